	.target	sm_90a

	.elftype	@"ET_EXEC"


//--------------------- .note.nv.tkinfo           --------------------------
	.section	.note.nv.tkinfo,"",@"SHT_NOTE"
	.sectionflags	@"SHF_NOTE_NV_TKINFO"
	.tkinfo
        /*0018*/ 	.word	0x00000002
        /*0030*/ 	.string	""
        /*0030*/ 	.string	"ptxas"
        /*0030*/ 	.string	"Cuda compilation tools, release 13.0, V13.0.88"
        /*0030*/ 	.string	"Build cuda_13.0.r13.0/compiler.36424714_0"
        /*0030*/ 	.string	"-arch sm_90a -m 64 "



//--------------------- .note.nv.cuinfo           --------------------------
	.section	.note.nv.cuinfo,"",@"SHT_NOTE"
	.sectionflags	@"SHF_NOTE_NV_CUINFO"
        /*0018*/ 	.short	0x0002
        /*001a*/ 	.short	0x005a
        /*001c*/ 	.short	0x0082
	.zero		2


//--------------------- .nv.info                  --------------------------
	.section	.nv.info,"",@"SHT_CUDA_INFO"
	.align	4


	//----- nvinfo : EIATTR_REGCOUNT
	.align		4
        /*0000*/ 	.byte	0x04, 0x2f
        /*0002*/ 	.short	(.L_23 - .L_22)
	.align		4
.L_22:
        /*0004*/ 	.word	index@(_ZN7cutlass13device_kernelIN5flash11enable_sm90INS1_16FlashAttnFwdSm90INS1_25CollectiveMainloopFwdSm90ILi2EN4cute5tupleIJNS5_1CILi1EEES8_S8_EEENS6_IJNS7_ILi192EEENS7_ILi128EEENS7_ILi64EEEEEELi64ENS_6half_tEfNS_4arch4Sm90ELb1ELb0ELb1ELb1ELb0ELb1ELb0ELb1ELb1ELb1ELb0ELb0EEENS1_21CollectiveEpilogueFwdINS6_IJSA_SC_SB_EEES9_SE_SG_Li384ELb1ELb1ELb0ELb0EEENS1_36VarlenDynamicPersistentTileSchedulerILi192ELi128ELi384ELi128ELb0ELb1ELb1ELb1ELb1ELb1EEEEEEEEEvNT_6ParamsE)
        /*0008*/ 	.word	0x00000080


	//----- nvinfo : EIATTR_FRAME_SIZE
	.align		4
.L_23:
        /*000c*/ 	.byte	0x04, 0x11
        /*000e*/ 	.short	(.L_25 - .L_24)
	.align		4
.L_24:
        /*0010*/ 	.word	index@(_ZN7cutlass13device_kernelIN5flash11enable_sm90INS1_16FlashAttnFwdSm90INS1_25CollectiveMainloopFwdSm90ILi2EN4cute5tupleIJNS5_1CILi1EEES8_S8_EEENS6_IJNS7_ILi192EEENS7_ILi128EEENS7_ILi64EEEEEELi64ENS_6half_tEfNS_4arch4Sm90ELb1ELb0ELb1ELb1ELb0ELb1ELb0ELb1ELb1ELb1ELb0ELb0EEENS1_21CollectiveEpilogueFwdINS6_IJSA_SC_SB_EEES9_SE_SG_Li384ELb1ELb1ELb0ELb0EEENS1_36VarlenDynamicPersistentTileSchedulerILi192ELi128ELi384ELi128ELb0ELb1ELb1ELb1ELb1ELb1EEEEEEEEEvNT_6ParamsE)
        /*0014*/ 	.word	0x00000060


	//----- nvinfo : EIATTR_REGCOUNT
	.align		4
.L_25:
        /*0018*/ 	.byte	0x04, 0x2f
        /*001a*/ 	.short	(.L_27 - .L_26)
	.align		4
.L_26:
        /*001c*/ 	.word	index@(_ZN7cutlass13device_kernelIN5flash11enable_sm90INS1_16FlashAttnFwdSm90INS1_25CollectiveMainloopFwdSm90ILi2EN4cute5tupleIJNS5_1CILi1EEES8_S8_EEENS6_IJNS7_ILi192EEENS7_ILi128EEENS7_ILi64EEEEEELi64ENS_6half_tEfNS_4arch4Sm90ELb1ELb0ELb1ELb1ELb0ELb0ELb0ELb1ELb1ELb1ELb0ELb0EEENS1_21CollectiveEpilogueFwdINS6_IJSA_SC_SB_EEES9_SE_SG_Li384ELb1ELb1ELb0ELb0EEENS1_36VarlenDynamicPersistentTileSchedulerILi192ELi128ELi384ELi128ELb0ELb1ELb1ELb1ELb1ELb1EEEEEEEEEvNT_6ParamsE)
        /*0020*/ 	.word	0x00000080


	//----- nvinfo : EIATTR_FRAME_SIZE
	.align		4
.L_27:
        /*0024*/ 	.byte	0x04, 0x11
        /*0026*/ 	.short	(.L_29 - .L_28)
	.align		4
.L_28:
        /*0028*/ 	.word	index@(_ZN7cutlass13device_kernelIN5flash11enable_sm90INS1_16FlashAttnFwdSm90INS1_25CollectiveMainloopFwdSm90ILi2EN4cute5tupleIJNS5_1CILi1EEES8_S8_EEENS6_IJNS7_ILi192EEENS7_ILi128EEENS7_ILi64EEEEEELi64ENS_6half_tEfNS_4arch4Sm90ELb1ELb0ELb1ELb1ELb0ELb0ELb0ELb1ELb1ELb1ELb0ELb0EEENS1_21CollectiveEpilogueFwdINS6_IJSA_SC_SB_EEES9_SE_SG_Li384ELb1ELb1ELb0ELb0EEENS1_36VarlenDynamicPersistentTileSchedulerILi192ELi128ELi384ELi128ELb0ELb1ELb1ELb1ELb1ELb1EEEEEEEEEvNT_6ParamsE)
        /*002c*/ 	.word	0x00000038


	//----- nvinfo : EIATTR_REGCOUNT
	.align		4
.L_29:
        /*0030*/ 	.byte	0x04, 0x2f
        /*0032*/ 	.short	(.L_31 - .L_30)
	.align		4
.L_30:
        /*0034*/ 	.word	index@(_ZN7cutlass13device_kernelIN5flash11enable_sm90INS1_16FlashAttnFwdSm90INS1_25CollectiveMainloopFwdSm90ILi2EN4cute5tupleIJNS5_1CILi1EEES8_S8_EEENS6_IJNS7_ILi192EEENS7_ILi128EEENS7_ILi64EEEEEELi64ENS_6half_tEfNS_4arch4Sm90ELb1ELb0ELb1ELb0ELb0ELb0ELb0ELb1ELb1ELb1ELb0ELb0EEENS1_21CollectiveEpilogueFwdINS6_IJSA_SC_SB_EEES9_SE_SG_Li384ELb0ELb1ELb0ELb0EEENS1_30DynamicPersistentTileSchedulerILi384ELi128ELb0ELb1ELb1EEEEEEEEEvNT_6ParamsE)
        /*0038*/ 	.word	0x00000080


	//----- nvinfo : EIATTR_FRAME_SIZE
	.align		4
.L_31:
        /*003c*/ 	.byte	0x04, 0x11
        /*003e*/ 	.short	(.L_33 - .L_32)
	.align		4
.L_32:
        /*0040*/ 	.word	index@(_ZN7cutlass13device_kernelIN5flash11enable_sm90INS1_16FlashAttnFwdSm90INS1_25CollectiveMainloopFwdSm90ILi2EN4cute5tupleIJNS5_1CILi1EEES8_S8_EEENS6_IJNS7_ILi192EEENS7_ILi128EEENS7_ILi64EEEEEELi64ENS_6half_tEfNS_4arch4Sm90ELb1ELb0ELb1ELb0ELb0ELb0ELb0ELb1ELb1ELb1ELb0ELb0EEENS1_21CollectiveEpilogueFwdINS6_IJSA_SC_SB_EEES9_SE_SG_Li384ELb0ELb1ELb0ELb0EEENS1_30DynamicPersistentTileSchedulerILi384ELi128ELb0ELb1ELb1EEEEEEEEEvNT_6ParamsE)
        /*0044*/ 	.word	0x00000008


	//----- nvinfo : EIATTR_REGCOUNT
	.align		4
.L_33:
        /*0048*/ 	.byte	0x04, 0x2f
        /*004a*/ 	.short	(.L_35 - .L_34)
	.align		4
.L_34:
        /*004c*/ 	.word	index@(_ZN7cutlass13device_kernelIN5flash11enable_sm90INS1_16FlashAttnFwdSm90INS1_25CollectiveMainloopFwdSm90ILi2EN4cute5tupleIJNS5_1CILi1EEES8_S8_EEENS6_IJNS7_ILi192EEENS7_ILi128EEENS7_ILi64EEEEEELi64ENS_6half_tEfNS_4arch4Sm90ELb0ELb1ELb1ELb1ELb0ELb1ELb0ELb1ELb1ELb1ELb0ELb0EEENS1_21CollectiveEpilogueFwdINS6_IJSA_SC_SB_EEES9_SE_SG_Li384ELb1ELb1ELb0ELb0EEENS1_36VarlenDynamicPersistentTileSchedulerILi192ELi128ELi384ELi128ELb0ELb1ELb1ELb1ELb0ELb1EEEEEEEEEvNT_6ParamsE)
        /*0050*/ 	.word	0x00000080


	//----- nvinfo : EIATTR_FRAME_SIZE
	.align		4
.L_35:
        /*0054*/ 	.byte	0x04, 0x11
        /*0056*/ 	.short	(.L_37 - .L_36)
	.align		4
.L_36:
        /*0058*/ 	.word	index@(_ZN7cutlass13device_kernelIN5flash11enable_sm90INS1_16FlashAttnFwdSm90INS1_25CollectiveMainloopFwdSm90ILi2EN4cute5tupleIJNS5_1CILi1EEES8_S8_EEENS6_IJNS7_ILi192EEENS7_ILi128EEENS7_ILi64EEEEEELi64ENS_6half_tEfNS_4arch4Sm90ELb0ELb1ELb1ELb1ELb0ELb1ELb0ELb1ELb1ELb1ELb0ELb0EEENS1_21CollectiveEpilogueFwdINS6_IJSA_SC_SB_EEES9_SE_SG_Li384ELb1ELb1ELb0ELb0EEENS1_36VarlenDynamicPersistentTileSchedulerILi192ELi128ELi384ELi128ELb0ELb1ELb1ELb1ELb0ELb1EEEEEEEEEvNT_6ParamsE)
        /*005c*/ 	.word	0x00000068


	//----- nvinfo : EIATTR_REGCOUNT
	.align		4
.L_37:
        /*0060*/ 	.byte	0x04, 0x2f
        /*0062*/ 	.short	(.L_39 - .L_38)
	.align		4
.L_38:
        /*0064*/ 	.word	index@(_ZN7cutlass13device_kernelIN5flash11enable_sm90INS1_16FlashAttnFwdSm90INS1_25CollectiveMainloopFwdSm90ILi2EN4cute5tupleIJNS5_1CILi1EEES8_S8_EEENS6_IJNS7_ILi192EEENS7_ILi128EEENS7_ILi64EEEEEELi64ENS_6half_tEfNS_4arch4Sm90ELb0ELb1ELb1ELb1ELb0ELb0ELb0ELb1ELb1ELb1ELb0ELb0EEENS1_21CollectiveEpilogueFwdINS6_IJSA_SC_SB_EEES9_SE_SG_Li384ELb1ELb1ELb0ELb0EEENS1_36VarlenDynamicPersistentTileSchedulerILi192ELi128ELi384ELi128ELb0ELb1ELb1ELb1ELb0ELb1EEEEEEEEEvNT_6ParamsE)
        /*0068*/ 	.word	0x00000080


	//----- nvinfo : EIATTR_FRAME_SIZE
	.align		4
.L_39:
        /*006c*/ 	.byte	0x04, 0x11
        /*006e*/ 	.short	(.L_41 - .L_40)
	.align		4
.L_40:
        /*0070*/ 	.word	index@(_ZN7cutlass13device_kernelIN5flash11enable_sm90INS1_16FlashAttnFwdSm90INS1_25CollectiveMainloopFwdSm90ILi2EN4cute5tupleIJNS5_1CILi1EEES8_S8_EEENS6_IJNS7_ILi192EEENS7_ILi128EEENS7_ILi64EEEEEELi64ENS_6half_tEfNS_4arch4Sm90ELb0ELb1ELb1ELb1ELb0ELb0ELb0ELb1ELb1ELb1ELb0ELb0EEENS1_21CollectiveEpilogueFwdINS6_IJSA_SC_SB_EEES9_SE_SG_Li384ELb1ELb1ELb0ELb0EEENS1_36VarlenDynamicPersistentTileSchedulerILi192ELi128ELi384ELi128ELb0ELb1ELb1ELb1ELb0ELb1EEEEEEEEEvNT_6ParamsE)
        /*0074*/ 	.word	0x00000038


	//----- nvinfo : EIATTR_REGCOUNT
	.align		4
.L_41:
        /*0078*/ 	.byte	0x04, 0x2f
        /*007a*/ 	.short	(.L_43 - .L_42)
	.align		4
.L_42:
        /*007c*/ 	.word	index@(_ZN7cutlass13device_kernelIN5flash11enable_sm90INS1_16FlashAttnFwdSm90INS1_25CollectiveMainloopFwdSm90ILi2EN4cute5tupleIJNS5_1CILi1EEES8_S8_EEENS6_IJNS7_ILi192EEENS7_ILi128EEENS7_ILi64EEEEEELi64ENS_6half_tEfNS_4arch4Sm90ELb0ELb1ELb1ELb0ELb0ELb0ELb0ELb1ELb1ELb1ELb0ELb0EEENS1_21CollectiveEpilogueFwdINS6_IJSA_SC_SB_EEES9_SE_SG_Li384ELb0ELb1ELb0ELb0EEENS1_30DynamicPersistentTileSchedulerILi384ELi128ELb0ELb1ELb1EEEEEEEEEvNT_6ParamsE)
        /*0080*/ 	.word	0x00000080


	//----- nvinfo : EIATTR_FRAME_SIZE
	.align		4
.L_43:
        /*0084*/ 	.byte	0x04, 0x11
        /*0086*/ 	.short	(.L_45 - .L_44)
	.align		4
.L_44:
        /*0088*/ 	.word	index@(_ZN7cutlass13device_kernelIN5flash11enable_sm90INS1_16FlashAttnFwdSm90INS1_25CollectiveMainloopFwdSm90ILi2EN4cute5tupleIJNS5_1CILi1EEES8_S8_EEENS6_IJNS7_ILi192EEENS7_ILi128EEENS7_ILi64EEEEEELi64ENS_6half_tEfNS_4arch4Sm90ELb0ELb1ELb1ELb0ELb0ELb0ELb0ELb1ELb1ELb1ELb0ELb0EEENS1_21CollectiveEpilogueFwdINS6_IJSA_SC_SB_EEES9_SE_SG_Li384ELb0ELb1ELb0ELb0EEENS1_30DynamicPersistentTileSchedulerILi384ELi128ELb0ELb1ELb1EEEEEEEEEvNT_6ParamsE)
        /*008c*/ 	.word	0x00000000


	//----- nvinfo : EIATTR_REGCOUNT
	.align		4
.L_45:
        /*0090*/ 	.byte	0x04, 0x2f
        /*0092*/ 	.short	(.L_47 - .L_46)
	.align		4
.L_46:
        /*0094*/ 	.word	index@(_ZN7cutlass13device_kernelIN5flash11enable_sm90INS1_16FlashAttnFwdSm90INS1_25CollectiveMainloopFwdSm90ILi2EN4cute5tupleIJNS5_1CILi1EEES8_S8_EEENS6_IJNS7_ILi192EEESA_NS7_ILi64EEEEEELi64ENS_6half_tEfNS_4arch4Sm90ELb0ELb0ELb1ELb1ELb0ELb1ELb0ELb0ELb1ELb1ELb0ELb0EEENS1_21CollectiveEpilogueFwdINS6_IJSA_SB_SA_EEES9_SD_SF_Li384ELb1ELb1ELb0ELb0EEENS1_36VarlenDynamicPersistentTileSchedulerILi192ELi192ELi384ELi128ELb0ELb1ELb1ELb0ELb1ELb1EEEEEEEEEvNT_6ParamsE)
        /*0098*/ 	.word	0x00000080


	//----- nvinfo : EIATTR_FRAME_SIZE
	.align		4
.L_47:
        /*009c*/ 	.byte	0x04, 0x11
        /*009e*/ 	.short	(.L_49 - .L_48)
	.align		4
.L_48:
        /*00a0*/ 	.word	index@(_ZN7cutlass13device_kernelIN5flash11enable_sm90INS1_16FlashAttnFwdSm90INS1_25CollectiveMainloopFwdSm90ILi2EN4cute5tupleIJNS5_1CILi1EEES8_S8_EEENS6_IJNS7_ILi192EEESA_NS7_ILi64EEEEEELi64ENS_6half_tEfNS_4arch4Sm90ELb0ELb0ELb1ELb1ELb0ELb1ELb0ELb0ELb1ELb1ELb0ELb0EEENS1_21CollectiveEpilogueFwdINS6_IJSA_SB_SA_EEES9_SD_SF_Li384ELb1ELb1ELb0ELb0EEENS1_36VarlenDynamicPersistentTileSchedulerILi192ELi192ELi384ELi128ELb0ELb1ELb1ELb0ELb1ELb1EEEEEEEEEvNT_6ParamsE)
        /*00a4*/ 	.word	0x000000c8


	//----- nvinfo : EIATTR_REGCOUNT
	.align		4
.L_49:
        /*00a8*/ 	.byte	0x04, 0x2f
        /*00aa*/ 	.short	(.L_51 - .L_50)
	.align		4
.L_50:
        /*00ac*/ 	.word	index@(_ZN7cutlass13device_kernelIN5flash11enable_sm90INS1_16FlashAttnFwdSm90INS1_25CollectiveMainloopFwdSm90ILi2EN4cute5tupleIJNS5_1CILi1EEES8_S8_EEENS6_IJNS7_ILi192EEESA_NS7_ILi64EEEEEELi64ENS_6half_tEfNS_4arch4Sm90ELb0ELb0ELb1ELb1ELb0ELb0ELb0ELb0ELb1ELb1ELb0ELb0EEENS1_21CollectiveEpilogueFwdINS6_IJSA_SB_SA_EEES9_SD_SF_Li384ELb1ELb1ELb0ELb0EEENS1_36VarlenDynamicPersistentTileSchedulerILi192ELi192ELi384ELi128ELb0ELb1ELb1ELb0ELb1ELb1EEEEEEEEEvNT_6ParamsE)
        /*00b0*/ 	.word	0x00000080


	//----- nvinfo : EIATTR_FRAME_SIZE
	.align		4
.L_51:
        /*00b4*/ 	.byte	0x04, 0x11
        /*00b6*/ 	.short	(.L_53 - .L_52)
	.align		4
.L_52:
        /*00b8*/ 	.word	index@(_ZN7cutlass13device_kernelIN5flash11enable_sm90INS1_16FlashAttnFwdSm90INS1_25CollectiveMainloopFwdSm90ILi2EN4cute5tupleIJNS5_1CILi1EEES8_S8_EEENS6_IJNS7_ILi192EEESA_NS7_ILi64EEEEEELi64ENS_6half_tEfNS_4arch4Sm90ELb0ELb0ELb1ELb1ELb0ELb0ELb0ELb0ELb1ELb1ELb0ELb0EEENS1_21CollectiveEpilogueFwdINS6_IJSA_SB_SA_EEES9_SD_SF_Li384ELb1ELb1ELb0ELb0EEENS1_36VarlenDynamicPersistentTileSchedulerILi192ELi192ELi384ELi128ELb0ELb1ELb1ELb0ELb1ELb1EEEEEEEEEvNT_6ParamsE)
        /*00bc*/ 	.word	0x00000040


	//----- nvinfo : EIATTR_REGCOUNT
	.align		4
.L_53:
        /*00c0*/ 	.byte	0x04, 0x2f
        /*00c2*/ 	.short	(.L_55 - .L_54)
	.align		4
.L_54:
        /*00c4*/ 	.word	index@(_ZN7cutlass13device_kernelIN5flash11enable_sm90INS1_16FlashAttnFwdSm90INS1_25CollectiveMainloopFwdSm90ILi2EN4cute5tupleIJNS5_1CILi1EEES8_S8_EEENS6_IJNS7_ILi192EEESA_NS7_ILi64EEEEEELi64ENS_6half_tEfNS_4arch4Sm90ELb0ELb0ELb1ELb0ELb0ELb0ELb0ELb0ELb1ELb1ELb0ELb0EEENS1_21CollectiveEpilogueFwdINS6_IJSA_SB_SA_EEES9_SD_SF_Li384ELb0ELb1ELb0ELb0EEENS1_29StaticPersistentTileSchedulerILb0EEEEEEEEEvNT_6ParamsE)
        /*00c8*/ 	.word	0x00000080


	//----- nvinfo : EIATTR_FRAME_SIZE
	.align		4
.L_55:
        /*00cc*/ 	.byte	0x04, 0x11
        /*00ce*/ 	.short	(.L_57 - .L_56)
	.align		4
.L_56:
        /*00d0*/ 	.word	index@(_ZN7cutlass13device_kernelIN5flash11enable_sm90INS1_16FlashAttnFwdSm90INS1_25CollectiveMainloopFwdSm90ILi2EN4cute5tupleIJNS5_1CILi1EEES8_S8_EEENS6_IJNS7_ILi192EEESA_NS7_ILi64EEEEEELi64ENS_6half_tEfNS_4arch4Sm90ELb0ELb0ELb1ELb0ELb0ELb0ELb0ELb0ELb1ELb1ELb0ELb0EEENS1_21CollectiveEpilogueFwdINS6_IJSA_SB_SA_EEES9_SD_SF_Li384ELb0ELb1ELb0ELb0EEENS1_29StaticPersistentTileSchedulerILb0EEEEEEEEEvNT_6ParamsE)
        /*00d4*/ 	.word	0x00000030


	//----- nvinfo : EIATTR_MIN_STACK_SIZE
	.align		4
.L_57:
        /*00d8*/ 	.byte	0x04, 0x12
        /*00da*/ 	.short	(.L_59 - .L_58)
	.align		4
.L_58:
        /*00dc*/ 	.word	index@(_ZN7cutlass13device_kernelIN5flash11enable_sm90INS1_16FlashAttnFwdSm90INS1_25CollectiveMainloopFwdSm90ILi2EN4cute5tupleIJNS5_1CILi1EEES8_S8_EEENS6_IJNS7_ILi192EEESA_NS7_ILi64EEEEEELi64ENS_6half_tEfNS_4arch4Sm90ELb0ELb0ELb1ELb0ELb0ELb0ELb0ELb0ELb1ELb1ELb0ELb0EEENS1_21CollectiveEpilogueFwdINS6_IJSA_SB_SA_EEES9_SD_SF_Li384ELb0ELb1ELb0ELb0EEENS1_29StaticPersistentTileSchedulerILb0EEEEEEEEEvNT_6ParamsE)
        /*00e0*/ 	.word	0x00000030


	//----- nvinfo : EIATTR_MIN_STACK_SIZE
	.align		4
.L_59:
        /*00e4*/ 	.byte	0x04, 0x12
        /*00e6*/ 	.short	(.L_61 - .L_60)
	.align		4
.L_60:
        /*00e8*/ 	.word	index@(_ZN7cutlass13device_kernelIN5flash11enable_sm90INS1_16FlashAttnFwdSm90INS1_25CollectiveMainloopFwdSm90ILi2EN4cute5tupleIJNS5_1CILi1EEES8_S8_EEENS6_IJNS7_ILi192EEESA_NS7_ILi64EEEEEELi64ENS_6half_tEfNS_4arch4Sm90ELb0ELb0ELb1ELb1ELb0ELb0ELb0ELb0ELb1ELb1ELb0ELb0EEENS1_21CollectiveEpilogueFwdINS6_IJSA_SB_SA_EEES9_SD_SF_Li384ELb1ELb1ELb0ELb0EEENS1_36VarlenDynamicPersistentTileSchedulerILi192ELi192ELi384ELi128ELb0ELb1ELb1ELb0ELb1ELb1EEEEEEEEEvNT_6ParamsE)
        /*00ec*/ 	.word	0x00000040


	//----- nvinfo : EIATTR_MIN_STACK_SIZE
	.align		4
.L_61:
        /*00f0*/ 	.byte	0x04, 0x12
        /*00f2*/ 	.short	(.L_63 - .L_62)
	.align		4
.L_62:
        /*00f4*/ 	.word	index@(_ZN7cutlass13device_kernelIN5flash11enable_sm90INS1_16FlashAttnFwdSm90INS1_25CollectiveMainloopFwdSm90ILi2EN4cute5tupleIJNS5_1CILi1EEES8_S8_EEENS6_IJNS7_ILi192EEESA_NS7_ILi64EEEEEELi64ENS_6half_tEfNS_4arch4Sm90ELb0ELb0ELb1ELb1ELb0ELb1ELb0ELb0ELb1ELb1ELb0ELb0EEENS1_21CollectiveEpilogueFwdINS6_IJSA_SB_SA_EEES9_SD_SF_Li384ELb1ELb1ELb0ELb0EEENS1_36VarlenDynamicPersistentTileSchedulerILi192ELi192ELi384ELi128ELb0ELb1ELb1ELb0ELb1ELb1EEEEEEEEEvNT_6ParamsE)
        /*00f8*/ 	.word	0x000000c8


	//----- nvinfo : EIATTR_MIN_STACK_SIZE
	.align		4
.L_63:
        /*00fc*/ 	.byte	0x04, 0x12
        /*00fe*/ 	.short	(.L_65 - .L_64)
	.align		4
.L_64:
        /*0100*/ 	.word	index@(_ZN7cutlass13device_kernelIN5flash11enable_sm90INS1_16FlashAttnFwdSm90INS1_25CollectiveMainloopFwdSm90ILi2EN4cute5tupleIJNS5_1CILi1EEES8_S8_EEENS6_IJNS7_ILi192EEENS7_ILi128EEENS7_ILi64EEEEEELi64ENS_6half_tEfNS_4arch4Sm90ELb0ELb1ELb1ELb0ELb0ELb0ELb0ELb1ELb1ELb1ELb0ELb0EEENS1_21CollectiveEpilogueFwdINS6_IJSA_SC_SB_EEES9_SE_SG_Li384ELb0ELb1ELb0ELb0EEENS1_30DynamicPersistentTileSchedulerILi384ELi128ELb0ELb1ELb1EEEEEEEEEvNT_6ParamsE)
        /*0104*/ 	.word	0x00000000


	//----- nvinfo : EIATTR_MIN_STACK_SIZE
	.align		4
.L_65:
        /*0108*/ 	.byte	0x04, 0x12
        /*010a*/ 	.short	(.L_67 - .L_66)
	.align		4
.L_66:
        /*010c*/ 	.word	index@(_ZN7cutlass13device_kernelIN5flash11enable_sm90INS1_16FlashAttnFwdSm90INS1_25CollectiveMainloopFwdSm90ILi2EN4cute5tupleIJNS5_1CILi1EEES8_S8_EEENS6_IJNS7_ILi192EEENS7_ILi128EEENS7_ILi64EEEEEELi64ENS_6half_tEfNS_4arch4Sm90ELb0ELb1ELb1ELb1ELb0ELb0ELb0ELb1ELb1ELb1ELb0ELb0EEENS1_21CollectiveEpilogueFwdINS6_IJSA_SC_SB_EEES9_SE_SG_Li384ELb1ELb1ELb0ELb0EEENS1_36VarlenDynamicPersistentTileSchedulerILi192ELi128ELi384ELi128ELb0ELb1ELb1ELb1ELb0ELb1EEEEEEEEEvNT_6ParamsE)
        /*0110*/ 	.word	0x00000038


	//----- nvinfo : EIATTR_MIN_STACK_SIZE
	.align		4
.L_67:
        /*0114*/ 	.byte	0x04, 0x12
        /*0116*/ 	.short	(.L_69 - .L_68)
	.align		4
.L_68:
        /*0118*/ 	.word	index@(_ZN7cutlass13device_kernelIN5flash11enable_sm90INS1_16FlashAttnFwdSm90INS1_25CollectiveMainloopFwdSm90ILi2EN4cute5tupleIJNS5_1CILi1EEES8_S8_EEENS6_IJNS7_ILi192EEENS7_ILi128EEENS7_ILi64EEEEEELi64ENS_6half_tEfNS_4arch4Sm90ELb0ELb1ELb1ELb1ELb0ELb1ELb0ELb1ELb1ELb1ELb0ELb0EEENS1_21CollectiveEpilogueFwdINS6_IJSA_SC_SB_EEES9_SE_SG_Li384ELb1ELb1ELb0ELb0EEENS1_36VarlenDynamicPersistentTileSchedulerILi192ELi128ELi384ELi128ELb0ELb1ELb1ELb1ELb0ELb1EEEEEEEEEvNT_6ParamsE)
        /*011c*/ 	.word	0x00000068


	//----- nvinfo : EIATTR_MIN_STACK_SIZE
	.align		4
.L_69:
        /*0120*/ 	.byte	0x04, 0x12
        /*0122*/ 	.short	(.L_71 - .L_70)
	.align		4
.L_70:
        /*0124*/ 	.word	index@(_ZN7cutlass13device_kernelIN5flash11enable_sm90INS1_16FlashAttnFwdSm90INS1_25CollectiveMainloopFwdSm90ILi2EN4cute5tupleIJNS5_1CILi1EEES8_S8_EEENS6_IJNS7_ILi192EEENS7_ILi128EEENS7_ILi64EEEEEELi64ENS_6half_tEfNS_4arch4Sm90ELb1ELb0ELb1ELb0ELb0ELb0ELb0ELb1ELb1ELb1ELb0ELb0EEENS1_21CollectiveEpilogueFwdINS6_IJSA_SC_SB_EEES9_SE_SG_Li384ELb0ELb1ELb0ELb0EEENS1_30DynamicPersistentTileSchedulerILi384ELi128ELb0ELb1ELb1EEEEEEEEEvNT_6ParamsE)
        /*0128*/ 	.word	0x00000008


	//----- nvinfo : EIATTR_MIN_STACK_SIZE
	.align		4
.L_71:
        /*012c*/ 	.byte	0x04, 0x12
        /*012e*/ 	.short	(.L_73 - .L_72)
	.align		4
.L_72:
        /*0130*/ 	.word	index@(_ZN7cutlass13device_kernelIN5flash11enable_sm90INS1_16FlashAttnFwdSm90INS1_25CollectiveMainloopFwdSm90ILi2EN4cute5tupleIJNS5_1CILi1EEES8_S8_EEENS6_IJNS7_ILi192EEENS7_ILi128EEENS7_ILi64EEEEEELi64ENS_6half_tEfNS_4arch4Sm90ELb1ELb0ELb1ELb1ELb0ELb0ELb0ELb1ELb1ELb1ELb0ELb0EEENS1_21CollectiveEpilogueFwdINS6_IJSA_SC_SB_EEES9_SE_SG_Li384ELb1ELb1ELb0ELb0EEENS1_36VarlenDynamicPersistentTileSchedulerILi192ELi128ELi384ELi128ELb0ELb1ELb1ELb1ELb1ELb1EEEEEEEEEvNT_6ParamsE)
        /*0134*/ 	.word	0x00000038


	//----- nvinfo : EIATTR_MIN_STACK_SIZE
	.align		4
.L_73:
        /*0138*/ 	.byte	0x04, 0x12
        /*013a*/ 	.short	(.L_75 - .L_74)
	.align		4
.L_74:
        /*013c*/ 	.word	index@(_ZN7cutlass13device_kernelIN5flash11enable_sm90INS1_16FlashAttnFwdSm90INS1_25CollectiveMainloopFwdSm90ILi2EN4cute5tupleIJNS5_1CILi1EEES8_S8_EEENS6_IJNS7_ILi192EEENS7_ILi128EEENS7_ILi64EEEEEELi64ENS_6half_tEfNS_4arch4Sm90ELb1ELb0ELb1ELb1ELb0ELb1ELb0ELb1ELb1ELb1ELb0ELb0EEENS1_21CollectiveEpilogueFwdINS6_IJSA_SC_SB_EEES9_SE_SG_Li384ELb1ELb1ELb0ELb0EEENS1_36VarlenDynamicPersistentTileSchedulerILi192ELi128ELi384ELi128ELb0ELb1ELb1ELb1ELb1ELb1EEEEEEEEEvNT_6ParamsE)
        /*0140*/ 	.word	0x00000060
.L_75:


//--------------------- .nv.compat                --------------------------
	.section	.nv.compat,"",@"SHT_CUDA_COMPAT_INFO"
	.align	4
        /*0000*/ 	.byte	0x02, 0x09, 0x01, 0x00, 0x02, 0x02, 0x04, 0x00, 0x02, 0x05, 0x05, 0x00, 0x03, 0x07, 0x01, 0x01
        /*0010*/ 	.byte	0x02, 0x03, 0x01, 0x00, 0x02, 0x06, 0x01, 0x00, 0x04, 0x0b, 0x08, 0x00, 0x00, 0x00, 0x00, 0x00
        /*0020*/ 	.byte	0x00, 0x00, 0x00, 0x00


//--------------------- .nv.info._ZN7cutlass13device_kernelIN5flash11enable_sm90INS1_16FlashAttnFwdSm90INS1_25CollectiveMainloopFwdSm90ILi2EN4cute5tupleIJNS5_1CILi1EEES8_S8_EEENS6_IJNS7_ILi192EEESA_NS7_ILi64EEEEEELi64ENS_6half_tEfNS_4arch4Sm90ELb0ELb0ELb1ELb0ELb0ELb0ELb0ELb0ELb1ELb1ELb0ELb0EEENS1_21CollectiveEpilogueFwdINS6_IJSA_SB_SA_EEES9_SD_SF_Li384ELb0ELb1ELb0ELb0EEENS1_29StaticPersistentTileSchedulerILb0EEEEEEEEEvNT_6ParamsE --------------------------
	.section	.nv.info._ZN7cutlass13device_kernelIN5flash11enable_sm90INS1_16FlashAttnFwdSm90INS1_25CollectiveMainloopFwdSm90ILi2EN4cute5tupleIJNS5_1CILi1EEES8_S8_EEENS6_IJNS7_ILi192EEESA_NS7_ILi64EEEEEELi64ENS_6half_tEfNS_4arch4Sm90ELb0ELb0ELb1ELb0ELb0ELb0ELb0ELb0ELb1ELb1ELb0ELb0EEENS1_21CollectiveEpilogueFwdINS6_IJSA_SB_SA_EEES9_SD_SF_Li384ELb0ELb1ELb0ELb0EEENS1_29StaticPersistentTileSchedulerILb0EEEEEEEEEvNT_6ParamsE,"",@"SHT_CUDA_INFO"
	.sectionflags	@""
	.align	4


	//----- nvinfo : EIATTR_CUDA_API_VERSION
	.align		4
        /*0000*/ 	.byte	0x04, 0x37
        /*0002*/ 	.short	(.L_77 - .L_76)
.L_76:
        /*0004*/ 	.word	0x00000082


	//----- nvinfo : EIATTR_KPARAM_INFO
	.align		4
.L_77:
        /*0008*/ 	.byte	0x04, 0x17
        /*000a*/ 	.short	(.L_79 - .L_78)
.L_78:
        /*000c*/ 	.word	0x00000000
        /*0010*/ 	.short	0x0000
        /*0012*/ 	.short	0x0070
        /*0014*/ 	.byte	0x00, 0xf0, 0x01, 0x28


	//----- nvinfo : EIATTR_SPARSE_MMA_MASK
	.align		4
.L_79:
        /*0018*/ 	.byte	0x03, 0x50
        /*001a*/ 	.short	0x0000


	//----- nvinfo : EIATTR_MAXREG_COUNT
	.align		4
        /*001c*/ 	.byte	0x03, 0x1b
        /*001e*/ 	.short	0x0080


	//----- nvinfo : EIATTR_NUM_BARRIERS
	.align		4
        /*0020*/ 	.byte	0x02, 0x4c
        /*0022*/ 	.byte	0x10
	.zero		1


	//----- nvinfo : EIATTR_EXTERNS
	.align		4
        /*0024*/ 	.byte	0x04, 0x0f
        /*0026*/ 	.short	(.L_81 - .L_80)


	//   ....[0]....
	.align		4
.L_80:
        /*0028*/ 	.word	index@(__assertfail)


	//----- nvinfo : EIATTR_ANNOTATIONS
	.align		4
.L_81:
        /*002c*/ 	.byte	0x04, 0x55
        /*002e*/ 	.short	(.L_83 - .L_82)


	//   ....[0]....
.L_82:
        /*0030*/ 	.word	0x00000001
        /*0034*/ 	.byte	0xe0, 0x0b, 0x00, 0x00, 0x01, 0x00, 0x00, 0x00, 0xb0, 0x0c, 0x00, 0x00, 0x01, 0x00, 0x00, 0x00
        /* <DEDUP_REMOVED lines=17> */
        /*0154*/ 	.byte	0x70, 0xce, 0x00, 0x00


	//----- nvinfo : EIATTR_MERCURY_ISA_VERSION
	.align		4
.L_83:
        /*0158*/ 	.byte	0x03, 0x5f
        /*015a*/ 	.short	0x0101


	//----- nvinfo : EIATTR_INT_WARP_WIDE_INSTR_OFFSETS
	.align		4
        /*015c*/ 	.byte	0x04, 0x31
        /*015e*/ 	.short	(.L_85 - .L_84)


	//   ....[0]....
.L_84:
        /*0160*/ 	.word	0x00000130


	//   ....[1]....
        /*0164*/ 	.word	0x00000170


	//   ....[2]....
        /*0168*/ 	.word	0x000001e0


	//----- nvinfo : EIATTR_COOP_GROUP_MASK_REGIDS
	.align		4
.L_85:
        /*016c*/ 	.byte	0x04, 0x29
        /*016e*/ 	.short	(.L_87 - .L_86)


	//   ....[0]....
.L_86:
        /*0170*/ 	.word	0xffffffff


	//   ....[1]....
        /*0174*/ 	.word	0xffffffff


	//   ....[2]....
        /*0178*/ 	.word	0xffffffff


	//   ....[3]....
        /*017c*/ 	.word	0xffffffff


	//   ....[4]....
        /*0180*/ 	.word	0xffffffff


	//   ....[5]....
        /*0184*/ 	.word	0xffffffff


	//   ....[6]....
        /*0188*/ 	.word	0xffffffff


	//   ....[7]....
        /*018c*/ 	.word	0xffffffff


	//   ....[8]....
        /*0190*/ 	.word	0xffffffff


	//   ....[9]....
        /*0194*/ 	.word	0xffffffff


	//   ....[10]....
        /*0198*/ 	.word	0xffffffff


	//   ....[11]....
        /*019c*/ 	.word	0xffffffff


	//   ....[12]....
        /*01a0*/ 	.word	0xffffffff


	//   ....[13]....
        /*01a4*/ 	.word	0xffffffff


	//   ....[14]....
        /*01a8*/ 	.word	0xffffffff


	//   ....[15]....
        /*01ac*/ 	.word	0xffffffff


	//   ....[16]....
        /*01b0*/ 	.word	0xffffffff


	//   ....[17]....
        /*01b4*/ 	.word	0xffffffff


	//   ....[18]....
        /*01b8*/ 	.word	0xffffffff


	//   ....[19]....
        /*01bc*/ 	.word	0xffffffff


	//   ....[20]....
        /*01c0*/ 	.word	0xffffffff


	//   ....[21]....
        /*01c4*/ 	.word	0xffffffff


	//   ....[22]....
        /*01c8*/ 	.word	0xffffffff


	//   ....[23]....
        /*01cc*/ 	.word	0xffffffff


	//   ....[24]....
        /*01d0*/ 	.word	0xffffffff


	//   ....[25]....
        /*01d4*/ 	.word	0xffffffff


	//   ....[26]....
        /*01d8*/ 	.word	0xffffffff


	//   ....[27]....
        /*01dc*/ 	.word	0xffffffff


	//   ....[28]....
        /*01e0*/ 	.word	0xffffffff


	//   ....[29]....
        /*01e4*/ 	.word	0xffffffff


	//   ....[30]....
        /*01e8*/ 	.word	0xffffffff


	//   ....[31]....
        /*01ec*/ 	.word	0xffffffff


	//   ....[32]....
        /*01f0*/ 	.word	0xffffffff


	//   ....[33]....
        /*01f4*/ 	.word	0xffffffff


	//   ....[34]....
        /*01f8*/ 	.word	0xffffffff


	//   ....[35]....
        /*01fc*/ 	.word	0xffffffff


	//   ....[36]....
        /*0200*/ 	.word	0xffffffff


	//   ....[37]....
        /*0204*/ 	.word	0xffffffff


	//   ....[38]....
        /*0208*/ 	.word	0xffffffff


	//   ....[39]....
        /*020c*/ 	.word	0xffffffff


	//   ....[40]....
        /*0210*/ 	.word	0xffffffff


	//   ....[41]....
        /*0214*/ 	.word	0xffffffff


	//   ....[42]....
        /*0218*/ 	.word	0xffffffff


	//   ....[43]....
        /*021c*/ 	.word	0xffffffff


	//   ....[44]....
        /*0220*/ 	.word	0xffffffff


	//   ....[45]....
        /*0224*/ 	.word	0xffffffff


	//   ....[46]....
        /*0228*/ 	.word	0xffffffff


	//   ....[47]....
        /*022c*/ 	.word	0xffffffff


	//   ....[48]....
        /*0230*/ 	.word	0xffffffff


	//   ....[49]....
        /*0234*/ 	.word	0xffffffff


	//   ....[50]....
        /*0238*/ 	.word	0xffffffff


	//   ....[51]....
        /*023c*/ 	.word	0xffffffff


	//   ....[52]....
        /*0240*/ 	.word	0xffffffff


	//   ....[53]....
        /*0244*/ 	.word	0xffffffff


	//   ....[54]....
        /*0248*/ 	.word	0xffffffff


	//   ....[55]....
        /*024c*/ 	.word	0xffffffff


	//   ....[56]....
        /*0250*/ 	.word	0xffffffff


	//   ....[57]....
        /*0254*/ 	.word	0xffffffff


	//   ....[58]....
        /*0258*/ 	.word	0xffffffff


	//   ....[59]....
        /*025c*/ 	.word	0xffffffff


	//   ....[60]....
        /*0260*/ 	.word	0x0500000f


	//   ....[61]....
        /*0264*/ 	.word	0x0500000f


	//   ....[62]....
        /*0268*/ 	.word	0x0500000f


	//   ....[63]....
        /*026c*/ 	.word	0x0500000f


	//   ....[64]....
        /*0270*/ 	.word	0x0500000f


	//   ....[65]....
        /*0274*/ 	.word	0x0500000f


	//   ....[66]....
        /*0278*/ 	.word	0x0500000f


	//   ....[67]....
        /*027c*/ 	.word	0x0500000f


	//   ....[68]....
        /*0280*/ 	.word	0x0500000f


	//   ....[69]....
        /*0284*/ 	.word	0x0500000f


	//   ....[70]....
        /*0288*/ 	.word	0x0500000f


	//   ....[71]....
        /*028c*/ 	.word	0x0500000f


	//   ....[72]....
        /*0290*/ 	.word	0x0500000f


	//   ....[73]....
        /*0294*/ 	.word	0x0500000f


	//   ....[74]....
        /*0298*/ 	.word	0x0500000f


	//   ....[75]....
        /*029c*/ 	.word	0x0500000f


	//   ....[76]....
        /*02a0*/ 	.word	0x0500000f


	//   ....[77]....
        /*02a4*/ 	.word	0x0500000f


	//   ....[78]....
        /*02a8*/ 	.word	0x0500000f


	//   ....[79]....
        /*02ac*/ 	.word	0x0500000f


	//   ....[80]....
        /*02b0*/ 	.word	0x0500000f


	//   ....[81]....
        /*02b4*/ 	.word	0x0500000f


	//   ....[82]....
        /*02b8*/ 	.word	0x0500000f


	//   ....[83]....
        /*02bc*/ 	.word	0x0500000f


	//   ....[84]....
        /*02c0*/ 	.word	0x0500000f


	//   ....[85]....
        /*02c4*/ 	.word	0x0500000f


	//----- nvinfo : EIATTR_COOP_GROUP_INSTR_OFFSETS
	.align		4
.L_87:
        /*02c8*/ 	.byte	0x04, 0x28
        /*02ca*/ 	.short	(.L_89 - .L_88)


	//   ....[0]....
.L_88:
        /*02cc*/ 	.word	0x00000070


	//   ....[1]....
        /*02d0*/ 	.word	0x00000140


	//   ....[2]....
        /*02d4*/ 	.word	0x00000190


	//   ....[3]....
        /*02d8*/ 	.word	0x000003c0


	//   ....[4]....
        /*02dc*/ 	.word	0x00000520


	//   ....[5]....
        /*02e0*/ 	.word	0x00000640


	//   ....[6]....
        /*02e4*/ 	.word	0x000007a0


	//   ....[7]....
        /*02e8*/ 	.word	0x000011a0


	//   ....[8]....
        /*02ec*/ 	.word	0x00002e90


	//   ....[9]....
        /*02f0*/ 	.word	0x00002eb0


	//   ....[10]....
        /*02f4*/ 	.word	0x00003400


	//   ....[11]....
        /*02f8*/ 	.word	0x00003430


	//   ....[12]....
        /*02fc*/ 	.word	0x00004b60


	//   ....[13]....
        /*0300*/ 	.word	0x000068e0


	//   ....[14]....
        /*0304*/ 	.word	0x00006970


	//   ....[15]....
        /*0308*/ 	.word	0x00006980


	//   ....[16]....
        /*030c*/ 	.word	0x000069b0


	//   ....[17]....
        /*0310*/ 	.word	0x000082a0


	//   ....[18]....
        /*0314*/ 	.word	0x00008440


	//   ....[19]....
        /*0318*/ 	.word	0x00008460


	//   ....[20]....
        /*031c*/ 	.word	0x00008970


	//   ....[21]....
        /*0320*/ 	.word	0x00008990


	//   ....[22]....
        /*0324*/ 	.word	0x000094a0


	//   ....[23]....
        /*0328*/ 	.word	0x000094d0


	//   ....[24]....
        /*032c*/ 	.word	0x000094f0


	//   ....[25]....
        /*0330*/ 	.word	0x00009520


	//   ....[26]....
        /*0334*/ 	.word	0x00009880


	//   ....[27]....
        /*0338*/ 	.word	0x00009890


	//   ....[28]....
        /*033c*/ 	.word	0x000098a0


	//   ....[29]....
        /*0340*/ 	.word	0x000098b0


	//   ....[30]....
        /*0344*/ 	.word	0x000098c0


	//   ....[31]....
        /*0348*/ 	.word	0x000098d0


	//   ....[32]....
        /*034c*/ 	.word	0x000098e0


	//   ....[33]....
        /*0350*/ 	.word	0x000098f0


	//   ....[34]....
        /*0354*/ 	.word	0x0000a340


	//   ....[35]....
        /*0358*/ 	.word	0x0000adc0


	//   ....[36]....
        /*035c*/ 	.word	0x0000adf0


	//   ....[37]....
        /*0360*/ 	.word	0x0000ae10


	//   ....[38]....
        /*0364*/ 	.word	0x0000ae90


	//   ....[39]....
        /*0368*/ 	.word	0x0000aeb0


	//   ....[40]....
        /*036c*/ 	.word	0x0000af10


	//   ....[41]....
        /*0370*/ 	.word	0x0000af30


	//   ....[42]....
        /*0374*/ 	.word	0x0000af90


	//   ....[43]....
        /*0378*/ 	.word	0x0000afb0


	//   ....[44]....
        /*037c*/ 	.word	0x0000b010


	//   ....[45]....
        /*0380*/ 	.word	0x0000b030


	//   ....[46]....
        /*0384*/ 	.word	0x0000b090


	//   ....[47]....
        /*0388*/ 	.word	0x0000b0b0


	//   ....[48]....
        /*038c*/ 	.word	0x0000b110


	//   ....[49]....
        /*0390*/ 	.word	0x0000b130


	//   ....[50]....
        /*0394*/ 	.word	0x0000b140


	//   ....[51]....
        /*0398*/ 	.word	0x0000b1c0


	//   ....[52]....
        /*039c*/ 	.word	0x0000b1d0


	//   ....[53]....
        /*03a0*/ 	.word	0x0000b1e0


	//   ....[54]....
        /*03a4*/ 	.word	0x0000b250


	//   ....[55]....
        /*03a8*/ 	.word	0x0000b2a0


	//   ....[56]....
        /*03ac*/ 	.word	0x0000b2c0


	//   ....[57]....
        /*03b0*/ 	.word	0x0000b2f0


	//   ....[58]....
        /*03b4*/ 	.word	0x0000b330


	//   ....[59]....
        /*03b8*/ 	.word	0x0000cf90


	//   ....[60]....
        /*03bc*/ 	.word	0x0000d470


	//   ....[61]....
        /*03c0*/ 	.word	0x0000d5e0


	//   ....[62]....
        /*03c4*/ 	.word	0x0000d630


	//   ....[63]....
        /*03c8*/ 	.word	0x0000d6c0


	//   ....[64]....
        /*03cc*/ 	.word	0x0000d7a0


	//   ....[65]....
        /*03d0*/ 	.word	0x0000d800


	//   ....[66]....
        /*03d4*/ 	.word	0x0000d8d0


	//   ....[67]....
        /*03d8*/ 	.word	0x0000d930


	//   ....[68]....
        /*03dc*/ 	.word	0x0000da00


	//   ....[69]....
        /*03e0*/ 	.word	0x0000da60


	//   ....[70]....
        /*03e4*/ 	.word	0x0000db30


	//   ....[71]....
        /*03e8*/ 	.word	0x0000db90


	//   ....[72]....
        /*03ec*/ 	.word	0x0000dc60


	//   ....[73]....
        /*03f0*/ 	.word	0x0000dcc0


	//   ....[74]....
        /*03f4*/ 	.word	0x0000dd90


	//   ....[75]....
        /*03f8*/ 	.word	0x0000ddf0


	//   ....[76]....
        /*03fc*/ 	.word	0x0000ded0


	//   ....[77]....
        /*0400*/ 	.word	0x0000df40


	//   ....[78]....
        /*0404*/ 	.word	0x0000dff0


	//   ....[79]....
        /*0408*/ 	.word	0x0000e050


	//   ....[80]....
        /*040c*/ 	.word	0x0000e120


	//   ....[81]....
        /*0410*/ 	.word	0x0000e1a0


	//   ....[82]....
        /*0414*/ 	.word	0x0000e260


	//   ....[83]....
        /*0418*/ 	.word	0x0000e2c0


	//   ....[84]....
        /*041c*/ 	.word	0x0000e360


	//   ....[85]....
        /*0420*/ 	.word	0x0000e6f0


	//----- nvinfo : EIATTR_REG_RECONFIG
	.align		4
.L_89:
        /*0424*/ 	.byte	0x01, 0x54
	.zero		2


	//----- nvinfo : EIATTR_SYSCALL_OFFSETS
	.align		4
        /*0428*/ 	.byte	0x04, 0x46
        /*042a*/ 	.short	(.L_91 - .L_90)


	//   ....[0]....
.L_90:
        /*042c*/ 	.word	0x000012f0


	//   ....[1]....
        /*0430*/ 	.word	0x00009fd0


	//   ....[2]....
        /*0434*/ 	.word	0x0000a110


	//   ....[3]....
        /*0438*/ 	.word	0x0000a200


	//   ....[4]....
        /*043c*/ 	.word	0x0000a920


	//----- nvinfo : EIATTR_MBARRIER_INSTR_OFFSETS
	.align		4
.L_91:
        /*0440*/ 	.byte	0x04, 0x39
        /*0442*/ 	.short	(.L_93 - .L_92)


	//   ....[0]....
.L_92:
        /*0444*/ 	.word	0x00000270
        /*0448*/ 	.word	0x000000ff
        /*044c*/ 	.word	0x00030800
        /*0450*/ 	.short	0x0100
        /*0452*/ 	.byte	0x08
	.zero		1


	//   ....[1]....
        /*0454*/ 	.word	0x00000280
        /*0458*/ 	.word	0x000000ff
        /*045c*/ 	.word	0x00030820
        /*0460*/ 	.short	0x0100
        /*0462*/ 	.byte	0x08
	.zero		1


	//   ....[2]....
        /*0464*/ 	.word	0x00000370
        /*0468*/ 	.word	0x000000ff
        /*046c*/ 	.word	0x00030830
        /*0470*/ 	.short	0x0100
        /*0472*/ 	.byte	0x08
	.zero		1


	//   ....[3]....
        /*0474*/ 	.word	0x00000380
        /*0478*/ 	.word	0x000000ff
        /*047c*/ 	.word	0x00030840
        /*0480*/ 	.short	0x0100
        /*0482*/ 	.byte	0x08
	.zero		1


	//   ....[4]....
        /*0484*/ 	.word	0x00000390
        /*0488*/ 	.word	0x000000ff
        /*048c*/ 	.word	0x00030838
        /*0490*/ 	.short	0x0100
        /*0492*/ 	.byte	0x08
	.zero		1


	//   ....[5]....
        /*0494*/ 	.word	0x000003a0
        /*0498*/ 	.word	0x000000ff
        /*049c*/ 	.word	0x00030848
        /*04a0*/ 	.short	0x0100
        /*04a2*/ 	.byte	0x08
	.zero		1


	//   ....[6]....
        /*04a4*/ 	.word	0x000004d0
        /*04a8*/ 	.word	0x000000ff
        /*04ac*/ 	.word	0x00030850
        /*04b0*/ 	.short	0x0100
        /*04b2*/ 	.byte	0x08
	.zero		1


	//   ....[7]....
        /*04b4*/ 	.word	0x000004e0
        /*04b8*/ 	.word	0x000000ff
        /*04bc*/ 	.word	0x00030860
        /*04c0*/ 	.short	0x0100
        /*04c2*/ 	.byte	0x08
	.zero		1


	//   ....[8]....
        /*04c4*/ 	.word	0x000004f0
        /*04c8*/ 	.word	0x000000ff
        /*04cc*/ 	.word	0x00030858
        /*04d0*/ 	.short	0x0100
        /*04d2*/ 	.byte	0x08
	.zero		1


	//   ....[9]....
        /*04d4*/ 	.word	0x00000500
        /*04d8*/ 	.word	0x000000ff
        /*04dc*/ 	.word	0x00030868
        /*04e0*/ 	.short	0x0100
        /*04e2*/ 	.byte	0x08
	.zero		1


	//   ....[10]....
        /*04e4*/ 	.word	0x000005f0
        /*04e8*/ 	.word	0x000000ff
        /*04ec*/ 	.word	0x00030870
        /*04f0*/ 	.short	0x0100
        /*04f2*/ 	.byte	0x06
	.zero		1


	//   ....[11]....
        /*04f4*/ 	.word	0x00000600
        /*04f8*/ 	.word	0x000000ff
        /*04fc*/ 	.word	0x00030880
        /*0500*/ 	.short	0x0100
        /*0502*/ 	.byte	0x06
	.zero		1


	//   ....[12]....
        /*0504*/ 	.word	0x00000610
        /*0508*/ 	.word	0x000000ff
        /*050c*/ 	.word	0x00030878
        /*0510*/ 	.short	0x0100
        /*0512*/ 	.byte	0x06
	.zero		1


	//   ....[13]....
        /*0514*/ 	.word	0x00000620
        /*0518*/ 	.word	0x000000ff
        /*051c*/ 	.word	0x00030888
        /*0520*/ 	.short	0x0100
        /*0522*/ 	.byte	0x06
	.zero		1


	//   ....[14]....
        /*0524*/ 	.word	0x00000750
        /*0528*/ 	.word	0x000000ff
        /*052c*/ 	.word	0x00030890
        /*0530*/ 	.short	0x0100
        /*0532*/ 	.byte	0x08
	.zero		1


	//   ....[15]....
        /*0534*/ 	.word	0x00000760
        /*0538*/ 	.word	0x000000ff
        /*053c*/ 	.word	0x000308a0
        /*0540*/ 	.short	0x0100
        /*0542*/ 	.byte	0x08
	.zero		1


	//   ....[16]....
        /*0544*/ 	.word	0x00000770
        /*0548*/ 	.word	0x000000ff
        /*054c*/ 	.word	0x00030898
        /*0550*/ 	.short	0x0100
        /*0552*/ 	.byte	0x08
	.zero		1


	//   ....[17]....
        /*0554*/ 	.word	0x00000780
        /*0558*/ 	.word	0x000000ff
        /*055c*/ 	.word	0x000308a8
        /*0560*/ 	.short	0x0100
        /*0562*/ 	.byte	0x08
	.zero		1


	//   ....[18]....
        /*0564*/ 	.word	0x000008b0
        /*0568*/ 	.word	0x000000ff
        /*056c*/ 	.word	0x000308b0
        /*0570*/ 	.short	0x0100
        /*0572*/ 	.byte	0x08
	.zero		1


	//   ....[19]....
        /*0574*/ 	.word	0x000008c0
        /*0578*/ 	.word	0x000000ff
        /*057c*/ 	.word	0x000308c0
        /*0580*/ 	.short	0x0100
        /*0582*/ 	.byte	0x08
	.zero		1


	//   ....[20]....
        /*0584*/ 	.word	0x000008d0
        /*0588*/ 	.word	0x000000ff
        /*058c*/ 	.word	0x000308b8
        /*0590*/ 	.short	0x0100
        /*0592*/ 	.byte	0x08
	.zero		1


	//   ....[21]....
        /*0594*/ 	.word	0x000008e0
        /*0598*/ 	.word	0x000000ff
        /*059c*/ 	.word	0x000308c8
        /*05a0*/ 	.short	0x0100
        /*05a2*/ 	.byte	0x08
	.zero		1


	//   ....[22]....
        /*05a4*/ 	.word	0x00001350
        /*05a8*/ 	.word	0x000000ff
        /*05ac*/ 	.word	0x00030800
        /*05b0*/ 	.short	0x010a
        /*05b2*/ 	.byte	0x28
	.zero		1


	//   ....[23]....
        /*05b4*/ 	.word	0x000013d0
        /*05b8*/ 	.word	0x00000000
        /*05bc*/ 	.word	0x00030830
        /*05c0*/ 	.short	0x010a
        /*05c2*/ 	.byte	0x3f
	.zero		1


	//   ....[24]....
        /*05c4*/ 	.word	0x00001480
        /*05c8*/ 	.word	0x00000000
        /*05cc*/ 	.word	0x00030830
        /*05d0*/ 	.short	0x010a
        /*05d2*/ 	.byte	0x3f
	.zero		1


	//   ....[25]....
        /*05d4*/ 	.word	0x00003d90
        /*05d8*/ 	.word	0x00000008
        /*05dc*/ 	.word	0x00000000
        /*05e0*/ 	.short	0x0101
        /*05e2*/ 	.byte	0x3f
	.zero		1


	//   ....[26]....
        /*05e4*/ 	.word	0x00004db0
        /*05e8*/ 	.word	0x000000ff
        /*05ec*/ 	.word	0x00030830
        /*05f0*/ 	.short	0x010a
        /*05f2*/ 	.byte	0x06
	.zero		1


	//   ....[27]....
        /*05f4*/ 	.word	0x00004df0
        /*05f8*/ 	.word	0x000000ff
        /*05fc*/ 	.word	0x00030830
        /*0600*/ 	.short	0x010a
        /*0602*/ 	.byte	0x06
	.zero		1


	//   ....[28]....
        /*0604*/ 	.word	0x00005010
        /*0608*/ 	.word	0x000000ff
        /*060c*/ 	.word	0x00030850
        /*0610*/ 	.short	0x010a
        /*0612*/ 	.byte	0x06
	.zero		1


	//   ....[29]....
        /*0614*/ 	.word	0x00005050
        /*0618*/ 	.word	0x000000ff
        /*061c*/ 	.word	0x00030850
        /*0620*/ 	.short	0x010a
        /*0622*/ 	.byte	0x06
	.zero		1


	//   ....[30]....
        /*0624*/ 	.word	0x00006470
        /*0628*/ 	.word	0x0000004c
        /*062c*/ 	.word	0x00000000
        /*0630*/ 	.short	0x0101
        /*0632*/ 	.byte	0x3f
	.zero		1


	//   ....[31]....
        /*0634*/ 	.word	0x00006530
        /*0638*/ 	.word	0x0000004c
        /*063c*/ 	.word	0x00000000
        /*0640*/ 	.short	0x0101
        /*0642*/ 	.byte	0x3f
	.zero		1


	//   ....[32]....
        /*0644*/ 	.word	0x00008320
        /*0648*/ 	.word	0x000000ff
        /*064c*/ 	.word	0x00030850
        /*0650*/ 	.short	0x010a
        /*0652*/ 	.byte	0x0c
	.zero		1


	//   ....[33]....
        /*0654*/ 	.word	0x00008360
        /*0658*/ 	.word	0x000000ff
        /*065c*/ 	.word	0x00030850
        /*0660*/ 	.short	0x010a
        /*0662*/ 	.byte	0x0c
	.zero		1


	//   ....[34]....
        /*0664*/ 	.word	0x00009050
        /*0668*/ 	.word	0x00000016
        /*066c*/ 	.word	0x00000000
        /*0670*/ 	.short	0x0101
        /*0672*/ 	.byte	0x3f
	.zero		1


	//   ....[35]....
        /*0674*/ 	.word	0x000099b0
        /*0678*/ 	.word	0x000000ff
        /*067c*/ 	.word	0x00000000
        /*0680*/ 	.short	0x0101
        /*0682*/ 	.byte	0x04
	.zero		1


	//   ....[36]....
        /*0684*/ 	.word	0x0000a570
        /*0688*/ 	.word	0x00000003
        /*068c*/ 	.word	0x00030840
        /*0690*/ 	.short	0x010a
        /*0692*/ 	.byte	0x3f
	.zero		1


	//   ....[37]....
        /*0694*/ 	.word	0x0000b3f0
        /*0698*/ 	.word	0x000000ff
        /*069c*/ 	.word	0x00030800
        /*06a0*/ 	.short	0x0107
        /*06a2*/ 	.byte	0x25
	.zero		1


	//   ....[38]....
        /*06a4*/ 	.word	0x0000b460
        /*06a8*/ 	.word	0x000000ff
        /*06ac*/ 	.word	0x00030800
        /*06b0*/ 	.short	0x0101
        /*06b2*/ 	.byte	0x25
	.zero		1


	//   ....[39]....
        /*06b4*/ 	.word	0x0000b490
        /*06b8*/ 	.word	0x000000ff
        /*06bc*/ 	.word	0x00030820
        /*06c0*/ 	.short	0x010a
        /*06c2*/ 	.byte	0x25
	.zero		1


	//   ....[40]....
        /*06c4*/ 	.word	0x0000b780
        /*06c8*/ 	.word	0x00000002
        /*06cc*/ 	.word	0x00030840
        /*06d0*/ 	.short	0x010a
        /*06d2*/ 	.byte	0x3f
	.zero		1


	//   ....[41]....
        /*06d4*/ 	.word	0x0000ba00
        /*06d8*/ 	.word	0x00000002
        /*06dc*/ 	.word	0x00000060
        /*06e0*/ 	.short	0x010a
        /*06e2*/ 	.byte	0x3f
	.zero		1


	//   ....[42]....
        /*06e4*/ 	.word	0x0000bf40
        /*06e8*/ 	.word	0x00000002
        /*06ec*/ 	.word	0x00030840
        /*06f0*/ 	.short	0x010a
        /*06f2*/ 	.byte	0x3f
	.zero		1


	//   ....[43]....
        /*06f4*/ 	.word	0x0000c190
        /*06f8*/ 	.word	0x00000005
        /*06fc*/ 	.word	0x00000060
        /*0700*/ 	.short	0x010a
        /*0702*/ 	.byte	0x3f
	.zero		1


	//   ....[44]....
        /*0704*/ 	.word	0x0000c620
        /*0708*/ 	.word	0x00000002
        /*070c*/ 	.word	0x00030840
        /*0710*/ 	.short	0x010a
        /*0712*/ 	.byte	0x3f
	.zero		1


	//   ....[45]....
        /*0714*/ 	.word	0x0000c880
        /*0718*/ 	.word	0x00000005
        /*071c*/ 	.word	0x00000060
        /*0720*/ 	.short	0x010a
        /*0722*/ 	.byte	0x3f
	.zero		1


	//   ....[46]....
        /*0724*/ 	.word	0x0000cbb0
        /*0728*/ 	.word	0x00000003
        /*072c*/ 	.word	0x00030860
        /*0730*/ 	.short	0x010a
        /*0732*/ 	.byte	0x3f
	.zero		1


	//   ....[47]....
        /*0734*/ 	.word	0x0000cf10
        /*0738*/ 	.word	0x00000009
        /*073c*/ 	.word	0x00030820
        /*0740*/ 	.short	0x010a
        /*0742*/ 	.byte	0x3f
	.zero		1


	//   ....[48]....
        /*0744*/ 	.word	0x0000d0b0
        /*0748*/ 	.word	0x00000007
        /*074c*/ 	.word	0x00000000
        /*0750*/ 	.short	0x010a
        /*0752*/ 	.byte	0x3f
	.zero		1


	//   ....[49]....
        /*0754*/ 	.word	0x0000d120
        /*0758*/ 	.word	0x00000003
        /*075c*/ 	.word	0x00000000
        /*0760*/ 	.short	0x010a
        /*0762*/ 	.byte	0x3f
	.zero		1


	//   ....[50]....
        /*0764*/ 	.word	0x0000d180
        /*0768*/ 	.word	0x00000005
        /*076c*/ 	.word	0x00000000
        /*0770*/ 	.short	0x010a
        /*0772*/ 	.byte	0x3f
	.zero		1


	//   ....[51]....
        /*0774*/ 	.word	0x0000d1b0
        /*0778*/ 	.word	0x00000003
        /*077c*/ 	.word	0x00000000
        /*0780*/ 	.short	0x010a
        /*0782*/ 	.byte	0x3f
	.zero		1


	//   ....[52]....
        /*0784*/ 	.word	0x0000d220
        /*0788*/ 	.word	0x00000003
        /*078c*/ 	.word	0x00030800
        /*0790*/ 	.short	0x010a
        /*0792*/ 	.byte	0x3f
	.zero		1


	//   ....[53]....
        /*0794*/ 	.word	0x0000d270
        /*0798*/ 	.word	0x00000000
        /*079c*/ 	.word	0x00030830
        /*07a0*/ 	.short	0x010a
        /*07a2*/ 	.byte	0x3f
	.zero		1


	//   ....[54]....
        /*07a4*/ 	.word	0x0000d2d0
        /*07a8*/ 	.word	0x00000009
        /*07ac*/ 	.word	0x00030830
        /*07b0*/ 	.short	0x010a
        /*07b2*/ 	.byte	0x3f
	.zero		1


	//   ....[55]....
        /*07b4*/ 	.word	0x0000d330
        /*07b8*/ 	.word	0x00000009
        /*07bc*/ 	.word	0x00030850
        /*07c0*/ 	.short	0x010a
        /*07c2*/ 	.byte	0x3f
	.zero		1


	//   ....[56]....
        /*07c4*/ 	.word	0x0000d390
        /*07c8*/ 	.word	0x00000005
        /*07cc*/ 	.word	0x00030850
        /*07d0*/ 	.short	0x010a
        /*07d2*/ 	.byte	0x3f
	.zero		1


	//   ....[57]....
        /*07d4*/ 	.word	0x0000d530
        /*07d8*/ 	.word	0x00000003
        /*07dc*/ 	.word	0x00030840
        /*07e0*/ 	.short	0x010a
        /*07e2*/ 	.byte	0x3f
	.zero		1


	//   ....[58]....
        /*07e4*/ 	.word	0x0000e390
        /*07e8*/ 	.word	0x00000009
        /*07ec*/ 	.word	0x00030820
        /*07f0*/ 	.short	0x010a
        /*07f2*/ 	.byte	0x3f
	.zero		1


	//   ....[59]....
        /*07f4*/ 	.word	0x0000e3e0
        /*07f8*/ 	.word	0x00000002
        /*07fc*/ 	.word	0x00030840
        /*0800*/ 	.short	0x010a
        /*0802*/ 	.byte	0x3f
	.zero		1


	//   ....[60]....
        /*0804*/ 	.word	0x0000e430
        /*0808*/ 	.word	0x00000002
        /*080c*/ 	.word	0x00000060
        /*0810*/ 	.short	0x010a
        /*0812*/ 	.byte	0x3f
	.zero		1


	//   ....[61]....
        /*0814*/ 	.word	0x0000e480
        /*0818*/ 	.word	0x00000002
        /*081c*/ 	.word	0x00030840
        /*0820*/ 	.short	0x010a
        /*0822*/ 	.byte	0x3f
	.zero		1


	//   ....[62]....
        /*0824*/ 	.word	0x0000e4d0
        /*0828*/ 	.word	0x00000005
        /*082c*/ 	.word	0x00000060
        /*0830*/ 	.short	0x010a
        /*0832*/ 	.byte	0x3f
	.zero		1


	//   ....[63]....
        /*0834*/ 	.word	0x0000e520
        /*0838*/ 	.word	0x00000002
        /*083c*/ 	.word	0x00030840
        /*0840*/ 	.short	0x010a
        /*0842*/ 	.byte	0x3f
	.zero		1


	//   ....[64]....
        /*0844*/ 	.word	0x0000e570
        /*0848*/ 	.word	0x00000005
        /*084c*/ 	.word	0x00000060
        /*0850*/ 	.short	0x010a
        /*0852*/ 	.byte	0x3f
	.zero		1


	//   ....[65]....
        /*0854*/ 	.word	0x0000e5c0
        /*0858*/ 	.word	0x00000003
        /*085c*/ 	.word	0x00030860
        /*0860*/ 	.short	0x010a
        /*0862*/ 	.byte	0x3f
	.zero		1


	//   ....[66]....
        /*0864*/ 	.word	0x0000e610
        /*0868*/ 	.word	0x00000009
        /*086c*/ 	.word	0x00030820
        /*0870*/ 	.short	0x010a
        /*0872*/ 	.byte	0x3f
	.zero		1


	//   ....[67]....
        /*0874*/ 	.word	0x0000e7b0
        /*0878*/ 	.word	0x00000007
        /*087c*/ 	.word	0x00000000
        /*0880*/ 	.short	0x010a
        /*0882*/ 	.byte	0x3f
	.zero		1


	//   ....[68]....
        /*0884*/ 	.word	0x0000e800
        /*0888*/ 	.word	0x00000003
        /*088c*/ 	.word	0x00000000
        /*0890*/ 	.short	0x010a
        /*0892*/ 	.byte	0x3f
	.zero		1


	//   ....[69]....
        /*0894*/ 	.word	0x0000e850
        /*0898*/ 	.word	0x00000005
        /*089c*/ 	.word	0x00000000
        /*08a0*/ 	.short	0x010a
        /*08a2*/ 	.byte	0x3f
	.zero		1


	//----- nvinfo : EIATTR_NUM_MBARRIERS
	.align		4
.L_93:
        /*08a4*/ 	.byte	0x03, 0x38
        /*08a6*/ 	.short	0x0016


	//----- nvinfo : EIATTR_EXIT_INSTR_OFFSETS
	.align		4
        /*08a8*/ 	.byte	0x04, 0x1c
        /*08aa*/ 	.short	(.L_95 - .L_94)


	//   ....[0]....
.L_94:
        /*08ac*/ 	.word	0x00000a30


	//   ....[1]....
        /*08b0*/ 	.word	0x00009ad0


	//   ....[2]....
        /*08b4*/ 	.word	0x0000d200


	//----- nvinfo : EIATTR_MAX_THREADS
	.align		4
.L_95:
        /*08b8*/ 	.byte	0x04, 0x05
        /*08ba*/ 	.short	(.L_97 - .L_96)
.L_96:
        /*08bc*/ 	.word	0x00000200
        /*08c0*/ 	.word	0x00000001
        /*08c4*/ 	.word	0x00000001


	//----- nvinfo : EIATTR_CRS_STACK_SIZE
	.align		4
.L_97:
        /*08c8*/ 	.byte	0x04, 0x1e
        /*08ca*/ 	.short	(.L_99 - .L_98)
.L_98:
        /*08cc*/ 	.word	0x00000000


	//----- nvinfo : EIATTR_CBANK_PARAM_SIZE
	.align		4
.L_99:
        /*08d0*/ 	.byte	0x03, 0x19
        /*08d2*/ 	.short	0x0a70


	//----- nvinfo : EIATTR_PARAM_CBANK
	.align		4
        /*08d4*/ 	.byte	0x04, 0x0a
        /*08d6*/ 	.short	(.L_101 - .L_100)
	.align		4
.L_100:
        /*08d8*/ 	.word	index@(.nv.constant0._ZN7cutlass13device_kernelIN5flash11enable_sm90INS1_16FlashAttnFwdSm90INS1_25CollectiveMainloopFwdSm90ILi2EN4cute5tupleIJNS5_1CILi1EEES8_S8_EEENS6_IJNS7_ILi192EEESA_NS7_ILi64EEEEEELi64ENS_6half_tEfNS_4arch4Sm90ELb0ELb0ELb1ELb0ELb0ELb0ELb0ELb0ELb1ELb1ELb0ELb0EEENS1_21CollectiveEpilogueFwdINS6_IJSA_SB_SA_EEES9_SD_SF_Li384ELb0ELb1ELb0ELb0EEENS1_29StaticPersistentTileSchedulerILb0EEEEEEEEEvNT_6ParamsE)
        /*08dc*/ 	.short	0x0210
        /*08de*/ 	.short	0x0a70


	//----- nvinfo : EIATTR_SW_WAR
	.align		4
.L_101:
        /*08e0*/ 	.byte	0x04, 0x36
        /*08e2*/ 	.short	(.L_103 - .L_102)
.L_102:
        /*08e4*/ 	.word	0x00000008
.L_103:


//--------------------- .nv.info._ZN7cutlass13device_kernelIN5flash11enable_sm90INS1_16FlashAttnFwdSm90INS1_25CollectiveMainloopFwdSm90ILi2EN4cute5tupleIJNS5_1CILi1EEES8_S8_EEENS6_IJNS7_ILi192EEESA_NS7_ILi64EEEEEELi64ENS_6half_tEfNS_4arch4Sm90ELb0ELb0ELb1ELb1ELb0ELb0ELb0ELb0ELb1ELb1ELb0ELb0EEENS1_21CollectiveEpilogueFwdINS6_IJSA_SB_SA_EEES9_SD_SF_Li384ELb1ELb1ELb0ELb0EEENS1_36VarlenDynamicPersistentTileSchedulerILi192ELi192ELi384ELi128ELb0ELb1ELb1ELb0ELb1ELb1EEEEEEEEEvNT_6ParamsE --------------------------
	.section	.nv.info._ZN7cutlass13device_kernelIN5flash11enable_sm90INS1_16FlashAttnFwdSm90INS1_25CollectiveMainloopFwdSm90ILi2EN4cute5tupleIJNS5_1CILi1EEES8_S8_EEENS6_IJNS7_ILi192EEESA_NS7_ILi64EEEEEELi64ENS_6half_tEfNS_4arch4Sm90ELb0ELb0ELb1ELb1ELb0ELb0ELb0ELb0ELb1ELb1ELb0ELb0EEENS1_21CollectiveEpilogueFwdINS6_IJSA_SB_SA_EEES9_SD_SF_Li384ELb1ELb1ELb0ELb0EEENS1_36VarlenDynamicPersistentTileSchedulerILi192ELi192ELi384ELi128ELb0ELb1ELb1ELb0ELb1ELb1EEEEEEEEEvNT_6ParamsE,"",@"SHT_CUDA_INFO"
	.sectionflags	@""
	.align	4


	//----- nvinfo : EIATTR_CUDA_API_VERSION
	.align		4
        /*0000*/ 	.byte	0x04, 0x37
        /*0002*/ 	.short	(.L_105 - .L_104)
.L_104:
        /*0004*/ 	.word	0x00000082


	//----- nvinfo : EIATTR_KPARAM_INFO
	.align		4
.L_105:
        /*0008*/ 	.byte	0x04, 0x17
        /*000a*/ 	.short	(.L_107 - .L_106)
.L_106:
        /*000c*/ 	.word	0x00000000
        /*0010*/ 	.short	0x0000
        /*0012*/ 	.short	0x0070
        /*0014*/ 	.byte	0x00, 0xf0, 0x01, 0x2a


	//----- nvinfo : EIATTR_SPARSE_MMA_MASK
	.align		4
.L_107:
        /*0018*/ 	.byte	0x03, 0x50
        /*001a*/ 	.short	0x0000


	//----- nvinfo : EIATTR_MAXREG_COUNT
	.align		4
        /*001c*/ 	.byte	0x03, 0x1b
        /*001e*/ 	.short	0x0080


	//----- nvinfo : EIATTR_NUM_BARRIERS
	.align		4
        /*0020*/ 	.byte	0x02, 0x4c
        /*0022*/ 	.byte	0x10
	.zero		1


	//----- nvinfo : EIATTR_EXTERNS
	.align		4
        /*0024*/ 	.byte	0x04, 0x0f
        /*0026*/ 	.short	(.L_109 - .L_108)


	//   ....[0]....
	.align		4
.L_108:
        /*0028*/ 	.word	index@(__assertfail)


	//----- nvinfo : EIATTR_ANNOTATIONS
	.align		4
.L_109:
        /*002c*/ 	.byte	0x04, 0x55
        /*002e*/ 	.short	(.L_111 - .L_110)


	//   ....[0]....
.L_110:
        /* <DEDUP_REMOVED lines=27> */


	//----- nvinfo : EIATTR_MERCURY_ISA_VERSION
	.align		4
.L_111:
        /*01c8*/ 	.byte	0x03, 0x5f
        /*01ca*/ 	.short	0x0101


	//----- nvinfo : EIATTR_UNUSED_LOAD_BYTE_OFFSET
	.align		4
        /*01cc*/ 	.byte	0x04, 0x44
        /*01ce*/ 	.short	(.L_113 - .L_112)


	//   ....[0]....
.L_112:
        /*01d0*/ 	.word	0x00000a50
        /*01d4*/ 	.word	0x0000fff0


	//   ....[1]....
        /*01d8*/ 	.word	0x00009100
        /*01dc*/ 	.word	0x0000fff0


	//----- nvinfo : EIATTR_INT_WARP_WIDE_INSTR_OFFSETS
	.align		4
.L_113:
        /*01e0*/ 	.byte	0x04, 0x31
        /*01e2*/ 	.short	(.L_115 - .L_114)


	//   ....[0]....
.L_114:
        /*01e4*/ 	.word	0x00000130


	//   ....[1]....
        /*01e8*/ 	.word	0x00000170


	//   ....[2]....
        /*01ec*/ 	.word	0x000001e0


	//   ....[3]....
        /*01f0*/ 	.word	0x0000bb00


	//   ....[4]....
        /*01f4*/ 	.word	0x0000bb90


	//   ....[5]....
        /*01f8*/ 	.word	0x0000ec20


	//   ....[6]....
        /*01fc*/ 	.word	0x0000ecb0


	//----- nvinfo : EIATTR_COOP_GROUP_MASK_REGIDS
	.align		4
.L_115:
        /*0200*/ 	.byte	0x04, 0x29
        /*0202*/ 	.short	(.L_117 - .L_116)


	//   ....[0]....
.L_116:
        /*0204*/ 	.word	0xffffffff


	//   ....[1]....
        /*0208*/ 	.word	0xffffffff


	//   ....[2]....
        /*020c*/ 	.word	0xffffffff


	//   ....[3]....
        /*0210*/ 	.word	0xffffffff


	//   ....[4]....
        /*0214*/ 	.word	0xffffffff


	//   ....[5]....
        /*0218*/ 	.word	0xffffffff


	//   ....[6]....
        /*021c*/ 	.word	0xffffffff


	//   ....[7]....
        /*0220*/ 	.word	0xffffffff


	//   ....[8]....
        /*0224*/ 	.word	0xffffffff


	//   ....[9]....
        /*0228*/ 	.word	0xffffffff


	//   ....[10]....
        /*022c*/ 	.word	0xffffffff


	//   ....[11]....
        /*0230*/ 	.word	0xffffffff


	//   ....[12]....
        /*0234*/ 	.word	0xffffffff


	//   ....[13]....
        /*0238*/ 	.word	0xffffffff


	//   ....[14]....
        /*023c*/ 	.word	0xffffffff


	//   ....[15]....
        /*0240*/ 	.word	0xffffffff


	//   ....[16]....
        /*0244*/ 	.word	0xffffffff


	//   ....[17]....
        /*0248*/ 	.word	0xffffffff


	//   ....[18]....
        /*024c*/ 	.word	0xffffffff


	//   ....[19]....
        /*0250*/ 	.word	0xffffffff


	//   ....[20]....
        /*0254*/ 	.word	0xffffffff


	//   ....[21]....
        /*0258*/ 	.word	0xffffffff


	//   ....[22]....
        /*025c*/ 	.word	0xffffffff


	//   ....[23]....
        /*0260*/ 	.word	0xffffffff


	//   ....[24]....
        /*0264*/ 	.word	0xffffffff


	//   ....[25]....
        /*0268*/ 	.word	0xffffffff


	//   ....[26]....
        /*026c*/ 	.word	0xffffffff


	//   ....[27]....
        /*0270*/ 	.word	0xffffffff


	//   ....[28]....
        /*0274*/ 	.word	0xffffffff


	//   ....[29]....
        /*0278*/ 	.word	0xffffffff


	//   ....[30]....
        /*027c*/ 	.word	0xffffffff


	//   ....[31]....
        /*0280*/ 	.word	0xffffffff


	//   ....[32]....
        /*0284*/ 	.word	0xffffffff


	//   ....[33]....
        /*0288*/ 	.word	0xffffffff


	//   ....[34]....
        /*028c*/ 	.word	0xffffffff


	//   ....[35]....
        /*0290*/ 	.word	0xffffffff


	//   ....[36]....
        /*0294*/ 	.word	0xffffffff


	//   ....[37]....
        /*0298*/ 	.word	0xffffffff


	//   ....[38]....
        /*029c*/ 	.word	0xffffffff


	//   ....[39]....
        /*02a0*/ 	.word	0xffffffff


	//   ....[40]....
        /*02a4*/ 	.word	0xffffffff


	//   ....[41]....
        /*02a8*/ 	.word	0xffffffff


	//   ....[42]....
        /*02ac*/ 	.word	0xffffffff


	//   ....[43]....
        /*02b0*/ 	.word	0xffffffff


	//   ....[44]....
        /*02b4*/ 	.word	0xffffffff


	//   ....[45]....
        /*02b8*/ 	.word	0xffffffff


	//   ....[46]....
        /*02bc*/ 	.word	0xffffffff


	//   ....[47]....
        /*02c0*/ 	.word	0xffffffff


	//   ....[48]....
        /*02c4*/ 	.word	0xffffffff


	//   ....[49]....
        /*02c8*/ 	.word	0xffffffff


	//   ....[50]....
        /*02cc*/ 	.word	0xffffffff


	//   ....[51]....
        /*02d0*/ 	.word	0xffffffff


	//   ....[52]....
        /*02d4*/ 	.word	0xffffffff


	//   ....[53]....
        /*02d8*/ 	.word	0xffffffff


	//   ....[54]....
        /*02dc*/ 	.word	0xffffffff


	//   ....[55]....
        /*02e0*/ 	.word	0xffffffff


	//   ....[56]....
        /*02e4*/ 	.word	0xffffffff


	//   ....[57]....
        /*02e8*/ 	.word	0xffffffff


	//   ....[58]....
        /*02ec*/ 	.word	0xffffffff


	//   ....[59]....
        /*02f0*/ 	.word	0xffffffff


	//   ....[60]....
        /*02f4*/ 	.word	0xffffffff


	//   ....[61]....
        /*02f8*/ 	.word	0xffffffff


	//   ....[62]....
        /*02fc*/ 	.word	0xffffffff


	//   ....[63]....
        /*0300*/ 	.word	0xffffffff


	//   ....[64]....
        /*0304*/ 	.word	0xffffffff


	//   ....[65]....
        /*0308*/ 	.word	0xffffffff


	//   ....[66]....
        /*030c*/ 	.word	0xffffffff


	//   ....[67]....
        /*0310*/ 	.word	0xffffffff


	//   ....[68]....
        /*0314*/ 	.word	0xffffffff


	//   ....[69]....
        /*0318*/ 	.word	0xffffffff


	//   ....[70]....
        /*031c*/ 	.word	0xffffffff


	//   ....[71]....
        /*0320*/ 	.word	0xffffffff


	//   ....[72]....
        /*0324*/ 	.word	0xffffffff


	//   ....[73]....
        /*0328*/ 	.word	0xffffffff


	//   ....[74]....
        /*032c*/ 	.word	0xffffffff


	//   ....[75]....
        /*0330*/ 	.word	0xffffffff


	//   ....[76]....
        /*0334*/ 	.word	0xffffffff


	//   ....[77]....
        /*0338*/ 	.word	0xffffffff


	//   ....[78]....
        /*033c*/ 	.word	0xffffffff


	//   ....[79]....
        /*0340*/ 	.word	0xffffffff


	//   ....[80]....
        /*0344*/ 	.word	0xffffffff


	//   ....[81]....
        /*0348*/ 	.word	0xffffffff


	//   ....[82]....
        /*034c*/ 	.word	0xffffffff


	//   ....[83]....
        /*0350*/ 	.word	0xffffffff


	//   ....[84]....
        /*0354*/ 	.word	0xffffffff


	//   ....[85]....
        /*0358*/ 	.word	0xffffffff


	//   ....[86]....
        /*035c*/ 	.word	0xffffffff


	//   ....[87]....
        /*0360*/ 	.word	0xffffffff


	//   ....[88]....
        /*0364*/ 	.word	0xffffffff


	//   ....[89]....
        /*0368*/ 	.word	0xffffffff


	//   ....[90]....
        /*036c*/ 	.word	0xffffffff


	//   ....[91]....
        /*0370*/ 	.word	0xffffffff


	//   ....[92]....
        /*0374*/ 	.word	0xffffffff


	//   ....[93]....
        /*0378*/ 	.word	0xffffffff


	//   ....[94]....
        /*037c*/ 	.word	0xffffffff


	//   ....[95]....
        /*0380*/ 	.word	0xffffffff


	//   ....[96]....
        /*0384*/ 	.word	0xffffffff


	//   ....[97]....
        /*0388*/ 	.word	0xffffffff


	//   ....[98]....
        /*038c*/ 	.word	0xffffffff


	//   ....[99]....
        /*0390*/ 	.word	0xffffffff


	//   ....[100]....
        /*0394*/ 	.word	0xffffffff


	//   ....[101]....
        /*0398*/ 	.word	0x0500000f


	//   ....[102]....
        /*039c*/ 	.word	0x0500000f


	//   ....[103]....
        /*03a0*/ 	.word	0x0500000f


	//   ....[104]....
        /*03a4*/ 	.word	0x0500000f


	//   ....[105]....
        /*03a8*/ 	.word	0x0500000f


	//   ....[106]....
        /*03ac*/ 	.word	0x0500000f


	//   ....[107]....
        /*03b0*/ 	.word	0x0500000f


	//   ....[108]....
        /*03b4*/ 	.word	0x0500000f


	//   ....[109]....
        /*03b8*/ 	.word	0x0500000f


	//   ....[110]....
        /*03bc*/ 	.word	0x0500000f


	//   ....[111]....
        /*03c0*/ 	.word	0x0500000f


	//   ....[112]....
        /*03c4*/ 	.word	0x0500000f


	//   ....[113]....
        /*03c8*/ 	.word	0x0500000f


	//   ....[114]....
        /*03cc*/ 	.word	0x0500000f


	//   ....[115]....
        /*03d0*/ 	.word	0x0500000f


	//   ....[116]....
        /*03d4*/ 	.word	0x0500000f


	//   ....[117]....
        /*03d8*/ 	.word	0x0500000f


	//   ....[118]....
        /*03dc*/ 	.word	0x0500000f


	//   ....[119]....
        /*03e0*/ 	.word	0x0500000f


	//   ....[120]....
        /*03e4*/ 	.word	0x0500000f


	//   ....[121]....
        /*03e8*/ 	.word	0x0500000f


	//   ....[122]....
        /*03ec*/ 	.word	0x0500000f


	//   ....[123]....
        /*03f0*/ 	.word	0x0500000f


	//   ....[124]....
        /*03f4*/ 	.word	0x0500000f


	//   ....[125]....
        /*03f8*/ 	.word	0x0500000f


	//   ....[126]....
        /*03fc*/ 	.word	0x0500000f


	//   ....[127]....
        /*0400*/ 	.word	0x0500000f


	//   ....[128]....
        /*0404*/ 	.word	0x0500000f


	//   ....[129]....
        /*0408*/ 	.word	0x0500000f


	//   ....[130]....
        /*040c*/ 	.word	0x0500000f


	//   ....[131]....
        /*0410*/ 	.word	0x0500000f


	//   ....[132]....
        /*0414*/ 	.word	0x0500000f


	//   ....[133]....
        /*0418*/ 	.word	0x0500000f


	//   ....[134]....
        /*041c*/ 	.word	0x0500000f


	//   ....[135]....
        /*0420*/ 	.word	0x0500000f


	//   ....[136]....
        /*0424*/ 	.word	0x0500000f


	//   ....[137]....
        /*0428*/ 	.word	0x0500000f


	//   ....[138]....
        /*042c*/ 	.word	0x0500000f


	//   ....[139]....
        /*0430*/ 	.word	0x0500000f


	//   ....[140]....
        /*0434*/ 	.word	0x0500000f


	//   ....[141]....
        /*0438*/ 	.word	0x0500000f


	//   ....[142]....
        /*043c*/ 	.word	0x0500000f


	//   ....[143]....
        /*0440*/ 	.word	0x0500000f


	//----- nvinfo : EIATTR_COOP_GROUP_INSTR_OFFSETS
	.align		4
.L_117:
        /*0444*/ 	.byte	0x04, 0x28
        /*0446*/ 	.short	(.L_119 - .L_118)


	//   ....[0]....
.L_118:
        /*0448*/ 	.word	0x00000070


	//   ....[1]....
        /*044c*/ 	.word	0x00000140


	//   ....[2]....
        /*0450*/ 	.word	0x00000190


	//   ....[3]....
        /*0454*/ 	.word	0x000003c0


	//   ....[4]....
        /*0458*/ 	.word	0x00000520


	//   ....[5]....
        /*045c*/ 	.word	0x00000640


	//   ....[6]....
        /*0460*/ 	.word	0x000007a0


	//   ....[7]....
        /*0464*/ 	.word	0x00001530


	//   ....[8]....
        /*0468*/ 	.word	0x00003450


	//   ....[9]....
        /*046c*/ 	.word	0x000034c0


	//   ....[10]....
        /*0470*/ 	.word	0x00003c40


	//   ....[11]....
        /*0474*/ 	.word	0x00003cd0


	//   ....[12]....
        /*0478*/ 	.word	0x00004ea0


	//   ....[13]....
        /*047c*/ 	.word	0x00006990


	//   ....[14]....
        /*0480*/ 	.word	0x00006ad0


	//   ....[15]....
        /*0484*/ 	.word	0x00006b00


	//   ....[16]....
        /*0488*/ 	.word	0x00006b50


	//   ....[17]....
        /*048c*/ 	.word	0x000085e0


	//   ....[18]....
        /*0490*/ 	.word	0x000086f0


	//   ....[19]....
        /*0494*/ 	.word	0x00008730


	//   ....[20]....
        /*0498*/ 	.word	0x00008880


	//   ....[21]....
        /*049c*/ 	.word	0x000088a0


	//   ....[22]....
        /*04a0*/ 	.word	0x00009900


	//   ....[23]....
        /*04a4*/ 	.word	0x00009910


	//   ....[24]....
        /*04a8*/ 	.word	0x00009940


	//   ....[25]....
        /*04ac*/ 	.word	0x00009990


	//   ....[26]....
        /*04b0*/ 	.word	0x00009eb0


	//   ....[27]....
        /*04b4*/ 	.word	0x00009ee0


	//   ....[28]....
        /*04b8*/ 	.word	0x00009ef0


	//   ....[29]....
        /*04bc*/ 	.word	0x00009f10


	//   ....[30]....
        /*04c0*/ 	.word	0x00009f30


	//   ....[31]....
        /*04c4*/ 	.word	0x00009f50


	//   ....[32]....
        /*04c8*/ 	.word	0x0000a050


	//   ....[33]....
        /*04cc*/ 	.word	0x0000a060


	//   ....[34]....
        /*04d0*/ 	.word	0x0000a900


	//   ....[35]....
        /*04d4*/ 	.word	0x0000a930


	//   ....[36]....
        /*04d8*/ 	.word	0x0000a970


	//   ....[37]....
        /*04dc*/ 	.word	0x0000a9a0


	//   ....[38]....
        /*04e0*/ 	.word	0x0000a9c0


	//   ....[39]....
        /*04e4*/ 	.word	0x0000a9d0


	//   ....[40]....
        /*04e8*/ 	.word	0x0000a9e0


	//   ....[41]....
        /*04ec*/ 	.word	0x0000aa00


	//   ....[42]....
        /*04f0*/ 	.word	0x0000ab40


	//   ....[43]....
        /*04f4*/ 	.word	0x0000ad20


	//   ....[44]....
        /*04f8*/ 	.word	0x0000ad50


	//   ....[45]....
        /*04fc*/ 	.word	0x0000ad80


	//   ....[46]....
        /*0500*/ 	.word	0x0000adb0


	//   ....[47]....
        /*0504*/ 	.word	0x0000ade0


	//   ....[48]....
        /*0508*/ 	.word	0x0000ae10


	//   ....[49]....
        /*050c*/ 	.word	0x0000af80


	//   ....[50]....
        /*0510*/ 	.word	0x0000afb0


	//   ....[51]....
        /*0514*/ 	.word	0x0000afe0


	//   ....[52]....
        /*0518*/ 	.word	0x0000b010


	//   ....[53]....
        /*051c*/ 	.word	0x0000b040


	//   ....[54]....
        /*0520*/ 	.word	0x0000b070


	//   ....[55]....
        /*0524*/ 	.word	0x0000b100


	//   ....[56]....
        /*0528*/ 	.word	0x0000b130


	//   ....[57]....
        /*052c*/ 	.word	0x0000b1b0


	//   ....[58]....
        /*0530*/ 	.word	0x0000c0a0


	//   ....[59]....
        /*0534*/ 	.word	0x0000cc60


	//   ....[60]....
        /*0538*/ 	.word	0x0000cc70


	//   ....[61]....
        /*053c*/ 	.word	0x0000cc80


	//   ....[62]....
        /*0540*/ 	.word	0x0000cca0


	//   ....[63]....
        /*0544*/ 	.word	0x0000cd30


	//   ....[64]....
        /*0548*/ 	.word	0x0000cd50


	//   ....[65]....
        /*054c*/ 	.word	0x0000cdd0


	//   ....[66]....
        /*0550*/ 	.word	0x0000cdf0


	//   ....[67]....
        /*0554*/ 	.word	0x0000ce70


	//   ....[68]....
        /*0558*/ 	.word	0x0000ce90


	//   ....[69]....
        /*055c*/ 	.word	0x0000cf10


	//   ....[70]....
        /*0560*/ 	.word	0x0000cf30


	//   ....[71]....
        /*0564*/ 	.word	0x0000cfb0


	//   ....[72]....
        /*0568*/ 	.word	0x0000cfd0


	//   ....[73]....
        /*056c*/ 	.word	0x0000d050


	//   ....[74]....
        /*0570*/ 	.word	0x0000d070


	//   ....[75]....
        /*0574*/ 	.word	0x0000d080


	//   ....[76]....
        /*0578*/ 	.word	0x0000d0f0


	//   ....[77]....
        /*057c*/ 	.word	0x0000d140


	//   ....[78]....
        /*0580*/ 	.word	0x0000d1f0


	//   ....[79]....
        /*0584*/ 	.word	0x0000d200


	//   ....[80]....
        /*0588*/ 	.word	0x0000d270


	//   ....[81]....
        /*058c*/ 	.word	0x0000d280


	//   ....[82]....
        /*0590*/ 	.word	0x0000d2c0


	//   ....[83]....
        /*0594*/ 	.word	0x0000f180


	//   ....[84]....
        /*0598*/ 	.word	0x0000f1b0


	//   ....[85]....
        /*059c*/ 	.word	0x0000f1e0


	//   ....[86]....
        /*05a0*/ 	.word	0x0000f210


	//   ....[87]....
        /*05a4*/ 	.word	0x0000f240


	//   ....[88]....
        /*05a8*/ 	.word	0x0000f270


	//   ....[89]....
        /*05ac*/ 	.word	0x0000f2a0


	//   ....[90]....
        /*05b0*/ 	.word	0x0000f2d0


	//   ....[91]....
        /*05b4*/ 	.word	0x0000f450


	//   ....[92]....
        /*05b8*/ 	.word	0x0000f480


	//   ....[93]....
        /*05bc*/ 	.word	0x0000f4b0


	//   ....[94]....
        /*05c0*/ 	.word	0x0000f4e0


	//   ....[95]....
        /*05c4*/ 	.word	0x0000f510


	//   ....[96]....
        /*05c8*/ 	.word	0x0000f540


	//   ....[97]....
        /*05cc*/ 	.word	0x0000f600


	//   ....[98]....
        /*05d0*/ 	.word	0x0000f620


	//   ....[99]....
        /*05d4*/ 	.word	0x0000f690


	//   ....[100]....
        /*05d8*/ 	.word	0x0000fb00


	//   ....[101]....
        /*05dc*/ 	.word	0x0000ffe0


	//   ....[102]....
        /*05e0*/ 	.word	0x00010190


	//   ....[103]....
        /*05e4*/ 	.word	0x000101e0


	//   ....[104]....
        /*05e8*/ 	.word	0x00010240


	//   ....[105]....
        /*05ec*/ 	.word	0x00010330


	//   ....[106]....
        /*05f0*/ 	.word	0x00010390


	//   ....[107]....
        /*05f4*/ 	.word	0x00010490


	//   ....[108]....
        /*05f8*/ 	.word	0x000104f0


	//   ....[109]....
        /*05fc*/ 	.word	0x000105f0


	//   ....[110]....
        /*0600*/ 	.word	0x00010650


	//   ....[111]....
        /*0604*/ 	.word	0x00010750


	//   ....[112]....
        /*0608*/ 	.word	0x000107b0


	//   ....[113]....
        /*060c*/ 	.word	0x000108b0


	//   ....[114]....
        /*0610*/ 	.word	0x00010910


	//   ....[115]....
        /*0614*/ 	.word	0x00010a10


	//   ....[116]....
        /*0618*/ 	.word	0x00010a70


	//   ....[117]....
        /*061c*/ 	.word	0x00010b80


	//   ....[118]....
        /*0620*/ 	.word	0x00010bf0


	//   ....[119]....
        /*0624*/ 	.word	0x00010cc0


	//   ....[120]....
        /*0628*/ 	.word	0x00010d20


	//   ....[121]....
        /*062c*/ 	.word	0x00010e00


	//   ....[122]....
        /*0630*/ 	.word	0x00010e60


	//   ....[123]....
        /*0634*/ 	.word	0x00010f30


	//   ....[124]....
        /*0638*/ 	.word	0x00010f90


	//   ....[125]....
        /*063c*/ 	.word	0x00011050


	//   ....[126]....
        /*0640*/ 	.word	0x00011360


	//   ....[127]....
        /*0644*/ 	.word	0x00011400


	//   ....[128]....
        /*0648*/ 	.word	0x00011520


	//   ....[129]....
        /*064c*/ 	.word	0x00011590


	//   ....[130]....
        /*0650*/ 	.word	0x00011600


	//   ....[131]....
        /*0654*/ 	.word	0x00011670


	//   ....[132]....
        /*0658*/ 	.word	0x000116e0


	//   ....[133]....
        /*065c*/ 	.word	0x00011760


	//   ....[134]....
        /*0660*/ 	.word	0x000117f0


	//   ....[135]....
        /*0664*/ 	.word	0x00011880


	//   ....[136]....
        /*0668*/ 	.word	0x000118f0


	//   ....[137]....
        /*066c*/ 	.word	0x00011960


	//   ....[138]....
        /*0670*/ 	.word	0x000119d0


	//   ....[139]....
        /*0674*/ 	.word	0x00011a50


	//   ....[140]....
        /*0678*/ 	.word	0x00011ac0


	//   ....[141]....
        /*067c*/ 	.word	0x00011b60


	//   ....[142]....
        /*0680*/ 	.word	0x00011bf0


	//   ....[143]....
        /*0684*/ 	.word	0x00011d10


	//----- nvinfo : EIATTR_REG_RECONFIG
	.align		4
.L_119:
        /*0688*/ 	.byte	0x01, 0x54
	.zero		2


	//----- nvinfo : EIATTR_SYSCALL_OFFSETS
	.align		4
        /*068c*/ 	.byte	0x04, 0x46
        /*068e*/ 	.short	(.L_121 - .L_120)


	//   ....[0]....
.L_120:
        /*0690*/ 	.word	0x00001680


	//   ....[1]....
        /*0694*/ 	.word	0x0000bcf0


	//   ....[2]....
        /*0698*/ 	.word	0x0000be40


	//   ....[3]....
        /*069c*/ 	.word	0x0000bf40


	//   ....[4]....
        /*06a0*/ 	.word	0x0000c750


	//----- nvinfo : EIATTR_MBARRIER_INSTR_OFFSETS
	.align		4
.L_121:
        /*06a4*/ 	.byte	0x04, 0x39
        /*06a6*/ 	.short	(.L_123 - .L_122)


	//   ....[0]....
.L_122:
        /*06a8*/ 	.word	0x00000270
        /*06ac*/ 	.word	0x000000ff
        /*06b0*/ 	.word	0x00030800
        /*06b4*/ 	.short	0x0100
        /*06b6*/ 	.byte	0x08
	.zero		1


	//   ....[1]....
        /*06b8*/ 	.word	0x00000280
        /*06bc*/ 	.word	0x000000ff
        /*06c0*/ 	.word	0x00030820
        /*06c4*/ 	.short	0x0100
        /*06c6*/ 	.byte	0x08
	.zero		1


	//   ....[2]....
        /*06c8*/ 	.word	0x00000370
        /*06cc*/ 	.word	0x000000ff
        /*06d0*/ 	.word	0x00030830
        /*06d4*/ 	.short	0x0100
        /*06d6*/ 	.byte	0x08
	.zero		1


	//   ....[3]....
        /*06d8*/ 	.word	0x00000380
        /*06dc*/ 	.word	0x000000ff
        /*06e0*/ 	.word	0x00030840
        /*06e4*/ 	.short	0x0100
        /*06e6*/ 	.byte	0x08
	.zero		1


	//   ....[4]....
        /*06e8*/ 	.word	0x00000390
        /*06ec*/ 	.word	0x000000ff
        /*06f0*/ 	.word	0x00030838
        /*06f4*/ 	.short	0x0100
        /*06f6*/ 	.byte	0x08
	.zero		1


	//   ....[5]....
        /*06f8*/ 	.word	0x000003a0
        /*06fc*/ 	.word	0x000000ff
        /*0700*/ 	.word	0x00030848
        /*0704*/ 	.short	0x0100
        /*0706*/ 	.byte	0x08
	.zero		1


	//   ....[6]....
        /*0708*/ 	.word	0x000004d0
        /*070c*/ 	.word	0x000000ff
        /*0710*/ 	.word	0x00030850
        /*0714*/ 	.short	0x0100
        /*0716*/ 	.byte	0x08
	.zero		1


	//   ....[7]....
        /*0718*/ 	.word	0x000004e0
        /*071c*/ 	.word	0x000000ff
        /*0720*/ 	.word	0x00030860
        /*0724*/ 	.short	0x0100
        /*0726*/ 	.byte	0x08
	.zero		1


	//   ....[8]....
        /*0728*/ 	.word	0x000004f0
        /*072c*/ 	.word	0x000000ff
        /*0730*/ 	.word	0x00030858
        /*0734*/ 	.short	0x0100
        /*0736*/ 	.byte	0x08
	.zero		1


	//   ....[9]....
        /*0738*/ 	.word	0x00000500
        /*073c*/ 	.word	0x000000ff
        /*0740*/ 	.word	0x00030868
        /*0744*/ 	.short	0x0100
        /*0746*/ 	.byte	0x08
	.zero		1


	//   ....[10]....
        /*0748*/ 	.word	0x000005f0
        /*074c*/ 	.word	0x000000ff
        /*0750*/ 	.word	0x00030870
        /*0754*/ 	.short	0x0100
        /*0756*/ 	.byte	0x06
	.zero		1


	//   ....[11]....
        /*0758*/ 	.word	0x00000600
        /*075c*/ 	.word	0x000000ff
        /*0760*/ 	.word	0x00030880
        /*0764*/ 	.short	0x0100
        /*0766*/ 	.byte	0x06
	.zero		1


	//   ....[12]....
        /*0768*/ 	.word	0x00000610
        /*076c*/ 	.word	0x000000ff
        /*0770*/ 	.word	0x00030878
        /*0774*/ 	.short	0x0100
        /*0776*/ 	.byte	0x06
	.zero		1


	//   ....[13]....
        /*0778*/ 	.word	0x00000620
        /*077c*/ 	.word	0x000000ff
        /*0780*/ 	.word	0x00030888
        /*0784*/ 	.short	0x0100
        /*0786*/ 	.byte	0x06
	.zero		1


	//   ....[14]....
        /*0788*/ 	.word	0x00000750
        /*078c*/ 	.word	0x000000ff
        /*0790*/ 	.word	0x00030890
        /*0794*/ 	.short	0x0100
        /*0796*/ 	.byte	0x08
	.zero		1


	//   ....[15]....
        /*0798*/ 	.word	0x00000760
        /*079c*/ 	.word	0x000000ff
        /*07a0*/ 	.word	0x000308a0
        /*07a4*/ 	.short	0x0100
        /*07a6*/ 	.byte	0x08
	.zero		1


	//   ....[16]....
        /*07a8*/ 	.word	0x00000770
        /*07ac*/ 	.word	0x000000ff
        /*07b0*/ 	.word	0x00030898
        /*07b4*/ 	.short	0x0100
        /*07b6*/ 	.byte	0x08
	.zero		1


	//   ....[17]....
        /*07b8*/ 	.word	0x00000780
        /*07bc*/ 	.word	0x000000ff
        /*07c0*/ 	.word	0x000308a8
        /*07c4*/ 	.short	0x0100
        /*07c6*/ 	.byte	0x08
	.zero		1


	//   ....[18]....
        /*07c8*/ 	.word	0x000008b0
        /*07cc*/ 	.word	0x000000ff
        /*07d0*/ 	.word	0x000308b0
        /*07d4*/ 	.short	0x0100
        /*07d6*/ 	.byte	0x08
	.zero		1


	//   ....[19]....
        /*07d8*/ 	.word	0x000008c0
        /*07dc*/ 	.word	0x000000ff
        /*07e0*/ 	.word	0x000308c0
        /*07e4*/ 	.short	0x0100
        /*07e6*/ 	.byte	0x08
	.zero		1


	//   ....[20]....
        /*07e8*/ 	.word	0x000008d0
        /*07ec*/ 	.word	0x000000ff
        /*07f0*/ 	.word	0x000308b8
        /*07f4*/ 	.short	0x0100
        /*07f6*/ 	.byte	0x08
	.zero		1


	//   ....[21]....
        /*07f8*/ 	.word	0x000008e0
        /*07fc*/ 	.word	0x000000ff
        /*0800*/ 	.word	0x000308c8
        /*0804*/ 	.short	0x0100
        /*0806*/ 	.byte	0x08
	.zero		1


	//   ....[22]....
        /*0808*/ 	.word	0x00001700
        /*080c*/ 	.word	0x000000ff
        /*0810*/ 	.word	0x00030800
        /*0814*/ 	.short	0x010a
        /*0816*/ 	.byte	0x27
	.zero		1


	//   ....[23]....
        /*0818*/ 	.word	0x00001780
        /*081c*/ 	.word	0x00000000
        /*0820*/ 	.word	0x00030830
        /*0824*/ 	.short	0x010a
        /*0826*/ 	.byte	0x3f
	.zero		1


	//   ....[24]....
        /*0828*/ 	.word	0x000017f0
        /*082c*/ 	.word	0x00000000
        /*0830*/ 	.word	0x00030830
        /*0834*/ 	.short	0x010a
        /*0836*/ 	.byte	0x3f
	.zero		1


	//   ....[25]....
        /*0838*/ 	.word	0x00003f00
        /*083c*/ 	.word	0x00000006
        /*0840*/ 	.word	0x00000000
        /*0844*/ 	.short	0x0101
        /*0846*/ 	.byte	0x3f
	.zero		1


	//   ....[26]....
        /*0848*/ 	.word	0x000050f0
        /*084c*/ 	.word	0x000000ff
        /*0850*/ 	.word	0x00030830
        /*0854*/ 	.short	0x010a
        /*0856*/ 	.byte	0x06
	.zero		1


	//   ....[27]....
        /*0858*/ 	.word	0x00005130
        /*085c*/ 	.word	0x000000ff
        /*0860*/ 	.word	0x00030830
        /*0864*/ 	.short	0x010a
        /*0866*/ 	.byte	0x06
	.zero		1


	//   ....[28]....
        /*0868*/ 	.word	0x00005330
        /*086c*/ 	.word	0x000000ff
        /*0870*/ 	.word	0x00030850
        /*0874*/ 	.short	0x010a
        /*0876*/ 	.byte	0x06
	.zero		1


	//   ....[29]....
        /*0878*/ 	.word	0x00005370
        /*087c*/ 	.word	0x000000ff
        /*0880*/ 	.word	0x00030850
        /*0884*/ 	.short	0x010a
        /*0886*/ 	.byte	0x06
	.zero		1


	//   ....[30]....
        /*0888*/ 	.word	0x000072b0
        /*088c*/ 	.word	0x0000000c
        /*0890*/ 	.word	0x00000000
        /*0894*/ 	.short	0x0101
        /*0896*/ 	.byte	0x3f
	.zero		1


	//   ....[31]....
        /*0898*/ 	.word	0x00007340
        /*089c*/ 	.word	0x0000006d
        /*08a0*/ 	.word	0x00000000
        /*08a4*/ 	.short	0x0101
        /*08a6*/ 	.byte	0x3f
	.zero		1


	//   ....[32]....
        /*08a8*/ 	.word	0x00008660
        /*08ac*/ 	.word	0x000000ff
        /*08b0*/ 	.word	0x00030850
        /*08b4*/ 	.short	0x010a
        /*08b6*/ 	.byte	0x0c
	.zero		1


	//   ....[33]....
        /*08b8*/ 	.word	0x000086a0
        /*08bc*/ 	.word	0x000000ff
        /*08c0*/ 	.word	0x00030850
        /*08c4*/ 	.short	0x010a
        /*08c6*/ 	.byte	0x0c
	.zero		1


	//   ....[34]....
        /*08c8*/ 	.word	0x00008ea0
        /*08cc*/ 	.word	0x00000006
        /*08d0*/ 	.word	0x00000000
        /*08d4*/ 	.short	0x0101
        /*08d6*/ 	.byte	0x3f
	.zero		1


	//   ....[35]....
        /*08d8*/ 	.word	0x00009ff0
        /*08dc*/ 	.word	0x000000ff
        /*08e0*/ 	.word	0x00000000
        /*08e4*/ 	.short	0x0101
        /*08e6*/ 	.byte	0x04
	.zero		1


	//   ....[36]....
        /*08e8*/ 	.word	0x0000c2b0
        /*08ec*/ 	.word	0x00000000
        /*08f0*/ 	.word	0x00030840
        /*08f4*/ 	.short	0x010a
        /*08f6*/ 	.byte	0x3f
	.zero		1


	//   ....[37]....
        /*08f8*/ 	.word	0x0000d380
        /*08fc*/ 	.word	0x00000016
        /*0900*/ 	.word	0x00030800
        /*0904*/ 	.short	0x0107
        /*0906*/ 	.byte	0x3f
	.zero		1


	//   ....[38]....
        /*0908*/ 	.word	0x0000d480
        /*090c*/ 	.word	0x00000016
        /*0910*/ 	.word	0x00030800
        /*0914*/ 	.short	0x0101
        /*0916*/ 	.byte	0x3f
	.zero		1


	//   ....[39]....
        /*0918*/ 	.word	0x0000d4a0
        /*091c*/ 	.word	0x00000016
        /*0920*/ 	.word	0x00030820
        /*0924*/ 	.short	0x010a
        /*0926*/ 	.byte	0x3f
	.zero		1


	//   ....[40]....
        /*0928*/ 	.word	0x0000d7c0
        /*092c*/ 	.word	0x00000002
        /*0930*/ 	.word	0x00030840
        /*0934*/ 	.short	0x010a
        /*0936*/ 	.byte	0x3f
	.zero		1


	//   ....[41]....
        /*0938*/ 	.word	0x0000da40
        /*093c*/ 	.word	0x00000003
        /*0940*/ 	.word	0x00000060
        /*0944*/ 	.short	0x010a
        /*0946*/ 	.byte	0x3f
	.zero		1


	//   ....[42]....
        /*0948*/ 	.word	0x0000df90
        /*094c*/ 	.word	0x00000002
        /*0950*/ 	.word	0x00030840
        /*0954*/ 	.short	0x010a
        /*0956*/ 	.byte	0x3f
	.zero		1


	//   ....[43]....
        /*0958*/ 	.word	0x0000e210
        /*095c*/ 	.word	0x0000000a
        /*0960*/ 	.word	0x00000060
        /*0964*/ 	.short	0x010a
        /*0966*/ 	.byte	0x3f
	.zero		1


	//   ....[44]....
        /*0968*/ 	.word	0x0000e690
        /*096c*/ 	.word	0x00000002
        /*0970*/ 	.word	0x00030840
        /*0974*/ 	.short	0x010a
        /*0976*/ 	.byte	0x3f
	.zero		1


	//   ....[45]....
        /*0978*/ 	.word	0x0000e920
        /*097c*/ 	.word	0x00000008
        /*0980*/ 	.word	0x00000060
        /*0984*/ 	.short	0x010a
        /*0986*/ 	.byte	0x3f
	.zero		1


	//   ....[46]....
        /*0988*/ 	.word	0x0000ed60
        /*098c*/ 	.word	0x00000003
        /*0990*/ 	.word	0x00030860
        /*0994*/ 	.short	0x010a
        /*0996*/ 	.byte	0x3f
	.zero		1


	//   ....[47]....
        /*0998*/ 	.word	0x0000fa80
        /*099c*/ 	.word	0x00000009
        /*09a0*/ 	.word	0x00030820
        /*09a4*/ 	.short	0x010a
        /*09a6*/ 	.byte	0x3f
	.zero		1


	//   ....[48]....
        /*09a8*/ 	.word	0x0000fc20
        /*09ac*/ 	.word	0x00000005
        /*09b0*/ 	.word	0x00000000
        /*09b4*/ 	.short	0x010a
        /*09b6*/ 	.byte	0x3f
	.zero		1


	//   ....[49]....
        /*09b8*/ 	.word	0x0000fc90
        /*09bc*/ 	.word	0x00000003
        /*09c0*/ 	.word	0x00000000
        /*09c4*/ 	.short	0x010a
        /*09c6*/ 	.byte	0x3f
	.zero		1


	//   ....[50]....
        /*09c8*/ 	.word	0x0000fcf0
        /*09cc*/ 	.word	0x00000017
        /*09d0*/ 	.word	0x00000000
        /*09d4*/ 	.short	0x010a
        /*09d6*/ 	.byte	0x3f
	.zero		1


	//   ....[51]....
        /*09d8*/ 	.word	0x0000fd20
        /*09dc*/ 	.word	0x00000007
        /*09e0*/ 	.word	0x00000000
        /*09e4*/ 	.short	0x010a
        /*09e6*/ 	.byte	0x3f
	.zero		1


	//   ....[52]....
        /*09e8*/ 	.word	0x0000fd90
        /*09ec*/ 	.word	0x00000003
        /*09f0*/ 	.word	0x00030800
        /*09f4*/ 	.short	0x010a
        /*09f6*/ 	.byte	0x3f
	.zero		1


	//   ....[53]....
        /*09f8*/ 	.word	0x0000fde0
        /*09fc*/ 	.word	0x00000000
        /*0a00*/ 	.word	0x00030830
        /*0a04*/ 	.short	0x010a
        /*0a06*/ 	.byte	0x3f
	.zero		1


	//   ....[54]....
        /*0a08*/ 	.word	0x0000fe40
        /*0a0c*/ 	.word	0x00000007
        /*0a10*/ 	.word	0x00030830
        /*0a14*/ 	.short	0x010a
        /*0a16*/ 	.byte	0x3f
	.zero		1


	//   ....[55]....
        /*0a18*/ 	.word	0x0000fea0
        /*0a1c*/ 	.word	0x00000007
        /*0a20*/ 	.word	0x00030850
        /*0a24*/ 	.short	0x010a
        /*0a26*/ 	.byte	0x3f
	.zero		1


	//   ....[56]....
        /*0a28*/ 	.word	0x0000ff00
        /*0a2c*/ 	.word	0x00000005
        /*0a30*/ 	.word	0x00030850
        /*0a34*/ 	.short	0x010a
        /*0a36*/ 	.byte	0x3f
	.zero		1


	//   ....[57]....
        /*0a38*/ 	.word	0x000100a0
        /*0a3c*/ 	.word	0x00000000
        /*0a40*/ 	.word	0x00030840
        /*0a44*/ 	.short	0x010a
        /*0a46*/ 	.byte	0x3f
	.zero		1


	//   ....[58]....
        /*0a48*/ 	.word	0x00011080
        /*0a4c*/ 	.word	0x00000016
        /*0a50*/ 	.word	0x00030820
        /*0a54*/ 	.short	0x010a
        /*0a56*/ 	.byte	0x3f
	.zero		1


	//   ....[59]....
        /*0a58*/ 	.word	0x000110d0
        /*0a5c*/ 	.word	0x00000002
        /*0a60*/ 	.word	0x00030840
        /*0a64*/ 	.short	0x010a
        /*0a66*/ 	.byte	0x3f
	.zero		1


	//   ....[60]....
        /*0a68*/ 	.word	0x00011120
        /*0a6c*/ 	.word	0x00000003
        /*0a70*/ 	.word	0x00000060
        /*0a74*/ 	.short	0x010a
        /*0a76*/ 	.byte	0x3f
	.zero		1


	//   ....[61]....
        /*0a78*/ 	.word	0x00011170
        /*0a7c*/ 	.word	0x00000002
        /*0a80*/ 	.word	0x00030840
        /*0a84*/ 	.short	0x010a
        /*0a86*/ 	.byte	0x3f
	.zero		1


	//   ....[62]....
        /*0a88*/ 	.word	0x000111c0
        /*0a8c*/ 	.word	0x0000000a
        /*0a90*/ 	.word	0x00000060
        /*0a94*/ 	.short	0x010a
        /*0a96*/ 	.byte	0x3f
	.zero		1


	//   ....[63]....
        /*0a98*/ 	.word	0x00011210
        /*0a9c*/ 	.word	0x00000002
        /*0aa0*/ 	.word	0x00030840
        /*0aa4*/ 	.short	0x010a
        /*0aa6*/ 	.byte	0x3f
	.zero		1


	//   ....[64]....
        /*0aa8*/ 	.word	0x00011260
        /*0aac*/ 	.word	0x00000008
        /*0ab0*/ 	.word	0x00000060
        /*0ab4*/ 	.short	0x010a
        /*0ab6*/ 	.byte	0x3f
	.zero		1


	//   ....[65]....
        /*0ab8*/ 	.word	0x000112b0
        /*0abc*/ 	.word	0x00000003
        /*0ac0*/ 	.word	0x00030860
        /*0ac4*/ 	.short	0x010a
        /*0ac6*/ 	.byte	0x3f
	.zero		1


	//   ....[66]....
        /*0ac8*/ 	.word	0x00011c30
        /*0acc*/ 	.word	0x00000009
        /*0ad0*/ 	.word	0x00030820
        /*0ad4*/ 	.short	0x010a
        /*0ad6*/ 	.byte	0x3f
	.zero		1


	//   ....[67]....
        /*0ad8*/ 	.word	0x00011dd0
        /*0adc*/ 	.word	0x00000005
        /*0ae0*/ 	.word	0x00000000
        /*0ae4*/ 	.short	0x010a
        /*0ae6*/ 	.byte	0x3f
	.zero		1


	//   ....[68]....
        /*0ae8*/ 	.word	0x00011e20
        /*0aec*/ 	.word	0x00000003
        /*0af0*/ 	.word	0x00000000
        /*0af4*/ 	.short	0x010a
        /*0af6*/ 	.byte	0x3f
	.zero		1


	//   ....[69]....
        /*0af8*/ 	.word	0x00011e70
        /*0afc*/ 	.word	0x00000017
        /*0b00*/ 	.word	0x00000000
        /*0b04*/ 	.short	0x010a
        /*0b06*/ 	.byte	0x3f
	.zero		1


	//----- nvinfo : EIATTR_NUM_MBARRIERS
	.align		4
.L_123:
        /*0b08*/ 	.byte	0x03, 0x38
        /*0b0a*/ 	.short	0x0016


	//----- nvinfo : EIATTR_EXIT_INSTR_OFFSETS
	.align		4
        /*0b0c*/ 	.byte	0x04, 0x1c
        /*0b0e*/ 	.short	(.L_125 - .L_124)


	//   ....[0]....
.L_124:
        /*0b10*/ 	.word	0x00000a80


	//   ....[1]....
        /*0b14*/ 	.word	0x0000ab00


	//   ....[2]....
        /*0b18*/ 	.word	0x0000fd70


	//----- nvinfo : EIATTR_MAX_THREADS
	.align		4
.L_125:
        /*0b1c*/ 	.byte	0x04, 0x05
        /*0b1e*/ 	.short	(.L_127 - .L_126)
.L_126:
        /*0b20*/ 	.word	0x00000200
        /*0b24*/ 	.word	0x00000001
        /*0b28*/ 	.word	0x00000001


	//----- nvinfo : EIATTR_CRS_STACK_SIZE
	.align		4
.L_127:
        /*0b2c*/ 	.byte	0x04, 0x1e
        /*0b2e*/ 	.short	(.L_129 - .L_128)
.L_128:
        /*0b30*/ 	.word	0x00000000


	//----- nvinfo : EIATTR_CBANK_PARAM_SIZE
	.align		4
.L_129:
        /*0b34*/ 	.byte	0x03, 0x19
        /*0b36*/ 	.short	0x0af0


	//----- nvinfo : EIATTR_PARAM_CBANK
	.align		4
        /*0b38*/ 	.byte	0x04, 0x0a
        /*0b3a*/ 	.short	(.L_131 - .L_130)
	.align		4
.L_130:
        /*0b3c*/ 	.word	index@(.nv.constant0._ZN7cutlass13device_kernelIN5flash11enable_sm90INS1_16FlashAttnFwdSm90INS1_25CollectiveMainloopFwdSm90ILi2EN4cute5tupleIJNS5_1CILi1EEES8_S8_EEENS6_IJNS7_ILi192EEESA_NS7_ILi64EEEEEELi64ENS_6half_tEfNS_4arch4Sm90ELb0ELb0ELb1ELb1ELb0ELb0ELb0ELb0ELb1ELb1ELb0ELb0EEENS1_21CollectiveEpilogueFwdINS6_IJSA_SB_SA_EEES9_SD_SF_Li384ELb1ELb1ELb0ELb0EEENS1_36VarlenDynamicPersistentTileSchedulerILi192ELi192ELi384ELi128ELb0ELb1ELb1ELb0ELb1ELb1EEEEEEEEEvNT_6ParamsE)
        /*0b40*/ 	.short	0x0210
        /*0b42*/ 	.short	0x0af0


	//----- nvinfo : EIATTR_SW_WAR
	.align		4
.L_131:
        /*0b44*/ 	.byte	0x04, 0x36
        /*0b46*/ 	.short	(.L_133 - .L_132)
.L_132:
        /*0b48*/ 	.word	0x00000008
.L_133:


//--------------------- .nv.info._ZN7cutlass13device_kernelIN5flash11enable_sm90INS1_16FlashAttnFwdSm90INS1_25CollectiveMainloopFwdSm90ILi2EN4cute5tupleIJNS5_1CILi1EEES8_S8_EEENS6_IJNS7_ILi192EEESA_NS7_ILi64EEEEEELi64ENS_6half_tEfNS_4arch4Sm90ELb0ELb0ELb1ELb1ELb0ELb1ELb0ELb0ELb1ELb1ELb0ELb0EEENS1_21CollectiveEpilogueFwdINS6_IJSA_SB_SA_EEES9_SD_SF_Li384ELb1ELb1ELb0ELb0EEENS1_36VarlenDynamicPersistentTileSchedulerILi192ELi192ELi384ELi128ELb0ELb1ELb1ELb0ELb1ELb1EEEEEEEEEvNT_6ParamsE --------------------------
	.section	.nv.info._ZN7cutlass13device_kernelIN5flash11enable_sm90INS1_16FlashAttnFwdSm90INS1_25CollectiveMainloopFwdSm90ILi2EN4cute5tupleIJNS5_1CILi1EEES8_S8_EEENS6_IJNS7_ILi192EEESA_NS7_ILi64EEEEEELi64ENS_6half_tEfNS_4arch4Sm90ELb0ELb0ELb1ELb1ELb0ELb1ELb0ELb0ELb1ELb1ELb0ELb0EEENS1_21CollectiveEpilogueFwdINS6_IJSA_SB_SA_EEES9_SD_SF_Li384ELb1ELb1ELb0ELb0EEENS1_36VarlenDynamicPersistentTileSchedulerILi192ELi192ELi384ELi128ELb0ELb1ELb1ELb0ELb1ELb1EEEEEEEEEvNT_6ParamsE,"",@"SHT_CUDA_INFO"
	.sectionflags	@""
	.align	4


	//----- nvinfo : EIATTR_CUDA_API_VERSION
	.align		4
        /*0000*/ 	.byte	0x04, 0x37
        /*0002*/ 	.short	(.L_135 - .L_134)
.L_134:
        /*0004*/ 	.word	0x00000082


	//----- nvinfo : EIATTR_KPARAM_INFO
	.align		4
.L_135:
        /*0008*/ 	.byte	0x04, 0x17
        /*000a*/ 	.short	(.L_137 - .L_136)
.L_136:
        /*000c*/ 	.word	0x00000000
        /*0010*/ 	.short	0x0000
        /*0012*/ 	.short	0x0070
        /*0014*/ 	.byte	0x00, 0xf0, 0x01, 0x2a


	//----- nvinfo : EIATTR_SPARSE_MMA_MASK
	.align		4
.L_137:
        /*0018*/ 	.byte	0x03, 0x50
        /*001a*/ 	.short	0x0000


	//----- nvinfo : EIATTR_MAXREG_COUNT
	.align		4
        /*001c*/ 	.byte	0x03, 0x1b
        /*001e*/ 	.short	0x0080


	//----- nvinfo : EIATTR_NUM_BARRIERS
	.align		4
        /*0020*/ 	.byte	0x02, 0x4c
        /*0022*/ 	.byte	0x10
	.zero		1


	//----- nvinfo : EIATTR_EXTERNS
	.align		4
        /*0024*/ 	.byte	0x04, 0x0f
        /*0026*/ 	.short	(.L_139 - .L_138)


	//   ....[0]....
	.align		4
.L_138:
        /*0028*/ 	.word	index@(__assertfail)


	//----- nvinfo : EIATTR_ANNOTATIONS
	.align		4
.L_139:
        /*002c*/ 	.byte	0x04, 0x55
        /*002e*/ 	.short	(.L_141 - .L_140)


	//   ....[0]....
.L_140:
        /* <DEDUP_REMOVED lines=84> */
        /*0564*/ 	.byte	0x40, 0x83, 0x01, 0x00, 0x01, 0x00, 0x00, 0x00, 0x40, 0x91, 0x01, 0x00


	//----- nvinfo : EIATTR_MERCURY_ISA_VERSION
	.align		4
.L_141:
        /*0570*/ 	.byte	0x03, 0x5f
        /*0572*/ 	.short	0x0101


	//----- nvinfo : EIATTR_UNUSED_LOAD_BYTE_OFFSET
	.align		4
        /*0574*/ 	.byte	0x04, 0x44
        /*0576*/ 	.short	(.L_143 - .L_142)


	//   ....[0]....
.L_142:
        /*0578*/ 	.word	0x00000ad0
        /*057c*/ 	.word	0x0000fff0


	//   ....[1]....
        /*0580*/ 	.word	0x000106c0
        /*0584*/ 	.word	0x0000fff0


	//----- nvinfo : EIATTR_INT_WARP_WIDE_INSTR_OFFSETS
	.align		4
.L_143:
        /*0588*/ 	.byte	0x04, 0x31
        /*058a*/ 	.short	(.L_145 - .L_144)


	//   ....[0]....
.L_144:
        /*058c*/ 	.word	0x00000180


	//   ....[1]....
        /*0590*/ 	.word	0x00000220


	//   ....[2]....
        /*0594*/ 	.word	0x00000290


	//   ....[3]....
        /*0598*/ 	.word	0x00013e10


	//   ....[4]....
        /*059c*/ 	.word	0x00013ea0


	//   ....[5]....
        /*05a0*/ 	.word	0x00016fd0


	//   ....[6]....
        /*05a4*/ 	.word	0x00017060


	//----- nvinfo : EIATTR_COOP_GROUP_MASK_REGIDS
	.align		4
.L_145:
        /*05a8*/ 	.byte	0x04, 0x29
        /*05aa*/ 	.short	(.L_147 - .L_146)


	//   ....[0]....
.L_146:
        /*05ac*/ 	.word	0xffffffff


	//   ....[1]....
        /*05b0*/ 	.word	0xffffffff


	//   ....[2]....
        /*05b4*/ 	.word	0xffffffff


	//   ....[3]....
        /*05b8*/ 	.word	0xffffffff


	//   ....[4]....
        /*05bc*/ 	.word	0xffffffff


	//   ....[5]....
        /*05c0*/ 	.word	0xffffffff


	//   ....[6]....
        /*05c4*/ 	.word	0xffffffff


	//   ....[7]....
        /*05c8*/ 	.word	0xffffffff


	//   ....[8]....
        /*05cc*/ 	.word	0xffffffff


	//   ....[9]....
        /*05d0*/ 	.word	0xffffffff


	//   ....[10]....
        /*05d4*/ 	.word	0xffffffff


	//   ....[11]....
        /*05d8*/ 	.word	0xffffffff


	//   ....[12]....
        /*05dc*/ 	.word	0xffffffff


	//   ....[13]....
        /*05e0*/ 	.word	0xffffffff


	//   ....[14]....
        /*05e4*/ 	.word	0xffffffff


	//   ....[15]....
        /*05e8*/ 	.word	0xffffffff


	//   ....[16]....
        /*05ec*/ 	.word	0xffffffff


	//   ....[17]....
        /*05f0*/ 	.word	0xffffffff


	//   ....[18]....
        /*05f4*/ 	.word	0xffffffff


	//   ....[19]....
        /*05f8*/ 	.word	0xffffffff


	//   ....[20]....
        /*05fc*/ 	.word	0xffffffff


	//   ....[21]....
        /*0600*/ 	.word	0xffffffff


	//   ....[22]....
        /*0604*/ 	.word	0xffffffff


	//   ....[23]....
        /*0608*/ 	.word	0xffffffff


	//   ....[24]....
        /*060c*/ 	.word	0xffffffff


	//   ....[25]....
        /*0610*/ 	.word	0xffffffff


	//   ....[26]....
        /*0614*/ 	.word	0xffffffff


	//   ....[27]....
        /*0618*/ 	.word	0xffffffff


	//   ....[28]....
        /*061c*/ 	.word	0xffffffff


	//   ....[29]....
        /*0620*/ 	.word	0xffffffff


	//   ....[30]....
        /*0624*/ 	.word	0xffffffff


	//   ....[31]....
        /*0628*/ 	.word	0xffffffff


	//   ....[32]....
        /*062c*/ 	.word	0xffffffff


	//   ....[33]....
        /*0630*/ 	.word	0xffffffff


	//   ....[34]....
        /*0634*/ 	.word	0xffffffff


	//   ....[35]....
        /*0638*/ 	.word	0xffffffff


	//   ....[36]....
        /*063c*/ 	.word	0xffffffff


	//   ....[37]....
        /*0640*/ 	.word	0xffffffff


	//   ....[38]....
        /*0644*/ 	.word	0xffffffff


	//   ....[39]....
        /*0648*/ 	.word	0xffffffff


	//   ....[40]....
        /*064c*/ 	.word	0xffffffff


	//   ....[41]....
        /*0650*/ 	.word	0xffffffff


	//   ....[42]....
        /*0654*/ 	.word	0xffffffff


	//   ....[43]....
        /*0658*/ 	.word	0xffffffff


	//   ....[44]....
        /*065c*/ 	.word	0xffffffff


	//   ....[45]....
        /*0660*/ 	.word	0xffffffff


	//   ....[46]....
        /*0664*/ 	.word	0xffffffff


	//   ....[47]....
        /*0668*/ 	.word	0xffffffff


	//   ....[48]....
        /*066c*/ 	.word	0xffffffff


	//   ....[49]....
        /*0670*/ 	.word	0xffffffff


	//   ....[50]....
        /*0674*/ 	.word	0xffffffff


	//   ....[51]....
        /*0678*/ 	.word	0xffffffff


	//   ....[52]....
        /*067c*/ 	.word	0xffffffff


	//   ....[53]....
        /*0680*/ 	.word	0xffffffff


	//   ....[54]....
        /*0684*/ 	.word	0xffffffff


	//   ....[55]....
        /*0688*/ 	.word	0xffffffff


	//   ....[56]....
        /*068c*/ 	.word	0xffffffff


	//   ....[57]....
        /*0690*/ 	.word	0xffffffff


	//   ....[58]....
        /*0694*/ 	.word	0xffffffff


	//   ....[59]....
        /*0698*/ 	.word	0xffffffff


	//   ....[60]....
        /*069c*/ 	.word	0xffffffff


	//   ....[61]....
        /*06a0*/ 	.word	0xffffffff


	//   ....[62]....
        /*06a4*/ 	.word	0xffffffff


	//   ....[63]....
        /*06a8*/ 	.word	0xffffffff


	//   ....[64]....
        /*06ac*/ 	.word	0xffffffff


	//   ....[65]....
        /*06b0*/ 	.word	0xffffffff


	//   ....[66]....
        /*06b4*/ 	.word	0xffffffff


	//   ....[67]....
        /*06b8*/ 	.word	0xffffffff


	//   ....[68]....
        /*06bc*/ 	.word	0xffffffff


	//   ....[69]....
        /*06c0*/ 	.word	0xffffffff


	//   ....[70]....
        /*06c4*/ 	.word	0xffffffff


	//   ....[71]....
        /*06c8*/ 	.word	0xffffffff


	//   ....[72]....
        /*06cc*/ 	.word	0xffffffff


	//   ....[73]....
        /*06d0*/ 	.word	0xffffffff


	//   ....[74]....
        /*06d4*/ 	.word	0xffffffff


	//   ....[75]....
        /*06d8*/ 	.word	0xffffffff


	//   ....[76]....
        /*06dc*/ 	.word	0xffffffff


	//   ....[77]....
        /*06e0*/ 	.word	0xffffffff


	//   ....[78]....
        /*06e4*/ 	.word	0xffffffff


	//   ....[79]....
        /*06e8*/ 	.word	0xffffffff


	//   ....[80]....
        /*06ec*/ 	.word	0xffffffff


	//   ....[81]....
        /*06f0*/ 	.word	0xffffffff


	//   ....[82]....
        /*06f4*/ 	.word	0xffffffff


	//   ....[83]....
        /*06f8*/ 	.word	0xffffffff


	//   ....[84]....
        /*06fc*/ 	.word	0xffffffff


	//   ....[85]....
        /*0700*/ 	.word	0xffffffff


	//   ....[86]....
        /*0704*/ 	.word	0xffffffff


	//   ....[87]....
        /*0708*/ 	.word	0xffffffff


	//   ....[88]....
        /*070c*/ 	.word	0xffffffff


	//   ....[89]....
        /*0710*/ 	.word	0xffffffff


	//   ....[90]....
        /*0714*/ 	.word	0xffffffff


	//   ....[91]....
        /*0718*/ 	.word	0xffffffff


	//   ....[92]....
        /*071c*/ 	.word	0xffffffff


	//   ....[93]....
        /*0720*/ 	.word	0xffffffff


	//   ....[94]....
        /*0724*/ 	.word	0xffffffff


	//   ....[95]....
        /*0728*/ 	.word	0xffffffff


	//   ....[96]....
        /*072c*/ 	.word	0xffffffff


	//   ....[97]....
        /*0730*/ 	.word	0xffffffff


	//   ....[98]....
        /*0734*/ 	.word	0xffffffff


	//   ....[99]....
        /*0738*/ 	.word	0xffffffff


	//   ....[100]....
        /*073c*/ 	.word	0xffffffff


	//   ....[101]....
        /*0740*/ 	.word	0xffffffff


	//   ....[102]....
        /*0744*/ 	.word	0xffffffff


	//   ....[103]....
        /*0748*/ 	.word	0xffffffff


	//   ....[104]....
        /*074c*/ 	.word	0xffffffff


	//   ....[105]....
        /*0750*/ 	.word	0xffffffff


	//   ....[106]....
        /*0754*/ 	.word	0xffffffff


	//   ....[107]....
        /*0758*/ 	.word	0xffffffff


	//   ....[108]....
        /*075c*/ 	.word	0xffffffff


	//   ....[109]....
        /*0760*/ 	.word	0xffffffff


	//   ....[110]....
        /*0764*/ 	.word	0x0500000f


	//   ....[111]....
        /*0768*/ 	.word	0x0500000f


	//   ....[112]....
        /*076c*/ 	.word	0x0500000f


	//   ....[113]....
        /*0770*/ 	.word	0x0500000f


	//   ....[114]....
        /*0774*/ 	.word	0x0500000f


	//   ....[115]....
        /*0778*/ 	.word	0x0500000f


	//   ....[116]....
        /*077c*/ 	.word	0x0500000f


	//   ....[117]....
        /*0780*/ 	.word	0x0500000f


	//   ....[118]....
        /*0784*/ 	.word	0x0500000f


	//   ....[119]....
        /*0788*/ 	.word	0x0500000f


	//   ....[120]....
        /*078c*/ 	.word	0x0500000f


	//   ....[121]....
        /*0790*/ 	.word	0x0500000f


	//   ....[122]....
        /*0794*/ 	.word	0x0500000f


	//   ....[123]....
        /*0798*/ 	.word	0x0500000f


	//   ....[124]....
        /*079c*/ 	.word	0x0500000f


	//   ....[125]....
        /*07a0*/ 	.word	0x0500000f


	//   ....[126]....
        /*07a4*/ 	.word	0x0500000f


	//   ....[127]....
        /*07a8*/ 	.word	0x0500000f


	//   ....[128]....
        /*07ac*/ 	.word	0x0500000f


	//   ....[129]....
        /*07b0*/ 	.word	0x0500000f


	//   ....[130]....
        /*07b4*/ 	.word	0x0500000f


	//   ....[131]....
        /*07b8*/ 	.word	0x0500000f


	//   ....[132]....
        /*07bc*/ 	.word	0x0500000f


	//   ....[133]....
        /*07c0*/ 	.word	0x0500000f


	//   ....[134]....
        /*07c4*/ 	.word	0x0500000f


	//   ....[135]....
        /*07c8*/ 	.word	0x0500000f


	//   ....[136]....
        /*07cc*/ 	.word	0x0500000f


	//   ....[137]....
        /*07d0*/ 	.word	0x0500000f


	//   ....[138]....
        /*07d4*/ 	.word	0x0500000f


	//   ....[139]....
        /*07d8*/ 	.word	0x0500000f


	//   ....[140]....
        /*07dc*/ 	.word	0x0500000f


	//   ....[141]....
        /*07e0*/ 	.word	0x0500000f


	//   ....[142]....
        /*07e4*/ 	.word	0x0500000f


	//   ....[143]....
        /*07e8*/ 	.word	0x0500000f


	//   ....[144]....
        /*07ec*/ 	.word	0x0500000f


	//   ....[145]....
        /*07f0*/ 	.word	0x0500000f


	//   ....[146]....
        /*07f4*/ 	.word	0x0500000f


	//   ....[147]....
        /*07f8*/ 	.word	0x0500000f


	//   ....[148]....
        /*07fc*/ 	.word	0x0500000f


	//   ....[149]....
        /*0800*/ 	.word	0x0500000f


	//   ....[150]....
        /*0804*/ 	.word	0x0500000f


	//   ....[151]....
        /*0808*/ 	.word	0x0500000f


	//   ....[152]....
        /*080c*/ 	.word	0x0500000f


	//   ....[153]....
        /*0810*/ 	.word	0x0500000f


	//   ....[154]....
        /*0814*/ 	.word	0x0500000f


	//   ....[155]....
        /*0818*/ 	.word	0x0500000f


	//   ....[156]....
        /*081c*/ 	.word	0x0500000f


	//   ....[157]....
        /*0820*/ 	.word	0x0500000f


	//   ....[158]....
        /*0824*/ 	.word	0x0500000f


	//   ....[159]....
        /*0828*/ 	.word	0x0500000f


	//   ....[160]....
        /*082c*/ 	.word	0x0500000f


	//   ....[161]....
        /*0830*/ 	.word	0x0500000f


	//   ....[162]....
        /*0834*/ 	.word	0x0500000f


	//   ....[163]....
        /*0838*/ 	.word	0x0500000f


	//   ....[164]....
        /*083c*/ 	.word	0x0500000f


	//   ....[165]....
        /*0840*/ 	.word	0x0500000f


	//   ....[166]....
        /*0844*/ 	.word	0x0500000f


	//   ....[167]....
        /*0848*/ 	.word	0x0500000f


	//   ....[168]....
        /*084c*/ 	.word	0x0500000f


	//   ....[169]....
        /*0850*/ 	.word	0x0500000f


	//   ....[170]....
        /*0854*/ 	.word	0x0500000f


	//----- nvinfo : EIATTR_COOP_GROUP_INSTR_OFFSETS
	.align		4
.L_147:
        /*0858*/ 	.byte	0x04, 0x28
        /*085a*/ 	.short	(.L_149 - .L_148)


	//   ....[0]....
.L_148:
        /*085c*/ 	.word	0x00000060


	//   ....[1]....
        /*0860*/ 	.word	0x00000190


	//   ....[2]....
        /*0864*/ 	.word	0x00000240


	//   ....[3]....
        /*0868*/ 	.word	0x00000400


	//   ....[4]....
        /*086c*/ 	.word	0x00000560


	//   ....[5]....
        /*0870*/ 	.word	0x00000680


	//   ....[6]....
        /*0874*/ 	.word	0x000007e0


	//   ....[7]....
        /*0878*/ 	.word	0x000058c0


	//   ....[8]....
        /*087c*/ 	.word	0x00005e70


	//   ....[9]....
        /*0880*/ 	.word	0x00005e80


	//   ....[10]....
        /*0884*/ 	.word	0x00005e90


	//   ....[11]....
        /*0888*/ 	.word	0x00005ea0


	//   ....[12]....
        /*088c*/ 	.word	0x00006f20


	//   ....[13]....
        /*0890*/ 	.word	0x00006f30


	//   ....[14]....
        /*0894*/ 	.word	0x00006f40


	//   ....[15]....
        /*0898*/ 	.word	0x00006f50


	//   ....[16]....
        /*089c*/ 	.word	0x00009bb0


	//   ....[17]....
        /*08a0*/ 	.word	0x00009bd0


	//   ....[18]....
        /*08a4*/ 	.word	0x0000a1b0


	//   ....[19]....
        /*08a8*/ 	.word	0x0000a1e0


	//   ....[20]....
        /*08ac*/ 	.word	0x0000b8d0


	//   ....[21]....
        /*08b0*/ 	.word	0x0000cb40


	//   ....[22]....
        /*08b4*/ 	.word	0x0000cba0


	//   ....[23]....
        /*08b8*/ 	.word	0x0000d800


	//   ....[24]....
        /*08bc*/ 	.word	0x0000d820


	//   ....[25]....
        /*08c0*/ 	.word	0x0000f7a0


	//   ....[26]....
        /*08c4*/ 	.word	0x0000fa30


	//   ....[27]....
        /*08c8*/ 	.word	0x0000fd10


	//   ....[28]....
        /*08cc*/ 	.word	0x00010180


	//   ....[29]....
        /*08d0*/ 	.word	0x000101b0


	//   ....[30]....
        /*08d4*/ 	.word	0x00010e80


	//   ....[31]....
        /*08d8*/ 	.word	0x00010ec0


	//   ....[32]....
        /*08dc*/ 	.word	0x00010ee0


	//   ....[33]....
        /*08e0*/ 	.word	0x00010f10


	//   ....[34]....
        /*08e4*/ 	.word	0x000113b0


	//   ....[35]....
        /*08e8*/ 	.word	0x000113e0


	//   ....[36]....
        /*08ec*/ 	.word	0x00011410


	//   ....[37]....
        /*08f0*/ 	.word	0x00011450


	//   ....[38]....
        /*08f4*/ 	.word	0x00011480


	//   ....[39]....
        /*08f8*/ 	.word	0x000114a0


	//   ....[40]....
        /*08fc*/ 	.word	0x000114b0


	//   ....[41]....
        /*0900*/ 	.word	0x000114d0


	//   ....[42]....
        /*0904*/ 	.word	0x00011ce0


	//   ....[43]....
        /*0908*/ 	.word	0x00011d10


	//   ....[44]....
        /*090c*/ 	.word	0x00011d30


	//   ....[45]....
        /*0910*/ 	.word	0x00011d60


	//   ....[46]....
        /*0914*/ 	.word	0x00011d90


	//   ....[47]....
        /*0918*/ 	.word	0x00011da0


	//   ....[48]....
        /*091c*/ 	.word	0x00011dd0


	//   ....[49]....
        /*0920*/ 	.word	0x00011e10


	//   ....[50]....
        /*0924*/ 	.word	0x00011f60


	//   ....[51]....
        /*0928*/ 	.word	0x00012150


	//   ....[52]....
        /*092c*/ 	.word	0x00012180


	//   ....[53]....
        /*0930*/ 	.word	0x000121b0


	//   ....[54]....
        /*0934*/ 	.word	0x000121e0


	//   ....[55]....
        /*0938*/ 	.word	0x00012210


	//   ....[56]....
        /*093c*/ 	.word	0x00012240


	//   ....[57]....
        /*0940*/ 	.word	0x000123b0


	//   ....[58]....
        /*0944*/ 	.word	0x000123e0


	//   ....[59]....
        /*0948*/ 	.word	0x00012410


	//   ....[60]....
        /*094c*/ 	.word	0x00012440


	//   ....[61]....
        /*0950*/ 	.word	0x00012470


	//   ....[62]....
        /*0954*/ 	.word	0x000124a0


	//   ....[63]....
        /*0958*/ 	.word	0x00012530


	//   ....[64]....
        /*095c*/ 	.word	0x00012560


	//   ....[65]....
        /*0960*/ 	.word	0x000125e0


	//   ....[66]....
        /*0964*/ 	.word	0x00013110


	//   ....[67]....
        /*0968*/ 	.word	0x000143d0


	//   ....[68]....
        /*096c*/ 	.word	0x00014fe0


	//   ....[69]....
        /*0970*/ 	.word	0x00014ff0


	//   ....[70]....
        /*0974*/ 	.word	0x00015010


	//   ....[71]....
        /*0978*/ 	.word	0x000150a0


	//   ....[72]....
        /*097c*/ 	.word	0x000150c0


	//   ....[73]....
        /*0980*/ 	.word	0x00015140


	//   ....[74]....
        /*0984*/ 	.word	0x00015160


	//   ....[75]....
        /*0988*/ 	.word	0x000151e0


	//   ....[76]....
        /*098c*/ 	.word	0x00015200


	//   ....[77]....
        /*0990*/ 	.word	0x00015280


	//   ....[78]....
        /*0994*/ 	.word	0x000152a0


	//   ....[79]....
        /*0998*/ 	.word	0x00015320


	//   ....[80]....
        /*099c*/ 	.word	0x00015340


	//   ....[81]....
        /*09a0*/ 	.word	0x000153c0


	//   ....[82]....
        /*09a4*/ 	.word	0x000153e0


	//   ....[83]....
        /*09a8*/ 	.word	0x000153f0


	//   ....[84]....
        /*09ac*/ 	.word	0x00015460


	//   ....[85]....
        /*09b0*/ 	.word	0x000154b0


	//   ....[86]....
        /*09b4*/ 	.word	0x00015560


	//   ....[87]....
        /*09b8*/ 	.word	0x00015570


	//   ....[88]....
        /*09bc*/ 	.word	0x000155e0


	//   ....[89]....
        /*09c0*/ 	.word	0x000155f0


	//   ....[90]....
        /*09c4*/ 	.word	0x00015630


	//   ....[91]....
        /*09c8*/ 	.word	0x00015650


	//   ....[92]....
        /*09cc*/ 	.word	0x00017520


	//   ....[93]....
        /*09d0*/ 	.word	0x00017550


	//   ....[94]....
        /*09d4*/ 	.word	0x00017590


	//   ....[95]....
        /*09d8*/ 	.word	0x000175c0


	//   ....[96]....
        /*09dc*/ 	.word	0x000175f0


	//   ....[97]....
        /*09e0*/ 	.word	0x00017620


	//   ....[98]....
        /*09e4*/ 	.word	0x00017650


	//   ....[99]....
        /*09e8*/ 	.word	0x00017680


	//   ....[100]....
        /*09ec*/ 	.word	0x00017800


	//   ....[101]....
        /*09f0*/ 	.word	0x00017830


	//   ....[102]....
        /*09f4*/ 	.word	0x00017860


	//   ....[103]....
        /*09f8*/ 	.word	0x00017890


	//   ....[104]....
        /*09fc*/ 	.word	0x000178c0


	//   ....[105]....
        /*0a00*/ 	.word	0x000178f0


	//   ....[106]....
        /*0a04*/ 	.word	0x000179b0


	//   ....[107]....
        /*0a08*/ 	.word	0x000179d0


	//   ....[108]....
        /*0a0c*/ 	.word	0x00017a40


	//   ....[109]....
        /*0a10*/ 	.word	0x00017eb0


	//   ....[110]....
        /*0a14*/ 	.word	0x00018310


	//   ....[111]....
        /*0a18*/ 	.word	0x000183c0


	//   ....[112]....
        /*0a1c*/ 	.word	0x00018450


	//   ....[113]....
        /*0a20*/ 	.word	0x000184a0


	//   ....[114]....
        /*0a24*/ 	.word	0x000184f0


	//   ....[115]....
        /*0a28*/ 	.word	0x000185d0


	//   ....[116]....
        /*0a2c*/ 	.word	0x00018660


	//   ....[117]....
        /*0a30*/ 	.word	0x000186b0


	//   ....[118]....
        /*0a34*/ 	.word	0x00018700


	//   ....[119]....
        /*0a38*/ 	.word	0x00018930


	//   ....[120]....
        /*0a3c*/ 	.word	0x000189d0


	//   ....[121]....
        /*0a40*/ 	.word	0x00018a30


	//   ....[122]....
        /*0a44*/ 	.word	0x00018aa0


	//   ....[123]....
        /*0a48*/ 	.word	0x00018b00


	//   ....[124]....
        /*0a4c*/ 	.word	0x00018b70


	//   ....[125]....
        /*0a50*/ 	.word	0x00018c30


	//   ....[126]....
        /*0a54*/ 	.word	0x00018c90


	//   ....[127]....
        /*0a58*/ 	.word	0x00018d50


	//   ....[128]....
        /*0a5c*/ 	.word	0x00019030


	//   ....[129]....
        /*0a60*/ 	.word	0x000191e0


	//   ....[130]....
        /*0a64*/ 	.word	0x00019230


	//   ....[131]....
        /*0a68*/ 	.word	0x00019290


	//   ....[132]....
        /*0a6c*/ 	.word	0x00019380


	//   ....[133]....
        /*0a70*/ 	.word	0x000193e0


	//   ....[134]....
        /*0a74*/ 	.word	0x000194e0


	//   ....[135]....
        /*0a78*/ 	.word	0x00019540


	//   ....[136]....
        /*0a7c*/ 	.word	0x00019640


	//   ....[137]....
        /*0a80*/ 	.word	0x000196a0


	//   ....[138]....
        /*0a84*/ 	.word	0x000197a0


	//   ....[139]....
        /*0a88*/ 	.word	0x00019800


	//   ....[140]....
        /*0a8c*/ 	.word	0x00019900


	//   ....[141]....
        /*0a90*/ 	.word	0x00019960


	//   ....[142]....
        /*0a94*/ 	.word	0x00019a60


	//   ....[143]....
        /*0a98*/ 	.word	0x00019ac0


	//   ....[144]....
        /*0a9c*/ 	.word	0x00019b70


	//   ....[145]....
        /*0aa0*/ 	.word	0x00019c40


	//   ....[146]....
        /*0aa4*/ 	.word	0x00019d10


	//   ....[147]....
        /*0aa8*/ 	.word	0x00019d70


	//   ....[148]....
        /*0aac*/ 	.word	0x00019e50


	//   ....[149]....
        /*0ab0*/ 	.word	0x00019eb0


	//   ....[150]....
        /*0ab4*/ 	.word	0x00019f80


	//   ....[151]....
        /*0ab8*/ 	.word	0x00019fe0


	//   ....[152]....
        /*0abc*/ 	.word	0x0001a0a0


	//   ....[153]....
        /*0ac0*/ 	.word	0x0001a3c0


	//   ....[154]....
        /*0ac4*/ 	.word	0x0001a460


	//   ....[155]....
        /*0ac8*/ 	.word	0x0001a580


	//   ....[156]....
        /*0acc*/ 	.word	0x0001a5f0


	//   ....[157]....
        /*0ad0*/ 	.word	0x0001a660


	//   ....[158]....
        /*0ad4*/ 	.word	0x0001a6d0


	//   ....[159]....
        /*0ad8*/ 	.word	0x0001a740


	//   ....[160]....
        /*0adc*/ 	.word	0x0001a7c0


	//   ....[161]....
        /*0ae0*/ 	.word	0x0001a850


	//   ....[162]....
        /*0ae4*/ 	.word	0x0001a8e0


	//   ....[163]....
        /*0ae8*/ 	.word	0x0001a950


	//   ....[164]....
        /*0aec*/ 	.word	0x0001a9c0


	//   ....[165]....
        /*0af0*/ 	.word	0x0001aa30


	//   ....[166]....
        /*0af4*/ 	.word	0x0001aab0


	//   ....[167]....
        /*0af8*/ 	.word	0x0001ab20


	//   ....[168]....
        /*0afc*/ 	.word	0x0001abc0


	//   ....[169]....
        /*0b00*/ 	.word	0x0001ac50


	//   ....[170]....
        /*0b04*/ 	.word	0x0001ad70


	//----- nvinfo : EIATTR_REG_RECONFIG
	.align		4
.L_149:
        /*0b08*/ 	.byte	0x01, 0x54
	.zero		2


	//----- nvinfo : EIATTR_SYSCALL_OFFSETS
	.align		4
        /*0b0c*/ 	.byte	0x04, 0x46
        /*0b0e*/ 	.short	(.L_151 - .L_150)


	//   ....[0]....
.L_150:
        /*0b10*/ 	.word	0x00001980


	//   ....[1]....
        /*0b14*/ 	.word	0x00001ad0


	//   ....[2]....
        /*0b18*/ 	.word	0x00005a50


	//   ....[3]....
        /*0b1c*/ 	.word	0x00005de0


	//   ....[4]....
        /*0b20*/ 	.word	0x00014000


	//   ....[5]....
        /*0b24*/ 	.word	0x00014150


	//   ....[6]....
        /*0b28*/ 	.word	0x00014250


	//   ....[7]....
        /*0b2c*/ 	.word	0x00014ad0


	//----- nvinfo : EIATTR_MBARRIER_INSTR_OFFSETS
	.align		4
.L_151:
        /*0b30*/ 	.byte	0x04, 0x39
        /*0b32*/ 	.short	(.L_153 - .L_152)


	//   ....[0]....
.L_152:
        /*0b34*/ 	.word	0x000002b0
        /*0b38*/ 	.word	0x000000ff
        /*0b3c*/ 	.word	0x00030800
        /*0b40*/ 	.short	0x0100
        /*0b42*/ 	.byte	0x08
	.zero		1


	//   ....[1]....
        /*0b44*/ 	.word	0x000002c0
        /*0b48*/ 	.word	0x000000ff
        /*0b4c*/ 	.word	0x00030820
        /*0b50*/ 	.short	0x0100
        /*0b52*/ 	.byte	0x08
	.zero		1


	//   ....[2]....
        /*0b54*/ 	.word	0x000003b0
        /*0b58*/ 	.word	0x000000ff
        /*0b5c*/ 	.word	0x00030830
        /*0b60*/ 	.short	0x0100
        /*0b62*/ 	.byte	0x08
	.zero		1


	//   ....[3]....
        /*0b64*/ 	.word	0x000003c0
        /*0b68*/ 	.word	0x000000ff
        /*0b6c*/ 	.word	0x00030840
        /*0b70*/ 	.short	0x0100
        /*0b72*/ 	.byte	0x08
	.zero		1


	//   ....[4]....
        /*0b74*/ 	.word	0x000003d0
        /*0b78*/ 	.word	0x000000ff
        /*0b7c*/ 	.word	0x00030838
        /*0b80*/ 	.short	0x0100
        /*0b82*/ 	.byte	0x08
	.zero		1


	//   ....[5]....
        /*0b84*/ 	.word	0x000003e0
        /*0b88*/ 	.word	0x000000ff
        /*0b8c*/ 	.word	0x00030848
        /*0b90*/ 	.short	0x0100
        /*0b92*/ 	.byte	0x08
	.zero		1


	//   ....[6]....
        /*0b94*/ 	.word	0x00000510
        /*0b98*/ 	.word	0x000000ff
        /*0b9c*/ 	.word	0x00030850
        /*0ba0*/ 	.short	0x0100
        /*0ba2*/ 	.byte	0x08
	.zero		1


	//   ....[7]....
        /*0ba4*/ 	.word	0x00000520
        /*0ba8*/ 	.word	0x000000ff
        /*0bac*/ 	.word	0x00030860
        /*0bb0*/ 	.short	0x0100
        /*0bb2*/ 	.byte	0x08
	.zero		1


	//   ....[8]....
        /*0bb4*/ 	.word	0x00000530
        /*0bb8*/ 	.word	0x000000ff
        /*0bbc*/ 	.word	0x00030858
        /*0bc0*/ 	.short	0x0100
        /*0bc2*/ 	.byte	0x08
	.zero		1


	//   ....[9]....
        /*0bc4*/ 	.word	0x00000540
        /*0bc8*/ 	.word	0x000000ff
        /*0bcc*/ 	.word	0x00030868
        /*0bd0*/ 	.short	0x0100
        /*0bd2*/ 	.byte	0x08
	.zero		1


	//   ....[10]....
        /*0bd4*/ 	.word	0x00000630
        /*0bd8*/ 	.word	0x000000ff
        /*0bdc*/ 	.word	0x00030870
        /*0be0*/ 	.short	0x0100
        /*0be2*/ 	.byte	0x06
	.zero		1


	//   ....[11]....
        /*0be4*/ 	.word	0x00000640
        /*0be8*/ 	.word	0x000000ff
        /*0bec*/ 	.word	0x00030880
        /*0bf0*/ 	.short	0x0100
        /*0bf2*/ 	.byte	0x06
	.zero		1


	//   ....[12]....
        /*0bf4*/ 	.word	0x00000650
        /*0bf8*/ 	.word	0x000000ff
        /*0bfc*/ 	.word	0x00030878
        /*0c00*/ 	.short	0x0100
        /*0c02*/ 	.byte	0x06
	.zero		1


	//   ....[13]....
        /*0c04*/ 	.word	0x00000660
        /*0c08*/ 	.word	0x000000ff
        /*0c0c*/ 	.word	0x00030888
        /*0c10*/ 	.short	0x0100
        /*0c12*/ 	.byte	0x06
	.zero		1


	//   ....[14]....
        /*0c14*/ 	.word	0x00000790
        /*0c18*/ 	.word	0x000000ff
        /*0c1c*/ 	.word	0x00030890
        /*0c20*/ 	.short	0x0100
        /*0c22*/ 	.byte	0x08
	.zero		1


	//   ....[15]....
        /*0c24*/ 	.word	0x000007a0
        /*0c28*/ 	.word	0x000000ff
        /*0c2c*/ 	.word	0x000308a0
        /*0c30*/ 	.short	0x0100
        /*0c32*/ 	.byte	0x08
	.zero		1


	//   ....[16]....
        /*0c34*/ 	.word	0x000007b0
        /*0c38*/ 	.word	0x000000ff
        /*0c3c*/ 	.word	0x00030898
        /*0c40*/ 	.short	0x0100
        /*0c42*/ 	.byte	0x08
	.zero		1


	//   ....[17]....
        /*0c44*/ 	.word	0x000007c0
        /*0c48*/ 	.word	0x000000ff
        /*0c4c*/ 	.word	0x000308a8
        /*0c50*/ 	.short	0x0100
        /*0c52*/ 	.byte	0x08
	.zero		1


	//   ....[18]....
        /*0c54*/ 	.word	0x000008f0
        /*0c58*/ 	.word	0x000000ff
        /*0c5c*/ 	.word	0x000308b0
        /*0c60*/ 	.short	0x0100
        /*0c62*/ 	.byte	0x08
	.zero		1


	//   ....[19]....
        /*0c64*/ 	.word	0x00000900
        /*0c68*/ 	.word	0x000000ff
        /*0c6c*/ 	.word	0x000308c0
        /*0c70*/ 	.short	0x0100
        /*0c72*/ 	.byte	0x08
	.zero		1


	//   ....[20]....
        /*0c74*/ 	.word	0x00000910
        /*0c78*/ 	.word	0x000000ff
        /*0c7c*/ 	.word	0x000308b8
        /*0c80*/ 	.short	0x0100
        /*0c82*/ 	.byte	0x08
	.zero		1


	//   ....[21]....
        /*0c84*/ 	.word	0x00000920
        /*0c88*/ 	.word	0x000000ff
        /*0c8c*/ 	.word	0x000308c8
        /*0c90*/ 	.short	0x0100
        /*0c92*/ 	.byte	0x08
	.zero		1


	//   ....[22]....
        /*0c94*/ 	.word	0x00002cf0
        /*0c98*/ 	.word	0x00000052
        /*0c9c*/ 	.word	0x00030890
        /*0ca0*/ 	.short	0x010a
        /*0ca2*/ 	.byte	0x3f
	.zero		1


	//   ....[23]....
        /*0ca4*/ 	.word	0x00003ef0
        /*0ca8*/ 	.word	0x00000052
        /*0cac*/ 	.word	0x00030890
        /*0cb0*/ 	.short	0x010a
        /*0cb2*/ 	.byte	0x3f
	.zero		1


	//   ....[24]....
        /*0cb4*/ 	.word	0x00004fd0
        /*0cb8*/ 	.word	0x00000052
        /*0cbc*/ 	.word	0x00030890
        /*0cc0*/ 	.short	0x010a
        /*0cc2*/ 	.byte	0x3f
	.zero		1


	//   ....[25]....
        /*0cc4*/ 	.word	0x000051f0
        /*0cc8*/ 	.word	0x0000000c
        /*0ccc*/ 	.word	0x00000000
        /*0cd0*/ 	.short	0x0101
        /*0cd2*/ 	.byte	0x3f
	.zero		1


	//   ....[26]....
        /*0cd4*/ 	.word	0x00005230
        /*0cd8*/ 	.word	0x00000052
        /*0cdc*/ 	.word	0x000308b0
        /*0ce0*/ 	.short	0x010a
        /*0ce2*/ 	.byte	0x3f
	.zero		1


	//   ....[27]....
        /*0ce4*/ 	.word	0x000055f0
        /*0ce8*/ 	.word	0x00000052
        /*0cec*/ 	.word	0x00000000
        /*0cf0*/ 	.short	0x0101
        /*0cf2*/ 	.byte	0x3f
	.zero		1


	//   ....[28]....
        /*0cf4*/ 	.word	0x00005af0
        /*0cf8*/ 	.word	0x00000002
        /*0cfc*/ 	.word	0x00030800
        /*0d00*/ 	.short	0x010a
        /*0d02*/ 	.byte	0x3f
	.zero		1


	//   ....[29]....
        /*0d04*/ 	.word	0x00005b40
        /*0d08*/ 	.word	0x00000002
        /*0d0c*/ 	.word	0x00030800
        /*0d10*/ 	.short	0x010a
        /*0d12*/ 	.byte	0x3f
	.zero		1


	//   ....[30]....
        /*0d14*/ 	.word	0x000061c0
        /*0d18*/ 	.word	0x00000002
        /*0d1c*/ 	.word	0x00030800
        /*0d20*/ 	.short	0x010a
        /*0d22*/ 	.byte	0x3f
	.zero		1


	//   ....[31]....
        /*0d24*/ 	.word	0x00007130
        /*0d28*/ 	.word	0x00000002
        /*0d2c*/ 	.word	0x00030800
        /*0d30*/ 	.short	0x010a
        /*0d32*/ 	.byte	0x3f
	.zero		1


	//   ....[32]....
        /*0d34*/ 	.word	0x00007ff0
        /*0d38*/ 	.word	0x00000000
        /*0d3c*/ 	.word	0x00030830
        /*0d40*/ 	.short	0x010a
        /*0d42*/ 	.byte	0x3f
	.zero		1


	//   ....[33]....
        /*0d44*/ 	.word	0x000080d0
        /*0d48*/ 	.word	0x00000000
        /*0d4c*/ 	.word	0x00030830
        /*0d50*/ 	.short	0x010a
        /*0d52*/ 	.byte	0x3f
	.zero		1


	//   ....[34]....
        /*0d54*/ 	.word	0x0000a4f0
        /*0d58*/ 	.word	0x0000000c
        /*0d5c*/ 	.word	0x00000000
        /*0d60*/ 	.short	0x0101
        /*0d62*/ 	.byte	0x3f
	.zero		1


	//   ....[35]....
        /*0d64*/ 	.word	0x0000bb30
        /*0d68*/ 	.word	0x00000005
        /*0d6c*/ 	.word	0x00030830
        /*0d70*/ 	.short	0x010a
        /*0d72*/ 	.byte	0x3f
	.zero		1


	//   ....[36]....
        /*0d74*/ 	.word	0x0000bb80
        /*0d78*/ 	.word	0x00000005
        /*0d7c*/ 	.word	0x00030830
        /*0d80*/ 	.short	0x010a
        /*0d82*/ 	.byte	0x3f
	.zero		1


	//   ....[37]....
        /*0d84*/ 	.word	0x0000bed0
        /*0d88*/ 	.word	0x00000006
        /*0d8c*/ 	.word	0x00030850
        /*0d90*/ 	.short	0x010a
        /*0d92*/ 	.byte	0x3f
	.zero		1


	//   ....[38]....
        /*0d94*/ 	.word	0x0000bf10
        /*0d98*/ 	.word	0x00000006
        /*0d9c*/ 	.word	0x00030850
        /*0da0*/ 	.short	0x010a
        /*0da2*/ 	.byte	0x3f
	.zero		1


	//   ....[39]....
        /*0da4*/ 	.word	0x0000e590
        /*0da8*/ 	.word	0x00000040
        /*0dac*/ 	.word	0x00000000
        /*0db0*/ 	.short	0x0101
        /*0db2*/ 	.byte	0x3f
	.zero		1


	//   ....[40]....
        /*0db4*/ 	.word	0x0000e800
        /*0db8*/ 	.word	0x00000000
        /*0dbc*/ 	.word	0x00000000
        /*0dc0*/ 	.short	0x0101
        /*0dc2*/ 	.byte	0x3f
	.zero		1


	//   ....[41]....
        /*0dc4*/ 	.word	0x0000f830
        /*0dc8*/ 	.word	0x0000000b
        /*0dcc*/ 	.word	0x00030850
        /*0dd0*/ 	.short	0x010a
        /*0dd2*/ 	.byte	0x3f
	.zero		1


	//   ....[42]....
        /*0dd4*/ 	.word	0x0000f8e0
        /*0dd8*/ 	.word	0x0000000b
        /*0ddc*/ 	.word	0x00030850
        /*0de0*/ 	.short	0x010a
        /*0de2*/ 	.byte	0x3f
	.zero		1


	//   ....[43]....
        /*0de4*/ 	.word	0x00010380
        /*0de8*/ 	.word	0x00000009
        /*0dec*/ 	.word	0x00000000
        /*0df0*/ 	.short	0x0101
        /*0df2*/ 	.byte	0x3f
	.zero		1


	//   ....[44]....
        /*0df4*/ 	.word	0x00011490
        /*0df8*/ 	.word	0x00000000
        /*0dfc*/ 	.word	0x00000000
        /*0e00*/ 	.short	0x0101
        /*0e02*/ 	.byte	0x3f
	.zero		1


	//   ....[45]....
        /*0e04*/ 	.word	0x000131f0
        /*0e08*/ 	.word	0x00000016
        /*0e0c*/ 	.word	0x00030820
        /*0e10*/ 	.short	0x010a
        /*0e12*/ 	.byte	0x3f
	.zero		1


	//   ....[46]....
        /*0e14*/ 	.word	0x000132b0
        /*0e18*/ 	.word	0x00000006
        /*0e1c*/ 	.word	0x000308a0
        /*0e20*/ 	.short	0x010a
        /*0e22*/ 	.byte	0x3f
	.zero		1


	//   ....[47]....
        /*0e24*/ 	.word	0x000134e0
        /*0e28*/ 	.word	0x00000006
        /*0e2c*/ 	.word	0x000308c0
        /*0e30*/ 	.short	0x010a
        /*0e32*/ 	.byte	0x3f
	.zero		1


	//   ....[48]....
        /*0e34*/ 	.word	0x00013860
        /*0e38*/ 	.word	0x00000005
        /*0e3c*/ 	.word	0x000308a0
        /*0e40*/ 	.short	0x010a
        /*0e42*/ 	.byte	0x3f
	.zero		1


	//   ....[49]....
        /*0e44*/ 	.word	0x00013a80
        /*0e48*/ 	.word	0x00000005
        /*0e4c*/ 	.word	0x000308c0
        /*0e50*/ 	.short	0x010a
        /*0e52*/ 	.byte	0x3f
	.zero		1


	//   ....[50]....
        /*0e54*/ 	.word	0x00014610
        /*0e58*/ 	.word	0x00000000
        /*0e5c*/ 	.word	0x00030840
        /*0e60*/ 	.short	0x010a
        /*0e62*/ 	.byte	0x3f
	.zero		1


	//   ....[51]....
        /*0e64*/ 	.word	0x00015700
        /*0e68*/ 	.word	0x00000016
        /*0e6c*/ 	.word	0x00030800
        /*0e70*/ 	.short	0x0107
        /*0e72*/ 	.byte	0x3f
	.zero		1


	//   ....[52]....
        /*0e74*/ 	.word	0x00015800
        /*0e78*/ 	.word	0x00000016
        /*0e7c*/ 	.word	0x00030800
        /*0e80*/ 	.short	0x0101
        /*0e82*/ 	.byte	0x3f
	.zero		1


	//   ....[53]....
        /*0e84*/ 	.word	0x00015820
        /*0e88*/ 	.word	0x00000016
        /*0e8c*/ 	.word	0x00030820
        /*0e90*/ 	.short	0x010a
        /*0e92*/ 	.byte	0x3f
	.zero		1


	//   ....[54]....
        /*0e94*/ 	.word	0x00015b50
        /*0e98*/ 	.word	0x00000002
        /*0e9c*/ 	.word	0x00030840
        /*0ea0*/ 	.short	0x010a
        /*0ea2*/ 	.byte	0x3f
	.zero		1


	//   ....[55]....
        /*0ea4*/ 	.word	0x00015dd0
        /*0ea8*/ 	.word	0x00000003
        /*0eac*/ 	.word	0x00000060
        /*0eb0*/ 	.short	0x010a
        /*0eb2*/ 	.byte	0x3f
	.zero		1


	//   ....[56]....
        /*0eb4*/ 	.word	0x00016330
        /*0eb8*/ 	.word	0x00000002
        /*0ebc*/ 	.word	0x00030840
        /*0ec0*/ 	.short	0x010a
        /*0ec2*/ 	.byte	0x3f
	.zero		1


	//   ....[57]....
        /*0ec4*/ 	.word	0x000165b0
        /*0ec8*/ 	.word	0x0000000a
        /*0ecc*/ 	.word	0x00000060
        /*0ed0*/ 	.short	0x010a
        /*0ed2*/ 	.byte	0x3f
	.zero		1


	//   ....[58]....
        /*0ed4*/ 	.word	0x00016a40
        /*0ed8*/ 	.word	0x00000002
        /*0edc*/ 	.word	0x00030840
        /*0ee0*/ 	.short	0x010a
        /*0ee2*/ 	.byte	0x3f
	.zero		1


	//   ....[59]....
        /*0ee4*/ 	.word	0x00016cd0
        /*0ee8*/ 	.word	0x00000007
        /*0eec*/ 	.word	0x00000060
        /*0ef0*/ 	.short	0x010a
        /*0ef2*/ 	.byte	0x3f
	.zero		1


	//   ....[60]....
        /*0ef4*/ 	.word	0x00017110
        /*0ef8*/ 	.word	0x00000003
        /*0efc*/ 	.word	0x00030860
        /*0f00*/ 	.short	0x010a
        /*0f02*/ 	.byte	0x3f
	.zero		1


	//   ....[61]....
        /*0f04*/ 	.word	0x00017e30
        /*0f08*/ 	.word	0x00000009
        /*0f0c*/ 	.word	0x00030820
        /*0f10*/ 	.short	0x010a
        /*0f12*/ 	.byte	0x3f
	.zero		1


	//   ....[62]....
        /*0f14*/ 	.word	0x00017fc0
        /*0f18*/ 	.word	0x00000005
        /*0f1c*/ 	.word	0x00000000
        /*0f20*/ 	.short	0x010a
        /*0f22*/ 	.byte	0x3f
	.zero		1


	//   ....[63]....
        /*0f24*/ 	.word	0x00018030
        /*0f28*/ 	.word	0x00000003
        /*0f2c*/ 	.word	0x00000000
        /*0f30*/ 	.short	0x010a
        /*0f32*/ 	.byte	0x3f
	.zero		1


	//   ....[64]....
        /*0f34*/ 	.word	0x00018090
        /*0f38*/ 	.word	0x00000017
        /*0f3c*/ 	.word	0x00000000
        /*0f40*/ 	.short	0x010a
        /*0f42*/ 	.byte	0x3f
	.zero		1


	//   ....[65]....
        /*0f44*/ 	.word	0x000180c0
        /*0f48*/ 	.word	0x00000007
        /*0f4c*/ 	.word	0x00000000
        /*0f50*/ 	.short	0x010a
        /*0f52*/ 	.byte	0x3f
	.zero		1


	//   ....[66]....
        /*0f54*/ 	.word	0x00018120
        /*0f58*/ 	.word	0x00000052
        /*0f5c*/ 	.word	0x00030890
        /*0f60*/ 	.short	0x010a
        /*0f62*/ 	.byte	0x3f
	.zero		1


	//   ....[67]....
        /*0f64*/ 	.word	0x00018170
        /*0f68*/ 	.word	0x00000052
        /*0f6c*/ 	.word	0x00030890
        /*0f70*/ 	.short	0x010a
        /*0f72*/ 	.byte	0x3f
	.zero		1


	//   ....[68]....
        /*0f74*/ 	.word	0x000181c0
        /*0f78*/ 	.word	0x00000052
        /*0f7c*/ 	.word	0x00030890
        /*0f80*/ 	.short	0x010a
        /*0f82*/ 	.byte	0x3f
	.zero		1


	//   ....[69]....
        /*0f84*/ 	.word	0x00018210
        /*0f88*/ 	.word	0x00000052
        /*0f8c*/ 	.word	0x000308b0
        /*0f90*/ 	.short	0x010a
        /*0f92*/ 	.byte	0x3f
	.zero		1


	//   ....[70]....
        /*0f94*/ 	.word	0x00018520
        /*0f98*/ 	.word	0x00000002
        /*0f9c*/ 	.word	0x00030800
        /*0fa0*/ 	.short	0x010a
        /*0fa2*/ 	.byte	0x3f
	.zero		1


	//   ....[71]....
        /*0fa4*/ 	.word	0x00018730
        /*0fa8*/ 	.word	0x00000002
        /*0fac*/ 	.word	0x00030800
        /*0fb0*/ 	.short	0x010a
        /*0fb2*/ 	.byte	0x3f
	.zero		1


	//   ....[72]....
        /*0fb4*/ 	.word	0x00018780
        /*0fb8*/ 	.word	0x00000000
        /*0fbc*/ 	.word	0x00030830
        /*0fc0*/ 	.short	0x010a
        /*0fc2*/ 	.byte	0x3f
	.zero		1


	//   ....[73]....
        /*0fc4*/ 	.word	0x000187d0
        /*0fc8*/ 	.word	0x00000005
        /*0fcc*/ 	.word	0x00030830
        /*0fd0*/ 	.short	0x010a
        /*0fd2*/ 	.byte	0x3f
	.zero		1


	//   ....[74]....
        /*0fd4*/ 	.word	0x00018820
        /*0fd8*/ 	.word	0x00000006
        /*0fdc*/ 	.word	0x00030850
        /*0fe0*/ 	.short	0x010a
        /*0fe2*/ 	.byte	0x3f
	.zero		1


	//   ....[75]....
        /*0fe4*/ 	.word	0x00018870
        /*0fe8*/ 	.word	0x0000000b
        /*0fec*/ 	.word	0x00030850
        /*0ff0*/ 	.short	0x010a
        /*0ff2*/ 	.byte	0x3f
	.zero		1


	//   ....[76]....
        /*0ff4*/ 	.word	0x00018e10
        /*0ff8*/ 	.word	0x00000016
        /*0ffc*/ 	.word	0x00030820
        /*1000*/ 	.short	0x010a
        /*1002*/ 	.byte	0x3f
	.zero		1


	//   ....[77]....
        /*1004*/ 	.word	0x00018e60
        /*1008*/ 	.word	0x00000006
        /*100c*/ 	.word	0x000308a0
        /*1010*/ 	.short	0x010a
        /*1012*/ 	.byte	0x3f
	.zero		1


	//   ....[78]....
        /*1014*/ 	.word	0x00018eb0
        /*1018*/ 	.word	0x00000006
        /*101c*/ 	.word	0x000308c0
        /*1020*/ 	.short	0x010a
        /*1022*/ 	.byte	0x3f
	.zero		1


	//   ....[79]....
        /*1024*/ 	.word	0x00018f00
        /*1028*/ 	.word	0x00000005
        /*102c*/ 	.word	0x000308a0
        /*1030*/ 	.short	0x010a
        /*1032*/ 	.byte	0x3f
	.zero		1


	//   ....[80]....
        /*1034*/ 	.word	0x00018f50
        /*1038*/ 	.word	0x00000005
        /*103c*/ 	.word	0x000308c0
        /*1040*/ 	.short	0x010a
        /*1042*/ 	.byte	0x3f
	.zero		1


	//   ....[81]....
        /*1044*/ 	.word	0x000190f0
        /*1048*/ 	.word	0x00000000
        /*104c*/ 	.word	0x00030840
        /*1050*/ 	.short	0x010a
        /*1052*/ 	.byte	0x3f
	.zero		1


	//   ....[82]....
        /*1054*/ 	.word	0x0001a0e0
        /*1058*/ 	.word	0x00000016
        /*105c*/ 	.word	0x00030820
        /*1060*/ 	.short	0x010a
        /*1062*/ 	.byte	0x3f
	.zero		1


	//   ....[83]....
        /*1064*/ 	.word	0x0001a130
        /*1068*/ 	.word	0x00000002
        /*106c*/ 	.word	0x00030840
        /*1070*/ 	.short	0x010a
        /*1072*/ 	.byte	0x3f
	.zero		1


	//   ....[84]....
        /*1074*/ 	.word	0x0001a180
        /*1078*/ 	.word	0x00000003
        /*107c*/ 	.word	0x00000060
        /*1080*/ 	.short	0x010a
        /*1082*/ 	.byte	0x3f
	.zero		1


	//   ....[85]....
        /*1084*/ 	.word	0x0001a1d0
        /*1088*/ 	.word	0x00000002
        /*108c*/ 	.word	0x00030840
        /*1090*/ 	.short	0x010a
        /*1092*/ 	.byte	0x3f
	.zero		1


	//   ....[86]....
        /*1094*/ 	.word	0x0001a220
        /*1098*/ 	.word	0x0000000a
        /*109c*/ 	.word	0x00000060
        /*10a0*/ 	.short	0x010a
        /*10a2*/ 	.byte	0x3f
	.zero		1


	//   ....[87]....
        /*10a4*/ 	.word	0x0001a270
        /*10a8*/ 	.word	0x00000002
        /*10ac*/ 	.word	0x00030840
        /*10b0*/ 	.short	0x010a
        /*10b2*/ 	.byte	0x3f
	.zero		1


	//   ....[88]....
        /*10b4*/ 	.word	0x0001a2c0
        /*10b8*/ 	.word	0x00000007
        /*10bc*/ 	.word	0x00000060
        /*10c0*/ 	.short	0x010a
        /*10c2*/ 	.byte	0x3f
	.zero		1


	//   ....[89]....
        /*10c4*/ 	.word	0x0001a310
        /*10c8*/ 	.word	0x00000003
        /*10cc*/ 	.word	0x00030860
        /*10d0*/ 	.short	0x010a
        /*10d2*/ 	.byte	0x3f
	.zero		1


	//   ....[90]....
        /*10d4*/ 	.word	0x0001ac90
        /*10d8*/ 	.word	0x00000009
        /*10dc*/ 	.word	0x00030820
        /*10e0*/ 	.short	0x010a
        /*10e2*/ 	.byte	0x3f
	.zero		1


	//   ....[91]....
        /*10e4*/ 	.word	0x0001ae30
        /*10e8*/ 	.word	0x00000005
        /*10ec*/ 	.word	0x00000000
        /*10f0*/ 	.short	0x010a
        /*10f2*/ 	.byte	0x3f
	.zero		1


	//   ....[92]....
        /*10f4*/ 	.word	0x0001ae80
        /*10f8*/ 	.word	0x00000003
        /*10fc*/ 	.word	0x00000000
        /*1100*/ 	.short	0x010a
        /*1102*/ 	.byte	0x3f
	.zero		1


	//   ....[93]....
        /*1104*/ 	.word	0x0001aed0
        /*1108*/ 	.word	0x00000017
        /*110c*/ 	.word	0x00000000
        /*1110*/ 	.short	0x010a
        /*1112*/ 	.byte	0x3f
	.zero		1


	//----- nvinfo : EIATTR_NUM_MBARRIERS
	.align		4
.L_153:
        /*1114*/ 	.byte	0x03, 0x38
        /*1116*/ 	.short	0x0016


	//----- nvinfo : EIATTR_EXIT_INSTR_OFFSETS
	.align		4
        /*1118*/ 	.byte	0x04, 0x1c
        /*111a*/ 	.short	(.L_155 - .L_154)


	//   ....[0]....
.L_154:
        /*111c*/ 	.word	0x00018110


	//----- nvinfo : EIATTR_MAX_THREADS
	.align		4
.L_155:
        /*1120*/ 	.byte	0x04, 0x05
        /*1122*/ 	.short	(.L_157 - .L_156)
.L_156:
        /*1124*/ 	.word	0x00000200
        /*1128*/ 	.word	0x00000001
        /*112c*/ 	.word	0x00000001


	//----- nvinfo : EIATTR_CRS_STACK_SIZE
	.align		4
.L_157:
        /*1130*/ 	.byte	0x04, 0x1e
        /*1132*/ 	.short	(.L_159 - .L_158)
.L_158:
        /*1134*/ 	.word	0x00000000


	//----- nvinfo : EIATTR_CBANK_PARAM_SIZE
	.align		4
.L_159:
        /*1138*/ 	.byte	0x03, 0x19
        /*113a*/ 	.short	0x0af0


	//----- nvinfo : EIATTR_PARAM_CBANK
	.align		4
        /*113c*/ 	.byte	0x04, 0x0a
        /*113e*/ 	.short	(.L_161 - .L_160)
	.align		4
.L_160:
        /*1140*/ 	.word	index@(.nv.constant0._ZN7cutlass13device_kernelIN5flash11enable_sm90INS1_16FlashAttnFwdSm90INS1_25CollectiveMainloopFwdSm90ILi2EN4cute5tupleIJNS5_1CILi1EEES8_S8_EEENS6_IJNS7_ILi192EEESA_NS7_ILi64EEEEEELi64ENS_6half_tEfNS_4arch4Sm90ELb0ELb0ELb1ELb1ELb0ELb1ELb0ELb0ELb1ELb1ELb0ELb0EEENS1_21CollectiveEpilogueFwdINS6_IJSA_SB_SA_EEES9_SD_SF_Li384ELb1ELb1ELb0ELb0EEENS1_36VarlenDynamicPersistentTileSchedulerILi192ELi192ELi384ELi128ELb0ELb1ELb1ELb0ELb1ELb1EEEEEEEEEvNT_6ParamsE)
        /*1144*/ 	.short	0x0210
        /*1146*/ 	.short	0x0af0


	//----- nvinfo : EIATTR_SW_WAR
	.align		4
.L_161:
        /*1148*/ 	.byte	0x04, 0x36
        /*114a*/ 	.short	(.L_163 - .L_162)
.L_162:
        /*114c*/ 	.word	0x00000008
.L_163:


//--------------------- .nv.info._ZN7cutlass13device_kernelIN5flash11enable_sm90INS1_16FlashAttnFwdSm90INS1_25CollectiveMainloopFwdSm90ILi2EN4cute5tupleIJNS5_1CILi1EEES8_S8_EEENS6_IJNS7_ILi192EEENS7_ILi128EEENS7_ILi64EEEEEELi64ENS_6half_tEfNS_4arch4Sm90ELb0ELb1ELb1ELb0ELb0ELb0ELb0ELb1ELb1ELb1ELb0ELb0EEENS1_21CollectiveEpilogueFwdINS6_IJSA_SC_SB_EEES9_SE_SG_Li384ELb0ELb1ELb0ELb0EEENS1_30DynamicPersistentTileSchedulerILi384ELi128ELb0ELb1ELb1EEEEEEEEEvNT_6ParamsE --------------------------
	.section	.nv.info._ZN7cutlass13device_kernelIN5flash11enable_sm90INS1_16FlashAttnFwdSm90INS1_25CollectiveMainloopFwdSm90ILi2EN4cute5tupleIJNS5_1CILi1EEES8_S8_EEENS6_IJNS7_ILi192EEENS7_ILi128EEENS7_ILi64EEEEEELi64ENS_6half_tEfNS_4arch4Sm90ELb0ELb1ELb1ELb0ELb0ELb0ELb0ELb1ELb1ELb1ELb0ELb0EEENS1_21CollectiveEpilogueFwdINS6_IJSA_SC_SB_EEES9_SE_SG_Li384ELb0ELb1ELb0ELb0EEENS1_30DynamicPersistentTileSchedulerILi384ELi128ELb0ELb1ELb1EEEEEEEEEvNT_6ParamsE,"",@"SHT_CUDA_INFO"
	.sectionflags	@""
	.align	4


	//----- nvinfo : EIATTR_CUDA_API_VERSION
	.align		4
        /*0000*/ 	.byte	0x04, 0x37
        /*0002*/ 	.short	(.L_165 - .L_164)
.L_164:
        /*0004*/ 	.word	0x00000082


	//----- nvinfo : EIATTR_KPARAM_INFO
	.align		4
.L_165:
        /*0008*/ 	.byte	0x04, 0x17
        /*000a*/ 	.short	(.L_167 - .L_166)
.L_166:
        /*000c*/ 	.word	0x00000000
        /*0010*/ 	.short	0x0000
        /*0012*/ 	.short	0x0070
        /*0014*/ 	.byte	0x00, 0xf0, 0x01, 0x2a


	//----- nvinfo : EIATTR_SPARSE_MMA_MASK
	.align		4
.L_167:
        /*0018*/ 	.byte	0x03, 0x50
        /*001a*/ 	.short	0x0000


	//----- nvinfo : EIATTR_MAXREG_COUNT
	.align		4
        /*001c*/ 	.byte	0x03, 0x1b
        /*001e*/ 	.short	0x0080


	//----- nvinfo : EIATTR_NUM_BARRIERS
	.align		4
        /*0020*/ 	.byte	0x02, 0x4c
        /*0022*/ 	.byte	0x10
	.zero		1


	//----- nvinfo : EIATTR_EXTERNS
	.align		4
        /*0024*/ 	.byte	0x04, 0x0f
        /*0026*/ 	.short	(.L_169 - .L_168)


	//   ....[0]....
	.align		4
.L_168:
        /*0028*/ 	.word	index@(__assertfail)


	//----- nvinfo : EIATTR_MERCURY_ISA_VERSION
	.align		4
.L_169:
        /*002c*/ 	.byte	0x03, 0x5f
        /*002e*/ 	.short	0x0101


	//----- nvinfo : EIATTR_INT_WARP_WIDE_INSTR_OFFSETS
	.align		4
        /*0030*/ 	.byte	0x04, 0x31
        /*0032*/ 	.short	(.L_171 - .L_170)


	//   ....[0]....
.L_170:
        /*0034*/ 	.word	0x00000120


	//   ....[1]....
        /*0038*/ 	.word	0x00000160


	//   ....[2]....
        /*003c*/ 	.word	0x000001d0


	//   ....[3]....
        /*0040*/ 	.word	0x00010cd0


	//   ....[4]....
        /*0044*/ 	.word	0x00010d60


	//   ....[5]....
        /*0048*/ 	.word	0x00013a00


	//   ....[6]....
        /*004c*/ 	.word	0x00013a90


	//----- nvinfo : EIATTR_COOP_GROUP_MASK_REGIDS
	.align		4
.L_171:
        /*0050*/ 	.byte	0x04, 0x29
        /*0052*/ 	.short	(.L_173 - .L_172)


	//   ....[0]....
.L_172:
        /*0054*/ 	.word	0xffffffff


	//   ....[1]....
        /*0058*/ 	.word	0xffffffff


	//   ....[2]....
        /*005c*/ 	.word	0xffffffff


	//   ....[3]....
        /*0060*/ 	.word	0xffffffff


	//   ....[4]....
        /*0064*/ 	.word	0xffffffff


	//   ....[5]....
        /*0068*/ 	.word	0xffffffff


	//   ....[6]....
        /*006c*/ 	.word	0xffffffff


	//   ....[7]....
        /*0070*/ 	.word	0xffffffff


	//   ....[8]....
        /*0074*/ 	.word	0xffffffff


	//   ....[9]....
        /*0078*/ 	.word	0xffffffff


	//   ....[10]....
        /*007c*/ 	.word	0xffffffff


	//   ....[11]....
        /*0080*/ 	.word	0xffffffff


	//   ....[12]....
        /*0084*/ 	.word	0xffffffff


	//   ....[13]....
        /*0088*/ 	.word	0xffffffff


	//   ....[14]....
        /*008c*/ 	.word	0xffffffff


	//   ....[15]....
        /*0090*/ 	.word	0xffffffff


	//   ....[16]....
        /*0094*/ 	.word	0xffffffff


	//   ....[17]....
        /*0098*/ 	.word	0xffffffff


	//   ....[18]....
        /*009c*/ 	.word	0xffffffff


	//   ....[19]....
        /*00a0*/ 	.word	0xffffffff


	//   ....[20]....
        /*00a4*/ 	.word	0xffffffff


	//   ....[21]....
        /*00a8*/ 	.word	0xffffffff


	//   ....[22]....
        /*00ac*/ 	.word	0xffffffff


	//   ....[23]....
        /*00b0*/ 	.word	0xffffffff


	//   ....[24]....
        /*00b4*/ 	.word	0xffffffff


	//   ....[25]....
        /*00b8*/ 	.word	0xffffffff


	//   ....[26]....
        /*00bc*/ 	.word	0xffffffff


	//   ....[27]....
        /*00c0*/ 	.word	0xffffffff


	//   ....[28]....
        /*00c4*/ 	.word	0xffffffff


	//   ....[29]....
        /*00c8*/ 	.word	0xffffffff


	//   ....[30]....
        /*00cc*/ 	.word	0xffffffff


	//   ....[31]....
        /*00d0*/ 	.word	0xffffffff


	//   ....[32]....
        /*00d4*/ 	.word	0xffffffff


	//   ....[33]....
        /*00d8*/ 	.word	0xffffffff


	//   ....[34]....
        /*00dc*/ 	.word	0xffffffff


	//   ....[35]....
        /*00e0*/ 	.word	0xffffffff


	//   ....[36]....
        /*00e4*/ 	.word	0xffffffff


	//   ....[37]....
        /*00e8*/ 	.word	0xffffffff


	//   ....[38]....
        /*00ec*/ 	.word	0xffffffff


	//   ....[39]....
        /*00f0*/ 	.word	0xffffffff


	//   ....[40]....
        /*00f4*/ 	.word	0xffffffff


	//   ....[41]....
        /*00f8*/ 	.word	0xffffffff


	//   ....[42]....
        /*00fc*/ 	.word	0xffffffff


	//   ....[43]....
        /*0100*/ 	.word	0xffffffff


	//   ....[44]....
        /*0104*/ 	.word	0xffffffff


	//   ....[45]....
        /*0108*/ 	.word	0xffffffff


	//   ....[46]....
        /*010c*/ 	.word	0xffffffff


	//   ....[47]....
        /*0110*/ 	.word	0xffffffff


	//   ....[48]....
        /*0114*/ 	.word	0xffffffff


	//   ....[49]....
        /*0118*/ 	.word	0xffffffff


	//   ....[50]....
        /*011c*/ 	.word	0xffffffff


	//   ....[51]....
        /*0120*/ 	.word	0xffffffff


	//   ....[52]....
        /*0124*/ 	.word	0xffffffff


	//   ....[53]....
        /*0128*/ 	.word	0xffffffff


	//   ....[54]....
        /*012c*/ 	.word	0xffffffff


	//   ....[55]....
        /*0130*/ 	.word	0xffffffff


	//   ....[56]....
        /*0134*/ 	.word	0xffffffff


	//   ....[57]....
        /*0138*/ 	.word	0xffffffff


	//   ....[58]....
        /*013c*/ 	.word	0xffffffff


	//   ....[59]....
        /*0140*/ 	.word	0xffffffff


	//   ....[60]....
        /*0144*/ 	.word	0xffffffff


	//   ....[61]....
        /*0148*/ 	.word	0xffffffff


	//   ....[62]....
        /*014c*/ 	.word	0xffffffff


	//   ....[63]....
        /*0150*/ 	.word	0xffffffff


	//   ....[64]....
        /*0154*/ 	.word	0xffffffff


	//   ....[65]....
        /*0158*/ 	.word	0xffffffff


	//   ....[66]....
        /*015c*/ 	.word	0xffffffff


	//   ....[67]....
        /*0160*/ 	.word	0xffffffff


	//   ....[68]....
        /*0164*/ 	.word	0xffffffff


	//   ....[69]....
        /*0168*/ 	.word	0xffffffff


	//   ....[70]....
        /*016c*/ 	.word	0xffffffff


	//   ....[71]....
        /*0170*/ 	.word	0xffffffff


	//   ....[72]....
        /*0174*/ 	.word	0xffffffff


	//   ....[73]....
        /*0178*/ 	.word	0xffffffff


	//   ....[74]....
        /*017c*/ 	.word	0xffffffff


	//   ....[75]....
        /*0180*/ 	.word	0xffffffff


	//   ....[76]....
        /*0184*/ 	.word	0xffffffff


	//   ....[77]....
        /*0188*/ 	.word	0xffffffff


	//   ....[78]....
        /*018c*/ 	.word	0xffffffff


	//   ....[79]....
        /*0190*/ 	.word	0xffffffff


	//   ....[80]....
        /*0194*/ 	.word	0xffffffff


	//   ....[81]....
        /*0198*/ 	.word	0xffffffff


	//   ....[82]....
        /*019c*/ 	.word	0x0500000f


	//   ....[83]....
        /*01a0*/ 	.word	0x0500000f


	//   ....[84]....
        /*01a4*/ 	.word	0x0500000f


	//   ....[85]....
        /*01a8*/ 	.word	0x0500000f


	//   ....[86]....
        /*01ac*/ 	.word	0x0500000f


	//   ....[87]....
        /*01b0*/ 	.word	0x0500000f


	//   ....[88]....
        /*01b4*/ 	.word	0x0500000f


	//   ....[89]....
        /*01b8*/ 	.word	0x0500000f


	//   ....[90]....
        /*01bc*/ 	.word	0x0500000f


	//   ....[91]....
        /*01c0*/ 	.word	0x0500000f


	//   ....[92]....
        /*01c4*/ 	.word	0x0500000f


	//   ....[93]....
        /*01c8*/ 	.word	0x0500000f


	//   ....[94]....
        /*01cc*/ 	.word	0x0500000f


	//   ....[95]....
        /*01d0*/ 	.word	0x0500000f


	//   ....[96]....
        /*01d4*/ 	.word	0x0500000f


	//   ....[97]....
        /*01d8*/ 	.word	0x0500000f


	//   ....[98]....
        /*01dc*/ 	.word	0x0500000f


	//   ....[99]....
        /*01e0*/ 	.word	0x0500000f


	//   ....[100]....
        /*01e4*/ 	.word	0x0500000f


	//   ....[101]....
        /*01e8*/ 	.word	0x0500000f


	//   ....[102]....
        /*01ec*/ 	.word	0x0500000f


	//   ....[103]....
        /*01f0*/ 	.word	0x0500000f


	//   ....[104]....
        /*01f4*/ 	.word	0x0500000f


	//   ....[105]....
        /*01f8*/ 	.word	0x0500000f


	//   ....[106]....
        /*01fc*/ 	.word	0x0500000f


	//   ....[107]....
        /*0200*/ 	.word	0x0500000f


	//   ....[108]....
        /*0204*/ 	.word	0x0500000f


	//----- nvinfo : EIATTR_COOP_GROUP_INSTR_OFFSETS
	.align		4
.L_173:
        /*0208*/ 	.byte	0x04, 0x28
        /*020a*/ 	.short	(.L_175 - .L_174)


	//   ....[0]....
.L_174:
        /*020c*/ 	.word	0x00000060


	//   ....[1]....
        /*0210*/ 	.word	0x00000130


	//   ....[2]....
        /*0214*/ 	.word	0x00000180


	//   ....[3]....
        /*0218*/ 	.word	0x000003b0


	//   ....[4]....
        /*021c*/ 	.word	0x00000510


	//   ....[5]....
        /*0220*/ 	.word	0x00000630


	//   ....[6]....
        /*0224*/ 	.word	0x00000790


	//   ....[7]....
        /*0228*/ 	.word	0x000016c0


	//   ....[8]....
        /*022c*/ 	.word	0x00001ed0


	//   ....[9]....
        /*0230*/ 	.word	0x00002bb0


	//   ....[10]....
        /*0234*/ 	.word	0x00003b70


	//   ....[11]....
        /*0238*/ 	.word	0x00003c40


	//   ....[12]....
        /*023c*/ 	.word	0x000044d0


	//   ....[13]....
        /*0240*/ 	.word	0x00004520


	//   ....[14]....
        /*0244*/ 	.word	0x00006250


	//   ....[15]....
        /*0248*/ 	.word	0x00006490


	//   ....[16]....
        /*024c*/ 	.word	0x00007070


	//   ....[17]....
        /*0250*/ 	.word	0x00007110


	//   ....[18]....
        /*0254*/ 	.word	0x00007990


	//   ....[19]....
        /*0258*/ 	.word	0x00007a00


	//   ....[20]....
        /*025c*/ 	.word	0x00009880


	//   ....[21]....
        /*0260*/ 	.word	0x000098f0


	//   ....[22]....
        /*0264*/ 	.word	0x00009ff0


	//   ....[23]....
        /*0268*/ 	.word	0x0000a070


	//   ....[24]....
        /*026c*/ 	.word	0x0000ba60


	//   ....[25]....
        /*0270*/ 	.word	0x0000c210


	//   ....[26]....
        /*0274*/ 	.word	0x0000cd80


	//   ....[27]....
        /*0278*/ 	.word	0x0000ce80


	//   ....[28]....
        /*027c*/ 	.word	0x0000d720


	//   ....[29]....
        /*0280*/ 	.word	0x0000d780


	//   ....[30]....
        /*0284*/ 	.word	0x0000e670


	//   ....[31]....
        /*0288*/ 	.word	0x0000e6b0


	//   ....[32]....
        /*028c*/ 	.word	0x0000e7a0


	//   ....[33]....
        /*0290*/ 	.word	0x0000e7b0


	//   ....[34]....
        /*0294*/ 	.word	0x0000f380


	//   ....[35]....
        /*0298*/ 	.word	0x0000f3b0


	//   ....[36]....
        /*029c*/ 	.word	0x0000f3e0


	//   ....[37]....
        /*02a0*/ 	.word	0x0000f440


	//   ....[38]....
        /*02a4*/ 	.word	0x0000f860


	//   ....[39]....
        /*02a8*/ 	.word	0x0000f8a0


	//   ....[40]....
        /*02ac*/ 	.word	0x0000f8c0


	//   ....[41]....
        /*02b0*/ 	.word	0x0000f900


	//   ....[42]....
        /*02b4*/ 	.word	0x0000f920


	//   ....[43]....
        /*02b8*/ 	.word	0x0000f930


	//   ....[44]....
        /*02bc*/ 	.word	0x0000f950


	//   ....[45]....
        /*02c0*/ 	.word	0x0000f970


	//   ....[46]....
        /*02c4*/ 	.word	0x0000ffe0


	//   ....[47]....
        /*02c8*/ 	.word	0x00010020


	//   ....[48]....
        /*02cc*/ 	.word	0x00010060


	//   ....[49]....
        /*02d0*/ 	.word	0x00010090


	//   ....[50]....
        /*02d4*/ 	.word	0x000100b0


	//   ....[51]....
        /*02d8*/ 	.word	0x000100c0


	//   ....[52]....
        /*02dc*/ 	.word	0x000100d0


	//   ....[53]....
        /*02e0*/ 	.word	0x000100f0


	//   ....[54]....
        /*02e4*/ 	.word	0x00010270


	//   ....[55]....
        /*02e8*/ 	.word	0x000112a0


	//   ....[56]....
        /*02ec*/ 	.word	0x00011cb0


	//   ....[57]....
        /*02f0*/ 	.word	0x00011cc0


	//   ....[58]....
        /*02f4*/ 	.word	0x00011cd0


	//   ....[59]....
        /*02f8*/ 	.word	0x00011d00


	//   ....[60]....
        /*02fc*/ 	.word	0x00011d60


	//   ....[61]....
        /*0300*/ 	.word	0x00011da0


	//   ....[62]....
        /*0304*/ 	.word	0x00011df0


	//   ....[63]....
        /*0308*/ 	.word	0x00011e50


	//   ....[64]....
        /*030c*/ 	.word	0x00011e70


	//   ....[65]....
        /*0310*/ 	.word	0x00011e90


	//   ....[66]....
        /*0314*/ 	.word	0x00011ee0


	//   ....[67]....
        /*0318*/ 	.word	0x00011f40


	//   ....[68]....
        /*031c*/ 	.word	0x00011f60


	//   ....[69]....
        /*0320*/ 	.word	0x00011f80


	//   ....[70]....
        /*0324*/ 	.word	0x00011fe0


	//   ....[71]....
        /*0328*/ 	.word	0x00012010


	//   ....[72]....
        /*032c*/ 	.word	0x00012050


	//   ....[73]....
        /*0330*/ 	.word	0x00012070


	//   ....[74]....
        /*0334*/ 	.word	0x00012090


	//   ....[75]....
        /*0338*/ 	.word	0x00012110


	//   ....[76]....
        /*033c*/ 	.word	0x00012120


	//   ....[77]....
        /*0340*/ 	.word	0x00012140


	//   ....[78]....
        /*0344*/ 	.word	0x00012160


	//   ....[79]....
        /*0348*/ 	.word	0x000121d0


	//   ....[80]....
        /*034c*/ 	.word	0x00013e60


	//   ....[81]....
        /*0350*/ 	.word	0x00014030


	//   ....[82]....
        /*0354*/ 	.word	0x00014650


	//   ....[83]....
        /*0358*/ 	.word	0x000147d0


	//   ....[84]....
        /*035c*/ 	.word	0x00014830


	//   ....[85]....
        /*0360*/ 	.word	0x000148e0


	//   ....[86]....
        /*0364*/ 	.word	0x00014980


	//   ....[87]....
        /*0368*/ 	.word	0x000149e0


	//   ....[88]....
        /*036c*/ 	.word	0x00014ad0


	//   ....[89]....
        /*0370*/ 	.word	0x00014b30


	//   ....[90]....
        /*0374*/ 	.word	0x00014be0


	//   ....[91]....
        /*0378*/ 	.word	0x00014c40


	//   ....[92]....
        /*037c*/ 	.word	0x00014d30


	//   ....[93]....
        /*0380*/ 	.word	0x00014d90


	//   ....[94]....
        /*0384*/ 	.word	0x00014e40


	//   ....[95]....
        /*0388*/ 	.word	0x00014ea0


	//   ....[96]....
        /*038c*/ 	.word	0x00014f80


	//   ....[97]....
        /*0390*/ 	.word	0x00014fe0


	//   ....[98]....
        /*0394*/ 	.word	0x000150b0


	//   ....[99]....
        /*0398*/ 	.word	0x00015110


	//   ....[100]....
        /*039c*/ 	.word	0x000151e0


	//   ....[101]....
        /*03a0*/ 	.word	0x00015240


	//   ....[102]....
        /*03a4*/ 	.word	0x000152f0


	//   ....[103]....
        /*03a8*/ 	.word	0x00015350


	//   ....[104]....
        /*03ac*/ 	.word	0x00015400


	//   ....[105]....
        /*03b0*/ 	.word	0x00015480


	//   ....[106]....
        /*03b4*/ 	.word	0x00015520


	//   ....[107]....
        /*03b8*/ 	.word	0x00015830


	//   ....[108]....
        /*03bc*/ 	.word	0x00015950


	//----- nvinfo : EIATTR_REG_RECONFIG
	.align		4
.L_175:
        /*03c0*/ 	.byte	0x01, 0x54
	.zero		2


	//----- nvinfo : EIATTR_SYSCALL_OFFSETS
	.align		4
        /*03c4*/ 	.byte	0x04, 0x46
        /*03c6*/ 	.short	(.L_177 - .L_176)


	//   ....[0]....
.L_176:
        /*03c8*/ 	.word	0x000018a0


	//   ....[1]....
        /*03cc*/ 	.word	0x00010ec0


	//   ....[2]....
        /*03d0*/ 	.word	0x00011010


	//   ....[3]....
        /*03d4*/ 	.word	0x00011100


	//   ....[4]....
        /*03d8*/ 	.word	0x00011830


	//----- nvinfo : EIATTR_MBARRIER_INSTR_OFFSETS
	.align		4
.L_177:
        /*03dc*/ 	.byte	0x04, 0x39
        /*03de*/ 	.short	(.L_179 - .L_178)


	//   ....[0]....
.L_178:
        /*03e0*/ 	.word	0x00000260
        /*03e4*/ 	.word	0x000000ff
        /*03e8*/ 	.word	0x00016800
        /*03ec*/ 	.short	0x0100
        /*03ee*/ 	.byte	0x08
	.zero		1


	//   ....[1]....
        /*03f0*/ 	.word	0x00000270
        /*03f4*/ 	.word	0x000000ff
        /*03f8*/ 	.word	0x00016820
        /*03fc*/ 	.short	0x0100
        /*03fe*/ 	.byte	0x08
	.zero		1


	//   ....[2]....
        /*0400*/ 	.word	0x00000360
        /*0404*/ 	.word	0x000000ff
        /*0408*/ 	.word	0x00016830
        /*040c*/ 	.short	0x0100
        /*040e*/ 	.byte	0x08
	.zero		1


	//   ....[3]....
        /*0410*/ 	.word	0x00000370
        /*0414*/ 	.word	0x000000ff
        /*0418*/ 	.word	0x00016840
        /*041c*/ 	.short	0x0100
        /*041e*/ 	.byte	0x08
	.zero		1


	//   ....[4]....
        /*0420*/ 	.word	0x00000380
        /*0424*/ 	.word	0x000000ff
        /*0428*/ 	.word	0x00016838
        /*042c*/ 	.short	0x0100
        /*042e*/ 	.byte	0x08
	.zero		1


	//   ....[5]....
        /*0430*/ 	.word	0x00000390
        /*0434*/ 	.word	0x000000ff
        /*0438*/ 	.word	0x00016848
        /*043c*/ 	.short	0x0100
        /*043e*/ 	.byte	0x08
	.zero		1


	//   ....[6]....
        /*0440*/ 	.word	0x000004c0
        /*0444*/ 	.word	0x000000ff
        /*0448*/ 	.word	0x00016850
        /*044c*/ 	.short	0x0100
        /*044e*/ 	.byte	0x08
	.zero		1


	//   ....[7]....
        /*0450*/ 	.word	0x000004d0
        /*0454*/ 	.word	0x000000ff
        /*0458*/ 	.word	0x00016860
        /*045c*/ 	.short	0x0100
        /*045e*/ 	.byte	0x08
	.zero		1


	//   ....[8]....
        /*0460*/ 	.word	0x000004e0
        /*0464*/ 	.word	0x000000ff
        /*0468*/ 	.word	0x00016858
        /*046c*/ 	.short	0x0100
        /*046e*/ 	.byte	0x08
	.zero		1


	//   ....[9]....
        /*0470*/ 	.word	0x000004f0
        /*0474*/ 	.word	0x000000ff
        /*0478*/ 	.word	0x00016868
        /*047c*/ 	.short	0x0100
        /*047e*/ 	.byte	0x08
	.zero		1


	//   ....[10]....
        /*0480*/ 	.word	0x000005e0
        /*0484*/ 	.word	0x000000ff
        /*0488*/ 	.word	0x00016870
        /*048c*/ 	.short	0x0100
        /*048e*/ 	.byte	0x06
	.zero		1


	//   ....[11]....
        /*0490*/ 	.word	0x000005f0
        /*0494*/ 	.word	0x000000ff
        /*0498*/ 	.word	0x00016880
        /*049c*/ 	.short	0x0100
        /*049e*/ 	.byte	0x06
	.zero		1


	//   ....[12]....
        /*04a0*/ 	.word	0x00000600
        /*04a4*/ 	.word	0x000000ff
        /*04a8*/ 	.word	0x00016878
        /*04ac*/ 	.short	0x0100
        /*04ae*/ 	.byte	0x06
	.zero		1


	//   ....[13]....
        /*04b0*/ 	.word	0x00000610
        /*04b4*/ 	.word	0x000000ff
        /*04b8*/ 	.word	0x00016888
        /*04bc*/ 	.short	0x0100
        /*04be*/ 	.byte	0x06
	.zero		1


	//   ....[14]....
        /*04c0*/ 	.word	0x00000740
        /*04c4*/ 	.word	0x000000ff
        /*04c8*/ 	.word	0x00016890
        /*04cc*/ 	.short	0x0100
        /*04ce*/ 	.byte	0x08
	.zero		1


	//   ....[15]....
        /*04d0*/ 	.word	0x00000750
        /*04d4*/ 	.word	0x000000ff
        /*04d8*/ 	.word	0x000168a0
        /*04dc*/ 	.short	0x0100
        /*04de*/ 	.byte	0x08
	.zero		1


	//   ....[16]....
        /*04e0*/ 	.word	0x00000760
        /*04e4*/ 	.word	0x000000ff
        /*04e8*/ 	.word	0x00016898
        /*04ec*/ 	.short	0x0100
        /*04ee*/ 	.byte	0x08
	.zero		1


	//   ....[17]....
        /*04f0*/ 	.word	0x00000770
        /*04f4*/ 	.word	0x000000ff
        /*04f8*/ 	.word	0x000168a8
        /*04fc*/ 	.short	0x0100
        /*04fe*/ 	.byte	0x08
	.zero		1


	//   ....[18]....
        /*0500*/ 	.word	0x000008a0
        /*0504*/ 	.word	0x000000ff
        /*0508*/ 	.word	0x000168b0
        /*050c*/ 	.short	0x0100
        /*050e*/ 	.byte	0x08
	.zero		1


	//   ....[19]....
        /*0510*/ 	.word	0x000008b0
        /*0514*/ 	.word	0x000000ff
        /*0518*/ 	.word	0x000168c0
        /*051c*/ 	.short	0x0100
        /*051e*/ 	.byte	0x08
	.zero		1


	//   ....[20]....
        /*0520*/ 	.word	0x000008c0
        /*0524*/ 	.word	0x000000ff
        /*0528*/ 	.word	0x000168b8
        /*052c*/ 	.short	0x0100
        /*052e*/ 	.byte	0x08
	.zero		1


	//   ....[21]....
        /*0530*/ 	.word	0x000008d0
        /*0534*/ 	.word	0x000000ff
        /*0538*/ 	.word	0x000168c8
        /*053c*/ 	.short	0x0100
        /*053e*/ 	.byte	0x08
	.zero		1


	//   ....[22]....
        /*0540*/ 	.word	0x00001920
        /*0544*/ 	.word	0x000000ff
        /*0548*/ 	.word	0x00016800
        /*054c*/ 	.short	0x010a
        /*054e*/ 	.byte	0x2d
	.zero		1


	//   ....[23]....
        /*0550*/ 	.word	0x000019a0
        /*0554*/ 	.word	0x0000000f
        /*0558*/ 	.word	0x00016830
        /*055c*/ 	.short	0x010a
        /*055e*/ 	.byte	0x3f
	.zero		1


	//   ....[24]....
        /*0560*/ 	.word	0x00001a00
        /*0564*/ 	.word	0x0000000f
        /*0568*/ 	.word	0x00016830
        /*056c*/ 	.short	0x010a
        /*056e*/ 	.byte	0x3f
	.zero		1


	//   ....[25]....
        /*0570*/ 	.word	0x00002030
        /*0574*/ 	.word	0x0000000f
        /*0578*/ 	.word	0x00000000
        /*057c*/ 	.short	0x0101
        /*057e*/ 	.byte	0x3f
	.zero		1


	//   ....[26]....
        /*0580*/ 	.word	0x000053e0
        /*0584*/ 	.word	0x000000ff
        /*0588*/ 	.word	0x00016830
        /*058c*/ 	.short	0x010a
        /*058e*/ 	.byte	0x06
	.zero		1


	//   ....[27]....
        /*0590*/ 	.word	0x00005420
        /*0594*/ 	.word	0x000000ff
        /*0598*/ 	.word	0x00016830
        /*059c*/ 	.short	0x010a
        /*059e*/ 	.byte	0x06
	.zero		1


	//   ....[28]....
        /*05a0*/ 	.word	0x00005600
        /*05a4*/ 	.word	0x000000ff
        /*05a8*/ 	.word	0x00016850
        /*05ac*/ 	.short	0x010a
        /*05ae*/ 	.byte	0x06
	.zero		1


	//   ....[29]....
        /*05b0*/ 	.word	0x00005640
        /*05b4*/ 	.word	0x000000ff
        /*05b8*/ 	.word	0x00016850
        /*05bc*/ 	.short	0x010a
        /*05be*/ 	.byte	0x06
	.zero		1


	//   ....[30]....
        /*05c0*/ 	.word	0x00006290
        /*05c4*/ 	.word	0x00000021
        /*05c8*/ 	.word	0x00000000
        /*05cc*/ 	.short	0x0101
        /*05ce*/ 	.byte	0x3f
	.zero		1


	//   ....[31]....
        /*05d0*/ 	.word	0x00007de0
        /*05d4*/ 	.word	0x00000015
        /*05d8*/ 	.word	0x00000000
        /*05dc*/ 	.short	0x0101
        /*05de*/ 	.byte	0x3f
	.zero		1


	//   ....[32]....
        /*05e0*/ 	.word	0x00008c30
        /*05e4*/ 	.word	0x000000ff
        /*05e8*/ 	.word	0x00016830
        /*05ec*/ 	.short	0x010a
        /*05ee*/ 	.byte	0x06
	.zero		1


	//   ....[33]....
        /*05f0*/ 	.word	0x00008c70
        /*05f4*/ 	.word	0x000000ff
        /*05f8*/ 	.word	0x00016830
        /*05fc*/ 	.short	0x010a
        /*05fe*/ 	.byte	0x06
	.zero		1


	//   ....[34]....
        /*0600*/ 	.word	0x00008e50
        /*0604*/ 	.word	0x000000ff
        /*0608*/ 	.word	0x00016850
        /*060c*/ 	.short	0x010a
        /*060e*/ 	.byte	0x06
	.zero		1


	//   ....[35]....
        /*0610*/ 	.word	0x00008e90
        /*0614*/ 	.word	0x000000ff
        /*0618*/ 	.word	0x00016850
        /*061c*/ 	.short	0x010a
        /*061e*/ 	.byte	0x06
	.zero		1


	//   ....[36]....
        /*0620*/ 	.word	0x0000a510
        /*0624*/ 	.word	0x0000000d
        /*0628*/ 	.word	0x00000000
        /*062c*/ 	.short	0x0101
        /*062e*/ 	.byte	0x3f
	.zero		1


	//   ....[37]....
        /*0630*/ 	.word	0x0000a6c0
        /*0634*/ 	.word	0x0000000f
        /*0638*/ 	.word	0x00000000
        /*063c*/ 	.short	0x0101
        /*063e*/ 	.byte	0x3f
	.zero		1


	//   ....[38]....
        /*0640*/ 	.word	0x0000b140
        /*0644*/ 	.word	0x000000ff
        /*0648*/ 	.word	0x00016830
        /*064c*/ 	.short	0x010a
        /*064e*/ 	.byte	0x06
	.zero		1


	//   ....[39]....
        /*0650*/ 	.word	0x0000b180
        /*0654*/ 	.word	0x000000ff
        /*0658*/ 	.word	0x00016830
        /*065c*/ 	.short	0x010a
        /*065e*/ 	.byte	0x06
	.zero		1


	//   ....[40]....
        /*0660*/ 	.word	0x0000b360
        /*0664*/ 	.word	0x000000ff
        /*0668*/ 	.word	0x00016850
        /*066c*/ 	.short	0x010a
        /*066e*/ 	.byte	0x06
	.zero		1


	//   ....[41]....
        /*0670*/ 	.word	0x0000b3a0
        /*0674*/ 	.word	0x000000ff
        /*0678*/ 	.word	0x00016850
        /*067c*/ 	.short	0x010a
        /*067e*/ 	.byte	0x06
	.zero		1


	//   ....[42]....
        /*0680*/ 	.word	0x0000bff0
        /*0684*/ 	.word	0x00000049
        /*0688*/ 	.word	0x00000000
        /*068c*/ 	.short	0x0101
        /*068e*/ 	.byte	0x3f
	.zero		1


	//   ....[43]....
        /*0690*/ 	.word	0x0000db10
        /*0694*/ 	.word	0x0000000d
        /*0698*/ 	.word	0x00000000
        /*069c*/ 	.short	0x0101
        /*069e*/ 	.byte	0x3f
	.zero		1


	//   ....[44]....
        /*06a0*/ 	.word	0x0000e5e0
        /*06a4*/ 	.word	0x000000ff
        /*06a8*/ 	.word	0x00016850
        /*06ac*/ 	.short	0x010a
        /*06ae*/ 	.byte	0x05
	.zero		1


	//   ....[45]....
        /*06b0*/ 	.word	0x0000e620
        /*06b4*/ 	.word	0x000000ff
        /*06b8*/ 	.word	0x00016850
        /*06bc*/ 	.short	0x010a
        /*06be*/ 	.byte	0x05
	.zero		1


	//   ....[46]....
        /*06c0*/ 	.word	0x0000eb40
        /*06c4*/ 	.word	0x00000007
        /*06c8*/ 	.word	0x00000000
        /*06cc*/ 	.short	0x0101
        /*06ce*/ 	.byte	0x3f
	.zero		1


	//   ....[47]....
        /*06d0*/ 	.word	0x0000f850
        /*06d4*/ 	.word	0x0000001f
        /*06d8*/ 	.word	0x00000000
        /*06dc*/ 	.short	0x0101
        /*06de*/ 	.byte	0x3f
	.zero		1


	//   ....[48]....
        /*06e0*/ 	.word	0x000114d0
        /*06e4*/ 	.word	0x00000003
        /*06e8*/ 	.word	0x00016840
        /*06ec*/ 	.short	0x010a
        /*06ee*/ 	.byte	0x3f
	.zero		1


	//   ....[49]....
        /*06f0*/ 	.word	0x000122a0
        /*06f4*/ 	.word	0x00000011
        /*06f8*/ 	.word	0x00016800
        /*06fc*/ 	.short	0x0107
        /*06fe*/ 	.byte	0x3f
	.zero		1


	//   ....[50]....
        /*0700*/ 	.word	0x00012370
        /*0704*/ 	.word	0x00000011
        /*0708*/ 	.word	0x00016800
        /*070c*/ 	.short	0x0101
        /*070e*/ 	.byte	0x3f
	.zero		1


	//   ....[51]....
        /*0710*/ 	.word	0x00012390
        /*0714*/ 	.word	0x00000011
        /*0718*/ 	.word	0x00016820
        /*071c*/ 	.short	0x010a
        /*071e*/ 	.byte	0x3f
	.zero		1


	//   ....[52]....
        /*0720*/ 	.word	0x000126b0
        /*0724*/ 	.word	0x00000003
        /*0728*/ 	.word	0x00016840
        /*072c*/ 	.short	0x010a
        /*072e*/ 	.byte	0x3f
	.zero		1


	//   ....[53]....
        /*0730*/ 	.word	0x000128e0
        /*0734*/ 	.word	0x00000002
        /*0738*/ 	.word	0x00000060
        /*073c*/ 	.short	0x010a
        /*073e*/ 	.byte	0x3f
	.zero		1


	//   ....[54]....
        /*0740*/ 	.word	0x00012e30
        /*0744*/ 	.word	0x00000003
        /*0748*/ 	.word	0x00016840
        /*074c*/ 	.short	0x010a
        /*074e*/ 	.byte	0x3f
	.zero		1


	//   ....[55]....
        /*0750*/ 	.word	0x00013060
        /*0754*/ 	.word	0x00000005
        /*0758*/ 	.word	0x00000060
        /*075c*/ 	.short	0x010a
        /*075e*/ 	.byte	0x3f
	.zero		1


	//   ....[56]....
        /*0760*/ 	.word	0x000134e0
        /*0764*/ 	.word	0x00000002
        /*0768*/ 	.word	0x00016840
        /*076c*/ 	.short	0x010a
        /*076e*/ 	.byte	0x3f
	.zero		1


	//   ....[57]....
        /*0770*/ 	.word	0x00013720
        /*0774*/ 	.word	0x00000005
        /*0778*/ 	.word	0x00000060
        /*077c*/ 	.short	0x010a
        /*077e*/ 	.byte	0x3f
	.zero		1


	//   ....[58]....
        /*0780*/ 	.word	0x00013b30
        /*0784*/ 	.word	0x00000003
        /*0788*/ 	.word	0x00016860
        /*078c*/ 	.short	0x010a
        /*078e*/ 	.byte	0x3f
	.zero		1


	//   ....[59]....
        /*0790*/ 	.word	0x00013fb0
        /*0794*/ 	.word	0x00000009
        /*0798*/ 	.word	0x00016820
        /*079c*/ 	.short	0x010a
        /*079e*/ 	.byte	0x3f
	.zero		1


	//   ....[60]....
        /*07a0*/ 	.word	0x00014150
        /*07a4*/ 	.word	0x00000007
        /*07a8*/ 	.word	0x00000000
        /*07ac*/ 	.short	0x010a
        /*07ae*/ 	.byte	0x3f
	.zero		1


	//   ....[61]....
        /*07b0*/ 	.word	0x000141c0
        /*07b4*/ 	.word	0x00000003
        /*07b8*/ 	.word	0x00000000
        /*07bc*/ 	.short	0x010a
        /*07be*/ 	.byte	0x3f
	.zero		1


	//   ....[62]....
        /*07c0*/ 	.word	0x00014220
        /*07c4*/ 	.word	0x00000005
        /*07c8*/ 	.word	0x00000000
        /*07cc*/ 	.short	0x010a
        /*07ce*/ 	.byte	0x3f
	.zero		1


	//   ....[63]....
        /*07d0*/ 	.word	0x00014250
        /*07d4*/ 	.word	0x00000003
        /*07d8*/ 	.word	0x00000000
        /*07dc*/ 	.short	0x010a
        /*07de*/ 	.byte	0x3f
	.zero		1


	//   ....[64]....
        /*07e0*/ 	.word	0x000142c0
        /*07e4*/ 	.word	0x00000003
        /*07e8*/ 	.word	0x00016800
        /*07ec*/ 	.short	0x010a
        /*07ee*/ 	.byte	0x3f
	.zero		1


	//   ....[65]....
        /*07f0*/ 	.word	0x00014310
        /*07f4*/ 	.word	0x0000000f
        /*07f8*/ 	.word	0x00016830
        /*07fc*/ 	.short	0x010a
        /*07fe*/ 	.byte	0x3f
	.zero		1


	//   ....[66]....
        /*0800*/ 	.word	0x00014370
        /*0804*/ 	.word	0x00000008
        /*0808*/ 	.word	0x00016830
        /*080c*/ 	.short	0x010a
        /*080e*/ 	.byte	0x3f
	.zero		1


	//   ....[67]....
        /*0810*/ 	.word	0x000143d0
        /*0814*/ 	.word	0x00000008
        /*0818*/ 	.word	0x00016850
        /*081c*/ 	.short	0x010a
        /*081e*/ 	.byte	0x3f
	.zero		1


	//   ....[68]....
        /*0820*/ 	.word	0x00014430
        /*0824*/ 	.word	0x0000000b
        /*0828*/ 	.word	0x00016830
        /*082c*/ 	.short	0x010a
        /*082e*/ 	.byte	0x3f
	.zero		1


	//   ....[69]....
        /*0830*/ 	.word	0x00014490
        /*0834*/ 	.word	0x0000000b
        /*0838*/ 	.word	0x00016850
        /*083c*/ 	.short	0x010a
        /*083e*/ 	.byte	0x3f
	.zero		1


	//   ....[70]....
        /*0840*/ 	.word	0x000144f0
        /*0844*/ 	.word	0x00000009
        /*0848*/ 	.word	0x00016830
        /*084c*/ 	.short	0x010a
        /*084e*/ 	.byte	0x3f
	.zero		1


	//   ....[71]....
        /*0850*/ 	.word	0x00014550
        /*0854*/ 	.word	0x00000009
        /*0858*/ 	.word	0x00016850
        /*085c*/ 	.short	0x010a
        /*085e*/ 	.byte	0x3f
	.zero		1


	//   ....[72]....
        /*0860*/ 	.word	0x000145b0
        /*0864*/ 	.word	0x00000005
        /*0868*/ 	.word	0x00016850
        /*086c*/ 	.short	0x010a
        /*086e*/ 	.byte	0x3f
	.zero		1


	//   ....[73]....
        /*0870*/ 	.word	0x00014700
        /*0874*/ 	.word	0x00000003
        /*0878*/ 	.word	0x00016840
        /*087c*/ 	.short	0x010a
        /*087e*/ 	.byte	0x3f
	.zero		1


	//   ....[74]....
        /*0880*/ 	.word	0x00015550
        /*0884*/ 	.word	0x00000011
        /*0888*/ 	.word	0x00016820
        /*088c*/ 	.short	0x010a
        /*088e*/ 	.byte	0x3f
	.zero		1


	//   ....[75]....
        /*0890*/ 	.word	0x000155a0
        /*0894*/ 	.word	0x00000003
        /*0898*/ 	.word	0x00016840
        /*089c*/ 	.short	0x010a
        /*089e*/ 	.byte	0x3f
	.zero		1


	//   ....[76]....
        /*08a0*/ 	.word	0x000155f0
        /*08a4*/ 	.word	0x00000002
        /*08a8*/ 	.word	0x00000060
        /*08ac*/ 	.short	0x010a
        /*08ae*/ 	.byte	0x3f
	.zero		1


	//   ....[77]....
        /*08b0*/ 	.word	0x00015640
        /*08b4*/ 	.word	0x00000003
        /*08b8*/ 	.word	0x00016840
        /*08bc*/ 	.short	0x010a
        /*08be*/ 	.byte	0x3f
	.zero		1


	//   ....[78]....
        /*08c0*/ 	.word	0x00015690
        /*08c4*/ 	.word	0x00000005
        /*08c8*/ 	.word	0x00000060
        /*08cc*/ 	.short	0x010a
        /*08ce*/ 	.byte	0x3f
	.zero		1


	//   ....[79]....
        /*08d0*/ 	.word	0x000156e0
        /*08d4*/ 	.word	0x00000002
        /*08d8*/ 	.word	0x00016840
        /*08dc*/ 	.short	0x010a
        /*08de*/ 	.byte	0x3f
	.zero		1


	//   ....[80]....
        /*08e0*/ 	.word	0x00015730
        /*08e4*/ 	.word	0x00000005
        /*08e8*/ 	.word	0x00000060
        /*08ec*/ 	.short	0x010a
        /*08ee*/ 	.byte	0x3f
	.zero		1


	//   ....[81]....
        /*08f0*/ 	.word	0x00015780
        /*08f4*/ 	.word	0x00000003
        /*08f8*/ 	.word	0x00016860
        /*08fc*/ 	.short	0x010a
        /*08fe*/ 	.byte	0x3f
	.zero		1


	//   ....[82]....
        /*0900*/ 	.word	0x00015870
        /*0904*/ 	.word	0x00000009
        /*0908*/ 	.word	0x00016820
        /*090c*/ 	.short	0x010a
        /*090e*/ 	.byte	0x3f
	.zero		1


	//   ....[83]....
        /*0910*/ 	.word	0x00015a10
        /*0914*/ 	.word	0x00000007
        /*0918*/ 	.word	0x00000000
        /*091c*/ 	.short	0x010a
        /*091e*/ 	.byte	0x3f
	.zero		1


	//   ....[84]....
        /*0920*/ 	.word	0x00015a60
        /*0924*/ 	.word	0x00000003
        /*0928*/ 	.word	0x00000000
        /*092c*/ 	.short	0x010a
        /*092e*/ 	.byte	0x3f
	.zero		1


	//   ....[85]....
        /*0930*/ 	.word	0x00015ab0
        /*0934*/ 	.word	0x00000005
        /*0938*/ 	.word	0x00000000
        /*093c*/ 	.short	0x010a
        /*093e*/ 	.byte	0x3f
	.zero		1


	//----- nvinfo : EIATTR_NUM_MBARRIERS
	.align		4
.L_179:
        /*0940*/ 	.byte	0x03, 0x38
        /*0942*/ 	.short	0x0016


	//----- nvinfo : EIATTR_EXIT_INSTR_OFFSETS
	.align		4
        /*0944*/ 	.byte	0x04, 0x1c
        /*0946*/ 	.short	(.L_181 - .L_180)


	//   ....[0]....
.L_180:
        /*0948*/ 	.word	0x00000a30


	//   ....[1]....
        /*094c*/ 	.word	0x00010200


	//   ....[2]....
        /*0950*/ 	.word	0x000142a0


	//----- nvinfo : EIATTR_MAX_THREADS
	.align		4
.L_181:
        /*0954*/ 	.byte	0x04, 0x05
        /*0956*/ 	.short	(.L_183 - .L_182)
.L_182:
        /*0958*/ 	.word	0x00000200
        /*095c*/ 	.word	0x00000001
        /*0960*/ 	.word	0x00000001


	//----- nvinfo : EIATTR_CRS_STACK_SIZE
	.align		4
.L_183:
        /*0964*/ 	.byte	0x04, 0x1e
        /*0966*/ 	.short	(.L_185 - .L_184)
.L_184:
        /*0968*/ 	.word	0x00000000


	//----- nvinfo : EIATTR_CBANK_PARAM_SIZE
	.align		4
.L_185:
        /*096c*/ 	.byte	0x03, 0x19
        /*096e*/ 	.short	0x0af0


	//----- nvinfo : EIATTR_PARAM_CBANK
	.align		4
        /*0970*/ 	.byte	0x04, 0x0a
        /*0972*/ 	.short	(.L_187 - .L_186)
	.align		4
.L_186:
        /*0974*/ 	.word	index@(.nv.constant0._ZN7cutlass13device_kernelIN5flash11enable_sm90INS1_16FlashAttnFwdSm90INS1_25CollectiveMainloopFwdSm90ILi2EN4cute5tupleIJNS5_1CILi1EEES8_S8_EEENS6_IJNS7_ILi192EEENS7_ILi128EEENS7_ILi64EEEEEELi64ENS_6half_tEfNS_4arch4Sm90ELb0ELb1ELb1ELb0ELb0ELb0ELb0ELb1ELb1ELb1ELb0ELb0EEENS1_21CollectiveEpilogueFwdINS6_IJSA_SC_SB_EEES9_SE_SG_Li384ELb0ELb1ELb0ELb0EEENS1_30DynamicPersistentTileSchedulerILi384ELi128ELb0ELb1ELb1EEEEEEEEEvNT_6ParamsE)
        /*0978*/ 	.short	0x0210
        /*097a*/ 	.short	0x0af0


	//----- nvinfo : EIATTR_SW_WAR
	.align		4
.L_187:
        /*097c*/ 	.byte	0x04, 0x36
        /*097e*/ 	.short	(.L_189 - .L_188)
.L_188:
        /*0980*/ 	.word	0x00000008
.L_189:


//--------------------- .nv.info._ZN7cutlass13device_kernelIN5flash11enable_sm90INS1_16FlashAttnFwdSm90INS1_25CollectiveMainloopFwdSm90ILi2EN4cute5tupleIJNS5_1CILi1EEES8_S8_EEENS6_IJNS7_ILi192EEENS7_ILi128EEENS7_ILi64EEEEEELi64ENS_6half_tEfNS_4arch4Sm90ELb0ELb1ELb1ELb1ELb0ELb0ELb0ELb1ELb1ELb1ELb0ELb0EEENS1_21CollectiveEpilogueFwdINS6_IJSA_SC_SB_EEES9_SE_SG_Li384ELb1ELb1ELb0ELb0EEENS1_36VarlenDynamicPersistentTileSchedulerILi192ELi128ELi384ELi128ELb0ELb1ELb1ELb1ELb0ELb1EEEEEEEEEvNT_6ParamsE --------------------------
	.section	.nv.info._ZN7cutlass13device_kernelIN5flash11enable_sm90INS1_16FlashAttnFwdSm90INS1_25CollectiveMainloopFwdSm90ILi2EN4cute5tupleIJNS5_1CILi1EEES8_S8_EEENS6_IJNS7_ILi192EEENS7_ILi128EEENS7_ILi64EEEEEELi64ENS_6half_tEfNS_4arch4Sm90ELb0ELb1ELb1ELb1ELb0ELb0ELb0ELb1ELb1ELb1ELb0ELb0EEENS1_21CollectiveEpilogueFwdINS6_IJSA_SC_SB_EEES9_SE_SG_Li384ELb1ELb1ELb0ELb0EEENS1_36VarlenDynamicPersistentTileSchedulerILi192ELi128ELi384ELi128ELb0ELb1ELb1ELb1ELb0ELb1EEEEEEEEEvNT_6ParamsE,"",@"SHT_CUDA_INFO"
	.sectionflags	@""
	.align	4


	//----- nvinfo : EIATTR_CUDA_API_VERSION
	.align		4
        /*0000*/ 	.byte	0x04, 0x37
        /*0002*/ 	.short	(.L_191 - .L_190)
.L_190:
        /*0004*/ 	.word	0x00000082


	//----- nvinfo : EIATTR_KPARAM_INFO
	.align		4
.L_191:
        /*0008*/ 	.byte	0x04, 0x17
        /*000a*/ 	.short	(.L_193 - .L_192)
.L_192:
        /*000c*/ 	.word	0x00000000
        /*0010*/ 	.short	0x0000
        /*0012*/ 	.short	0x0070
        /*0014*/ 	.byte	0x00, 0xf0, 0x01, 0x2a


	//----- nvinfo : EIATTR_SPARSE_MMA_MASK
	.align		4
.L_193:
        /*0018*/ 	.byte	0x03, 0x50
        /*001a*/ 	.short	0x0000


	//----- nvinfo : EIATTR_MAXREG_COUNT
	.align		4
        /*001c*/ 	.byte	0x03, 0x1b
        /*001e*/ 	.short	0x0080


	//----- nvinfo : EIATTR_NUM_BARRIERS
	.align		4
        /*0020*/ 	.byte	0x02, 0x4c
        /*0022*/ 	.byte	0x10
	.zero		1


	//----- nvinfo : EIATTR_EXTERNS
	.align		4
        /*0024*/ 	.byte	0x04, 0x0f
        /*0026*/ 	.short	(.L_195 - .L_194)


	//   ....[0]....
	.align		4
.L_194:
        /*0028*/ 	.word	index@(__assertfail)


	//----- nvinfo : EIATTR_ANNOTATIONS
	.align		4
.L_195:
        /*002c*/ 	.byte	0x04, 0x55
        /*002e*/ 	.short	(.L_197 - .L_196)


	//   ....[0]....
.L_196:
        /* <DEDUP_REMOVED lines=23> */


	//----- nvinfo : EIATTR_MERCURY_ISA_VERSION
	.align		4
.L_197:
        /*0190*/ 	.byte	0x03, 0x5f
        /*0192*/ 	.short	0x0101


	//----- nvinfo : EIATTR_UNUSED_LOAD_BYTE_OFFSET
	.align		4
        /*0194*/ 	.byte	0x04, 0x44
        /*0196*/ 	.short	(.L_199 - .L_198)


	//   ....[0]....
.L_198:
        /*0198*/ 	.word	0x00000a40
        /*019c*/ 	.word	0x0000fff0


	//   ....[1]....
        /*01a0*/ 	.word	0x0000ef20
        /*01a4*/ 	.word	0x0000fff0


	//----- nvinfo : EIATTR_INT_WARP_WIDE_INSTR_OFFSETS
	.align		4
.L_199:
        /*01a8*/ 	.byte	0x04, 0x31
        /*01aa*/ 	.short	(.L_201 - .L_200)


	//   ....[0]....
.L_200:
        /*01ac*/ 	.word	0x00000130


	//   ....[1]....
        /*01b0*/ 	.word	0x00000170


	//   ....[2]....
        /*01b4*/ 	.word	0x000001e0


	//   ....[3]....
        /*01b8*/ 	.word	0x00011de0


	//   ....[4]....
        /*01bc*/ 	.word	0x00011e70


	//   ....[5]....
        /*01c0*/ 	.word	0x00014e50


	//   ....[6]....
        /*01c4*/ 	.word	0x00014ee0


	//----- nvinfo : EIATTR_COOP_GROUP_MASK_REGIDS
	.align		4
.L_201:
        /*01c8*/ 	.byte	0x04, 0x29
        /*01ca*/ 	.short	(.L_203 - .L_202)


	//   ....[0]....
.L_202:
        /*01cc*/ 	.word	0xffffffff


	//   ....[1]....
        /*01d0*/ 	.word	0xffffffff


	//   ....[2]....
        /*01d4*/ 	.word	0xffffffff


	//   ....[3]....
        /*01d8*/ 	.word	0xffffffff


	//   ....[4]....
        /*01dc*/ 	.word	0xffffffff


	//   ....[5]....
        /*01e0*/ 	.word	0xffffffff


	//   ....[6]....
        /*01e4*/ 	.word	0xffffffff


	//   ....[7]....
        /*01e8*/ 	.word	0xffffffff


	//   ....[8]....
        /*01ec*/ 	.word	0xffffffff


	//   ....[9]....
        /*01f0*/ 	.word	0xffffffff


	//   ....[10]....
        /*01f4*/ 	.word	0xffffffff


	//   ....[11]....
        /*01f8*/ 	.word	0xffffffff


	//   ....[12]....
        /*01fc*/ 	.word	0xffffffff


	//   ....[13]....
        /*0200*/ 	.word	0xffffffff


	//   ....[14]....
        /*0204*/ 	.word	0xffffffff


	//   ....[15]....
        /*0208*/ 	.word	0xffffffff


	//   ....[16]....
        /*020c*/ 	.word	0xffffffff


	//   ....[17]....
        /*0210*/ 	.word	0xffffffff


	//   ....[18]....
        /*0214*/ 	.word	0xffffffff


	//   ....[19]....
        /*0218*/ 	.word	0xffffffff


	//   ....[20]....
        /*021c*/ 	.word	0xffffffff


	//   ....[21]....
        /*0220*/ 	.word	0xffffffff


	//   ....[22]....
        /*0224*/ 	.word	0xffffffff


	//   ....[23]....
        /*0228*/ 	.word	0xffffffff


	//   ....[24]....
        /*022c*/ 	.word	0xffffffff


	//   ....[25]....
        /*0230*/ 	.word	0xffffffff


	//   ....[26]....
        /*0234*/ 	.word	0xffffffff


	//   ....[27]....
        /*0238*/ 	.word	0xffffffff


	//   ....[28]....
        /*023c*/ 	.word	0xffffffff


	//   ....[29]....
        /*0240*/ 	.word	0xffffffff


	//   ....[30]....
        /*0244*/ 	.word	0xffffffff


	//   ....[31]....
        /*0248*/ 	.word	0xffffffff


	//   ....[32]....
        /*024c*/ 	.word	0xffffffff


	//   ....[33]....
        /*0250*/ 	.word	0xffffffff


	//   ....[34]....
        /*0254*/ 	.word	0xffffffff


	//   ....[35]....
        /*0258*/ 	.word	0xffffffff


	//   ....[36]....
        /*025c*/ 	.word	0xffffffff


	//   ....[37]....
        /*0260*/ 	.word	0xffffffff


	//   ....[38]....
        /*0264*/ 	.word	0xffffffff


	//   ....[39]....
        /*0268*/ 	.word	0xffffffff


	//   ....[40]....
        /*026c*/ 	.word	0xffffffff


	//   ....[41]....
        /*0270*/ 	.word	0xffffffff


	//   ....[42]....
        /*0274*/ 	.word	0xffffffff


	//   ....[43]....
        /*0278*/ 	.word	0xffffffff


	//   ....[44]....
        /*027c*/ 	.word	0xffffffff


	//   ....[45]....
        /*0280*/ 	.word	0xffffffff


	//   ....[46]....
        /*0284*/ 	.word	0xffffffff


	//   ....[47]....
        /*0288*/ 	.word	0xffffffff


	//   ....[48]....
        /*028c*/ 	.word	0xffffffff


	//   ....[49]....
        /*0290*/ 	.word	0xffffffff


	//   ....[50]....
        /*0294*/ 	.word	0xffffffff


	//   ....[51]....
        /*0298*/ 	.word	0xffffffff


	//   ....[52]....
        /*029c*/ 	.word	0xffffffff


	//   ....[53]....
        /*02a0*/ 	.word	0xffffffff


	//   ....[54]....
        /*02a4*/ 	.word	0xffffffff


	//   ....[55]....
        /*02a8*/ 	.word	0xffffffff


	//   ....[56]....
        /*02ac*/ 	.word	0xffffffff


	//   ....[57]....
        /*02b0*/ 	.word	0xffffffff


	//   ....[58]....
        /*02b4*/ 	.word	0xffffffff


	//   ....[59]....
        /*02b8*/ 	.word	0xffffffff


	//   ....[60]....
        /*02bc*/ 	.word	0xffffffff


	//   ....[61]....
        /*02c0*/ 	.word	0xffffffff


	//   ....[62]....
        /*02c4*/ 	.word	0xffffffff


	//   ....[63]....
        /*02c8*/ 	.word	0xffffffff


	//   ....[64]....
        /*02cc*/ 	.word	0xffffffff


	//   ....[65]....
        /*02d0*/ 	.word	0xffffffff


	//   ....[66]....
        /*02d4*/ 	.word	0xffffffff


	//   ....[67]....
        /*02d8*/ 	.word	0xffffffff


	//   ....[68]....
        /*02dc*/ 	.word	0xffffffff


	//   ....[69]....
        /*02e0*/ 	.word	0xffffffff


	//   ....[70]....
        /*02e4*/ 	.word	0xffffffff


	//   ....[71]....
        /*02e8*/ 	.word	0xffffffff


	//   ....[72]....
        /*02ec*/ 	.word	0xffffffff


	//   ....[73]....
        /*02f0*/ 	.word	0xffffffff


	//   ....[74]....
        /*02f4*/ 	.word	0xffffffff


	//   ....[75]....
        /*02f8*/ 	.word	0xffffffff


	//   ....[76]....
        /*02fc*/ 	.word	0xffffffff


	//   ....[77]....
        /*0300*/ 	.word	0xffffffff


	//   ....[78]....
        /*0304*/ 	.word	0xffffffff


	//   ....[79]....
        /*0308*/ 	.word	0xffffffff


	//   ....[80]....
        /*030c*/ 	.word	0xffffffff


	//   ....[81]....
        /*0310*/ 	.word	0xffffffff


	//   ....[82]....
        /*0314*/ 	.word	0xffffffff


	//   ....[83]....
        /*0318*/ 	.word	0xffffffff


	//   ....[84]....
        /*031c*/ 	.word	0xffffffff


	//   ....[85]....
        /*0320*/ 	.word	0xffffffff


	//   ....[86]....
        /*0324*/ 	.word	0xffffffff


	//   ....[87]....
        /*0328*/ 	.word	0xffffffff


	//   ....[88]....
        /*032c*/ 	.word	0xffffffff


	//   ....[89]....
        /*0330*/ 	.word	0xffffffff


	//   ....[90]....
        /*0334*/ 	.word	0xffffffff


	//   ....[91]....
        /*0338*/ 	.word	0xffffffff


	//   ....[92]....
        /*033c*/ 	.word	0xffffffff


	//   ....[93]....
        /*0340*/ 	.word	0xffffffff


	//   ....[94]....
        /*0344*/ 	.word	0xffffffff


	//   ....[95]....
        /*0348*/ 	.word	0xffffffff


	//   ....[96]....
        /*034c*/ 	.word	0xffffffff


	//   ....[97]....
        /*0350*/ 	.word	0xffffffff


	//   ....[98]....
        /*0354*/ 	.word	0xffffffff


	//   ....[99]....
        /*0358*/ 	.word	0xffffffff


	//   ....[100]....
        /*035c*/ 	.word	0xffffffff


	//   ....[101]....
        /*0360*/ 	.word	0xffffffff


	//   ....[102]....
        /*0364*/ 	.word	0xffffffff


	//   ....[103]....
        /*0368*/ 	.word	0xffffffff


	//   ....[104]....
        /*036c*/ 	.word	0xffffffff


	//   ....[105]....
        /*0370*/ 	.word	0xffffffff


	//   ....[106]....
        /*0374*/ 	.word	0xffffffff


	//   ....[107]....
        /*0378*/ 	.word	0xffffffff


	//   ....[108]....
        /*037c*/ 	.word	0xffffffff


	//   ....[109]....
        /*0380*/ 	.word	0xffffffff


	//   ....[110]....
        /*0384*/ 	.word	0xffffffff


	//   ....[111]....
        /*0388*/ 	.word	0xffffffff


	//   ....[112]....
        /*038c*/ 	.word	0xffffffff


	//   ....[113]....
        /*0390*/ 	.word	0x0500000f


	//   ....[114]....
        /*0394*/ 	.word	0x0500000f


	//   ....[115]....
        /*0398*/ 	.word	0x0500000f


	//   ....[116]....
        /*039c*/ 	.word	0x0500000f


	//   ....[117]....
        /*03a0*/ 	.word	0x0500000f


	//   ....[118]....
        /*03a4*/ 	.word	0x0500000f


	//   ....[119]....
        /*03a8*/ 	.word	0x0500000f


	//   ....[120]....
        /*03ac*/ 	.word	0x0500000f


	//   ....[121]....
        /*03b0*/ 	.word	0x0500000f


	//   ....[122]....
        /*03b4*/ 	.word	0x0500000f


	//   ....[123]....
        /*03b8*/ 	.word	0x0500000f


	//   ....[124]....
        /*03bc*/ 	.word	0x0500000f


	//   ....[125]....
        /*03c0*/ 	.word	0x0500000f


	//   ....[126]....
        /*03c4*/ 	.word	0x0500000f


	//   ....[127]....
        /*03c8*/ 	.word	0x0500000f


	//   ....[128]....
        /*03cc*/ 	.word	0x0500000f


	//   ....[129]....
        /*03d0*/ 	.word	0x0500000f


	//   ....[130]....
        /*03d4*/ 	.word	0x0500000f


	//   ....[131]....
        /*03d8*/ 	.word	0x0500000f


	//   ....[132]....
        /*03dc*/ 	.word	0x0500000f


	//   ....[133]....
        /*03e0*/ 	.word	0x0500000f


	//   ....[134]....
        /*03e4*/ 	.word	0x0500000f


	//   ....[135]....
        /*03e8*/ 	.word	0x0500000f


	//   ....[136]....
        /*03ec*/ 	.word	0x0500000f


	//   ....[137]....
        /*03f0*/ 	.word	0x0500000f


	//   ....[138]....
        /*03f4*/ 	.word	0x0500000f


	//   ....[139]....
        /*03f8*/ 	.word	0x0500000f


	//   ....[140]....
        /*03fc*/ 	.word	0x0500000f


	//   ....[141]....
        /*0400*/ 	.word	0x0500000f


	//   ....[142]....
        /*0404*/ 	.word	0x0500000f


	//   ....[143]....
        /*0408*/ 	.word	0x0500000f


	//   ....[144]....
        /*040c*/ 	.word	0x0500000f


	//   ....[145]....
        /*0410*/ 	.word	0x0500000f


	//   ....[146]....
        /*0414*/ 	.word	0x0500000f


	//   ....[147]....
        /*0418*/ 	.word	0x0500000f


	//   ....[148]....
        /*041c*/ 	.word	0x0500000f


	//   ....[149]....
        /*0420*/ 	.word	0x0500000f


	//   ....[150]....
        /*0424*/ 	.word	0x0500000f


	//   ....[151]....
        /*0428*/ 	.word	0x0500000f


	//   ....[152]....
        /*042c*/ 	.word	0x0500000f


	//   ....[153]....
        /*0430*/ 	.word	0x0500000f


	//   ....[154]....
        /*0434*/ 	.word	0x0500000f


	//   ....[155]....
        /*0438*/ 	.word	0x0500000f


	//----- nvinfo : EIATTR_COOP_GROUP_INSTR_OFFSETS
	.align		4
.L_203:
        /*043c*/ 	.byte	0x04, 0x28
        /*043e*/ 	.short	(.L_205 - .L_204)


	//   ....[0]....
.L_204:
        /*0440*/ 	.word	0x00000070


	//   ....[1]....
        /*0444*/ 	.word	0x00000140


	//   ....[2]....
        /*0448*/ 	.word	0x00000190


	//   ....[3]....
        /*044c*/ 	.word	0x000003c0


	//   ....[4]....
        /*0450*/ 	.word	0x00000520


	//   ....[5]....
        /*0454*/ 	.word	0x00000640


	//   ....[6]....
        /*0458*/ 	.word	0x000007a0


	//   ....[7]....
        /*045c*/ 	.word	0x00001850


	//   ....[8]....
        /*0460*/ 	.word	0x00002030


	//   ....[9]....
        /*0464*/ 	.word	0x000034c0


	//   ....[10]....
        /*0468*/ 	.word	0x00003c70


	//   ....[11]....
        /*046c*/ 	.word	0x00003d90


	//   ....[12]....
        /*0470*/ 	.word	0x00004670


	//   ....[13]....
        /*0474*/ 	.word	0x000046e0


	//   ....[14]....
        /*0478*/ 	.word	0x000063f0


	//   ....[15]....
        /*047c*/ 	.word	0x00006600


	//   ....[16]....
        /*0480*/ 	.word	0x000071f0


	//   ....[17]....
        /*0484*/ 	.word	0x000072c0


	//   ....[18]....
        /*0488*/ 	.word	0x00007b80


	//   ....[19]....
        /*048c*/ 	.word	0x00007c00


	//   ....[20]....
        /*0490*/ 	.word	0x00009a20


	//   ....[21]....
        /*0494*/ 	.word	0x00009a90


	//   ....[22]....
        /*0498*/ 	.word	0x0000a180


	//   ....[23]....
        /*049c*/ 	.word	0x0000a1f0


	//   ....[24]....
        /*04a0*/ 	.word	0x0000c110


	//   ....[25]....
        /*04a4*/ 	.word	0x0000c390


	//   ....[26]....
        /*04a8*/ 	.word	0x0000cf10


	//   ....[27]....
        /*04ac*/ 	.word	0x0000cf40


	//   ....[28]....
        /*04b0*/ 	.word	0x0000d910


	//   ....[29]....
        /*04b4*/ 	.word	0x0000da20


	//   ....[30]....
        /*04b8*/ 	.word	0x0000e800


	//   ....[31]....
        /*04bc*/ 	.word	0x0000e840


	//   ....[32]....
        /*04c0*/ 	.word	0x0000e920


	//   ....[33]....
        /*04c4*/ 	.word	0x0000e930


	//   ....[34]....
        /*04c8*/ 	.word	0x0000f6a0


	//   ....[35]....
        /*04cc*/ 	.word	0x0000f6e0


	//   ....[36]....
        /*04d0*/ 	.word	0x0000f720


	//   ....[37]....
        /*04d4*/ 	.word	0x0000f760


	//   ....[38]....
        /*04d8*/ 	.word	0x0000fc30


	//   ....[39]....
        /*04dc*/ 	.word	0x0000fc70


	//   ....[40]....
        /*04e0*/ 	.word	0x0000fc90


	//   ....[41]....
        /*04e4*/ 	.word	0x0000fcd0


	//   ....[42]....
        /*04e8*/ 	.word	0x0000fcf0


	//   ....[43]....
        /*04ec*/ 	.word	0x0000fd00


	//   ....[44]....
        /*04f0*/ 	.word	0x0000fd20


	//   ....[45]....
        /*04f4*/ 	.word	0x0000fd40


	//   ....[46]....
        /*04f8*/ 	.word	0x000105e0


	//   ....[47]....
        /*04fc*/ 	.word	0x00010610


	//   ....[48]....
        /*0500*/ 	.word	0x00010650


	//   ....[49]....
        /*0504*/ 	.word	0x00010680


	//   ....[50]....
        /*0508*/ 	.word	0x00010690


	//   ....[51]....
        /*050c*/ 	.word	0x000106a0


	//   ....[52]....
        /*0510*/ 	.word	0x000106b0


	//   ....[53]....
        /*0514*/ 	.word	0x000106d0


	//   ....[54]....
        /*0518*/ 	.word	0x00010830


	//   ....[55]....
        /*051c*/ 	.word	0x00010a20


	//   ....[56]....
        /*0520*/ 	.word	0x00010a50


	//   ....[57]....
        /*0524*/ 	.word	0x00010a80


	//   ....[58]....
        /*0528*/ 	.word	0x00010ab0


	//   ....[59]....
        /*052c*/ 	.word	0x00010ae0


	//   ....[60]....
        /*0530*/ 	.word	0x00010b10


	//   ....[61]....
        /*0534*/ 	.word	0x00010c80


	//   ....[62]....
        /*0538*/ 	.word	0x00010cb0


	//   ....[63]....
        /*053c*/ 	.word	0x00010ce0


	//   ....[64]....
        /*0540*/ 	.word	0x00010d10


	//   ....[65]....
        /*0544*/ 	.word	0x00010d40


	//   ....[66]....
        /*0548*/ 	.word	0x00010d70


	//   ....[67]....
        /*054c*/ 	.word	0x00010e10


	//   ....[68]....
        /*0550*/ 	.word	0x00010e70


	//   ....[69]....
        /*0554*/ 	.word	0x00010f10


	//   ....[70]....
        /*0558*/ 	.word	0x00012360


	//   ....[71]....
        /*055c*/ 	.word	0x00012f50


	//   ....[72]....
        /*0560*/ 	.word	0x00012f60


	//   ....[73]....
        /*0564*/ 	.word	0x00012f80


	//   ....[74]....
        /*0568*/ 	.word	0x00013010


	//   ....[75]....
        /*056c*/ 	.word	0x00013020


	//   ....[76]....
        /*0570*/ 	.word	0x00013090


	//   ....[77]....
        /*0574*/ 	.word	0x000130a0


	//   ....[78]....
        /*0578*/ 	.word	0x00013110


	//   ....[79]....
        /*057c*/ 	.word	0x00013120


	//   ....[80]....
        /*0580*/ 	.word	0x00013190


	//   ....[81]....
        /*0584*/ 	.word	0x000131a0


	//   ....[82]....
        /*0588*/ 	.word	0x00013210


	//   ....[83]....
        /*058c*/ 	.word	0x00013220


	//   ....[84]....
        /*0590*/ 	.word	0x00013290


	//   ....[85]....
        /*0594*/ 	.word	0x000132a0


	//   ....[86]....
        /*0598*/ 	.word	0x000132b0


	//   ....[87]....
        /*059c*/ 	.word	0x00013340


	//   ....[88]....
        /*05a0*/ 	.word	0x00013350


	//   ....[89]....
        /*05a4*/ 	.word	0x00013360


	//   ....[90]....
        /*05a8*/ 	.word	0x000133f0


	//   ....[91]....
        /*05ac*/ 	.word	0x00013430


	//   ....[92]....
        /*05b0*/ 	.word	0x00013450


	//   ....[93]....
        /*05b4*/ 	.word	0x000134b0


	//   ....[94]....
        /*05b8*/ 	.word	0x000134d0


	//   ....[95]....
        /*05bc*/ 	.word	0x000153b0


	//   ....[96]....
        /*05c0*/ 	.word	0x00015400


	//   ....[97]....
        /*05c4*/ 	.word	0x00015430


	//   ....[98]....
        /*05c8*/ 	.word	0x00015460


	//   ....[99]....
        /*05cc*/ 	.word	0x00015470


	//   ....[100]....
        /*05d0*/ 	.word	0x000154a0


	//   ....[101]....
        /*05d4*/ 	.word	0x000154d0


	//   ....[102]....
        /*05d8*/ 	.word	0x00015500


	//   ....[103]....
        /*05dc*/ 	.word	0x00015680


	//   ....[104]....
        /*05e0*/ 	.word	0x000156b0


	//   ....[105]....
        /*05e4*/ 	.word	0x000156e0


	//   ....[106]....
        /*05e8*/ 	.word	0x00015710


	//   ....[107]....
        /*05ec*/ 	.word	0x00015740


	//   ....[108]....
        /*05f0*/ 	.word	0x00015770


	//   ....[109]....
        /*05f4*/ 	.word	0x00015830


	//   ....[110]....
        /*05f8*/ 	.word	0x00015850


	//   ....[111]....
        /*05fc*/ 	.word	0x000158c0


	//   ....[112]....
        /*0600*/ 	.word	0x00015f60


	//   ....[113]....
        /*0604*/ 	.word	0x000165c0


	//   ....[114]....
        /*0608*/ 	.word	0x00016770


	//   ....[115]....
        /*060c*/ 	.word	0x000167c0


	//   ....[116]....
        /*0610*/ 	.word	0x00016820


	//   ....[117]....
        /*0614*/ 	.word	0x00016900


	//   ....[118]....
        /*0618*/ 	.word	0x00016960


	//   ....[119]....
        /*061c*/ 	.word	0x00016a40


	//   ....[120]....
        /*0620*/ 	.word	0x00016aa0


	//   ....[121]....
        /*0624*/ 	.word	0x00016b80


	//   ....[122]....
        /*0628*/ 	.word	0x00016be0


	//   ....[123]....
        /*062c*/ 	.word	0x00016cc0


	//   ....[124]....
        /*0630*/ 	.word	0x00016d20


	//   ....[125]....
        /*0634*/ 	.word	0x00016e00


	//   ....[126]....
        /*0638*/ 	.word	0x00016e60


	//   ....[127]....
        /*063c*/ 	.word	0x00016f40


	//   ....[128]....
        /*0640*/ 	.word	0x00016fa0


	//   ....[129]....
        /*0644*/ 	.word	0x00017090


	//   ....[130]....
        /*0648*/ 	.word	0x00017100


	//   ....[131]....
        /*064c*/ 	.word	0x000171c0


	//   ....[132]....
        /*0650*/ 	.word	0x00017220


	//   ....[133]....
        /*0654*/ 	.word	0x000172f0


	//   ....[134]....
        /*0658*/ 	.word	0x00017360


	//   ....[135]....
        /*065c*/ 	.word	0x00017430


	//   ....[136]....
        /*0660*/ 	.word	0x00017490


	//   ....[137]....
        /*0664*/ 	.word	0x00017530


	//   ....[138]....
        /*0668*/ 	.word	0x00017840


	//   ....[139]....
        /*066c*/ 	.word	0x000178e0


	//   ....[140]....
        /*0670*/ 	.word	0x00017a00


	//   ....[141]....
        /*0674*/ 	.word	0x00017a70


	//   ....[142]....
        /*0678*/ 	.word	0x00017ae0


	//   ....[143]....
        /*067c*/ 	.word	0x00017b50


	//   ....[144]....
        /*0680*/ 	.word	0x00017bc0


	//   ....[145]....
        /*0684*/ 	.word	0x00017c40


	//   ....[146]....
        /*0688*/ 	.word	0x00017cd0


	//   ....[147]....
        /*068c*/ 	.word	0x00017d60


	//   ....[148]....
        /*0690*/ 	.word	0x00017dd0


	//   ....[149]....
        /*0694*/ 	.word	0x00017e40


	//   ....[150]....
        /*0698*/ 	.word	0x00017eb0


	//   ....[151]....
        /*069c*/ 	.word	0x00017f30


	//   ....[152]....
        /*06a0*/ 	.word	0x00017fa0


	//   ....[153]....
        /*06a4*/ 	.word	0x00018040


	//   ....[154]....
        /*06a8*/ 	.word	0x000180d0


	//   ....[155]....
        /*06ac*/ 	.word	0x000181f0


	//----- nvinfo : EIATTR_REG_RECONFIG
	.align		4
.L_205:
        /*06b0*/ 	.byte	0x01, 0x54
	.zero		2


	//----- nvinfo : EIATTR_SYSCALL_OFFSETS
	.align		4
        /*06b4*/ 	.byte	0x04, 0x46
        /*06b6*/ 	.short	(.L_207 - .L_206)


	//   ....[0]....
.L_206:
        /*06b8*/ 	.word	0x00001a30


	//   ....[1]....
        /*06bc*/ 	.word	0x00011fd0


	//   ....[2]....
        /*06c0*/ 	.word	0x00012120


	//   ....[3]....
        /*06c4*/ 	.word	0x00012210


	//   ....[4]....
        /*06c8*/ 	.word	0x00012a30


	//----- nvinfo : EIATTR_MBARRIER_INSTR_OFFSETS
	.align		4
.L_207:
        /*06cc*/ 	.byte	0x04, 0x39
        /*06ce*/ 	.short	(.L_209 - .L_208)


	//   ....[0]....
.L_208:
        /*06d0*/ 	.word	0x00000270
        /*06d4*/ 	.word	0x000000ff
        /*06d8*/ 	.word	0x00016800
        /*06dc*/ 	.short	0x0100
        /*06de*/ 	.byte	0x08
	.zero		1


	//   ....[1]....
        /*06e0*/ 	.word	0x00000280
        /*06e4*/ 	.word	0x000000ff
        /*06e8*/ 	.word	0x00016820
        /*06ec*/ 	.short	0x0100
        /*06ee*/ 	.byte	0x08
	.zero		1


	//   ....[2]....
        /*06f0*/ 	.word	0x00000370
        /*06f4*/ 	.word	0x000000ff
        /*06f8*/ 	.word	0x00016830
        /*06fc*/ 	.short	0x0100
        /*06fe*/ 	.byte	0x08
	.zero		1


	//   ....[3]....
        /*0700*/ 	.word	0x00000380
        /*0704*/ 	.word	0x000000ff
        /*0708*/ 	.word	0x00016840
        /*070c*/ 	.short	0x0100
        /*070e*/ 	.byte	0x08
	.zero		1


	//   ....[4]....
        /*0710*/ 	.word	0x00000390
        /*0714*/ 	.word	0x000000ff
        /*0718*/ 	.word	0x00016838
        /*071c*/ 	.short	0x0100
        /*071e*/ 	.byte	0x08
	.zero		1


	//   ....[5]....
        /*0720*/ 	.word	0x000003a0
        /*0724*/ 	.word	0x000000ff
        /*0728*/ 	.word	0x00016848
        /*072c*/ 	.short	0x0100
        /*072e*/ 	.byte	0x08
	.zero		1


	//   ....[6]....
        /*0730*/ 	.word	0x000004d0
        /*0734*/ 	.word	0x000000ff
        /*0738*/ 	.word	0x00016850
        /*073c*/ 	.short	0x0100
        /*073e*/ 	.byte	0x08
	.zero		1


	//   ....[7]....
        /*0740*/ 	.word	0x000004e0
        /*0744*/ 	.word	0x000000ff
        /*0748*/ 	.word	0x00016860
        /*074c*/ 	.short	0x0100
        /*074e*/ 	.byte	0x08
	.zero		1


	//   ....[8]....
        /*0750*/ 	.word	0x000004f0
        /*0754*/ 	.word	0x000000ff
        /*0758*/ 	.word	0x00016858
        /*075c*/ 	.short	0x0100
        /*075e*/ 	.byte	0x08
	.zero		1


	//   ....[9]....
        /*0760*/ 	.word	0x00000500
        /*0764*/ 	.word	0x000000ff
        /*0768*/ 	.word	0x00016868
        /*076c*/ 	.short	0x0100
        /*076e*/ 	.byte	0x08
	.zero		1


	//   ....[10]....
        /*0770*/ 	.word	0x000005f0
        /*0774*/ 	.word	0x000000ff
        /*0778*/ 	.word	0x00016870
        /*077c*/ 	.short	0x0100
        /*077e*/ 	.byte	0x06
	.zero		1


	//   ....[11]....
        /*0780*/ 	.word	0x00000600
        /*0784*/ 	.word	0x000000ff
        /*0788*/ 	.word	0x00016880
        /*078c*/ 	.short	0x0100
        /*078e*/ 	.byte	0x06
	.zero		1


	//   ....[12]....
        /*0790*/ 	.word	0x00000610
        /*0794*/ 	.word	0x000000ff
        /*0798*/ 	.word	0x00016878
        /*079c*/ 	.short	0x0100
        /*079e*/ 	.byte	0x06
	.zero		1


	//   ....[13]....
        /*07a0*/ 	.word	0x00000620
        /*07a4*/ 	.word	0x000000ff
        /*07a8*/ 	.word	0x00016888
        /*07ac*/ 	.short	0x0100
        /*07ae*/ 	.byte	0x06
	.zero		1


	//   ....[14]....
        /*07b0*/ 	.word	0x00000750
        /*07b4*/ 	.word	0x000000ff
        /*07b8*/ 	.word	0x00016890
        /*07bc*/ 	.short	0x0100
        /*07be*/ 	.byte	0x08
	.zero		1


	//   ....[15]....
        /*07c0*/ 	.word	0x00000760
        /*07c4*/ 	.word	0x000000ff
        /*07c8*/ 	.word	0x000168a0
        /*07cc*/ 	.short	0x0100
        /*07ce*/ 	.byte	0x08
	.zero		1


	//   ....[16]....
        /*07d0*/ 	.word	0x00000770
        /*07d4*/ 	.word	0x000000ff
        /*07d8*/ 	.word	0x00016898
        /*07dc*/ 	.short	0x0100
        /*07de*/ 	.byte	0x08
	.zero		1


	//   ....[17]....
        /*07e0*/ 	.word	0x00000780
        /*07e4*/ 	.word	0x000000ff
        /*07e8*/ 	.word	0x000168a8
        /*07ec*/ 	.short	0x0100
        /*07ee*/ 	.byte	0x08
	.zero		1


	//   ....[18]....
        /*07f0*/ 	.word	0x000008b0
        /*07f4*/ 	.word	0x000000ff
        /*07f8*/ 	.word	0x000168b0
        /*07fc*/ 	.short	0x0100
        /*07fe*/ 	.byte	0x08
	.zero		1


	//   ....[19]....
        /*0800*/ 	.word	0x000008c0
        /*0804*/ 	.word	0x000000ff
        /*0808*/ 	.word	0x000168c0
        /*080c*/ 	.short	0x0100
        /*080e*/ 	.byte	0x08
	.zero		1


	//   ....[20]....
        /*0810*/ 	.word	0x000008d0
        /*0814*/ 	.word	0x000000ff
        /*0818*/ 	.word	0x000168b8
        /*081c*/ 	.short	0x0100
        /*081e*/ 	.byte	0x08
	.zero		1


	//   ....[21]....
        /*0820*/ 	.word	0x000008e0
        /*0824*/ 	.word	0x000000ff
        /*0828*/ 	.word	0x000168c8
        /*082c*/ 	.short	0x0100
        /*082e*/ 	.byte	0x08
	.zero		1


	//   ....[22]....
        /*0830*/ 	.word	0x00001ab0
        /*0834*/ 	.word	0x000000ff
        /*0838*/ 	.word	0x00016800
        /*083c*/ 	.short	0x010a
        /*083e*/ 	.byte	0x2d
	.zero		1


	//   ....[23]....
        /*0840*/ 	.word	0x00001b30
        /*0844*/ 	.word	0x0000000f
        /*0848*/ 	.word	0x00016830
        /*084c*/ 	.short	0x010a
        /*084e*/ 	.byte	0x3f
	.zero		1


	//   ....[24]....
        /*0850*/ 	.word	0x00001b90
        /*0854*/ 	.word	0x0000000f
        /*0858*/ 	.word	0x00016830
        /*085c*/ 	.short	0x010a
        /*085e*/ 	.byte	0x3f
	.zero		1


	//   ....[25]....
        /*0860*/ 	.word	0x00002190
        /*0864*/ 	.word	0x0000000f
        /*0868*/ 	.word	0x00000000
        /*086c*/ 	.short	0x0101
        /*086e*/ 	.byte	0x3f
	.zero		1


	//   ....[26]....
        /*0870*/ 	.word	0x00005570
        /*0874*/ 	.word	0x000000ff
        /*0878*/ 	.word	0x00016830
        /*087c*/ 	.short	0x010a
        /*087e*/ 	.byte	0x06
	.zero		1


	//   ....[27]....
        /*0880*/ 	.word	0x000055b0
        /*0884*/ 	.word	0x000000ff
        /*0888*/ 	.word	0x00016830
        /*088c*/ 	.short	0x010a
        /*088e*/ 	.byte	0x06
	.zero		1


	//   ....[28]....
        /*0890*/ 	.word	0x00005790
        /*0894*/ 	.word	0x000000ff
        /*0898*/ 	.word	0x00016850
        /*089c*/ 	.short	0x010a
        /*089e*/ 	.byte	0x06
	.zero		1


	//   ....[29]....
        /*08a0*/ 	.word	0x000057d0
        /*08a4*/ 	.word	0x000000ff
        /*08a8*/ 	.word	0x00016850
        /*08ac*/ 	.short	0x010a
        /*08ae*/ 	.byte	0x06
	.zero		1


	//   ....[30]....
        /*08b0*/ 	.word	0x00006460
        /*08b4*/ 	.word	0x00000021
        /*08b8*/ 	.word	0x00000000
        /*08bc*/ 	.short	0x0101
        /*08be*/ 	.byte	0x3f
	.zero		1


	//   ....[31]....
        /*08c0*/ 	.word	0x00007ed0
        /*08c4*/ 	.word	0x0000001d
        /*08c8*/ 	.word	0x00000000
        /*08cc*/ 	.short	0x0101
        /*08ce*/ 	.byte	0x3f
	.zero		1


	//   ....[32]....
        /*08d0*/ 	.word	0x00008dc0
        /*08d4*/ 	.word	0x000000ff
        /*08d8*/ 	.word	0x00016830
        /*08dc*/ 	.short	0x010a
        /*08de*/ 	.byte	0x06
	.zero		1


	//   ....[33]....
        /*08e0*/ 	.word	0x00008e00
        /*08e4*/ 	.word	0x000000ff
        /*08e8*/ 	.word	0x00016830
        /*08ec*/ 	.short	0x010a
        /*08ee*/ 	.byte	0x06
	.zero		1


	//   ....[34]....
        /*08f0*/ 	.word	0x00008fe0
        /*08f4*/ 	.word	0x000000ff
        /*08f8*/ 	.word	0x00016850
        /*08fc*/ 	.short	0x010a
        /*08fe*/ 	.byte	0x06
	.zero		1


	//   ....[35]....
        /*0900*/ 	.word	0x00009020
        /*0904*/ 	.word	0x000000ff
        /*0908*/ 	.word	0x00016850
        /*090c*/ 	.short	0x010a
        /*090e*/ 	.byte	0x06
	.zero		1


	//   ....[36]....
        /*0910*/ 	.word	0x0000a690
        /*0914*/ 	.word	0x00000015
        /*0918*/ 	.word	0x00000000
        /*091c*/ 	.short	0x0101
        /*091e*/ 	.byte	0x3f
	.zero		1


	//   ....[37]....
        /*0920*/ 	.word	0x0000a840
        /*0924*/ 	.word	0x00000015
        /*0928*/ 	.word	0x00000000
        /*092c*/ 	.short	0x0101
        /*092e*/ 	.byte	0x3f
	.zero		1


	//   ....[38]....
        /*0930*/ 	.word	0x0000b2c0
        /*0934*/ 	.word	0x000000ff
        /*0938*/ 	.word	0x00016830
        /*093c*/ 	.short	0x010a
        /*093e*/ 	.byte	0x06
	.zero		1


	//   ....[39]....
        /*0940*/ 	.word	0x0000b300
        /*0944*/ 	.word	0x000000ff
        /*0948*/ 	.word	0x00016830
        /*094c*/ 	.short	0x010a
        /*094e*/ 	.byte	0x06
	.zero		1


	//   ....[40]....
        /*0950*/ 	.word	0x0000b4e0
        /*0954*/ 	.word	0x000000ff
        /*0958*/ 	.word	0x00016850
        /*095c*/ 	.short	0x010a
        /*095e*/ 	.byte	0x06
	.zero		1


	//   ....[41]....
        /*0960*/ 	.word	0x0000b520
        /*0964*/ 	.word	0x000000ff
        /*0968*/ 	.word	0x00016850
        /*096c*/ 	.short	0x010a
        /*096e*/ 	.byte	0x06
	.zero		1


	//   ....[42]....
        /*0970*/ 	.word	0x0000c140
        /*0974*/ 	.word	0x00000047
        /*0978*/ 	.word	0x00000000
        /*097c*/ 	.short	0x0101
        /*097e*/ 	.byte	0x3f
	.zero		1


	//   ....[43]....
        /*0980*/ 	.word	0x0000d960
        /*0984*/ 	.word	0x0000001b
        /*0988*/ 	.word	0x00000000
        /*098c*/ 	.short	0x0101
        /*098e*/ 	.byte	0x3f
	.zero		1


	//   ....[44]....
        /*0990*/ 	.word	0x0000e770
        /*0994*/ 	.word	0x000000ff
        /*0998*/ 	.word	0x00016850
        /*099c*/ 	.short	0x010a
        /*099e*/ 	.byte	0x05
	.zero		1


	//   ....[45]....
        /*09a0*/ 	.word	0x0000e7b0
        /*09a4*/ 	.word	0x000000ff
        /*09a8*/ 	.word	0x00016850
        /*09ac*/ 	.short	0x010a
        /*09ae*/ 	.byte	0x05
	.zero		1


	//   ....[46]....
        /*09b0*/ 	.word	0x0000ecc0
        /*09b4*/ 	.word	0x00000005
        /*09b8*/ 	.word	0x00000000
        /*09bc*/ 	.short	0x0101
        /*09be*/ 	.byte	0x3f
	.zero		1


	//   ....[47]....
        /*09c0*/ 	.word	0x0000fbb0
        /*09c4*/ 	.word	0x00000015
        /*09c8*/ 	.word	0x00000000
        /*09cc*/ 	.short	0x0101
        /*09ce*/ 	.byte	0x3f
	.zero		1


	//   ....[48]....
        /*09d0*/ 	.word	0x000125b0
        /*09d4*/ 	.word	0x00000003
        /*09d8*/ 	.word	0x00016840
        /*09dc*/ 	.short	0x010a
        /*09de*/ 	.byte	0x3f
	.zero		1


	//   ....[49]....
        /*09e0*/ 	.word	0x00013590
        /*09e4*/ 	.word	0x00000016
        /*09e8*/ 	.word	0x00016800
        /*09ec*/ 	.short	0x0107
        /*09ee*/ 	.byte	0x3f
	.zero		1


	//   ....[50]....
        /*09f0*/ 	.word	0x00013690
        /*09f4*/ 	.word	0x00000016
        /*09f8*/ 	.word	0x00016800
        /*09fc*/ 	.short	0x0101
        /*09fe*/ 	.byte	0x3f
	.zero		1


	//   ....[51]....
        /*0a00*/ 	.word	0x000136b0
        /*0a04*/ 	.word	0x00000016
        /*0a08*/ 	.word	0x00016820
        /*0a0c*/ 	.short	0x010a
        /*0a0e*/ 	.byte	0x3f
	.zero		1


	//   ....[52]....
        /*0a10*/ 	.word	0x000139d0
        /*0a14*/ 	.word	0x00000002
        /*0a18*/ 	.word	0x00016840
        /*0a1c*/ 	.short	0x010a
        /*0a1e*/ 	.byte	0x3f
	.zero		1


	//   ....[53]....
        /*0a20*/ 	.word	0x00013c50
        /*0a24*/ 	.word	0x00000003
        /*0a28*/ 	.word	0x00000060
        /*0a2c*/ 	.short	0x010a
        /*0a2e*/ 	.byte	0x3f
	.zero		1


	//   ....[54]....
        /*0a30*/ 	.word	0x000141b0
        /*0a34*/ 	.word	0x00000002
        /*0a38*/ 	.word	0x00016840
        /*0a3c*/ 	.short	0x010a
        /*0a3e*/ 	.byte	0x3f
	.zero		1


	//   ....[55]....
        /*0a40*/ 	.word	0x00014430
        /*0a44*/ 	.word	0x0000000a
        /*0a48*/ 	.word	0x00000060
        /*0a4c*/ 	.short	0x010a
        /*0a4e*/ 	.byte	0x3f
	.zero		1


	//   ....[56]....
        /*0a50*/ 	.word	0x000148c0
        /*0a54*/ 	.word	0x00000002
        /*0a58*/ 	.word	0x00016840
        /*0a5c*/ 	.short	0x010a
        /*0a5e*/ 	.byte	0x3f
	.zero		1


	//   ....[57]....
        /*0a60*/ 	.word	0x00014b50
        /*0a64*/ 	.word	0x00000007
        /*0a68*/ 	.word	0x00000060
        /*0a6c*/ 	.short	0x010a
        /*0a6e*/ 	.byte	0x3f
	.zero		1


	//   ....[58]....
        /*0a70*/ 	.word	0x00014f90
        /*0a74*/ 	.word	0x00000003
        /*0a78*/ 	.word	0x00016860
        /*0a7c*/ 	.short	0x010a
        /*0a7e*/ 	.byte	0x3f
	.zero		1


	//   ....[59]....
        /*0a80*/ 	.word	0x00015ee0
        /*0a84*/ 	.word	0x00000009
        /*0a88*/ 	.word	0x00016820
        /*0a8c*/ 	.short	0x010a
        /*0a8e*/ 	.byte	0x3f
	.zero		1


	//   ....[60]....
        /*0a90*/ 	.word	0x00016080
        /*0a94*/ 	.word	0x00000005
        /*0a98*/ 	.word	0x00000000
        /*0a9c*/ 	.short	0x010a
        /*0a9e*/ 	.byte	0x3f
	.zero		1


	//   ....[61]....
        /*0aa0*/ 	.word	0x000160f0
        /*0aa4*/ 	.word	0x00000003
        /*0aa8*/ 	.word	0x00000000
        /*0aac*/ 	.short	0x010a
        /*0aae*/ 	.byte	0x3f
	.zero		1


	//   ....[62]....
        /*0ab0*/ 	.word	0x00016150
        /*0ab4*/ 	.word	0x00000017
        /*0ab8*/ 	.word	0x00000000
        /*0abc*/ 	.short	0x010a
        /*0abe*/ 	.byte	0x3f
	.zero		1


	//   ....[63]....
        /*0ac0*/ 	.word	0x00016180
        /*0ac4*/ 	.word	0x00000007
        /*0ac8*/ 	.word	0x00000000
        /*0acc*/ 	.short	0x010a
        /*0ace*/ 	.byte	0x3f
	.zero		1


	//   ....[64]....
        /*0ad0*/ 	.word	0x000161f0
        /*0ad4*/ 	.word	0x00000003
        /*0ad8*/ 	.word	0x00016800
        /*0adc*/ 	.short	0x010a
        /*0ade*/ 	.byte	0x3f
	.zero		1


	//   ....[65]....
        /*0ae0*/ 	.word	0x00016240
        /*0ae4*/ 	.word	0x0000000f
        /*0ae8*/ 	.word	0x00016830
        /*0aec*/ 	.short	0x010a
        /*0aee*/ 	.byte	0x3f
	.zero		1


	//   ....[66]....
        /*0af0*/ 	.word	0x000162a0
        /*0af4*/ 	.word	0x00000008
        /*0af8*/ 	.word	0x00016830
        /*0afc*/ 	.short	0x010a
        /*0afe*/ 	.byte	0x3f
	.zero		1


	//   ....[67]....
        /*0b00*/ 	.word	0x00016300
        /*0b04*/ 	.word	0x00000008
        /*0b08*/ 	.word	0x00016850
        /*0b0c*/ 	.short	0x010a
        /*0b0e*/ 	.byte	0x3f
	.zero		1


	//   ....[68]....
        /*0b10*/ 	.word	0x00016360
        /*0b14*/ 	.word	0x00000009
        /*0b18*/ 	.word	0x00016830
        /*0b1c*/ 	.short	0x010a
        /*0b1e*/ 	.byte	0x3f
	.zero		1


	//   ....[69]....
        /*0b20*/ 	.word	0x000163c0
        /*0b24*/ 	.word	0x00000009
        /*0b28*/ 	.word	0x00016850
        /*0b2c*/ 	.short	0x010a
        /*0b2e*/ 	.byte	0x3f
	.zero		1


	//   ....[70]....
        /*0b30*/ 	.word	0x00016420
        /*0b34*/ 	.word	0x00000009
        /*0b38*/ 	.word	0x00016830
        /*0b3c*/ 	.short	0x010a
        /*0b3e*/ 	.byte	0x3f
	.zero		1


	//   ....[71]....
        /*0b40*/ 	.word	0x00016480
        /*0b44*/ 	.word	0x00000009
        /*0b48*/ 	.word	0x00016850
        /*0b4c*/ 	.short	0x010a
        /*0b4e*/ 	.byte	0x3f
	.zero		1


	//   ....[72]....
        /*0b50*/ 	.word	0x000164e0
        /*0b54*/ 	.word	0x00000005
        /*0b58*/ 	.word	0x00016850
        /*0b5c*/ 	.short	0x010a
        /*0b5e*/ 	.byte	0x3f
	.zero		1


	//   ....[73]....
        /*0b60*/ 	.word	0x00016680
        /*0b64*/ 	.word	0x00000003
        /*0b68*/ 	.word	0x00016840
        /*0b6c*/ 	.short	0x010a
        /*0b6e*/ 	.byte	0x3f
	.zero		1


	//   ....[74]....
        /*0b70*/ 	.word	0x00017560
        /*0b74*/ 	.word	0x00000016
        /*0b78*/ 	.word	0x00016820
        /*0b7c*/ 	.short	0x010a
        /*0b7e*/ 	.byte	0x3f
	.zero		1


	//   ....[75]....
        /*0b80*/ 	.word	0x000175b0
        /*0b84*/ 	.word	0x00000002
        /*0b88*/ 	.word	0x00016840
        /*0b8c*/ 	.short	0x010a
        /*0b8e*/ 	.byte	0x3f
	.zero		1


	//   ....[76]....
        /*0b90*/ 	.word	0x00017600
        /*0b94*/ 	.word	0x00000003
        /*0b98*/ 	.word	0x00000060
        /*0b9c*/ 	.short	0x010a
        /*0b9e*/ 	.byte	0x3f
	.zero		1


	//   ....[77]....
        /*0ba0*/ 	.word	0x00017650
        /*0ba4*/ 	.word	0x00000002
        /*0ba8*/ 	.word	0x00016840
        /*0bac*/ 	.short	0x010a
        /*0bae*/ 	.byte	0x3f
	.zero		1


	//   ....[78]....
        /*0bb0*/ 	.word	0x000176a0
        /*0bb4*/ 	.word	0x0000000a
        /*0bb8*/ 	.word	0x00000060
        /*0bbc*/ 	.short	0x010a
        /*0bbe*/ 	.byte	0x3f
	.zero		1


	//   ....[79]....
        /*0bc0*/ 	.word	0x000176f0
        /*0bc4*/ 	.word	0x00000002
        /*0bc8*/ 	.word	0x00016840
        /*0bcc*/ 	.short	0x010a
        /*0bce*/ 	.byte	0x3f
	.zero		1


	//   ....[80]....
        /*0bd0*/ 	.word	0x00017740
        /*0bd4*/ 	.word	0x00000007
        /*0bd8*/ 	.word	0x00000060
        /*0bdc*/ 	.short	0x010a
        /*0bde*/ 	.byte	0x3f
	.zero		1


	//   ....[81]....
        /*0be0*/ 	.word	0x00017790
        /*0be4*/ 	.word	0x00000003
        /*0be8*/ 	.word	0x00016860
        /*0bec*/ 	.short	0x010a
        /*0bee*/ 	.byte	0x3f
	.zero		1


	//   ....[82]....
        /*0bf0*/ 	.word	0x00018110
        /*0bf4*/ 	.word	0x00000009
        /*0bf8*/ 	.word	0x00016820
        /*0bfc*/ 	.short	0x010a
        /*0bfe*/ 	.byte	0x3f
	.zero		1


	//   ....[83]....
        /*0c00*/ 	.word	0x000182b0
        /*0c04*/ 	.word	0x00000005
        /*0c08*/ 	.word	0x00000000
        /*0c0c*/ 	.short	0x010a
        /*0c0e*/ 	.byte	0x3f
	.zero		1


	//   ....[84]....
        /*0c10*/ 	.word	0x00018300
        /*0c14*/ 	.word	0x00000003
        /*0c18*/ 	.word	0x00000000
        /*0c1c*/ 	.short	0x010a
        /*0c1e*/ 	.byte	0x3f
	.zero		1


	//   ....[85]....
        /*0c20*/ 	.word	0x00018350
        /*0c24*/ 	.word	0x00000017
        /*0c28*/ 	.word	0x00000000
        /*0c2c*/ 	.short	0x010a
        /*0c2e*/ 	.byte	0x3f
	.zero		1


	//----- nvinfo : EIATTR_NUM_MBARRIERS
	.align		4
.L_209:
        /*0c30*/ 	.byte	0x03, 0x38
        /*0c32*/ 	.short	0x0016


	//----- nvinfo : EIATTR_EXIT_INSTR_OFFSETS
	.align		4
        /*0c34*/ 	.byte	0x04, 0x1c
        /*0c36*/ 	.short	(.L_211 - .L_210)


	//   ....[0]....
.L_210:
        /*0c38*/ 	.word	0x00000a80


	//   ....[1]....
        /*0c3c*/ 	.word	0x000107e0


	//   ....[2]....
        /*0c40*/ 	.word	0x000161d0


	//----- nvinfo : EIATTR_MAX_THREADS
	.align		4
.L_211:
        /*0c44*/ 	.byte	0x04, 0x05
        /*0c46*/ 	.short	(.L_213 - .L_212)
.L_212:
        /*0c48*/ 	.word	0x00000200
        /*0c4c*/ 	.word	0x00000001
        /*0c50*/ 	.word	0x00000001


	//----- nvinfo : EIATTR_CRS_STACK_SIZE
	.align		4
.L_213:
        /*0c54*/ 	.byte	0x04, 0x1e
        /*0c56*/ 	.short	(.L_215 - .L_214)
.L_214:
        /*0c58*/ 	.word	0x00000000


	//----- nvinfo : EIATTR_CBANK_PARAM_SIZE
	.align		4
.L_215:
        /*0c5c*/ 	.byte	0x03, 0x19
        /*0c5e*/ 	.short	0x0af0


	//----- nvinfo : EIATTR_PARAM_CBANK
	.align		4
        /*0c60*/ 	.byte	0x04, 0x0a
        /*0c62*/ 	.short	(.L_217 - .L_216)
	.align		4
.L_216:
        /*0c64*/ 	.word	index@(.nv.constant0._ZN7cutlass13device_kernelIN5flash11enable_sm90INS1_16FlashAttnFwdSm90INS1_25CollectiveMainloopFwdSm90ILi2EN4cute5tupleIJNS5_1CILi1EEES8_S8_EEENS6_IJNS7_ILi192EEENS7_ILi128EEENS7_ILi64EEEEEELi64ENS_6half_tEfNS_4arch4Sm90ELb0ELb1ELb1ELb1ELb0ELb0ELb0ELb1ELb1ELb1ELb0ELb0EEENS1_21CollectiveEpilogueFwdINS6_IJSA_SC_SB_EEES9_SE_SG_Li384ELb1ELb1ELb0ELb0EEENS1_36VarlenDynamicPersistentTileSchedulerILi192ELi128ELi384ELi128ELb0ELb1ELb1ELb1ELb0ELb1EEEEEEEEEvNT_6ParamsE)
        /*0c68*/ 	.short	0x0210
        /*0c6a*/ 	.short	0x0af0


	//----- nvinfo : EIATTR_SW_WAR
	.align		4
.L_217:
        /*0c6c*/ 	.byte	0x04, 0x36
        /*0c6e*/ 	.short	(.L_219 - .L_218)
.L_218:
        /*0c70*/ 	.word	0x00000008
.L_219:


//--------------------- .nv.info._ZN7cutlass13device_kernelIN5flash11enable_sm90INS1_16FlashAttnFwdSm90INS1_25CollectiveMainloopFwdSm90ILi2EN4cute5tupleIJNS5_1CILi1EEES8_S8_EEENS6_IJNS7_ILi192EEENS7_ILi128EEENS7_ILi64EEEEEELi64ENS_6half_tEfNS_4arch4Sm90ELb0ELb1ELb1ELb1ELb0ELb1ELb0ELb1ELb1ELb1ELb0ELb0EEENS1_21CollectiveEpilogueFwdINS6_IJSA_SC_SB_EEES9_SE_SG_Li384ELb1ELb1ELb0ELb0EEENS1_36VarlenDynamicPersistentTileSchedulerILi192ELi128ELi384ELi128ELb0ELb1ELb1ELb1ELb0ELb1EEEEEEEEEvNT_6ParamsE --------------------------
	.section	.nv.info._ZN7cutlass13device_kernelIN5flash11enable_sm90INS1_16FlashAttnFwdSm90INS1_25CollectiveMainloopFwdSm90ILi2EN4cute5tupleIJNS5_1CILi1EEES8_S8_EEENS6_IJNS7_ILi192EEENS7_ILi128EEENS7_ILi64EEEEEELi64ENS_6half_tEfNS_4arch4Sm90ELb0ELb1ELb1ELb1ELb0ELb1ELb0ELb1ELb1ELb1ELb0ELb0EEENS1_21CollectiveEpilogueFwdINS6_IJSA_SC_SB_EEES9_SE_SG_Li384ELb1ELb1ELb0ELb0EEENS1_36VarlenDynamicPersistentTileSchedulerILi192ELi128ELi384ELi128ELb0ELb1ELb1ELb1ELb0ELb1EEEEEEEEEvNT_6ParamsE,"",@"SHT_CUDA_INFO"
	.sectionflags	@""
	.align	4


	//----- nvinfo : EIATTR_CUDA_API_VERSION
	.align		4
        /*0000*/ 	.byte	0x04, 0x37
        /*0002*/ 	.short	(.L_221 - .L_220)
.L_220:
        /*0004*/ 	.word	0x00000082


	//----- nvinfo : EIATTR_KPARAM_INFO
	.align		4
.L_221:
        /*0008*/ 	.byte	0x04, 0x17
        /*000a*/ 	.short	(.L_223 - .L_222)
.L_222:
        /*000c*/ 	.word	0x00000000
        /*0010*/ 	.short	0x0000
        /*0012*/ 	.short	0x0070
        /*0014*/ 	.byte	0x00, 0xf0, 0x01, 0x2a


	//----- nvinfo : EIATTR_SPARSE_MMA_MASK
	.align		4
.L_223:
        /*0018*/ 	.byte	0x03, 0x50
        /*001a*/ 	.short	0x0000


	//----- nvinfo : EIATTR_MAXREG_COUNT
	.align		4
        /*001c*/ 	.byte	0x03, 0x1b
        /*001e*/ 	.short	0x0080


	//----- nvinfo : EIATTR_NUM_BARRIERS
	.align		4
        /*0020*/ 	.byte	0x02, 0x4c
        /*0022*/ 	.byte	0x10
	.zero		1


	//----- nvinfo : EIATTR_EXTERNS
	.align		4
        /*0024*/ 	.byte	0x04, 0x0f
        /*0026*/ 	.short	(.L_225 - .L_224)


	//   ....[0]....
	.align		4
.L_224:
        /*0028*/ 	.word	index@(__assertfail)


	//----- nvinfo : EIATTR_ANNOTATIONS
	.align		4
.L_225:
        /*002c*/ 	.byte	0x04, 0x55
        /*002e*/ 	.short	(.L_227 - .L_226)


	//   ....[0]....
.L_226:
        /* <DEDUP_REMOVED lines=75> */


	//----- nvinfo : EIATTR_MERCURY_ISA_VERSION
	.align		4
.L_227:
        /*04d0*/ 	.byte	0x03, 0x5f
        /*04d2*/ 	.short	0x0101


	//----- nvinfo : EIATTR_UNUSED_LOAD_BYTE_OFFSET
	.align		4
        /*04d4*/ 	.byte	0x04, 0x44
        /*04d6*/ 	.short	(.L_229 - .L_228)


	//   ....[0]....
.L_228:
        /*04d8*/ 	.word	0x00000ae0
        /*04dc*/ 	.word	0x0000fff0


	//   ....[1]....
        /*04e0*/ 	.word	0x00016f70
        /*04e4*/ 	.word	0x0000fff0


	//----- nvinfo : EIATTR_INT_WARP_WIDE_INSTR_OFFSETS
	.align		4
.L_229:
        /*04e8*/ 	.byte	0x04, 0x31
        /*04ea*/ 	.short	(.L_231 - .L_230)


	//   ....[0]....
.L_230:
        /*04ec*/ 	.word	0x00000190


	//   ....[1]....
        /*04f0*/ 	.word	0x000001d0


	//   ....[2]....
        /*04f4*/ 	.word	0x00000240


	//   ....[3]....
        /*04f8*/ 	.word	0x0001b180


	//   ....[4]....
        /*04fc*/ 	.word	0x0001b210


	//   ....[5]....
        /*0500*/ 	.word	0x0001e290


	//   ....[6]....
        /*0504*/ 	.word	0x0001e320


	//----- nvinfo : EIATTR_COOP_GROUP_MASK_REGIDS
	.align		4
.L_231:
        /*0508*/ 	.byte	0x04, 0x29
        /*050a*/ 	.short	(.L_233 - .L_232)


	//   ....[0]....
.L_232:
        /*050c*/ 	.word	0xffffffff


	//   ....[1]....
        /*0510*/ 	.word	0xffffffff


	//   ....[2]....
        /*0514*/ 	.word	0xffffffff


	//   ....[3]....
        /*0518*/ 	.word	0xffffffff


	//   ....[4]....
        /*051c*/ 	.word	0xffffffff


	//   ....[5]....
        /*0520*/ 	.word	0xffffffff


	//   ....[6]....
        /*0524*/ 	.word	0xffffffff


	//   ....[7]....
        /*0528*/ 	.word	0xffffffff


	//   ....[8]....
        /*052c*/ 	.word	0xffffffff


	//   ....[9]....
        /*0530*/ 	.word	0xffffffff


	//   ....[10]....
        /*0534*/ 	.word	0xffffffff


	//   ....[11]....
        /*0538*/ 	.word	0xffffffff


	//   ....[12]....
        /*053c*/ 	.word	0xffffffff


	//   ....[13]....
        /*0540*/ 	.word	0xffffffff


	//   ....[14]....
        /*0544*/ 	.word	0xffffffff


	//   ....[15]....
        /*0548*/ 	.word	0xffffffff


	//   ....[16]....
        /*054c*/ 	.word	0xffffffff


	//   ....[17]....
        /*0550*/ 	.word	0xffffffff


	//   ....[18]....
        /*0554*/ 	.word	0xffffffff


	//   ....[19]....
        /*0558*/ 	.word	0xffffffff


	//   ....[20]....
        /*055c*/ 	.word	0xffffffff


	//   ....[21]....
        /*0560*/ 	.word	0xffffffff


	//   ....[22]....
        /*0564*/ 	.word	0xffffffff


	//   ....[23]....
        /*0568*/ 	.word	0xffffffff


	//   ....[24]....
        /*056c*/ 	.word	0xffffffff


	//   ....[25]....
        /*0570*/ 	.word	0xffffffff


	//   ....[26]....
        /*0574*/ 	.word	0xffffffff


	//   ....[27]....
        /*0578*/ 	.word	0xffffffff


	//   ....[28]....
        /*057c*/ 	.word	0xffffffff


	//   ....[29]....
        /*0580*/ 	.word	0xffffffff


	//   ....[30]....
        /*0584*/ 	.word	0xffffffff


	//   ....[31]....
        /*0588*/ 	.word	0xffffffff


	//   ....[32]....
        /*058c*/ 	.word	0xffffffff


	//   ....[33]....
        /*0590*/ 	.word	0xffffffff


	//   ....[34]....
        /*0594*/ 	.word	0xffffffff


	//   ....[35]....
        /*0598*/ 	.word	0xffffffff


	//   ....[36]....
        /*059c*/ 	.word	0xffffffff


	//   ....[37]....
        /*05a0*/ 	.word	0xffffffff


	//   ....[38]....
        /*05a4*/ 	.word	0xffffffff


	//   ....[39]....
        /*05a8*/ 	.word	0xffffffff


	//   ....[40]....
        /*05ac*/ 	.word	0xffffffff


	//   ....[41]....
        /*05b0*/ 	.word	0xffffffff


	//   ....[42]....
        /*05b4*/ 	.word	0xffffffff


	//   ....[43]....
        /*05b8*/ 	.word	0xffffffff


	//   ....[44]....
        /*05bc*/ 	.word	0xffffffff


	//   ....[45]....
        /*05c0*/ 	.word	0xffffffff


	//   ....[46]....
        /*05c4*/ 	.word	0xffffffff


	//   ....[47]....
        /*05c8*/ 	.word	0xffffffff


	//   ....[48]....
        /*05cc*/ 	.word	0xffffffff


	//   ....[49]....
        /*05d0*/ 	.word	0xffffffff


	//   ....[50]....
        /*05d4*/ 	.word	0xffffffff


	//   ....[51]....
        /*05d8*/ 	.word	0xffffffff


	//   ....[52]....
        /*05dc*/ 	.word	0xffffffff


	//   ....[53]....
        /*05e0*/ 	.word	0xffffffff


	//   ....[54]....
        /*05e4*/ 	.word	0xffffffff


	//   ....[55]....
        /*05e8*/ 	.word	0xffffffff


	//   ....[56]....
        /*05ec*/ 	.word	0xffffffff


	//   ....[57]....
        /*05f0*/ 	.word	0xffffffff


	//   ....[58]....
        /*05f4*/ 	.word	0xffffffff


	//   ....[59]....
        /*05f8*/ 	.word	0xffffffff


	//   ....[60]....
        /*05fc*/ 	.word	0xffffffff


	//   ....[61]....
        /*0600*/ 	.word	0xffffffff


	//   ....[62]....
        /*0604*/ 	.word	0xffffffff


	//   ....[63]....
        /*0608*/ 	.word	0xffffffff


	//   ....[64]....
        /*060c*/ 	.word	0xffffffff


	//   ....[65]....
        /*0610*/ 	.word	0xffffffff


	//   ....[66]....
        /*0614*/ 	.word	0xffffffff


	//   ....[67]....
        /*0618*/ 	.word	0xffffffff


	//   ....[68]....
        /*061c*/ 	.word	0xffffffff


	//   ....[69]....
        /*0620*/ 	.word	0xffffffff


	//   ....[70]....
        /*0624*/ 	.word	0xffffffff


	//   ....[71]....
        /*0628*/ 	.word	0xffffffff


	//   ....[72]....
        /*062c*/ 	.word	0xffffffff


	//   ....[73]....
        /*0630*/ 	.word	0xffffffff


	//   ....[74]....
        /*0634*/ 	.word	0xffffffff


	//   ....[75]....
        /*0638*/ 	.word	0xffffffff


	//   ....[76]....
        /*063c*/ 	.word	0xffffffff


	//   ....[77]....
        /*0640*/ 	.word	0xffffffff


	//   ....[78]....
        /*0644*/ 	.word	0xffffffff


	//   ....[79]....
        /*0648*/ 	.word	0xffffffff


	//   ....[80]....
        /*064c*/ 	.word	0xffffffff


	//   ....[81]....
        /*0650*/ 	.word	0xffffffff


	//   ....[82]....
        /*0654*/ 	.word	0xffffffff


	//   ....[83]....
        /*0658*/ 	.word	0xffffffff


	//   ....[84]....
        /*065c*/ 	.word	0xffffffff


	//   ....[85]....
        /*0660*/ 	.word	0xffffffff


	//   ....[86]....
        /*0664*/ 	.word	0xffffffff


	//   ....[87]....
        /*0668*/ 	.word	0xffffffff


	//   ....[88]....
        /*066c*/ 	.word	0xffffffff


	//   ....[89]....
        /*0670*/ 	.word	0xffffffff


	//   ....[90]....
        /*0674*/ 	.word	0xffffffff


	//   ....[91]....
        /*0678*/ 	.word	0xffffffff


	//   ....[92]....
        /*067c*/ 	.word	0xffffffff


	//   ....[93]....
        /*0680*/ 	.word	0xffffffff


	//   ....[94]....
        /*0684*/ 	.word	0xffffffff


	//   ....[95]....
        /*0688*/ 	.word	0xffffffff


	//   ....[96]....
        /*068c*/ 	.word	0xffffffff


	//   ....[97]....
        /*0690*/ 	.word	0xffffffff


	//   ....[98]....
        /*0694*/ 	.word	0xffffffff


	//   ....[99]....
        /*0698*/ 	.word	0xffffffff


	//   ....[100]....
        /*069c*/ 	.word	0xffffffff


	//   ....[101]....
        /*06a0*/ 	.word	0xffffffff


	//   ....[102]....
        /*06a4*/ 	.word	0xffffffff


	//   ....[103]....
        /*06a8*/ 	.word	0xffffffff


	//   ....[104]....
        /*06ac*/ 	.word	0xffffffff


	//   ....[105]....
        /*06b0*/ 	.word	0xffffffff


	//   ....[106]....
        /*06b4*/ 	.word	0xffffffff


	//   ....[107]....
        /*06b8*/ 	.word	0xffffffff


	//   ....[108]....
        /*06bc*/ 	.word	0xffffffff


	//   ....[109]....
        /*06c0*/ 	.word	0xffffffff


	//   ....[110]....
        /*06c4*/ 	.word	0xffffffff


	//   ....[111]....
        /*06c8*/ 	.word	0xffffffff


	//   ....[112]....
        /*06cc*/ 	.word	0xffffffff


	//   ....[113]....
        /*06d0*/ 	.word	0xffffffff


	//   ....[114]....
        /*06d4*/ 	.word	0xffffffff


	//   ....[115]....
        /*06d8*/ 	.word	0xffffffff


	//   ....[116]....
        /*06dc*/ 	.word	0xffffffff


	//   ....[117]....
        /*06e0*/ 	.word	0xffffffff


	//   ....[118]....
        /*06e4*/ 	.word	0xffffffff


	//   ....[119]....
        /*06e8*/ 	.word	0xffffffff


	//   ....[120]....
        /*06ec*/ 	.word	0xffffffff


	//   ....[121]....
        /*06f0*/ 	.word	0xffffffff


	//   ....[122]....
        /*06f4*/ 	.word	0xffffffff


	//   ....[123]....
        /*06f8*/ 	.word	0xffffffff


	//   ....[124]....
        /*06fc*/ 	.word	0xffffffff


	//   ....[125]....
        /*0700*/ 	.word	0xffffffff


	//   ....[126]....
        /*0704*/ 	.word	0xffffffff


	//   ....[127]....
        /*0708*/ 	.word	0xffffffff


	//   ....[128]....
        /*070c*/ 	.word	0xffffffff


	//   ....[129]....
        /*0710*/ 	.word	0xffffffff


	//   ....[130]....
        /*0714*/ 	.word	0x0500000f


	//   ....[131]....
        /*0718*/ 	.word	0x0500000f


	//   ....[132]....
        /*071c*/ 	.word	0x0500000f


	//   ....[133]....
        /*0720*/ 	.word	0x0500000f


	//   ....[134]....
        /*0724*/ 	.word	0x0500000f


	//   ....[135]....
        /*0728*/ 	.word	0x0500000f


	//   ....[136]....
        /*072c*/ 	.word	0x0500000f


	//   ....[137]....
        /*0730*/ 	.word	0x0500000f


	//   ....[138]....
        /*0734*/ 	.word	0x0500000f


	//   ....[139]....
        /*0738*/ 	.word	0x0500000f


	//   ....[140]....
        /*073c*/ 	.word	0x0500000f


	//   ....[141]....
        /*0740*/ 	.word	0x0500000f


	//   ....[142]....
        /*0744*/ 	.word	0x0500000f


	//   ....[143]....
        /*0748*/ 	.word	0x0500000f


	//   ....[144]....
        /*074c*/ 	.word	0x0500000f


	//   ....[145]....
        /*0750*/ 	.word	0x0500000f


	//   ....[146]....
        /*0754*/ 	.word	0x0500000f


	//   ....[147]....
        /*0758*/ 	.word	0x0500000f


	//   ....[148]....
        /*075c*/ 	.word	0x0500000f


	//   ....[149]....
        /*0760*/ 	.word	0x0500000f


	//   ....[150]....
        /*0764*/ 	.word	0x0500000f


	//   ....[151]....
        /*0768*/ 	.word	0x0500000f


	//   ....[152]....
        /*076c*/ 	.word	0x0500000f


	//   ....[153]....
        /*0770*/ 	.word	0x0500000f


	//   ....[154]....
        /*0774*/ 	.word	0x0500000f


	//   ....[155]....
        /*0778*/ 	.word	0x0500000f


	//   ....[156]....
        /*077c*/ 	.word	0x0500000f


	//   ....[157]....
        /*0780*/ 	.word	0x0500000f


	//   ....[158]....
        /*0784*/ 	.word	0x0500000f


	//   ....[159]....
        /*0788*/ 	.word	0x0500000f


	//   ....[160]....
        /*078c*/ 	.word	0x0500000f


	//   ....[161]....
        /*0790*/ 	.word	0x0500000f


	//   ....[162]....
        /*0794*/ 	.word	0x0500000f


	//   ....[163]....
        /*0798*/ 	.word	0x0500000f


	//   ....[164]....
        /*079c*/ 	.word	0x0500000f


	//   ....[165]....
        /*07a0*/ 	.word	0x0500000f


	//   ....[166]....
        /*07a4*/ 	.word	0x0500000f


	//   ....[167]....
        /*07a8*/ 	.word	0x0500000f


	//   ....[168]....
        /*07ac*/ 	.word	0x0500000f


	//   ....[169]....
        /*07b0*/ 	.word	0x0500000f


	//   ....[170]....
        /*07b4*/ 	.word	0x0500000f


	//   ....[171]....
        /*07b8*/ 	.word	0x0500000f


	//   ....[172]....
        /*07bc*/ 	.word	0x0500000f


	//   ....[173]....
        /*07c0*/ 	.word	0x0500000f


	//   ....[174]....
        /*07c4*/ 	.word	0x0500000f


	//   ....[175]....
        /*07c8*/ 	.word	0x0500000f


	//   ....[176]....
        /*07cc*/ 	.word	0x0500000f


	//   ....[177]....
        /*07d0*/ 	.word	0x0500000f


	//   ....[178]....
        /*07d4*/ 	.word	0x0500000f


	//   ....[179]....
        /*07d8*/ 	.word	0x0500000f


	//   ....[180]....
        /*07dc*/ 	.word	0x0500000f


	//   ....[181]....
        /*07e0*/ 	.word	0x0500000f


	//   ....[182]....
        /*07e4*/ 	.word	0x0500000f


	//   ....[183]....
        /*07e8*/ 	.word	0x0500000f


	//   ....[184]....
        /*07ec*/ 	.word	0x0500000f


	//   ....[185]....
        /*07f0*/ 	.word	0x0500000f


	//   ....[186]....
        /*07f4*/ 	.word	0x0500000f


	//   ....[187]....
        /*07f8*/ 	.word	0x0500000f


	//   ....[188]....
        /*07fc*/ 	.word	0x0500000f


	//   ....[189]....
        /*0800*/ 	.word	0x0500000f


	//   ....[190]....
        /*0804*/ 	.word	0x0500000f


	//   ....[191]....
        /*0808*/ 	.word	0x0500000f


	//   ....[192]....
        /*080c*/ 	.word	0x0500000f


	//   ....[193]....
        /*0810*/ 	.word	0x0500000f


	//   ....[194]....
        /*0814*/ 	.word	0x0500000f


	//   ....[195]....
        /*0818*/ 	.word	0x0500000f


	//   ....[196]....
        /*081c*/ 	.word	0x0500000f


	//   ....[197]....
        /*0820*/ 	.word	0x0500000f


	//   ....[198]....
        /*0824*/ 	.word	0x0500000f


	//----- nvinfo : EIATTR_COOP_GROUP_INSTR_OFFSETS
	.align		4
.L_233:
        /*0828*/ 	.byte	0x04, 0x28
        /*082a*/ 	.short	(.L_235 - .L_234)


	//   ....[0]....
.L_234:
        /*082c*/ 	.word	0x00000070


	//   ....[1]....
        /*0830*/ 	.word	0x000001a0


	//   ....[2]....
        /*0834*/ 	.word	0x000001f0


	//   ....[3]....
        /*0838*/ 	.word	0x00000420


	//   ....[4]....
        /*083c*/ 	.word	0x00000580


	//   ....[5]....
        /*0840*/ 	.word	0x000006a0


	//   ....[6]....
        /*0844*/ 	.word	0x00000800


	//   ....[7]....
        /*0848*/ 	.word	0x00005eb0


	//   ....[8]....
        /*084c*/ 	.word	0x00006680


	//   ....[9]....
        /*0850*/ 	.word	0x00006690


	//   ....[10]....
        /*0854*/ 	.word	0x000066a0


	//   ....[11]....
        /*0858*/ 	.word	0x000066b0


	//   ....[12]....
        /*085c*/ 	.word	0x000069d0


	//   ....[13]....
        /*0860*/ 	.word	0x000069e0


	//   ....[14]....
        /*0864*/ 	.word	0x000069f0


	//   ....[15]....
        /*0868*/ 	.word	0x00006a00


	//   ....[16]....
        /*086c*/ 	.word	0x00007d00


	//   ....[17]....
        /*0870*/ 	.word	0x00007d10


	//   ....[18]....
        /*0874*/ 	.word	0x00007d20


	//   ....[19]....
        /*0878*/ 	.word	0x00007d30


	//   ....[20]....
        /*087c*/ 	.word	0x00007e30


	//   ....[21]....
        /*0880*/ 	.word	0x00007e50


	//   ....[22]....
        /*0884*/ 	.word	0x00007ee0


	//   ....[23]....
        /*0888*/ 	.word	0x00007f10


	//   ....[24]....
        /*088c*/ 	.word	0x00009670


	//   ....[25]....
        /*0890*/ 	.word	0x00009ff0


	//   ....[26]....
        /*0894*/ 	.word	0x0000b380


	//   ....[27]....
        /*0898*/ 	.word	0x0000b440


	//   ....[28]....
        /*089c*/ 	.word	0x0000bc80


	//   ....[29]....
        /*08a0*/ 	.word	0x0000bcf0


	//   ....[30]....
        /*08a4*/ 	.word	0x0000d850


	//   ....[31]....
        /*08a8*/ 	.word	0x0000df90


	//   ....[32]....
        /*08ac*/ 	.word	0x0000ec40


	//   ....[33]....
        /*08b0*/ 	.word	0x0000eda0


	//   ....[34]....
        /*08b4*/ 	.word	0x0000f5d0


	//   ....[35]....
        /*08b8*/ 	.word	0x0000f650


	//   ....[36]....
        /*08bc*/ 	.word	0x00011770


	//   ....[37]....
        /*08c0*/ 	.word	0x000117e0


	//   ....[38]....
        /*08c4*/ 	.word	0x00011e30


	//   ....[39]....
        /*08c8*/ 	.word	0x00011e90


	//   ....[40]....
        /*08cc*/ 	.word	0x00013c40


	//   ....[41]....
        /*08d0*/ 	.word	0x00014210


	//   ....[42]....
        /*08d4*/ 	.word	0x00014ee0


	//   ....[43]....
        /*08d8*/ 	.word	0x00014f90


	//   ....[44]....
        /*08dc*/ 	.word	0x000156f0


	//   ....[45]....
        /*08e0*/ 	.word	0x00015750


	//   ....[46]....
        /*08e4*/ 	.word	0x00016750


	//   ....[47]....
        /*08e8*/ 	.word	0x00016a80


	//   ....[48]....
        /*08ec*/ 	.word	0x00016aa0


	//   ....[49]....
        /*08f0*/ 	.word	0x00016b80


	//   ....[50]....
        /*08f4*/ 	.word	0x00017850


	//   ....[51]....
        /*08f8*/ 	.word	0x00017890


	//   ....[52]....
        /*08fc*/ 	.word	0x000178b0


	//   ....[53]....
        /*0900*/ 	.word	0x000178e0


	//   ....[54]....
        /*0904*/ 	.word	0x00017d50


	//   ....[55]....
        /*0908*/ 	.word	0x00017d90


	//   ....[56]....
        /*090c*/ 	.word	0x00017db0


	//   ....[57]....
        /*0910*/ 	.word	0x00017df0


	//   ....[58]....
        /*0914*/ 	.word	0x00017e10


	//   ....[59]....
        /*0918*/ 	.word	0x00017e30


	//   ....[60]....
        /*091c*/ 	.word	0x00017e50


	//   ....[61]....
        /*0920*/ 	.word	0x00017e80


	//   ....[62]....
        /*0924*/ 	.word	0x000186a0


	//   ....[63]....
        /*0928*/ 	.word	0x000186d0


	//   ....[64]....
        /*092c*/ 	.word	0x000186f0


	//   ....[65]....
        /*0930*/ 	.word	0x00018720


	//   ....[66]....
        /*0934*/ 	.word	0x00018750


	//   ....[67]....
        /*0938*/ 	.word	0x00018760


	//   ....[68]....
        /*093c*/ 	.word	0x00018790


	//   ....[69]....
        /*0940*/ 	.word	0x00018800


	//   ....[70]....
        /*0944*/ 	.word	0x00018920


	//   ....[71]....
        /*0948*/ 	.word	0x00018b10


	//   ....[72]....
        /*094c*/ 	.word	0x00018b40


	//   ....[73]....
        /*0950*/ 	.word	0x00018b70


	//   ....[74]....
        /*0954*/ 	.word	0x00018ba0


	//   ....[75]....
        /*0958*/ 	.word	0x00018bd0


	//   ....[76]....
        /*095c*/ 	.word	0x00018c00


	//   ....[77]....
        /*0960*/ 	.word	0x00018d70


	//   ....[78]....
        /*0964*/ 	.word	0x00018da0


	//   ....[79]....
        /*0968*/ 	.word	0x00018dd0


	//   ....[80]....
        /*096c*/ 	.word	0x00018e00


	//   ....[81]....
        /*0970*/ 	.word	0x00018e30


	//   ....[82]....
        /*0974*/ 	.word	0x00018e60


	//   ....[83]....
        /*0978*/ 	.word	0x00018f00


	//   ....[84]....
        /*097c*/ 	.word	0x00018f60


	//   ....[85]....
        /*0980*/ 	.word	0x00019000


	//   ....[86]....
        /*0984*/ 	.word	0x0001a090


	//   ....[87]....
        /*0988*/ 	.word	0x0001b710


	//   ....[88]....
        /*098c*/ 	.word	0x0001c310


	//   ....[89]....
        /*0990*/ 	.word	0x0001c320


	//   ....[90]....
        /*0994*/ 	.word	0x0001c340


	//   ....[91]....
        /*0998*/ 	.word	0x0001c3d0


	//   ....[92]....
        /*099c*/ 	.word	0x0001c3e0


	//   ....[93]....
        /*09a0*/ 	.word	0x0001c450


	//   ....[94]....
        /*09a4*/ 	.word	0x0001c460


	//   ....[95]....
        /*09a8*/ 	.word	0x0001c4d0


	//   ....[96]....
        /*09ac*/ 	.word	0x0001c4e0


	//   ....[97]....
        /*09b0*/ 	.word	0x0001c550


	//   ....[98]....
        /*09b4*/ 	.word	0x0001c560


	//   ....[99]....
        /*09b8*/ 	.word	0x0001c5d0


	//   ....[100]....
        /*09bc*/ 	.word	0x0001c5e0


	//   ....[101]....
        /*09c0*/ 	.word	0x0001c650


	//   ....[102]....
        /*09c4*/ 	.word	0x0001c660


	//   ....[103]....
        /*09c8*/ 	.word	0x0001c670


	//   ....[104]....
        /*09cc*/ 	.word	0x0001c6b0


	//   ....[105]....
        /*09d0*/ 	.word	0x0001c6d0


	//   ....[106]....
        /*09d4*/ 	.word	0x0001c720


	//   ....[107]....
        /*09d8*/ 	.word	0x0001c7e0


	//   ....[108]....
        /*09dc*/ 	.word	0x0001c7f0


	//   ....[109]....
        /*09e0*/ 	.word	0x0001c860


	//   ....[110]....
        /*09e4*/ 	.word	0x0001c870


	//   ....[111]....
        /*09e8*/ 	.word	0x0001c880


	//   ....[112]....
        /*09ec*/ 	.word	0x0001e7f0


	//   ....[113]....
        /*09f0*/ 	.word	0x0001e840


	//   ....[114]....
        /*09f4*/ 	.word	0x0001e870


	//   ....[115]....
        /*09f8*/ 	.word	0x0001e8a0


	//   ....[116]....
        /*09fc*/ 	.word	0x0001e8b0


	//   ....[117]....
        /*0a00*/ 	.word	0x0001e8e0


	//   ....[118]....
        /*0a04*/ 	.word	0x0001e910


	//   ....[119]....
        /*0a08*/ 	.word	0x0001e940


	//   ....[120]....
        /*0a0c*/ 	.word	0x0001eac0


	//   ....[121]....
        /*0a10*/ 	.word	0x0001eaf0


	//   ....[122]....
        /*0a14*/ 	.word	0x0001eb20


	//   ....[123]....
        /*0a18*/ 	.word	0x0001eb50


	//   ....[124]....
        /*0a1c*/ 	.word	0x0001eb80


	//   ....[125]....
        /*0a20*/ 	.word	0x0001ebb0


	//   ....[126]....
        /*0a24*/ 	.word	0x0001ec70


	//   ....[127]....
        /*0a28*/ 	.word	0x0001ec90


	//   ....[128]....
        /*0a2c*/ 	.word	0x0001ed00


	//   ....[129]....
        /*0a30*/ 	.word	0x0001f3a0


	//   ....[130]....
        /*0a34*/ 	.word	0x0001f800


	//   ....[131]....
        /*0a38*/ 	.word	0x0001f8b0


	//   ....[132]....
        /*0a3c*/ 	.word	0x0001f940


	//   ....[133]....
        /*0a40*/ 	.word	0x0001f990


	//   ....[134]....
        /*0a44*/ 	.word	0x0001f9e0


	//   ....[135]....
        /*0a48*/ 	.word	0x0001fa70


	//   ....[136]....
        /*0a4c*/ 	.word	0x0001fb00


	//   ....[137]....
        /*0a50*/ 	.word	0x0001fb50


	//   ....[138]....
        /*0a54*/ 	.word	0x0001fba0


	//   ....[139]....
        /*0a58*/ 	.word	0x0001fc90


	//   ....[140]....
        /*0a5c*/ 	.word	0x0001fd40


	//   ....[141]....
        /*0a60*/ 	.word	0x0001fd90


	//   ....[142]....
        /*0a64*/ 	.word	0x0001fde0


	//   ....[143]....
        /*0a68*/ 	.word	0x0001ff70


	//   ....[144]....
        /*0a6c*/ 	.word	0x000200b0


	//   ....[145]....
        /*0a70*/ 	.word	0x00020150


	//   ....[146]....
        /*0a74*/ 	.word	0x000201a0


	//   ....[147]....
        /*0a78*/ 	.word	0x00020510


	//   ....[148]....
        /*0a7c*/ 	.word	0x000205b0


	//   ....[149]....
        /*0a80*/ 	.word	0x00020610


	//   ....[150]....
        /*0a84*/ 	.word	0x00020680


	//   ....[151]....
        /*0a88*/ 	.word	0x000206e0


	//   ....[152]....
        /*0a8c*/ 	.word	0x00020750


	//   ....[153]....
        /*0a90*/ 	.word	0x00020810


	//   ....[154]....
        /*0a94*/ 	.word	0x00020870


	//   ....[155]....
        /*0a98*/ 	.word	0x00020930


	//   ....[156]....
        /*0a9c*/ 	.word	0x00020c10


	//   ....[157]....
        /*0aa0*/ 	.word	0x00020df0


	//   ....[158]....
        /*0aa4*/ 	.word	0x00020e40


	//   ....[159]....
        /*0aa8*/ 	.word	0x00020ea0


	//   ....[160]....
        /*0aac*/ 	.word	0x00020f70


	//   ....[161]....
        /*0ab0*/ 	.word	0x00020fd0


	//   ....[162]....
        /*0ab4*/ 	.word	0x000210b0


	//   ....[163]....
        /*0ab8*/ 	.word	0x00021110


	//   ....[164]....
        /*0abc*/ 	.word	0x000211f0


	//   ....[165]....
        /*0ac0*/ 	.word	0x00021250


	//   ....[166]....
        /*0ac4*/ 	.word	0x00021330


	//   ....[167]....
        /*0ac8*/ 	.word	0x00021390


	//   ....[168]....
        /*0acc*/ 	.word	0x00021470


	//   ....[169]....
        /*0ad0*/ 	.word	0x000214d0


	//   ....[170]....
        /*0ad4*/ 	.word	0x000215b0


	//   ....[171]....
        /*0ad8*/ 	.word	0x00021610


	//   ....[172]....
        /*0adc*/ 	.word	0x00021700


	//   ....[173]....
        /*0ae0*/ 	.word	0x00021770


	//   ....[174]....
        /*0ae4*/ 	.word	0x00021840


	//   ....[175]....
        /*0ae8*/ 	.word	0x000218a0


	//   ....[176]....
        /*0aec*/ 	.word	0x00021990


	//   ....[177]....
        /*0af0*/ 	.word	0x000219f0


	//   ....[178]....
        /*0af4*/ 	.word	0x00021ac0


	//   ....[179]....
        /*0af8*/ 	.word	0x00021b20


	//   ....[180]....
        /*0afc*/ 	.word	0x00021be0


	//   ....[181]....
        /*0b00*/ 	.word	0x00021ef0


	//   ....[182]....
        /*0b04*/ 	.word	0x00021f90


	//   ....[183]....
        /*0b08*/ 	.word	0x000220b0


	//   ....[184]....
        /*0b0c*/ 	.word	0x00022120


	//   ....[185]....
        /*0b10*/ 	.word	0x00022190


	//   ....[186]....
        /*0b14*/ 	.word	0x00022200


	//   ....[187]....
        /*0b18*/ 	.word	0x00022270


	//   ....[188]....
        /*0b1c*/ 	.word	0x000222f0


	//   ....[189]....
        /*0b20*/ 	.word	0x00022380


	//   ....[190]....
        /*0b24*/ 	.word	0x00022410


	//   ....[191]....
        /*0b28*/ 	.word	0x00022480


	//   ....[192]....
        /*0b2c*/ 	.word	0x000224f0


	//   ....[193]....
        /*0b30*/ 	.word	0x00022560


	//   ....[194]....
        /*0b34*/ 	.word	0x000225e0


	//   ....[195]....
        /*0b38*/ 	.word	0x00022650


	//   ....[196]....
        /*0b3c*/ 	.word	0x000226f0


	//   ....[197]....
        /*0b40*/ 	.word	0x00022780


	//   ....[198]....
        /*0b44*/ 	.word	0x000228a0


	//----- nvinfo : EIATTR_REG_RECONFIG
	.align		4
.L_235:
        /*0b48*/ 	.byte	0x01, 0x54
	.zero		2


	//----- nvinfo : EIATTR_SYSCALL_OFFSETS
	.align		4
        /*0b4c*/ 	.byte	0x04, 0x46
        /*0b4e*/ 	.short	(.L_237 - .L_236)


	//   ....[0]....
.L_236:
        /*0b50*/ 	.word	0x00001ae0


	//   ....[1]....
        /*0b54*/ 	.word	0x00001c30


	//   ....[2]....
        /*0b58*/ 	.word	0x00006080


	//   ....[3]....
        /*0b5c*/ 	.word	0x000063a0


	//   ....[4]....
        /*0b60*/ 	.word	0x0001b370


	//   ....[5]....
        /*0b64*/ 	.word	0x0001b4c0


	//   ....[6]....
        /*0b68*/ 	.word	0x0001b5b0


	//   ....[7]....
        /*0b6c*/ 	.word	0x0001bde0


	//----- nvinfo : EIATTR_MBARRIER_INSTR_OFFSETS
	.align		4
.L_237:
        /*0b70*/ 	.byte	0x04, 0x39
        /*0b72*/ 	.short	(.L_239 - .L_238)


	//   ....[0]....
.L_238:
        /*0b74*/ 	.word	0x000002d0
        /*0b78*/ 	.word	0x000000ff
        /*0b7c*/ 	.word	0x00016800
        /*0b80*/ 	.short	0x0100
        /*0b82*/ 	.byte	0x08
	.zero		1


	//   ....[1]....
        /*0b84*/ 	.word	0x000002e0
        /*0b88*/ 	.word	0x000000ff
        /*0b8c*/ 	.word	0x00016820
        /*0b90*/ 	.short	0x0100
        /*0b92*/ 	.byte	0x08
	.zero		1


	//   ....[2]....
        /*0b94*/ 	.word	0x000003d0
        /*0b98*/ 	.word	0x000000ff
        /*0b9c*/ 	.word	0x00016830
        /*0ba0*/ 	.short	0x0100
        /*0ba2*/ 	.byte	0x08
	.zero		1


	//   ....[3]....
        /*0ba4*/ 	.word	0x000003e0
        /*0ba8*/ 	.word	0x000000ff
        /*0bac*/ 	.word	0x00016840
        /*0bb0*/ 	.short	0x0100
        /*0bb2*/ 	.byte	0x08
	.zero		1


	//   ....[4]....
        /*0bb4*/ 	.word	0x000003f0
        /*0bb8*/ 	.word	0x000000ff
        /*0bbc*/ 	.word	0x00016838
        /*0bc0*/ 	.short	0x0100
        /*0bc2*/ 	.byte	0x08
	.zero		1


	//   ....[5]....
        /*0bc4*/ 	.word	0x00000400
        /*0bc8*/ 	.word	0x000000ff
        /*0bcc*/ 	.word	0x00016848
        /*0bd0*/ 	.short	0x0100
        /*0bd2*/ 	.byte	0x08
	.zero		1


	//   ....[6]....
        /*0bd4*/ 	.word	0x00000530
        /*0bd8*/ 	.word	0x000000ff
        /*0bdc*/ 	.word	0x00016850
        /*0be0*/ 	.short	0x0100
        /*0be2*/ 	.byte	0x08
	.zero		1


	//   ....[7]....
        /*0be4*/ 	.word	0x00000540
        /*0be8*/ 	.word	0x000000ff
        /*0bec*/ 	.word	0x00016860
        /*0bf0*/ 	.short	0x0100
        /*0bf2*/ 	.byte	0x08
	.zero		1


	//   ....[8]....
        /*0bf4*/ 	.word	0x00000550
        /*0bf8*/ 	.word	0x000000ff
        /*0bfc*/ 	.word	0x00016858
        /*0c00*/ 	.short	0x0100
        /*0c02*/ 	.byte	0x08
	.zero		1


	//   ....[9]....
        /*0c04*/ 	.word	0x00000560
        /*0c08*/ 	.word	0x000000ff
        /*0c0c*/ 	.word	0x00016868
        /*0c10*/ 	.short	0x0100
        /*0c12*/ 	.byte	0x08
	.zero		1


	//   ....[10]....
        /*0c14*/ 	.word	0x00000650
        /*0c18*/ 	.word	0x000000ff
        /*0c1c*/ 	.word	0x00016870
        /*0c20*/ 	.short	0x0100
        /*0c22*/ 	.byte	0x06
	.zero		1


	//   ....[11]....
        /*0c24*/ 	.word	0x00000660
        /*0c28*/ 	.word	0x000000ff
        /*0c2c*/ 	.word	0x00016880
        /*0c30*/ 	.short	0x0100
        /*0c32*/ 	.byte	0x06
	.zero		1


	//   ....[12]....
        /*0c34*/ 	.word	0x00000670
        /*0c38*/ 	.word	0x000000ff
        /*0c3c*/ 	.word	0x00016878
        /*0c40*/ 	.short	0x0100
        /*0c42*/ 	.byte	0x06
	.zero		1


	//   ....[13]....
        /*0c44*/ 	.word	0x00000680
        /*0c48*/ 	.word	0x000000ff
        /*0c4c*/ 	.word	0x00016888
        /*0c50*/ 	.short	0x0100
        /*0c52*/ 	.byte	0x06
	.zero		1


	//   ....[14]....
        /*0c54*/ 	.word	0x000007b0
        /*0c58*/ 	.word	0x000000ff
        /*0c5c*/ 	.word	0x00016890
        /*0c60*/ 	.short	0x0100
        /*0c62*/ 	.byte	0x08
	.zero		1


	//   ....[15]....
        /*0c64*/ 	.word	0x000007c0
        /*0c68*/ 	.word	0x000000ff
        /*0c6c*/ 	.word	0x000168a0
        /*0c70*/ 	.short	0x0100
        /*0c72*/ 	.byte	0x08
	.zero		1


	//   ....[16]....
        /*0c74*/ 	.word	0x000007d0
        /*0c78*/ 	.word	0x000000ff
        /*0c7c*/ 	.word	0x00016898
        /*0c80*/ 	.short	0x0100
        /*0c82*/ 	.byte	0x08
	.zero		1


	//   ....[17]....
        /*0c84*/ 	.word	0x000007e0
        /*0c88*/ 	.word	0x000000ff
        /*0c8c*/ 	.word	0x000168a8
        /*0c90*/ 	.short	0x0100
        /*0c92*/ 	.byte	0x08
	.zero		1


	//   ....[18]....
        /*0c94*/ 	.word	0x00000910
        /*0c98*/ 	.word	0x000000ff
        /*0c9c*/ 	.word	0x000168b0
        /*0ca0*/ 	.short	0x0100
        /*0ca2*/ 	.byte	0x08
	.zero		1


	//   ....[19]....
        /*0ca4*/ 	.word	0x00000920
        /*0ca8*/ 	.word	0x000000ff
        /*0cac*/ 	.word	0x000168c0
        /*0cb0*/ 	.short	0x0100
        /*0cb2*/ 	.byte	0x08
	.zero		1


	//   ....[20]....
        /*0cb4*/ 	.word	0x00000930
        /*0cb8*/ 	.word	0x000000ff
        /*0cbc*/ 	.word	0x000168b8
        /*0cc0*/ 	.short	0x0100
        /*0cc2*/ 	.byte	0x08
	.zero		1


	//   ....[21]....
        /*0cc4*/ 	.word	0x00000940
        /*0cc8*/ 	.word	0x000000ff
        /*0ccc*/ 	.word	0x000168c8
        /*0cd0*/ 	.short	0x0100
        /*0cd2*/ 	.byte	0x08
	.zero		1


	//   ....[22]....
        /*0cd4*/ 	.word	0x00002e20
        /*0cd8*/ 	.word	0x0000004f
        /*0cdc*/ 	.word	0x00016890
        /*0ce0*/ 	.short	0x010a
        /*0ce2*/ 	.byte	0x3f
	.zero		1


	//   ....[23]....
        /*0ce4*/ 	.word	0x00004070
        /*0ce8*/ 	.word	0x0000004f
        /*0cec*/ 	.word	0x00016890
        /*0cf0*/ 	.short	0x010a
        /*0cf2*/ 	.byte	0x3f
	.zero		1


	//   ....[24]....
        /*0cf4*/ 	.word	0x00005190
        /*0cf8*/ 	.word	0x0000004f
        /*0cfc*/ 	.word	0x00016890
        /*0d00*/ 	.short	0x010a
        /*0d02*/ 	.byte	0x3f
	.zero		1


	//   ....[25]....
        /*0d04*/ 	.word	0x000053a0
        /*0d08*/ 	.word	0x0000000c
        /*0d0c*/ 	.word	0x00000000
        /*0d10*/ 	.short	0x0101
        /*0d12*/ 	.byte	0x3f
	.zero		1


	//   ....[26]....
        /*0d14*/ 	.word	0x000053e0
        /*0d18*/ 	.word	0x0000004f
        /*0d1c*/ 	.word	0x000168b0
        /*0d20*/ 	.short	0x010a
        /*0d22*/ 	.byte	0x3f
	.zero		1


	//   ....[27]....
        /*0d24*/ 	.word	0x000057b0
        /*0d28*/ 	.word	0x0000004f
        /*0d2c*/ 	.word	0x00000000
        /*0d30*/ 	.short	0x0101
        /*0d32*/ 	.byte	0x3f
	.zero		1


	//   ....[28]....
        /*0d34*/ 	.word	0x00006120
        /*0d38*/ 	.word	0x00000002
        /*0d3c*/ 	.word	0x00016800
        /*0d40*/ 	.short	0x010a
        /*0d42*/ 	.byte	0x3f
	.zero		1


	//   ....[29]....
        /*0d44*/ 	.word	0x00006170
        /*0d48*/ 	.word	0x00000002
        /*0d4c*/ 	.word	0x00016800
        /*0d50*/ 	.short	0x010a
        /*0d52*/ 	.byte	0x3f
	.zero		1


	//   ....[30]....
        /*0d54*/ 	.word	0x00006c70
        /*0d58*/ 	.word	0x00000002
        /*0d5c*/ 	.word	0x00016800
        /*0d60*/ 	.short	0x010a
        /*0d62*/ 	.byte	0x3f
	.zero		1


	//   ....[31]....
        /*0d64*/ 	.word	0x00008180
        /*0d68*/ 	.word	0x00000002
        /*0d6c*/ 	.word	0x00016800
        /*0d70*/ 	.short	0x010a
        /*0d72*/ 	.byte	0x3f
	.zero		1


	//   ....[32]....
        /*0d74*/ 	.word	0x00009080
        /*0d78*/ 	.word	0x0000000f
        /*0d7c*/ 	.word	0x00016830
        /*0d80*/ 	.short	0x010a
        /*0d82*/ 	.byte	0x3f
	.zero		1


	//   ....[33]....
        /*0d84*/ 	.word	0x000090f0
        /*0d88*/ 	.word	0x0000000f
        /*0d8c*/ 	.word	0x00016830
        /*0d90*/ 	.short	0x010a
        /*0d92*/ 	.byte	0x3f
	.zero		1


	//   ....[34]....
        /*0d94*/ 	.word	0x00009510
        /*0d98*/ 	.word	0x0000000f
        /*0d9c*/ 	.word	0x00000000
        /*0da0*/ 	.short	0x0101
        /*0da2*/ 	.byte	0x3f
	.zero		1


	//   ....[35]....
        /*0da4*/ 	.word	0x0000ccb0
        /*0da8*/ 	.word	0x0000000b
        /*0dac*/ 	.word	0x00016830
        /*0db0*/ 	.short	0x010a
        /*0db2*/ 	.byte	0x3f
	.zero		1


	//   ....[36]....
        /*0db4*/ 	.word	0x0000cd00
        /*0db8*/ 	.word	0x0000000b
        /*0dbc*/ 	.word	0x00016830
        /*0dc0*/ 	.short	0x010a
        /*0dc2*/ 	.byte	0x3f
	.zero		1


	//   ....[37]....
        /*0dc4*/ 	.word	0x0000d010
        /*0dc8*/ 	.word	0x0000000b
        /*0dcc*/ 	.word	0x00016850
        /*0dd0*/ 	.short	0x010a
        /*0dd2*/ 	.byte	0x3f
	.zero		1


	//   ....[38]....
        /*0dd4*/ 	.word	0x0000d050
        /*0dd8*/ 	.word	0x0000000b
        /*0ddc*/ 	.word	0x00016850
        /*0de0*/ 	.short	0x010a
        /*0de2*/ 	.byte	0x3f
	.zero		1


	//   ....[39]....
        /*0de4*/ 	.word	0x0000dde0
        /*0de8*/ 	.word	0x0000000f
        /*0dec*/ 	.word	0x00000000
        /*0df0*/ 	.short	0x0101
        /*0df2*/ 	.byte	0x3f
	.zero		1


	//   ....[40]....
        /*0df4*/ 	.word	0x0000f8b0
        /*0df8*/ 	.word	0x00000020
        /*0dfc*/ 	.word	0x00000000
        /*0e00*/ 	.short	0x0101
        /*0e02*/ 	.byte	0x3f
	.zero		1


	//   ....[41]....
        /*0e04*/ 	.word	0x00010770
        /*0e08*/ 	.word	0x00000005
        /*0e0c*/ 	.word	0x00016830
        /*0e10*/ 	.short	0x010a
        /*0e12*/ 	.byte	0x3f
	.zero		1


	//   ....[42]....
        /*0e14*/ 	.word	0x000107c0
        /*0e18*/ 	.word	0x00000005
        /*0e1c*/ 	.word	0x00016830
        /*0e20*/ 	.short	0x010a
        /*0e22*/ 	.byte	0x3f
	.zero		1


	//   ....[43]....
        /*0e24*/ 	.word	0x00010ad0
        /*0e28*/ 	.word	0x0000000a
        /*0e2c*/ 	.word	0x00016850
        /*0e30*/ 	.short	0x010a
        /*0e32*/ 	.byte	0x3f
	.zero		1


	//   ....[44]....
        /*0e34*/ 	.word	0x00010b10
        /*0e38*/ 	.word	0x0000000a
        /*0e3c*/ 	.word	0x00016850
        /*0e40*/ 	.short	0x010a
        /*0e42*/ 	.byte	0x3f
	.zero		1


	//   ....[45]....
        /*0e44*/ 	.word	0x00012360
        /*0e48*/ 	.word	0x00000015
        /*0e4c*/ 	.word	0x00000000
        /*0e50*/ 	.short	0x0101
        /*0e52*/ 	.byte	0x3f
	.zero		1


	//   ....[46]....
        /*0e54*/ 	.word	0x00012420
        /*0e58*/ 	.word	0x00000024
        /*0e5c*/ 	.word	0x00000000
        /*0e60*/ 	.short	0x0101
        /*0e62*/ 	.byte	0x3f
	.zero		1


	//   ....[47]....
        /*0e64*/ 	.word	0x00012f30
        /*0e68*/ 	.word	0x00000005
        /*0e6c*/ 	.word	0x00016830
        /*0e70*/ 	.short	0x010a
        /*0e72*/ 	.byte	0x3f
	.zero		1


	//   ....[48]....
        /*0e74*/ 	.word	0x00012f80
        /*0e78*/ 	.word	0x00000005
        /*0e7c*/ 	.word	0x00016830
        /*0e80*/ 	.short	0x010a
        /*0e82*/ 	.byte	0x3f
	.zero		1


	//   ....[49]....
        /*0e84*/ 	.word	0x00013290
        /*0e88*/ 	.word	0x0000000a
        /*0e8c*/ 	.word	0x00016850
        /*0e90*/ 	.short	0x010a
        /*0e92*/ 	.byte	0x3f
	.zero		1


	//   ....[50]....
        /*0e94*/ 	.word	0x000132d0
        /*0e98*/ 	.word	0x0000000a
        /*0e9c*/ 	.word	0x00016850
        /*0ea0*/ 	.short	0x010a
        /*0ea2*/ 	.byte	0x3f
	.zero		1


	//   ....[51]....
        /*0ea4*/ 	.word	0x00014050
        /*0ea8*/ 	.word	0x00000056
        /*0eac*/ 	.word	0x00000000
        /*0eb0*/ 	.short	0x0101
        /*0eb2*/ 	.byte	0x3f
	.zero		1


	//   ....[52]....
        /*0eb4*/ 	.word	0x00015990
        /*0eb8*/ 	.word	0x0000001f
        /*0ebc*/ 	.word	0x00000000
        /*0ec0*/ 	.short	0x0101
        /*0ec2*/ 	.byte	0x3f
	.zero		1


	//   ....[53]....
        /*0ec4*/ 	.word	0x00016640
        /*0ec8*/ 	.word	0x0000000b
        /*0ecc*/ 	.word	0x00016850
        /*0ed0*/ 	.short	0x010a
        /*0ed2*/ 	.byte	0x3f
	.zero		1


	//   ....[54]....
        /*0ed4*/ 	.word	0x000166b0
        /*0ed8*/ 	.word	0x0000000b
        /*0edc*/ 	.word	0x00016850
        /*0ee0*/ 	.short	0x010a
        /*0ee2*/ 	.byte	0x3f
	.zero		1


	//   ....[55]....
        /*0ee4*/ 	.word	0x00016cb0
        /*0ee8*/ 	.word	0x00000002
        /*0eec*/ 	.word	0x00000000
        /*0ef0*/ 	.short	0x0101
        /*0ef2*/ 	.byte	0x3f
	.zero		1


	//   ....[56]....
        /*0ef4*/ 	.word	0x00017e20
        /*0ef8*/ 	.word	0x00000000
        /*0efc*/ 	.word	0x00000000
        /*0f00*/ 	.short	0x0101
        /*0f02*/ 	.byte	0x3f
	.zero		1


	//   ....[57]....
        /*0f04*/ 	.word	0x0001a170
        /*0f08*/ 	.word	0x00000016
        /*0f0c*/ 	.word	0x00016820
        /*0f10*/ 	.short	0x010a
        /*0f12*/ 	.byte	0x3f
	.zero		1


	//   ....[58]....
        /*0f14*/ 	.word	0x0001a220
        /*0f18*/ 	.word	0x00000005
        /*0f1c*/ 	.word	0x000168a0
        /*0f20*/ 	.short	0x010a
        /*0f22*/ 	.byte	0x3f
	.zero		1


	//   ....[59]....
        /*0f24*/ 	.word	0x0001a460
        /*0f28*/ 	.word	0x00000005
        /*0f2c*/ 	.word	0x000168c0
        /*0f30*/ 	.short	0x010a
        /*0f32*/ 	.byte	0x3f
	.zero		1


	//   ....[60]....
        /*0f34*/ 	.word	0x0001a7c0
        /*0f38*/ 	.word	0x00000005
        /*0f3c*/ 	.word	0x000168a0
        /*0f40*/ 	.short	0x010a
        /*0f42*/ 	.byte	0x3f
	.zero		1


	//   ....[61]....
        /*0f44*/ 	.word	0x0001a9e0
        /*0f48*/ 	.word	0x00000005
        /*0f4c*/ 	.word	0x000168c0
        /*0f50*/ 	.short	0x010a
        /*0f52*/ 	.byte	0x3f
	.zero		1


	//   ....[62]....
        /*0f54*/ 	.word	0x0001b930
        /*0f58*/ 	.word	0x00000000
        /*0f5c*/ 	.word	0x00016840
        /*0f60*/ 	.short	0x010a
        /*0f62*/ 	.byte	0x3f
	.zero		1


	//   ....[63]....
        /*0f64*/ 	.word	0x0001c970
        /*0f68*/ 	.word	0x00000016
        /*0f6c*/ 	.word	0x00016800
        /*0f70*/ 	.short	0x0107
        /*0f72*/ 	.byte	0x3f
	.zero		1


	//   ....[64]....
        /*0f74*/ 	.word	0x0001ca70
        /*0f78*/ 	.word	0x00000016
        /*0f7c*/ 	.word	0x00016800
        /*0f80*/ 	.short	0x0101
        /*0f82*/ 	.byte	0x3f
	.zero		1


	//   ....[65]....
        /*0f84*/ 	.word	0x0001caa0
        /*0f88*/ 	.word	0x00000016
        /*0f8c*/ 	.word	0x00016820
        /*0f90*/ 	.short	0x010a
        /*0f92*/ 	.byte	0x3f
	.zero		1


	//   ....[66]....
        /*0f94*/ 	.word	0x0001cde0
        /*0f98*/ 	.word	0x00000002
        /*0f9c*/ 	.word	0x00016840
        /*0fa0*/ 	.short	0x010a
        /*0fa2*/ 	.byte	0x3f
	.zero		1


	//   ....[67]....
        /*0fa4*/ 	.word	0x0001d060
        /*0fa8*/ 	.word	0x00000003
        /*0fac*/ 	.word	0x00000060
        /*0fb0*/ 	.short	0x010a
        /*0fb2*/ 	.byte	0x3f
	.zero		1


	//   ....[68]....
        /*0fb4*/ 	.word	0x0001d5d0
        /*0fb8*/ 	.word	0x00000002
        /*0fbc*/ 	.word	0x00016840
        /*0fc0*/ 	.short	0x010a
        /*0fc2*/ 	.byte	0x3f
	.zero		1


	//   ....[69]....
        /*0fc4*/ 	.word	0x0001d850
        /*0fc8*/ 	.word	0x0000000a
        /*0fcc*/ 	.word	0x00000060
        /*0fd0*/ 	.short	0x010a
        /*0fd2*/ 	.byte	0x3f
	.zero		1


	//   ....[70]....
        /*0fd4*/ 	.word	0x0001dcf0
        /*0fd8*/ 	.word	0x00000002
        /*0fdc*/ 	.word	0x00016840
        /*0fe0*/ 	.short	0x010a
        /*0fe2*/ 	.byte	0x3f
	.zero		1


	//   ....[71]....
        /*0fe4*/ 	.word	0x0001df80
        /*0fe8*/ 	.word	0x00000005
        /*0fec*/ 	.word	0x00000060
        /*0ff0*/ 	.short	0x010a
        /*0ff2*/ 	.byte	0x3f
	.zero		1


	//   ....[72]....
        /*0ff4*/ 	.word	0x0001e3d0
        /*0ff8*/ 	.word	0x00000003
        /*0ffc*/ 	.word	0x00016860
        /*1000*/ 	.short	0x010a
        /*1002*/ 	.byte	0x3f
	.zero		1


	//   ....[73]....
        /*1004*/ 	.word	0x0001f320
        /*1008*/ 	.word	0x00000009
        /*100c*/ 	.word	0x00016820
        /*1010*/ 	.short	0x010a
        /*1012*/ 	.byte	0x3f
	.zero		1


	//   ....[74]....
        /*1014*/ 	.word	0x0001f4b0
        /*1018*/ 	.word	0x00000005
        /*101c*/ 	.word	0x00000000
        /*1020*/ 	.short	0x010a
        /*1022*/ 	.byte	0x3f
	.zero		1


	//   ....[75]....
        /*1024*/ 	.word	0x0001f520
        /*1028*/ 	.word	0x00000003
        /*102c*/ 	.word	0x00000000
        /*1030*/ 	.short	0x010a
        /*1032*/ 	.byte	0x3f
	.zero		1


	//   ....[76]....
        /*1034*/ 	.word	0x0001f580
        /*1038*/ 	.word	0x00000017
        /*103c*/ 	.word	0x00000000
        /*1040*/ 	.short	0x010a
        /*1042*/ 	.byte	0x3f
	.zero		1


	//   ....[77]....
        /*1044*/ 	.word	0x0001f5b0
        /*1048*/ 	.word	0x00000007
        /*104c*/ 	.word	0x00000000
        /*1050*/ 	.short	0x010a
        /*1052*/ 	.byte	0x3f
	.zero		1


	//   ....[78]....
        /*1054*/ 	.word	0x0001f610
        /*1058*/ 	.word	0x0000004f
        /*105c*/ 	.word	0x00016890
        /*1060*/ 	.short	0x010a
        /*1062*/ 	.byte	0x3f
	.zero		1


	//   ....[79]....
        /*1064*/ 	.word	0x0001f660
        /*1068*/ 	.word	0x0000004f
        /*106c*/ 	.word	0x00016890
        /*1070*/ 	.short	0x010a
        /*1072*/ 	.byte	0x3f
	.zero		1


	//   ....[80]....
        /*1074*/ 	.word	0x0001f6b0
        /*1078*/ 	.word	0x0000004f
        /*107c*/ 	.word	0x00016890
        /*1080*/ 	.short	0x010a
        /*1082*/ 	.byte	0x3f
	.zero		1


	//   ....[81]....
        /*1084*/ 	.word	0x0001f700
        /*1088*/ 	.word	0x0000004f
        /*108c*/ 	.word	0x000168b0
        /*1090*/ 	.short	0x010a
        /*1092*/ 	.byte	0x3f
	.zero		1


	//   ....[82]....
        /*1094*/ 	.word	0x0001fbd0
        /*1098*/ 	.word	0x00000002
        /*109c*/ 	.word	0x00016800
        /*10a0*/ 	.short	0x010a
        /*10a2*/ 	.byte	0x3f
	.zero		1


	//   ....[83]....
        /*10a4*/ 	.word	0x000201d0
        /*10a8*/ 	.word	0x00000002
        /*10ac*/ 	.word	0x00016800
        /*10b0*/ 	.short	0x010a
        /*10b2*/ 	.byte	0x3f
	.zero		1


	//   ....[84]....
        /*10b4*/ 	.word	0x00020220
        /*10b8*/ 	.word	0x0000000f
        /*10bc*/ 	.word	0x00016830
        /*10c0*/ 	.short	0x010a
        /*10c2*/ 	.byte	0x3f
	.zero		1


	//   ....[85]....
        /*10c4*/ 	.word	0x00020270
        /*10c8*/ 	.word	0x0000000b
        /*10cc*/ 	.word	0x00016830
        /*10d0*/ 	.short	0x010a
        /*10d2*/ 	.byte	0x3f
	.zero		1


	//   ....[86]....
        /*10d4*/ 	.word	0x000202c0
        /*10d8*/ 	.word	0x0000000b
        /*10dc*/ 	.word	0x00016850
        /*10e0*/ 	.short	0x010a
        /*10e2*/ 	.byte	0x3f
	.zero		1


	//   ....[87]....
        /*10e4*/ 	.word	0x00020310
        /*10e8*/ 	.word	0x00000005
        /*10ec*/ 	.word	0x00016830
        /*10f0*/ 	.short	0x010a
        /*10f2*/ 	.byte	0x3f
	.zero		1


	//   ....[88]....
        /*10f4*/ 	.word	0x00020360
        /*10f8*/ 	.word	0x0000000a
        /*10fc*/ 	.word	0x00016850
        /*1100*/ 	.short	0x010a
        /*1102*/ 	.byte	0x3f
	.zero		1


	//   ....[89]....
        /*1104*/ 	.word	0x000203b0
        /*1108*/ 	.word	0x00000005
        /*110c*/ 	.word	0x00016830
        /*1110*/ 	.short	0x010a
        /*1112*/ 	.byte	0x3f
	.zero		1


	//   ....[90]....
        /*1114*/ 	.word	0x00020400
        /*1118*/ 	.word	0x0000000a
        /*111c*/ 	.word	0x00016850
        /*1120*/ 	.short	0x010a
        /*1122*/ 	.byte	0x3f
	.zero		1


	//   ....[91]....
        /*1124*/ 	.word	0x00020450
        /*1128*/ 	.word	0x0000000b
        /*112c*/ 	.word	0x00016850
        /*1130*/ 	.short	0x010a
        /*1132*/ 	.byte	0x3f
	.zero		1


	//   ....[92]....
        /*1134*/ 	.word	0x000209f0
        /*1138*/ 	.word	0x00000016
        /*113c*/ 	.word	0x00016820
        /*1140*/ 	.short	0x010a
        /*1142*/ 	.byte	0x3f
	.zero		1


	//   ....[93]....
        /*1144*/ 	.word	0x00020a40
        /*1148*/ 	.word	0x00000005
        /*114c*/ 	.word	0x000168a0
        /*1150*/ 	.short	0x010a
        /*1152*/ 	.byte	0x3f
	.zero		1


	//   ....[94]....
        /*1154*/ 	.word	0x00020a90
        /*1158*/ 	.word	0x00000005
        /*115c*/ 	.word	0x000168c0
        /*1160*/ 	.short	0x010a
        /*1162*/ 	.byte	0x3f
	.zero		1


	//   ....[95]....
        /*1164*/ 	.word	0x00020ae0
        /*1168*/ 	.word	0x00000005
        /*116c*/ 	.word	0x000168a0
        /*1170*/ 	.short	0x010a
        /*1172*/ 	.byte	0x3f
	.zero		1


	//   ....[96]....
        /*1174*/ 	.word	0x00020b30
        /*1178*/ 	.word	0x00000005
        /*117c*/ 	.word	0x000168c0
        /*1180*/ 	.short	0x010a
        /*1182*/ 	.byte	0x3f
	.zero		1


	//   ....[97]....
        /*1184*/ 	.word	0x00020cd0
        /*1188*/ 	.word	0x00000000
        /*118c*/ 	.word	0x00016840
        /*1190*/ 	.short	0x010a
        /*1192*/ 	.byte	0x3f
	.zero		1


	//   ....[98]....
        /*1194*/ 	.word	0x00021c10
        /*1198*/ 	.word	0x00000016
        /*119c*/ 	.word	0x00016820
        /*11a0*/ 	.short	0x010a
        /*11a2*/ 	.byte	0x3f
	.zero		1


	//   ....[99]....
        /*11a4*/ 	.word	0x00021c60
        /*11a8*/ 	.word	0x00000002
        /*11ac*/ 	.word	0x00016840
        /*11b0*/ 	.short	0x010a
        /*11b2*/ 	.byte	0x3f
	.zero		1


	//   ....[100]....
        /*11b4*/ 	.word	0x00021cb0
        /*11b8*/ 	.word	0x00000003
        /*11bc*/ 	.word	0x00000060
        /*11c0*/ 	.short	0x010a
        /*11c2*/ 	.byte	0x3f
	.zero		1


	//   ....[101]....
        /*11c4*/ 	.word	0x00021d00
        /*11c8*/ 	.word	0x00000002
        /*11cc*/ 	.word	0x00016840
        /*11d0*/ 	.short	0x010a
        /*11d2*/ 	.byte	0x3f
	.zero		1


	//   ....[102]....
        /*11d4*/ 	.word	0x00021d50
        /*11d8*/ 	.word	0x0000000a
        /*11dc*/ 	.word	0x00000060
        /*11e0*/ 	.short	0x010a
        /*11e2*/ 	.byte	0x3f
	.zero		1


	//   ....[103]....
        /*11e4*/ 	.word	0x00021da0
        /*11e8*/ 	.word	0x00000002
        /*11ec*/ 	.word	0x00016840
        /*11f0*/ 	.short	0x010a
        /*11f2*/ 	.byte	0x3f
	.zero		1


	//   ....[104]....
        /*11f4*/ 	.word	0x00021df0
        /*11f8*/ 	.word	0x00000005
        /*11fc*/ 	.word	0x00000060
        /*1200*/ 	.short	0x010a
        /*1202*/ 	.byte	0x3f
	.zero		1


	//   ....[105]....
        /*1204*/ 	.word	0x00021e40
        /*1208*/ 	.word	0x00000003
        /*120c*/ 	.word	0x00016860
        /*1210*/ 	.short	0x010a
        /*1212*/ 	.byte	0x3f
	.zero		1


	//   ....[106]....
        /*1214*/ 	.word	0x000227c0
        /*1218*/ 	.word	0x00000009
        /*121c*/ 	.word	0x00016820
        /*1220*/ 	.short	0x010a
        /*1222*/ 	.byte	0x3f
	.zero		1


	//   ....[107]....
        /*1224*/ 	.word	0x00022960
        /*1228*/ 	.word	0x00000005
        /*122c*/ 	.word	0x00000000
        /*1230*/ 	.short	0x010a
        /*1232*/ 	.byte	0x3f
	.zero		1


	//   ....[108]....
        /*1234*/ 	.word	0x000229b0
        /*1238*/ 	.word	0x00000003
        /*123c*/ 	.word	0x00000000
        /*1240*/ 	.short	0x010a
        /*1242*/ 	.byte	0x3f
	.zero		1


	//   ....[109]....
        /*1244*/ 	.word	0x00022a00
        /*1248*/ 	.word	0x00000017
        /*124c*/ 	.word	0x00000000
        /*1250*/ 	.short	0x010a
        /*1252*/ 	.byte	0x3f
	.zero		1


	//----- nvinfo : EIATTR_NUM_MBARRIERS
	.align		4
.L_239:
        /*1254*/ 	.byte	0x03, 0x38
        /*1256*/ 	.short	0x0016


	//----- nvinfo : EIATTR_EXIT_INSTR_OFFSETS
	.align		4
        /*1258*/ 	.byte	0x04, 0x1c
        /*125a*/ 	.short	(.L_241 - .L_240)


	//   ....[0]....
.L_240:
        /*125c*/ 	.word	0x0001f600


	//----- nvinfo : EIATTR_MAX_THREADS
	.align		4
.L_241:
        /*1260*/ 	.byte	0x04, 0x05
        /*1262*/ 	.short	(.L_243 - .L_242)
.L_242:
        /*1264*/ 	.word	0x00000200
        /*1268*/ 	.word	0x00000001
        /*126c*/ 	.word	0x00000001


	//----- nvinfo : EIATTR_CRS_STACK_SIZE
	.align		4
.L_243:
        /*1270*/ 	.byte	0x04, 0x1e
        /*1272*/ 	.short	(.L_245 - .L_244)
.L_244:
        /*1274*/ 	.word	0x00000000


	//----- nvinfo : EIATTR_CBANK_PARAM_SIZE
	.align		4
.L_245:
        /*1278*/ 	.byte	0x03, 0x19
        /*127a*/ 	.short	0x0af0


	//----- nvinfo : EIATTR_PARAM_CBANK
	.align		4
        /*127c*/ 	.byte	0x04, 0x0a
        /*127e*/ 	.short	(.L_247 - .L_246)
	.align		4
.L_246:
        /*1280*/ 	.word	index@(.nv.constant0._ZN7cutlass13device_kernelIN5flash11enable_sm90INS1_16FlashAttnFwdSm90INS1_25CollectiveMainloopFwdSm90ILi2EN4cute5tupleIJNS5_1CILi1EEES8_S8_EEENS6_IJNS7_ILi192EEENS7_ILi128EEENS7_ILi64EEEEEELi64ENS_6half_tEfNS_4arch4Sm90ELb0ELb1ELb1ELb1ELb0ELb1ELb0ELb1ELb1ELb1ELb0ELb0EEENS1_21CollectiveEpilogueFwdINS6_IJSA_SC_SB_EEES9_SE_SG_Li384ELb1ELb1ELb0ELb0EEENS1_36VarlenDynamicPersistentTileSchedulerILi192ELi128ELi384ELi128ELb0ELb1ELb1ELb1ELb0ELb1EEEEEEEEEvNT_6ParamsE)
        /*1284*/ 	.short	0x0210
        /*1286*/ 	.short	0x0af0


	//----- nvinfo : EIATTR_SW_WAR
	.align		4
.L_247:
        /*1288*/ 	.byte	0x04, 0x36
        /*128a*/ 	.short	(.L_249 - .L_248)
.L_248:
        /*128c*/ 	.word	0x00000008
.L_249:


//--------------------- .nv.info._ZN7cutlass13device_kernelIN5flash11enable_sm90INS1_16FlashAttnFwdSm90INS1_25CollectiveMainloopFwdSm90ILi2EN4cute5tupleIJNS5_1CILi1EEES8_S8_EEENS6_IJNS7_ILi192EEENS7_ILi128EEENS7_ILi64EEEEEELi64ENS_6half_tEfNS_4arch4Sm90ELb1ELb0ELb1ELb0ELb0ELb0ELb0ELb1ELb1ELb1ELb0ELb0EEENS1_21CollectiveEpilogueFwdINS6_IJSA_SC_SB_EEES9_SE_SG_Li384ELb0ELb1ELb0ELb0EEENS1_30DynamicPersistentTileSchedulerILi384ELi128ELb0ELb1ELb1EEEEEEEEEvNT_6ParamsE --------------------------
	.section	.nv.info._ZN7cutlass13device_kernelIN5flash11enable_sm90INS1_16FlashAttnFwdSm90INS1_25CollectiveMainloopFwdSm90ILi2EN4cute5tupleIJNS5_1CILi1EEES8_S8_EEENS6_IJNS7_ILi192EEENS7_ILi128EEENS7_ILi64EEEEEELi64ENS_6half_tEfNS_4arch4Sm90ELb1ELb0ELb1ELb0ELb0ELb0ELb0ELb1ELb1ELb1ELb0ELb0EEENS1_21CollectiveEpilogueFwdINS6_IJSA_SC_SB_EEES9_SE_SG_Li384ELb0ELb1ELb0ELb0EEENS1_30DynamicPersistentTileSchedulerILi384ELi128ELb0ELb1ELb1EEEEEEEEEvNT_6ParamsE,"",@"SHT_CUDA_INFO"
	.sectionflags	@""
	.align	4


	//----- nvinfo : EIATTR_CUDA_API_VERSION
	.align		4
        /*0000*/ 	.byte	0x04, 0x37
        /*0002*/ 	.short	(.L_251 - .L_250)
.L_250:
        /*0004*/ 	.word	0x00000082


	//----- nvinfo : EIATTR_KPARAM_INFO
	.align		4
.L_251:
        /*0008*/ 	.byte	0x04, 0x17
        /*000a*/ 	.short	(.L_253 - .L_252)
.L_252:
        /*000c*/ 	.word	0x00000000
        /*0010*/ 	.short	0x0000
        /*0012*/ 	.short	0x0070
        /*0014*/ 	.byte	0x00, 0xf0, 0x01, 0x2a


	//----- nvinfo : EIATTR_SPARSE_MMA_MASK
	.align		4
.L_253:
        /*0018*/ 	.byte	0x03, 0x50
        /*001a*/ 	.short	0x0000


	//----- nvinfo : EIATTR_MAXREG_COUNT
	.align		4
        /*001c*/ 	.byte	0x03, 0x1b
        /*001e*/ 	.short	0x0080


	//----- nvinfo : EIATTR_NUM_BARRIERS
	.align		4
        /*0020*/ 	.byte	0x02, 0x4c
        /*0022*/ 	.byte	0x10
	.zero		1


	//----- nvinfo : EIATTR_EXTERNS
	.align		4
        /*0024*/ 	.byte	0x04, 0x0f
        /*0026*/ 	.short	(.L_255 - .L_254)


	//   ....[0]....
	.align		4
.L_254:
        /*0028*/ 	.word	index@(__assertfail)


	//----- nvinfo : EIATTR_ANNOTATIONS
	.align		4
.L_255:
        /*002c*/ 	.byte	0x04, 0x55
        /*002e*/ 	.short	(.L_257 - .L_256)


	//   ....[0]....
.L_256:
        /*0030*/ 	.word	0x00000001
        /*0034*/ 	.byte	0xb0, 0xaf, 0x00, 0x00, 0x01, 0x00, 0x00, 0x00, 0xc0, 0xaf, 0x00, 0x00, 0x01, 0x00, 0x00, 0x00
        /*0044*/ 	.byte	0x40, 0xb0, 0x00, 0x00, 0x01, 0x00, 0x00, 0x00, 0x90, 0xcc, 0x00, 0x00, 0x01, 0x00, 0x00, 0x00
        /*0054*/ 	.byte	0xb0, 0xcc, 0x00, 0x00, 0x01, 0x00, 0x00, 0x00, 0xf0, 0xe6, 0x00, 0x00, 0x01, 0x00, 0x00, 0x00
        /*0064*/ 	.byte	0x90, 0xe8, 0x00, 0x00


	//----- nvinfo : EIATTR_MERCURY_ISA_VERSION
	.align		4
.L_257:
        /*0068*/ 	.byte	0x03, 0x5f
        /*006a*/ 	.short	0x0101


	//----- nvinfo : EIATTR_INT_WARP_WIDE_INSTR_OFFSETS
	.align		4
        /*006c*/ 	.byte	0x04, 0x31
        /*006e*/ 	.short	(.L_259 - .L_258)


	//   ....[0]....
.L_258:
        /*0070*/ 	.word	0x00000130


	//   ....[1]....
        /*0074*/ 	.word	0x00000170


	//   ....[2]....
        /*0078*/ 	.word	0x000001e0


	//   ....[3]....
        /*007c*/ 	.word	0x0000b650


	//   ....[4]....
        /*0080*/ 	.word	0x0000b6e0


	//   ....[5]....
        /*0084*/ 	.word	0x0000e360


	//   ....[6]....
        /*0088*/ 	.word	0x0000e3f0


	//----- nvinfo : EIATTR_COOP_GROUP_MASK_REGIDS
	.align		4
.L_259:
        /*008c*/ 	.byte	0x04, 0x29
        /*008e*/ 	.short	(.L_261 - .L_260)


	//   ....[0]....
.L_260:
        /*0090*/ 	.word	0xffffffff


	//   ....[1]....
        /*0094*/ 	.word	0xffffffff


	//   ....[2]....
        /*0098*/ 	.word	0xffffffff


	//   ....[3]....
        /*009c*/ 	.word	0xffffffff


	//   ....[4]....
        /*00a0*/ 	.word	0xffffffff


	//   ....[5]....
        /*00a4*/ 	.word	0xffffffff


	//   ....[6]....
        /*00a8*/ 	.word	0xffffffff


	//   ....[7]....
        /*00ac*/ 	.word	0xffffffff


	//   ....[8]....
        /*00b0*/ 	.word	0xffffffff


	//   ....[9]....
        /*00b4*/ 	.word	0xffffffff


	//   ....[10]....
        /*00b8*/ 	.word	0xffffffff


	//   ....[11]....
        /*00bc*/ 	.word	0xffffffff


	//   ....[12]....
        /*00c0*/ 	.word	0xffffffff


	//   ....[13]....
        /*00c4*/ 	.word	0xffffffff


	//   ....[14]....
        /*00c8*/ 	.word	0xffffffff


	//   ....[15]....
        /*00cc*/ 	.word	0xffffffff


	//   ....[16]....
        /*00d0*/ 	.word	0xffffffff


	//   ....[17]....
        /*00d4*/ 	.word	0xffffffff


	//   ....[18]....
        /*00d8*/ 	.word	0xffffffff


	//   ....[19]....
        /*00dc*/ 	.word	0xffffffff


	//   ....[20]....
        /*00e0*/ 	.word	0xffffffff


	//   ....[21]....
        /*00e4*/ 	.word	0xffffffff


	//   ....[22]....
        /*00e8*/ 	.word	0xffffffff


	//   ....[23]....
        /*00ec*/ 	.word	0xffffffff


	//   ....[24]....
        /*00f0*/ 	.word	0xffffffff


	//   ....[25]....
        /*00f4*/ 	.word	0xffffffff


	//   ....[26]....
        /*00f8*/ 	.word	0xffffffff


	//   ....[27]....
        /*00fc*/ 	.word	0xffffffff


	//   ....[28]....
        /*0100*/ 	.word	0xffffffff


	//   ....[29]....
        /*0104*/ 	.word	0xffffffff


	//   ....[30]....
        /*0108*/ 	.word	0xffffffff


	//   ....[31]....
        /*010c*/ 	.word	0xffffffff


	//   ....[32]....
        /*0110*/ 	.word	0xffffffff


	//   ....[33]....
        /*0114*/ 	.word	0xffffffff


	//   ....[34]....
        /*0118*/ 	.word	0xffffffff


	//   ....[35]....
        /*011c*/ 	.word	0xffffffff


	//   ....[36]....
        /*0120*/ 	.word	0xffffffff


	//   ....[37]....
        /*0124*/ 	.word	0xffffffff


	//   ....[38]....
        /*0128*/ 	.word	0xffffffff


	//   ....[39]....
        /*012c*/ 	.word	0xffffffff


	//   ....[40]....
        /*0130*/ 	.word	0xffffffff


	//   ....[41]....
        /*0134*/ 	.word	0xffffffff


	//   ....[42]....
        /*0138*/ 	.word	0xffffffff


	//   ....[43]....
        /*013c*/ 	.word	0xffffffff


	//   ....[44]....
        /*0140*/ 	.word	0xffffffff


	//   ....[45]....
        /*0144*/ 	.word	0xffffffff


	//   ....[46]....
        /*0148*/ 	.word	0xffffffff


	//   ....[47]....
        /*014c*/ 	.word	0xffffffff


	//   ....[48]....
        /*0150*/ 	.word	0xffffffff


	//   ....[49]....
        /*0154*/ 	.word	0xffffffff


	//   ....[50]....
        /*0158*/ 	.word	0xffffffff


	//   ....[51]....
        /*015c*/ 	.word	0xffffffff


	//   ....[52]....
        /*0160*/ 	.word	0xffffffff


	//   ....[53]....
        /*0164*/ 	.word	0xffffffff


	//   ....[54]....
        /*0168*/ 	.word	0xffffffff


	//   ....[55]....
        /*016c*/ 	.word	0xffffffff


	//   ....[56]....
        /*0170*/ 	.word	0xffffffff


	//   ....[57]....
        /*0174*/ 	.word	0xffffffff


	//   ....[58]....
        /*0178*/ 	.word	0xffffffff


	//   ....[59]....
        /*017c*/ 	.word	0xffffffff


	//   ....[60]....
        /*0180*/ 	.word	0xffffffff


	//   ....[61]....
        /*0184*/ 	.word	0xffffffff


	//   ....[62]....
        /*0188*/ 	.word	0xffffffff


	//   ....[63]....
        /*018c*/ 	.word	0xffffffff


	//   ....[64]....
        /*0190*/ 	.word	0xffffffff


	//   ....[65]....
        /*0194*/ 	.word	0xffffffff


	//   ....[66]....
        /*0198*/ 	.word	0xffffffff


	//   ....[67]....
        /*019c*/ 	.word	0xffffffff


	//   ....[68]....
        /*01a0*/ 	.word	0xffffffff


	//   ....[69]....
        /*01a4*/ 	.word	0xffffffff


	//   ....[70]....
        /*01a8*/ 	.word	0xffffffff


	//   ....[71]....
        /*01ac*/ 	.word	0xffffffff


	//   ....[72]....
        /*01b0*/ 	.word	0xffffffff


	//   ....[73]....
        /*01b4*/ 	.word	0xffffffff


	//   ....[74]....
        /*01b8*/ 	.word	0xffffffff


	//   ....[75]....
        /*01bc*/ 	.word	0xffffffff


	//   ....[76]....
        /*01c0*/ 	.word	0x0500000f


	//   ....[77]....
        /*01c4*/ 	.word	0x0500000f


	//   ....[78]....
        /*01c8*/ 	.word	0x0500000f


	//   ....[79]....
        /*01cc*/ 	.word	0x0500000f


	//   ....[80]....
        /*01d0*/ 	.word	0x0500000f


	//   ....[81]....
        /*01d4*/ 	.word	0x0500000f


	//   ....[82]....
        /*01d8*/ 	.word	0x0500000f


	//   ....[83]....
        /*01dc*/ 	.word	0x0500000f


	//   ....[84]....
        /*01e0*/ 	.word	0x0500000f


	//   ....[85]....
        /*01e4*/ 	.word	0x0500000f


	//   ....[86]....
        /*01e8*/ 	.word	0x0500000f


	//   ....[87]....
        /*01ec*/ 	.word	0x0500000f


	//   ....[88]....
        /*01f0*/ 	.word	0x0500000f


	//   ....[89]....
        /*01f4*/ 	.word	0x0500000f


	//   ....[90]....
        /*01f8*/ 	.word	0x0500000f


	//   ....[91]....
        /*01fc*/ 	.word	0x0500000f


	//   ....[92]....
        /*0200*/ 	.word	0x0500000f


	//   ....[93]....
        /*0204*/ 	.word	0x0500000f


	//   ....[94]....
        /*0208*/ 	.word	0x0500000f


	//   ....[95]....
        /*020c*/ 	.word	0x0500000f


	//   ....[96]....
        /*0210*/ 	.word	0x0500000f


	//   ....[97]....
        /*0214*/ 	.word	0x0500000f


	//   ....[98]....
        /*0218*/ 	.word	0x0500000f


	//   ....[99]....
        /*021c*/ 	.word	0x0500000f


	//   ....[100]....
        /*0220*/ 	.word	0x0500000f


	//   ....[101]....
        /*0224*/ 	.word	0x0500000f


	//   ....[102]....
        /*0228*/ 	.word	0x0500000f


	//----- nvinfo : EIATTR_COOP_GROUP_INSTR_OFFSETS
	.align		4
.L_261:
        /*022c*/ 	.byte	0x04, 0x28
        /*022e*/ 	.short	(.L_263 - .L_262)


	//   ....[0]....
.L_262:
        /*0230*/ 	.word	0x00000070


	//   ....[1]....
        /*0234*/ 	.word	0x00000140


	//   ....[2]....
        /*0238*/ 	.word	0x00000190


	//   ....[3]....
        /*023c*/ 	.word	0x000003c0


	//   ....[4]....
        /*0240*/ 	.word	0x00000520


	//   ....[5]....
        /*0244*/ 	.word	0x00000640


	//   ....[6]....
        /*0248*/ 	.word	0x000007a0


	//   ....[7]....
        /*024c*/ 	.word	0x00001360


	//   ....[8]....
        /*0250*/ 	.word	0x00001a10


	//   ....[9]....
        /*0254*/ 	.word	0x00001a30


	//   ....[10]....
        /*0258*/ 	.word	0x000027e0


	//   ....[11]....
        /*025c*/ 	.word	0x000028b0


	//   ....[12]....
        /*0260*/ 	.word	0x00003330


	//   ....[13]....
        /*0264*/ 	.word	0x00003380


	//   ....[14]....
        /*0268*/ 	.word	0x00004840


	//   ....[15]....
        /*026c*/ 	.word	0x00004890


	//   ....[16]....
        /*0270*/ 	.word	0x00005240


	//   ....[17]....
        /*0274*/ 	.word	0x000052f0


	//   ....[18]....
        /*0278*/ 	.word	0x00005d90


	//   ....[19]....
        /*027c*/ 	.word	0x00005e30


	//   ....[20]....
        /*0280*/ 	.word	0x00007b30


	//   ....[21]....
        /*0284*/ 	.word	0x00007ba0


	//   ....[22]....
        /*0288*/ 	.word	0x00008270


	//   ....[23]....
        /*028c*/ 	.word	0x000082f0


	//   ....[24]....
        /*0290*/ 	.word	0x00009380


	//   ....[25]....
        /*0294*/ 	.word	0x000093c0


	//   ....[26]....
        /*0298*/ 	.word	0x000094a0


	//   ....[27]....
        /*029c*/ 	.word	0x000094c0


	//   ....[28]....
        /*02a0*/ 	.word	0x0000a080


	//   ....[29]....
        /*02a4*/ 	.word	0x0000a0b0


	//   ....[30]....
        /*02a8*/ 	.word	0x0000a0e0


	//   ....[31]....
        /*02ac*/ 	.word	0x0000a110


	//   ....[32]....
        /*02b0*/ 	.word	0x0000a580


	//   ....[33]....
        /*02b4*/ 	.word	0x0000a5c0


	//   ....[34]....
        /*02b8*/ 	.word	0x0000a5e0


	//   ....[35]....
        /*02bc*/ 	.word	0x0000a610


	//   ....[36]....
        /*02c0*/ 	.word	0x0000a630


	//   ....[37]....
        /*02c4*/ 	.word	0x0000a650


	//   ....[38]....
        /*02c8*/ 	.word	0x0000a670


	//   ....[39]....
        /*02cc*/ 	.word	0x0000a690


	//   ....[40]....
        /*02d0*/ 	.word	0x0000acf0


	//   ....[41]....
        /*02d4*/ 	.word	0x0000ad30


	//   ....[42]....
        /*02d8*/ 	.word	0x0000ad60


	//   ....[43]....
        /*02dc*/ 	.word	0x0000ad90


	//   ....[44]....
        /*02e0*/ 	.word	0x0000adb0


	//   ....[45]....
        /*02e4*/ 	.word	0x0000adc0


	//   ....[46]....
        /*02e8*/ 	.word	0x0000add0


	//   ....[47]....
        /*02ec*/ 	.word	0x0000adf0


	//   ....[48]....
        /*02f0*/ 	.word	0x0000af70


	//   ....[49]....
        /*02f4*/ 	.word	0x0000bc10


	//   ....[50]....
        /*02f8*/ 	.word	0x0000c610


	//   ....[51]....
        /*02fc*/ 	.word	0x0000c640


	//   ....[52]....
        /*0300*/ 	.word	0x0000c670


	//   ....[53]....
        /*0304*/ 	.word	0x0000c700


	//   ....[54]....
        /*0308*/ 	.word	0x0000c730


	//   ....[55]....
        /*030c*/ 	.word	0x0000c740


	//   ....[56]....
        /*0310*/ 	.word	0x0000c780


	//   ....[57]....
        /*0314*/ 	.word	0x0000c7b0


	//   ....[58]....
        /*0318*/ 	.word	0x0000c820


	//   ....[59]....
        /*031c*/ 	.word	0x0000c830


	//   ....[60]....
        /*0320*/ 	.word	0x0000c870


	//   ....[61]....
        /*0324*/ 	.word	0x0000c8a0


	//   ....[62]....
        /*0328*/ 	.word	0x0000c910


	//   ....[63]....
        /*032c*/ 	.word	0x0000c920


	//   ....[64]....
        /*0330*/ 	.word	0x0000c940


	//   ....[65]....
        /*0334*/ 	.word	0x0000c970


	//   ....[66]....
        /*0338*/ 	.word	0x0000c9d0


	//   ....[67]....
        /*033c*/ 	.word	0x0000c9e0


	//   ....[68]....
        /*0340*/ 	.word	0x0000ca40


	//   ....[69]....
        /*0344*/ 	.word	0x0000ca90


	//   ....[70]....
        /*0348*/ 	.word	0x0000cab0


	//   ....[71]....
        /*034c*/ 	.word	0x0000caf0


	//   ....[72]....
        /*0350*/ 	.word	0x0000cb00


	//   ....[73]....
        /*0354*/ 	.word	0x0000cb50


	//   ....[74]....
        /*0358*/ 	.word	0x0000e7d0


	//   ....[75]....
        /*035c*/ 	.word	0x0000e9b0


	//   ....[76]....
        /*0360*/ 	.word	0x0000ef10


	//   ....[77]....
        /*0364*/ 	.word	0x0000f070


	//   ....[78]....
        /*0368*/ 	.word	0x0000f0d0


	//   ....[79]....
        /*036c*/ 	.word	0x0000f190


	//   ....[80]....
        /*0370*/ 	.word	0x0000f240


	//   ....[81]....
        /*0374*/ 	.word	0x0000f2c0


	//   ....[82]....
        /*0378*/ 	.word	0x0000f360


	//   ....[83]....
        /*037c*/ 	.word	0x0000f3c0


	//   ....[84]....
        /*0380*/ 	.word	0x0000f4a0


	//   ....[85]....
        /*0384*/ 	.word	0x0000f520


	//   ....[86]....
        /*0388*/ 	.word	0x0000f5c0


	//   ....[87]....
        /*038c*/ 	.word	0x0000f620


	//   ....[88]....
        /*0390*/ 	.word	0x0000f700


	//   ....[89]....
        /*0394*/ 	.word	0x0000f780


	//   ....[90]....
        /*0398*/ 	.word	0x0000f820


	//   ....[91]....
        /*039c*/ 	.word	0x0000f880


	//   ....[92]....
        /*03a0*/ 	.word	0x0000f930


	//   ....[93]....
        /*03a4*/ 	.word	0x0000f9b0


	//   ....[94]....
        /*03a8*/ 	.word	0x0000fa90


	//   ....[95]....
        /*03ac*/ 	.word	0x0000faf0


	//   ....[96]....
        /*03b0*/ 	.word	0x0000fba0


	//   ....[97]....
        /*03b4*/ 	.word	0x0000fc00


	//   ....[98]....
        /*03b8*/ 	.word	0x0000fcc0


	//   ....[99]....
        /*03bc*/ 	.word	0x0000fd40


	//   ....[100]....
        /*03c0*/ 	.word	0x0000fde0


	//   ....[101]....
        /*03c4*/ 	.word	0x000100f0


	//   ....[102]....
        /*03c8*/ 	.word	0x00010210


	//----- nvinfo : EIATTR_REG_RECONFIG
	.align		4
.L_263:
        /*03cc*/ 	.byte	0x01, 0x54
	.zero		2


	//----- nvinfo : EIATTR_SYSCALL_OFFSETS
	.align		4
        /*03d0*/ 	.byte	0x04, 0x46
        /*03d2*/ 	.short	(.L_265 - .L_264)


	//   ....[0]....
.L_264:
        /*03d4*/ 	.word	0x00001540


	//   ....[1]....
        /*03d8*/ 	.word	0x0000b840


	//   ....[2]....
        /*03dc*/ 	.word	0x0000b990


	//   ....[3]....
        /*03e0*/ 	.word	0x0000ba80


	//   ....[4]....
        /*03e4*/ 	.word	0x0000c180


	//----- nvinfo : EIATTR_MBARRIER_INSTR_OFFSETS
	.align		4
.L_265:
        /*03e8*/ 	.byte	0x04, 0x39
        /*03ea*/ 	.short	(.L_267 - .L_266)


	//   ....[0]....
.L_266:
        /*03ec*/ 	.word	0x00000270
        /*03f0*/ 	.word	0x000000ff
        /*03f4*/ 	.word	0x00016800
        /*03f8*/ 	.short	0x0100
        /*03fa*/ 	.byte	0x08
	.zero		1


	//   ....[1]....
        /*03fc*/ 	.word	0x00000280
        /*0400*/ 	.word	0x000000ff
        /*0404*/ 	.word	0x00016820
        /*0408*/ 	.short	0x0100
        /*040a*/ 	.byte	0x08
	.zero		1


	//   ....[2]....
        /*040c*/ 	.word	0x00000370
        /*0410*/ 	.word	0x000000ff
        /*0414*/ 	.word	0x00016830
        /*0418*/ 	.short	0x0100
        /*041a*/ 	.byte	0x08
	.zero		1


	//   ....[3]....
        /*041c*/ 	.word	0x00000380
        /*0420*/ 	.word	0x000000ff
        /*0424*/ 	.word	0x00016840
        /*0428*/ 	.short	0x0100
        /*042a*/ 	.byte	0x08
	.zero		1


	//   ....[4]....
        /*042c*/ 	.word	0x00000390
        /*0430*/ 	.word	0x000000ff
        /*0434*/ 	.word	0x00016838
        /*0438*/ 	.short	0x0100
        /*043a*/ 	.byte	0x08
	.zero		1


	//   ....[5]....
        /*043c*/ 	.word	0x000003a0
        /*0440*/ 	.word	0x000000ff
        /*0444*/ 	.word	0x00016848
        /*0448*/ 	.short	0x0100
        /*044a*/ 	.byte	0x08
	.zero		1


	//   ....[6]....
        /*044c*/ 	.word	0x000004d0
        /*0450*/ 	.word	0x000000ff
        /*0454*/ 	.word	0x00016850
        /*0458*/ 	.short	0x0100
        /*045a*/ 	.byte	0x08
	.zero		1


	//   ....[7]....
        /*045c*/ 	.word	0x000004e0
        /*0460*/ 	.word	0x000000ff
        /*0464*/ 	.word	0x00016860
        /*0468*/ 	.short	0x0100
        /*046a*/ 	.byte	0x08
	.zero		1


	//   ....[8]....
        /*046c*/ 	.word	0x000004f0
        /*0470*/ 	.word	0x000000ff
        /*0474*/ 	.word	0x00016858
        /*0478*/ 	.short	0x0100
        /*047a*/ 	.byte	0x08
	.zero		1


	//   ....[9]....
        /*047c*/ 	.word	0x00000500
        /*0480*/ 	.word	0x000000ff
        /*0484*/ 	.word	0x00016868
        /*0488*/ 	.short	0x0100
        /*048a*/ 	.byte	0x08
	.zero		1


	//   ....[10]....
        /*048c*/ 	.word	0x000005f0
        /*0490*/ 	.word	0x000000ff
        /*0494*/ 	.word	0x00016870
        /*0498*/ 	.short	0x0100
        /*049a*/ 	.byte	0x06
	.zero		1


	//   ....[11]....
        /*049c*/ 	.word	0x00000600
        /*04a0*/ 	.word	0x000000ff
        /*04a4*/ 	.word	0x00016880
        /*04a8*/ 	.short	0x0100
        /*04aa*/ 	.byte	0x06
	.zero		1


	//   ....[12]....
        /*04ac*/ 	.word	0x00000610
        /*04b0*/ 	.word	0x000000ff
        /*04b4*/ 	.word	0x00016878
        /*04b8*/ 	.short	0x0100
        /*04ba*/ 	.byte	0x06
	.zero		1


	//   ....[13]....
        /*04bc*/ 	.word	0x00000620
        /*04c0*/ 	.word	0x000000ff
        /*04c4*/ 	.word	0x00016888
        /*04c8*/ 	.short	0x0100
        /*04ca*/ 	.byte	0x06
	.zero		1


	//   ....[14]....
        /*04cc*/ 	.word	0x00000750
        /*04d0*/ 	.word	0x000000ff
        /*04d4*/ 	.word	0x00016890
        /*04d8*/ 	.short	0x0100
        /*04da*/ 	.byte	0x08
	.zero		1


	//   ....[15]....
        /*04dc*/ 	.word	0x00000760
        /*04e0*/ 	.word	0x000000ff
        /*04e4*/ 	.word	0x000168a0
        /*04e8*/ 	.short	0x0100
        /*04ea*/ 	.byte	0x08
	.zero		1


	//   ....[16]....
        /*04ec*/ 	.word	0x00000770
        /*04f0*/ 	.word	0x000000ff
        /*04f4*/ 	.word	0x00016898
        /*04f8*/ 	.short	0x0100
        /*04fa*/ 	.byte	0x08
	.zero		1


	//   ....[17]....
        /*04fc*/ 	.word	0x00000780
        /*0500*/ 	.word	0x000000ff
        /*0504*/ 	.word	0x000168a8
        /*0508*/ 	.short	0x0100
        /*050a*/ 	.byte	0x08
	.zero		1


	//   ....[18]....
        /*050c*/ 	.word	0x000008b0
        /*0510*/ 	.word	0x000000ff
        /*0514*/ 	.word	0x000168b0
        /*0518*/ 	.short	0x0100
        /*051a*/ 	.byte	0x08
	.zero		1


	//   ....[19]....
        /*051c*/ 	.word	0x000008c0
        /*0520*/ 	.word	0x000000ff
        /*0524*/ 	.word	0x000168c0
        /*0528*/ 	.short	0x0100
        /*052a*/ 	.byte	0x08
	.zero		1


	//   ....[20]....
        /*052c*/ 	.word	0x000008d0
        /*0530*/ 	.word	0x000000ff
        /*0534*/ 	.word	0x000168b8
        /*0538*/ 	.short	0x0100
        /*053a*/ 	.byte	0x08
	.zero		1


	//   ....[21]....
        /*053c*/ 	.word	0x000008e0
        /*0540*/ 	.word	0x000000ff
        /*0544*/ 	.word	0x000168c8
        /*0548*/ 	.short	0x0100
        /*054a*/ 	.byte	0x08
	.zero		1


	//   ....[22]....
        /*054c*/ 	.word	0x000015c0
        /*0550*/ 	.word	0x000000ff
        /*0554*/ 	.word	0x00016800
        /*0558*/ 	.short	0x010a
        /*055a*/ 	.byte	0x2d
	.zero		1


	//   ....[23]....
        /*055c*/ 	.word	0x00001640
        /*0560*/ 	.word	0x00000000
        /*0564*/ 	.word	0x00016830
        /*0568*/ 	.short	0x010a
        /*056a*/ 	.byte	0x3f
	.zero		1


	//   ....[24]....
        /*056c*/ 	.word	0x000016a0
        /*0570*/ 	.word	0x00000000
        /*0574*/ 	.word	0x00016830
        /*0578*/ 	.short	0x010a
        /*057a*/ 	.byte	0x3f
	.zero		1


	//   ....[25]....
        /*057c*/ 	.word	0x00001fa0
        /*0580*/ 	.word	0x00000000
        /*0584*/ 	.word	0x00000000
        /*0588*/ 	.short	0x0101
        /*058a*/ 	.byte	0x3f
	.zero		1


	//   ....[26]....
        /*058c*/ 	.word	0x000040a0
        /*0590*/ 	.word	0x000000ff
        /*0594*/ 	.word	0x00016830
        /*0598*/ 	.short	0x010a
        /*059a*/ 	.byte	0x06
	.zero		1


	//   ....[27]....
        /*059c*/ 	.word	0x000040e0
        /*05a0*/ 	.word	0x000000ff
        /*05a4*/ 	.word	0x00016830
        /*05a8*/ 	.short	0x010a
        /*05aa*/ 	.byte	0x06
	.zero		1


	//   ....[28]....
        /*05ac*/ 	.word	0x000042c0
        /*05b0*/ 	.word	0x000000ff
        /*05b4*/ 	.word	0x00016850
        /*05b8*/ 	.short	0x010a
        /*05ba*/ 	.byte	0x06
	.zero		1


	//   ....[29]....
        /*05bc*/ 	.word	0x00004300
        /*05c0*/ 	.word	0x000000ff
        /*05c4*/ 	.word	0x00016850
        /*05c8*/ 	.short	0x010a
        /*05ca*/ 	.byte	0x06
	.zero		1


	//   ....[30]....
        /*05cc*/ 	.word	0x000062b0
        /*05d0*/ 	.word	0x0000000a
        /*05d4*/ 	.word	0x00000000
        /*05d8*/ 	.short	0x0101
        /*05da*/ 	.byte	0x3f
	.zero		1


	//   ....[31]....
        /*05dc*/ 	.word	0x00006540
        /*05e0*/ 	.word	0x00000008
        /*05e4*/ 	.word	0x00000000
        /*05e8*/ 	.short	0x0101
        /*05ea*/ 	.byte	0x3f
	.zero		1


	//   ....[32]....
        /*05ec*/ 	.word	0x00006ee0
        /*05f0*/ 	.word	0x000000ff
        /*05f4*/ 	.word	0x00016830
        /*05f8*/ 	.short	0x010a
        /*05fa*/ 	.byte	0x06
	.zero		1


	//   ....[33]....
        /*05fc*/ 	.word	0x00006f20
        /*0600*/ 	.word	0x000000ff
        /*0604*/ 	.word	0x00016830
        /*0608*/ 	.short	0x010a
        /*060a*/ 	.byte	0x06
	.zero		1


	//   ....[34]....
        /*060c*/ 	.word	0x00007100
        /*0610*/ 	.word	0x000000ff
        /*0614*/ 	.word	0x00016850
        /*0618*/ 	.short	0x010a
        /*061a*/ 	.byte	0x06
	.zero		1


	//   ....[35]....
        /*061c*/ 	.word	0x00007140
        /*0620*/ 	.word	0x000000ff
        /*0624*/ 	.word	0x00016850
        /*0628*/ 	.short	0x010a
        /*062a*/ 	.byte	0x06
	.zero		1


	//   ....[36]....
        /*062c*/ 	.word	0x000087d0
        /*0630*/ 	.word	0x0000000f
        /*0634*/ 	.word	0x00000000
        /*0638*/ 	.short	0x0101
        /*063a*/ 	.byte	0x3f
	.zero		1


	//   ....[37]....
        /*063c*/ 	.word	0x00008980
        /*0640*/ 	.word	0x0000000f
        /*0644*/ 	.word	0x00000000
        /*0648*/ 	.short	0x0101
        /*064a*/ 	.byte	0x3f
	.zero		1


	//   ....[38]....
        /*064c*/ 	.word	0x000092f0
        /*0650*/ 	.word	0x000000ff
        /*0654*/ 	.word	0x00016850
        /*0658*/ 	.short	0x010a
        /*065a*/ 	.byte	0x05
	.zero		1


	//   ....[39]....
        /*065c*/ 	.word	0x00009330
        /*0660*/ 	.word	0x000000ff
        /*0664*/ 	.word	0x00016850
        /*0668*/ 	.short	0x010a
        /*066a*/ 	.byte	0x05
	.zero		1


	//   ....[40]....
        /*066c*/ 	.word	0x00009860
        /*0670*/ 	.word	0x00000006
        /*0674*/ 	.word	0x00000000
        /*0678*/ 	.short	0x0101
        /*067a*/ 	.byte	0x3f
	.zero		1


	//   ....[41]....
        /*067c*/ 	.word	0x0000a4c0
        /*0680*/ 	.word	0x0000001b
        /*0684*/ 	.word	0x00000000
        /*0688*/ 	.short	0x0101
        /*068a*/ 	.byte	0x3f
	.zero		1


	//   ....[42]....
        /*068c*/ 	.word	0x0000be30
        /*0690*/ 	.word	0x00000003
        /*0694*/ 	.word	0x00016840
        /*0698*/ 	.short	0x010a
        /*069a*/ 	.byte	0x3f
	.zero		1


	//   ....[43]....
        /*069c*/ 	.word	0x0000cc20
        /*06a0*/ 	.word	0x00000011
        /*06a4*/ 	.word	0x00016800
        /*06a8*/ 	.short	0x0107
        /*06aa*/ 	.byte	0x3f
	.zero		1


	//   ....[44]....
        /*06ac*/ 	.word	0x0000cd10
        /*06b0*/ 	.word	0x00000011
        /*06b4*/ 	.word	0x00016800
        /*06b8*/ 	.short	0x0101
        /*06ba*/ 	.byte	0x3f
	.zero		1


	//   ....[45]....
        /*06bc*/ 	.word	0x0000cd30
        /*06c0*/ 	.word	0x00000011
        /*06c4*/ 	.word	0x00016820
        /*06c8*/ 	.short	0x010a
        /*06ca*/ 	.byte	0x3f
	.zero		1


	//   ....[46]....
        /*06cc*/ 	.word	0x0000d040
        /*06d0*/ 	.word	0x00000002
        /*06d4*/ 	.word	0x00016840
        /*06d8*/ 	.short	0x010a
        /*06da*/ 	.byte	0x3f
	.zero		1


	//   ....[47]....
        /*06dc*/ 	.word	0x0000d270
        /*06e0*/ 	.word	0x00000002
        /*06e4*/ 	.word	0x00000060
        /*06e8*/ 	.short	0x010a
        /*06ea*/ 	.byte	0x3f
	.zero		1


	//   ....[48]....
        /*06ec*/ 	.word	0x0000d7a0
        /*06f0*/ 	.word	0x00000002
        /*06f4*/ 	.word	0x00016840
        /*06f8*/ 	.short	0x010a
        /*06fa*/ 	.byte	0x3f
	.zero		1


	//   ....[49]....
        /*06fc*/ 	.word	0x0000d9d0
        /*0700*/ 	.word	0x00000005
        /*0704*/ 	.word	0x00000060
        /*0708*/ 	.short	0x010a
        /*070a*/ 	.byte	0x3f
	.zero		1


	//   ....[50]....
        /*070c*/ 	.word	0x0000de40
        /*0710*/ 	.word	0x00000002
        /*0714*/ 	.word	0x00016840
        /*0718*/ 	.short	0x010a
        /*071a*/ 	.byte	0x3f
	.zero		1


	//   ....[51]....
        /*071c*/ 	.word	0x0000e080
        /*0720*/ 	.word	0x00000005
        /*0724*/ 	.word	0x00000060
        /*0728*/ 	.short	0x010a
        /*072a*/ 	.byte	0x3f
	.zero		1


	//   ....[52]....
        /*072c*/ 	.word	0x0000e490
        /*0730*/ 	.word	0x00000003
        /*0734*/ 	.word	0x00016860
        /*0738*/ 	.short	0x010a
        /*073a*/ 	.byte	0x3f
	.zero		1


	//   ....[53]....
        /*073c*/ 	.word	0x0000e930
        /*0740*/ 	.word	0x00000007
        /*0744*/ 	.word	0x00016820
        /*0748*/ 	.short	0x010a
        /*074a*/ 	.byte	0x3f
	.zero		1


	//   ....[54]....
        /*074c*/ 	.word	0x0000ead0
        /*0750*/ 	.word	0x00000005
        /*0754*/ 	.word	0x00000000
        /*0758*/ 	.short	0x010a
        /*075a*/ 	.byte	0x3f
	.zero		1


	//   ....[55]....
        /*075c*/ 	.word	0x0000eb40
        /*0760*/ 	.word	0x00000003
        /*0764*/ 	.word	0x00000000
        /*0768*/ 	.short	0x010a
        /*076a*/ 	.byte	0x3f
	.zero		1


	//   ....[56]....
        /*076c*/ 	.word	0x0000eba0
        /*0770*/ 	.word	0x00000005
        /*0774*/ 	.word	0x00000000
        /*0778*/ 	.short	0x010a
        /*077a*/ 	.byte	0x3f
	.zero		1


	//   ....[57]....
        /*077c*/ 	.word	0x0000ebd0
        /*0780*/ 	.word	0x00000003
        /*0784*/ 	.word	0x00000000
        /*0788*/ 	.short	0x010a
        /*078a*/ 	.byte	0x3f
	.zero		1


	//   ....[58]....
        /*078c*/ 	.word	0x0000ec40
        /*0790*/ 	.word	0x00000003
        /*0794*/ 	.word	0x00016800
        /*0798*/ 	.short	0x010a
        /*079a*/ 	.byte	0x3f
	.zero		1


	//   ....[59]....
        /*079c*/ 	.word	0x0000ec90
        /*07a0*/ 	.word	0x00000000
        /*07a4*/ 	.word	0x00016830
        /*07a8*/ 	.short	0x010a
        /*07aa*/ 	.byte	0x3f
	.zero		1


	//   ....[60]....
        /*07ac*/ 	.word	0x0000ecf0
        /*07b0*/ 	.word	0x00000006
        /*07b4*/ 	.word	0x00016830
        /*07b8*/ 	.short	0x010a
        /*07ba*/ 	.byte	0x3f
	.zero		1


	//   ....[61]....
        /*07bc*/ 	.word	0x0000ed50
        /*07c0*/ 	.word	0x00000006
        /*07c4*/ 	.word	0x00016850
        /*07c8*/ 	.short	0x010a
        /*07ca*/ 	.byte	0x3f
	.zero		1


	//   ....[62]....
        /*07cc*/ 	.word	0x0000edb0
        /*07d0*/ 	.word	0x00000006
        /*07d4*/ 	.word	0x00016830
        /*07d8*/ 	.short	0x010a
        /*07da*/ 	.byte	0x3f
	.zero		1


	//   ....[63]....
        /*07dc*/ 	.word	0x0000ee10
        /*07e0*/ 	.word	0x00000006
        /*07e4*/ 	.word	0x00016850
        /*07e8*/ 	.short	0x010a
        /*07ea*/ 	.byte	0x3f
	.zero		1


	//   ....[64]....
        /*07ec*/ 	.word	0x0000ee70
        /*07f0*/ 	.word	0x00000004
        /*07f4*/ 	.word	0x00016850
        /*07f8*/ 	.short	0x010a
        /*07fa*/ 	.byte	0x3f
	.zero		1


	//   ....[65]....
        /*07fc*/ 	.word	0x0000efc0
        /*0800*/ 	.word	0x00000003
        /*0804*/ 	.word	0x00016840
        /*0808*/ 	.short	0x010a
        /*080a*/ 	.byte	0x3f
	.zero		1


	//   ....[66]....
        /*080c*/ 	.word	0x0000fe10
        /*0810*/ 	.word	0x00000011
        /*0814*/ 	.word	0x00016820
        /*0818*/ 	.short	0x010a
        /*081a*/ 	.byte	0x3f
	.zero		1


	//   ....[67]....
        /*081c*/ 	.word	0x0000fe60
        /*0820*/ 	.word	0x00000002
        /*0824*/ 	.word	0x00016840
        /*0828*/ 	.short	0x010a
        /*082a*/ 	.byte	0x3f
	.zero		1


	//   ....[68]....
        /*082c*/ 	.word	0x0000feb0
        /*0830*/ 	.word	0x00000002
        /*0834*/ 	.word	0x00000060
        /*0838*/ 	.short	0x010a
        /*083a*/ 	.byte	0x3f
	.zero		1


	//   ....[69]....
        /*083c*/ 	.word	0x0000ff00
        /*0840*/ 	.word	0x00000002
        /*0844*/ 	.word	0x00016840
        /*0848*/ 	.short	0x010a
        /*084a*/ 	.byte	0x3f
	.zero		1


	//   ....[70]....
        /*084c*/ 	.word	0x0000ff50
        /*0850*/ 	.word	0x00000005
        /*0854*/ 	.word	0x00000060
        /*0858*/ 	.short	0x010a
        /*085a*/ 	.byte	0x3f
	.zero		1


	//   ....[71]....
        /*085c*/ 	.word	0x0000ffa0
        /*0860*/ 	.word	0x00000002
        /*0864*/ 	.word	0x00016840
        /*0868*/ 	.short	0x010a
        /*086a*/ 	.byte	0x3f
	.zero		1


	//   ....[72]....
        /*086c*/ 	.word	0x0000fff0
        /*0870*/ 	.word	0x00000005
        /*0874*/ 	.word	0x00000060
        /*0878*/ 	.short	0x010a
        /*087a*/ 	.byte	0x3f
	.zero		1


	//   ....[73]....
        /*087c*/ 	.word	0x00010040
        /*0880*/ 	.word	0x00000003
        /*0884*/ 	.word	0x00016860
        /*0888*/ 	.short	0x010a
        /*088a*/ 	.byte	0x3f
	.zero		1


	//   ....[74]....
        /*088c*/ 	.word	0x00010130
        /*0890*/ 	.word	0x00000007
        /*0894*/ 	.word	0x00016820
        /*0898*/ 	.short	0x010a
        /*089a*/ 	.byte	0x3f
	.zero		1


	//   ....[75]....
        /*089c*/ 	.word	0x000102d0
        /*08a0*/ 	.word	0x00000005
        /*08a4*/ 	.word	0x00000000
        /*08a8*/ 	.short	0x010a
        /*08aa*/ 	.byte	0x3f
	.zero		1


	//   ....[76]....
        /*08ac*/ 	.word	0x00010320
        /*08b0*/ 	.word	0x00000003
        /*08b4*/ 	.word	0x00000000
        /*08b8*/ 	.short	0x010a
        /*08ba*/ 	.byte	0x3f
	.zero		1


	//   ....[77]....
        /*08bc*/ 	.word	0x00010370
        /*08c0*/ 	.word	0x00000005
        /*08c4*/ 	.word	0x00000000
        /*08c8*/ 	.short	0x010a
        /*08ca*/ 	.byte	0x3f
	.zero		1


	//----- nvinfo : EIATTR_NUM_MBARRIERS
	.align		4
.L_267:
        /*08cc*/ 	.byte	0x03, 0x38
        /*08ce*/ 	.short	0x0016


	//----- nvinfo : EIATTR_EXIT_INSTR_OFFSETS
	.align		4
        /*08d0*/ 	.byte	0x04, 0x1c
        /*08d2*/ 	.short	(.L_269 - .L_268)


	//   ....[0]....
.L_268:
        /*08d4*/ 	.word	0x00000a40


	//   ....[1]....
        /*08d8*/ 	.word	0x0000af00


	//   ....[2]....
        /*08dc*/ 	.word	0x0000ec20


	//----- nvinfo : EIATTR_MAX_THREADS
	.align		4
.L_269:
        /*08e0*/ 	.byte	0x04, 0x05
        /*08e2*/ 	.short	(.L_271 - .L_270)
.L_270:
        /*08e4*/ 	.word	0x00000200
        /*08e8*/ 	.word	0x00000001
        /*08ec*/ 	.word	0x00000001


	//----- nvinfo : EIATTR_CRS_STACK_SIZE
	.align		4
.L_271:
        /*08f0*/ 	.byte	0x04, 0x1e
        /*08f2*/ 	.short	(.L_273 - .L_272)
.L_272:
        /*08f4*/ 	.word	0x00000000


	//----- nvinfo : EIATTR_CBANK_PARAM_SIZE
	.align		4
.L_273:
        /*08f8*/ 	.byte	0x03, 0x19
        /*08fa*/ 	.short	0x0af0


	//----- nvinfo : EIATTR_PARAM_CBANK
	.align		4
        /*08fc*/ 	.byte	0x04, 0x0a
        /*08fe*/ 	.short	(.L_275 - .L_274)
	.align		4
.L_274:
        /*0900*/ 	.word	index@(.nv.constant0._ZN7cutlass13device_kernelIN5flash11enable_sm90INS1_16FlashAttnFwdSm90INS1_25CollectiveMainloopFwdSm90ILi2EN4cute5tupleIJNS5_1CILi1EEES8_S8_EEENS6_IJNS7_ILi192EEENS7_ILi128EEENS7_ILi64EEEEEELi64ENS_6half_tEfNS_4arch4Sm90ELb1ELb0ELb1ELb0ELb0ELb0ELb0ELb1ELb1ELb1ELb0ELb0EEENS1_21CollectiveEpilogueFwdINS6_IJSA_SC_SB_EEES9_SE_SG_Li384ELb0ELb1ELb0ELb0EEENS1_30DynamicPersistentTileSchedulerILi384ELi128ELb0ELb1ELb1EEEEEEEEEvNT_6ParamsE)
        /*0904*/ 	.short	0x0210
        /*0906*/ 	.short	0x0af0


	//----- nvinfo : EIATTR_SW_WAR
	.align		4
.L_275:
        /*0908*/ 	.byte	0x04, 0x36
        /*090a*/ 	.short	(.L_277 - .L_276)
.L_276:
        /*090c*/ 	.word	0x00000008
.L_277:


//--------------------- .nv.info._ZN7cutlass13device_kernelIN5flash11enable_sm90INS1_16FlashAttnFwdSm90INS1_25CollectiveMainloopFwdSm90ILi2EN4cute5tupleIJNS5_1CILi1EEES8_S8_EEENS6_IJNS7_ILi192EEENS7_ILi128EEENS7_ILi64EEEEEELi64ENS_6half_tEfNS_4arch4Sm90ELb1ELb0ELb1ELb1ELb0ELb0ELb0ELb1ELb1ELb1ELb0ELb0EEENS1_21CollectiveEpilogueFwdINS6_IJSA_SC_SB_EEES9_SE_SG_Li384ELb1ELb1ELb0ELb0EEENS1_36VarlenDynamicPersistentTileSchedulerILi192ELi128ELi384ELi128ELb0ELb1ELb1ELb1ELb1ELb1EEEEEEEEEvNT_6ParamsE --------------------------
	.section	.nv.info._ZN7cutlass13device_kernelIN5flash11enable_sm90INS1_16FlashAttnFwdSm90INS1_25CollectiveMainloopFwdSm90ILi2EN4cute5tupleIJNS5_1CILi1EEES8_S8_EEENS6_IJNS7_ILi192EEENS7_ILi128EEENS7_ILi64EEEEEELi64ENS_6half_tEfNS_4arch4Sm90ELb1ELb0ELb1ELb1ELb0ELb0ELb0ELb1ELb1ELb1ELb0ELb0EEENS1_21CollectiveEpilogueFwdINS6_IJSA_SC_SB_EEES9_SE_SG_Li384ELb1ELb1ELb0ELb0EEENS1_36VarlenDynamicPersistentTileSchedulerILi192ELi128ELi384ELi128ELb0ELb1ELb1ELb1ELb1ELb1EEEEEEEEEvNT_6ParamsE,"",@"SHT_CUDA_INFO"
	.sectionflags	@""
	.align	4


	//----- nvinfo : EIATTR_CUDA_API_VERSION
	.align		4
        /*0000*/ 	.byte	0x04, 0x37
        /*0002*/ 	.short	(.L_279 - .L_278)
.L_278:
        /*0004*/ 	.word	0x00000082


	//----- nvinfo : EIATTR_KPARAM_INFO
	.align		4
.L_279:
        /*0008*/ 	.byte	0x04, 0x17
        /*000a*/ 	.short	(.L_281 - .L_280)
.L_280:
        /*000c*/ 	.word	0x00000000
        /*0010*/ 	.short	0x0000
        /*0012*/ 	.short	0x0070
        /*0014*/ 	.byte	0x00, 0xf0, 0x01, 0x2a


	//----- nvinfo : EIATTR_SPARSE_MMA_MASK
	.align		4
.L_281:
        /*0018*/ 	.byte	0x03, 0x50
        /*001a*/ 	.short	0x0000


	//----- nvinfo : EIATTR_MAXREG_COUNT
	.align		4
        /*001c*/ 	.byte	0x03, 0x1b
        /*001e*/ 	.short	0x0080


	//----- nvinfo : EIATTR_NUM_BARRIERS
	.align		4
        /*0020*/ 	.byte	0x02, 0x4c
        /*0022*/ 	.byte	0x10
	.zero		1


	//----- nvinfo : EIATTR_EXTERNS
	.align		4
        /*0024*/ 	.byte	0x04, 0x0f
        /*0026*/ 	.short	(.L_283 - .L_282)


	//   ....[0]....
	.align		4
.L_282:
        /*0028*/ 	.word	index@(__assertfail)


	//----- nvinfo : EIATTR_ANNOTATIONS
	.align		4
.L_283:
        /*002c*/ 	.byte	0x04, 0x55
        /*002e*/ 	.short	(.L_285 - .L_284)


	//   ....[0]....
.L_284:
        /* <DEDUP_REMOVED lines=21> */


	//----- nvinfo : EIATTR_MERCURY_ISA_VERSION
	.align		4
.L_285:
        /*0170*/ 	.byte	0x03, 0x5f
        /*0172*/ 	.short	0x0101


	//----- nvinfo : EIATTR_UNUSED_LOAD_BYTE_OFFSET
	.align		4
        /*0174*/ 	.byte	0x04, 0x44
        /*0176*/ 	.short	(.L_287 - .L_286)


	//   ....[0]....
.L_286:
        /*0178*/ 	.word	0x00000a40
        /*017c*/ 	.word	0x0000fff0


	//   ....[1]....
        /*0180*/ 	.word	0x00009c30
        /*0184*/ 	.word	0x0000fff0


	//----- nvinfo : EIATTR_INT_WARP_WIDE_INSTR_OFFSETS
	.align		4
.L_287:
        /*0188*/ 	.byte	0x04, 0x31
        /*018a*/ 	.short	(.L_289 - .L_288)


	//   ....[0]....
.L_288:
        /*018c*/ 	.word	0x00000130


	//   ....[1]....
        /*0190*/ 	.word	0x00000170


	//   ....[2]....
        /*0194*/ 	.word	0x000001e0


	//   ....[3]....
        /*0198*/ 	.word	0x0000c7f0


	//   ....[4]....
        /*019c*/ 	.word	0x0000c880


	//   ....[5]....
        /*01a0*/ 	.word	0x0000f880


	//   ....[6]....
        /*01a4*/ 	.word	0x0000f910


	//----- nvinfo : EIATTR_COOP_GROUP_MASK_REGIDS
	.align		4
.L_289:
        /*01a8*/ 	.byte	0x04, 0x29
        /*01aa*/ 	.short	(.L_291 - .L_290)


	//   ....[0]....
.L_290:
        /*01ac*/ 	.word	0xffffffff


	//   ....[1]....
        /*01b0*/ 	.word	0xffffffff


	//   ....[2]....
        /*01b4*/ 	.word	0xffffffff


	//   ....[3]....
        /*01b8*/ 	.word	0xffffffff


	//   ....[4]....
        /*01bc*/ 	.word	0xffffffff


	//   ....[5]....
        /*01c0*/ 	.word	0xffffffff


	//   ....[6]....
        /*01c4*/ 	.word	0xffffffff


	//   ....[7]....
        /*01c8*/ 	.word	0xffffffff


	//   ....[8]....
        /*01cc*/ 	.word	0xffffffff


	//   ....[9]....
        /*01d0*/ 	.word	0xffffffff


	//   ....[10]....
        /*01d4*/ 	.word	0xffffffff


	//   ....[11]....
        /*01d8*/ 	.word	0xffffffff


	//   ....[12]....
        /*01dc*/ 	.word	0xffffffff


	//   ....[13]....
        /*01e0*/ 	.word	0xffffffff


	//   ....[14]....
        /*01e4*/ 	.word	0xffffffff


	//   ....[15]....
        /*01e8*/ 	.word	0xffffffff


	//   ....[16]....
        /*01ec*/ 	.word	0xffffffff


	//   ....[17]....
        /*01f0*/ 	.word	0xffffffff


	//   ....[18]....
        /*01f4*/ 	.word	0xffffffff


	//   ....[19]....
        /*01f8*/ 	.word	0xffffffff


	//   ....[20]....
        /*01fc*/ 	.word	0xffffffff


	//   ....[21]....
        /*0200*/ 	.word	0xffffffff


	//   ....[22]....
        /*0204*/ 	.word	0xffffffff


	//   ....[23]....
        /*0208*/ 	.word	0xffffffff


	//   ....[24]....
        /*020c*/ 	.word	0xffffffff


	//   ....[25]....
        /*0210*/ 	.word	0xffffffff


	//   ....[26]....
        /*0214*/ 	.word	0xffffffff


	//   ....[27]....
        /*0218*/ 	.word	0xffffffff


	//   ....[28]....
        /*021c*/ 	.word	0xffffffff


	//   ....[29]....
        /*0220*/ 	.word	0xffffffff


	//   ....[30]....
        /*0224*/ 	.word	0xffffffff


	//   ....[31]....
        /*0228*/ 	.word	0xffffffff


	//   ....[32]....
        /*022c*/ 	.word	0xffffffff


	//   ....[33]....
        /*0230*/ 	.word	0xffffffff


	//   ....[34]....
        /*0234*/ 	.word	0xffffffff


	//   ....[35]....
        /*0238*/ 	.word	0xffffffff


	//   ....[36]....
        /*023c*/ 	.word	0xffffffff


	//   ....[37]....
        /*0240*/ 	.word	0xffffffff


	//   ....[38]....
        /*0244*/ 	.word	0xffffffff


	//   ....[39]....
        /*0248*/ 	.word	0xffffffff


	//   ....[40]....
        /*024c*/ 	.word	0xffffffff


	//   ....[41]....
        /*0250*/ 	.word	0xffffffff


	//   ....[42]....
        /*0254*/ 	.word	0xffffffff


	//   ....[43]....
        /*0258*/ 	.word	0xffffffff


	//   ....[44]....
        /*025c*/ 	.word	0xffffffff


	//   ....[45]....
        /*0260*/ 	.word	0xffffffff


	//   ....[46]....
        /*0264*/ 	.word	0xffffffff


	//   ....[47]....
        /*0268*/ 	.word	0xffffffff


	//   ....[48]....
        /*026c*/ 	.word	0xffffffff


	//   ....[49]....
        /*0270*/ 	.word	0xffffffff


	//   ....[50]....
        /*0274*/ 	.word	0xffffffff


	//   ....[51]....
        /*0278*/ 	.word	0xffffffff


	//   ....[52]....
        /*027c*/ 	.word	0xffffffff


	//   ....[53]....
        /*0280*/ 	.word	0xffffffff


	//   ....[54]....
        /*0284*/ 	.word	0xffffffff


	//   ....[55]....
        /*0288*/ 	.word	0xffffffff


	//   ....[56]....
        /*028c*/ 	.word	0xffffffff


	//   ....[57]....
        /*0290*/ 	.word	0xffffffff


	//   ....[58]....
        /*0294*/ 	.word	0xffffffff


	//   ....[59]....
        /*0298*/ 	.word	0xffffffff


	//   ....[60]....
        /*029c*/ 	.word	0xffffffff


	//   ....[61]....
        /*02a0*/ 	.word	0xffffffff


	//   ....[62]....
        /*02a4*/ 	.word	0xffffffff


	//   ....[63]....
        /*02a8*/ 	.word	0xffffffff


	//   ....[64]....
        /*02ac*/ 	.word	0xffffffff


	//   ....[65]....
        /*02b0*/ 	.word	0xffffffff


	//   ....[66]....
        /*02b4*/ 	.word	0xffffffff


	//   ....[67]....
        /*02b8*/ 	.word	0xffffffff


	//   ....[68]....
        /*02bc*/ 	.word	0xffffffff


	//   ....[69]....
        /*02c0*/ 	.word	0xffffffff


	//   ....[70]....
        /*02c4*/ 	.word	0xffffffff


	//   ....[71]....
        /*02c8*/ 	.word	0xffffffff


	//   ....[72]....
        /*02cc*/ 	.word	0xffffffff


	//   ....[73]....
        /*02d0*/ 	.word	0xffffffff


	//   ....[74]....
        /*02d4*/ 	.word	0xffffffff


	//   ....[75]....
        /*02d8*/ 	.word	0xffffffff


	//   ....[76]....
        /*02dc*/ 	.word	0xffffffff


	//   ....[77]....
        /*02e0*/ 	.word	0xffffffff


	//   ....[78]....
        /*02e4*/ 	.word	0xffffffff


	//   ....[79]....
        /*02e8*/ 	.word	0xffffffff


	//   ....[80]....
        /*02ec*/ 	.word	0xffffffff


	//   ....[81]....
        /*02f0*/ 	.word	0xffffffff


	//   ....[82]....
        /*02f4*/ 	.word	0xffffffff


	//   ....[83]....
        /*02f8*/ 	.word	0xffffffff


	//   ....[84]....
        /*02fc*/ 	.word	0xffffffff


	//   ....[85]....
        /*0300*/ 	.word	0xffffffff


	//   ....[86]....
        /*0304*/ 	.word	0xffffffff


	//   ....[87]....
        /*0308*/ 	.word	0xffffffff


	//   ....[88]....
        /*030c*/ 	.word	0xffffffff


	//   ....[89]....
        /*0310*/ 	.word	0xffffffff


	//   ....[90]....
        /*0314*/ 	.word	0xffffffff


	//   ....[91]....
        /*0318*/ 	.word	0xffffffff


	//   ....[92]....
        /*031c*/ 	.word	0xffffffff


	//   ....[93]....
        /*0320*/ 	.word	0xffffffff


	//   ....[94]....
        /*0324*/ 	.word	0xffffffff


	//   ....[95]....
        /*0328*/ 	.word	0xffffffff


	//   ....[96]....
        /*032c*/ 	.word	0xffffffff


	//   ....[97]....
        /*0330*/ 	.word	0xffffffff


	//   ....[98]....
        /*0334*/ 	.word	0xffffffff


	//   ....[99]....
        /*0338*/ 	.word	0xffffffff


	//   ....[100]....
        /*033c*/ 	.word	0xffffffff


	//   ....[101]....
        /*0340*/ 	.word	0xffffffff


	//   ....[102]....
        /*0344*/ 	.word	0xffffffff


	//   ....[103]....
        /*0348*/ 	.word	0xffffffff


	//   ....[104]....
        /*034c*/ 	.word	0xffffffff


	//   ....[105]....
        /*0350*/ 	.word	0xffffffff


	//   ....[106]....
        /*0354*/ 	.word	0xffffffff


	//   ....[107]....
        /*0358*/ 	.word	0x0500000f


	//   ....[108]....
        /*035c*/ 	.word	0x0500000f


	//   ....[109]....
        /*0360*/ 	.word	0x0500000f


	//   ....[110]....
        /*0364*/ 	.word	0x0500000f


	//   ....[111]....
        /*0368*/ 	.word	0x0500000f


	//   ....[112]....
        /*036c*/ 	.word	0x0500000f


	//   ....[113]....
        /*0370*/ 	.word	0x0500000f


	//   ....[114]....
        /*0374*/ 	.word	0x0500000f


	//   ....[115]....
        /*0378*/ 	.word	0x0500000f


	//   ....[116]....
        /*037c*/ 	.word	0x0500000f


	//   ....[117]....
        /*0380*/ 	.word	0x0500000f


	//   ....[118]....
        /*0384*/ 	.word	0x0500000f


	//   ....[119]....
        /*0388*/ 	.word	0x0500000f


	//   ....[120]....
        /*038c*/ 	.word	0x0500000f


	//   ....[121]....
        /*0390*/ 	.word	0x0500000f


	//   ....[122]....
        /*0394*/ 	.word	0x0500000f


	//   ....[123]....
        /*0398*/ 	.word	0x0500000f


	//   ....[124]....
        /*039c*/ 	.word	0x0500000f


	//   ....[125]....
        /*03a0*/ 	.word	0x0500000f


	//   ....[126]....
        /*03a4*/ 	.word	0x0500000f


	//   ....[127]....
        /*03a8*/ 	.word	0x0500000f


	//   ....[128]....
        /*03ac*/ 	.word	0x0500000f


	//   ....[129]....
        /*03b0*/ 	.word	0x0500000f


	//   ....[130]....
        /*03b4*/ 	.word	0x0500000f


	//   ....[131]....
        /*03b8*/ 	.word	0x0500000f


	//   ....[132]....
        /*03bc*/ 	.word	0x0500000f


	//   ....[133]....
        /*03c0*/ 	.word	0x0500000f


	//   ....[134]....
        /*03c4*/ 	.word	0x0500000f


	//   ....[135]....
        /*03c8*/ 	.word	0x0500000f


	//   ....[136]....
        /*03cc*/ 	.word	0x0500000f


	//   ....[137]....
        /*03d0*/ 	.word	0x0500000f


	//   ....[138]....
        /*03d4*/ 	.word	0x0500000f


	//   ....[139]....
        /*03d8*/ 	.word	0x0500000f


	//   ....[140]....
        /*03dc*/ 	.word	0x0500000f


	//   ....[141]....
        /*03e0*/ 	.word	0x0500000f


	//   ....[142]....
        /*03e4*/ 	.word	0x0500000f


	//   ....[143]....
        /*03e8*/ 	.word	0x0500000f


	//   ....[144]....
        /*03ec*/ 	.word	0x0500000f


	//   ....[145]....
        /*03f0*/ 	.word	0x0500000f


	//   ....[146]....
        /*03f4*/ 	.word	0x0500000f


	//   ....[147]....
        /*03f8*/ 	.word	0x0500000f


	//   ....[148]....
        /*03fc*/ 	.word	0x0500000f


	//   ....[149]....
        /*0400*/ 	.word	0x0500000f


	//----- nvinfo : EIATTR_COOP_GROUP_INSTR_OFFSETS
	.align		4
.L_291:
        /*0404*/ 	.byte	0x04, 0x28
        /*0406*/ 	.short	(.L_293 - .L_292)


	//   ....[0]....
.L_292:
        /*0408*/ 	.word	0x00000070


	//   ....[1]....
        /*040c*/ 	.word	0x00000140


	//   ....[2]....
        /*0410*/ 	.word	0x00000190


	//   ....[3]....
        /*0414*/ 	.word	0x000003c0


	//   ....[4]....
        /*0418*/ 	.word	0x00000520


	//   ....[5]....
        /*041c*/ 	.word	0x00000640


	//   ....[6]....
        /*0420*/ 	.word	0x000007a0


	//   ....[7]....
        /*0424*/ 	.word	0x00001530


	//   ....[8]....
        /*0428*/ 	.word	0x00001d10


	//   ....[9]....
        /*042c*/ 	.word	0x00002930


	//   ....[10]....
        /*0430*/ 	.word	0x00002950


	//   ....[11]....
        /*0434*/ 	.word	0x000029e0


	//   ....[12]....
        /*0438*/ 	.word	0x000034a0


	//   ....[13]....
        /*043c*/ 	.word	0x00003500


	//   ....[14]....
        /*0440*/ 	.word	0x00004a00


	//   ....[15]....
        /*0444*/ 	.word	0x00004a50


	//   ....[16]....
        /*0448*/ 	.word	0x000053d0


	//   ....[17]....
        /*044c*/ 	.word	0x00005480


	//   ....[18]....
        /*0450*/ 	.word	0x00005f40


	//   ....[19]....
        /*0454*/ 	.word	0x00005fd0


	//   ....[20]....
        /*0458*/ 	.word	0x00007ca0


	//   ....[21]....
        /*045c*/ 	.word	0x00007d10


	//   ....[22]....
        /*0460*/ 	.word	0x000083e0


	//   ....[23]....
        /*0464*/ 	.word	0x00008460


	//   ....[24]....
        /*0468*/ 	.word	0x000094f0


	//   ....[25]....
        /*046c*/ 	.word	0x00009530


	//   ....[26]....
        /*0470*/ 	.word	0x00009610


	//   ....[27]....
        /*0474*/ 	.word	0x00009630


	//   ....[28]....
        /*0478*/ 	.word	0x0000a3b0


	//   ....[29]....
        /*047c*/ 	.word	0x0000a3f0


	//   ....[30]....
        /*0480*/ 	.word	0x0000a430


	//   ....[31]....
        /*0484*/ 	.word	0x0000a470


	//   ....[32]....
        /*0488*/ 	.word	0x0000a920


	//   ....[33]....
        /*048c*/ 	.word	0x0000a950


	//   ....[34]....
        /*0490*/ 	.word	0x0000a980


	//   ....[35]....
        /*0494*/ 	.word	0x0000a9c0


	//   ....[36]....
        /*0498*/ 	.word	0x0000a9f0


	//   ....[37]....
        /*049c*/ 	.word	0x0000aa10


	//   ....[38]....
        /*04a0*/ 	.word	0x0000aa30


	//   ....[39]....
        /*04a4*/ 	.word	0x0000aa50


	//   ....[40]....
        /*04a8*/ 	.word	0x0000b2e0


	//   ....[41]....
        /*04ac*/ 	.word	0x0000b310


	//   ....[42]....
        /*04b0*/ 	.word	0x0000b350


	//   ....[43]....
        /*04b4*/ 	.word	0x0000b380


	//   ....[44]....
        /*04b8*/ 	.word	0x0000b390


	//   ....[45]....
        /*04bc*/ 	.word	0x0000b3a0


	//   ....[46]....
        /*04c0*/ 	.word	0x0000b3b0


	//   ....[47]....
        /*04c4*/ 	.word	0x0000b3d0


	//   ....[48]....
        /*04c8*/ 	.word	0x0000b510


	//   ....[49]....
        /*04cc*/ 	.word	0x0000b6f0


	//   ....[50]....
        /*04d0*/ 	.word	0x0000b720


	//   ....[51]....
        /*04d4*/ 	.word	0x0000b750


	//   ....[52]....
        /*04d8*/ 	.word	0x0000b780


	//   ....[53]....
        /*04dc*/ 	.word	0x0000b7b0


	//   ....[54]....
        /*04e0*/ 	.word	0x0000b7e0


	//   ....[55]....
        /*04e4*/ 	.word	0x0000b950


	//   ....[56]....
        /*04e8*/ 	.word	0x0000b980


	//   ....[57]....
        /*04ec*/ 	.word	0x0000b9b0


	//   ....[58]....
        /*04f0*/ 	.word	0x0000b9e0


	//   ....[59]....
        /*04f4*/ 	.word	0x0000ba10


	//   ....[60]....
        /*04f8*/ 	.word	0x0000ba40


	//   ....[61]....
        /*04fc*/ 	.word	0x0000bae0


	//   ....[62]....
        /*0500*/ 	.word	0x0000bb40


	//   ....[63]....
        /*0504*/ 	.word	0x0000bbe0


	//   ....[64]....
        /*0508*/ 	.word	0x0000cd70


	//   ....[65]....
        /*050c*/ 	.word	0x0000d920


	//   ....[66]....
        /*0510*/ 	.word	0x0000d940


	//   ....[67]....
        /*0514*/ 	.word	0x0000d960


	//   ....[68]....
        /*0518*/ 	.word	0x0000da00


	//   ....[69]....
        /*051c*/ 	.word	0x0000da10


	//   ....[70]....
        /*0520*/ 	.word	0x0000daa0


	//   ....[71]....
        /*0524*/ 	.word	0x0000dab0


	//   ....[72]....
        /*0528*/ 	.word	0x0000db40


	//   ....[73]....
        /*052c*/ 	.word	0x0000db50


	//   ....[74]....
        /*0530*/ 	.word	0x0000dbe0


	//   ....[75]....
        /*0534*/ 	.word	0x0000dbf0


	//   ....[76]....
        /*0538*/ 	.word	0x0000dc80


	//   ....[77]....
        /*053c*/ 	.word	0x0000dc90


	//   ....[78]....
        /*0540*/ 	.word	0x0000dd20


	//   ....[79]....
        /*0544*/ 	.word	0x0000dd30


	//   ....[80]....
        /*0548*/ 	.word	0x0000dd40


	//   ....[81]....
        /*054c*/ 	.word	0x0000dde0


	//   ....[82]....
        /*0550*/ 	.word	0x0000ddf0


	//   ....[83]....
        /*0554*/ 	.word	0x0000de00


	//   ....[84]....
        /*0558*/ 	.word	0x0000de90


	//   ....[85]....
        /*055c*/ 	.word	0x0000dec0


	//   ....[86]....
        /*0560*/ 	.word	0x0000df20


	//   ....[87]....
        /*0564*/ 	.word	0x0000df30


	//   ....[88]....
        /*0568*/ 	.word	0x0000df50


	//   ....[89]....
        /*056c*/ 	.word	0x0000fdd0


	//   ....[90]....
        /*0570*/ 	.word	0x0000fe30


	//   ....[91]....
        /*0574*/ 	.word	0x0000fe60


	//   ....[92]....
        /*0578*/ 	.word	0x0000fe90


	//   ....[93]....
        /*057c*/ 	.word	0x0000fea0


	//   ....[94]....
        /*0580*/ 	.word	0x0000fed0


	//   ....[95]....
        /*0584*/ 	.word	0x0000ff00


	//   ....[96]....
        /*0588*/ 	.word	0x0000ff30


	//   ....[97]....
        /*058c*/ 	.word	0x000100b0


	//   ....[98]....
        /*0590*/ 	.word	0x000100e0


	//   ....[99]....
        /*0594*/ 	.word	0x00010110


	//   ....[100]....
        /*0598*/ 	.word	0x00010140


	//   ....[101]....
        /*059c*/ 	.word	0x00010170


	//   ....[102]....
        /*05a0*/ 	.word	0x000101a0


	//   ....[103]....
        /*05a4*/ 	.word	0x00010260


	//   ....[104]....
        /*05a8*/ 	.word	0x00010280


	//   ....[105]....
        /*05ac*/ 	.word	0x000102f0


	//   ....[106]....
        /*05b0*/ 	.word	0x00010990


	//   ....[107]....
        /*05b4*/ 	.word	0x00010f30


	//   ....[108]....
        /*05b8*/ 	.word	0x000110e0


	//   ....[109]....
        /*05bc*/ 	.word	0x00011130


	//   ....[110]....
        /*05c0*/ 	.word	0x00011190


	//   ....[111]....
        /*05c4*/ 	.word	0x00011290


	//   ....[112]....
        /*05c8*/ 	.word	0x000112f0


	//   ....[113]....
        /*05cc*/ 	.word	0x000113f0


	//   ....[114]....
        /*05d0*/ 	.word	0x00011450


	//   ....[115]....
        /*05d4*/ 	.word	0x00011550


	//   ....[116]....
        /*05d8*/ 	.word	0x000115b0


	//   ....[117]....
        /*05dc*/ 	.word	0x000116b0


	//   ....[118]....
        /*05e0*/ 	.word	0x00011710


	//   ....[119]....
        /*05e4*/ 	.word	0x00011810


	//   ....[120]....
        /*05e8*/ 	.word	0x00011870


	//   ....[121]....
        /*05ec*/ 	.word	0x00011960


	//   ....[122]....
        /*05f0*/ 	.word	0x000119c0


	//   ....[123]....
        /*05f4*/ 	.word	0x00011a70


	//   ....[124]....
        /*05f8*/ 	.word	0x00011b40


	//   ....[125]....
        /*05fc*/ 	.word	0x00011bf0


	//   ....[126]....
        /*0600*/ 	.word	0x00011c50


	//   ....[127]....
        /*0604*/ 	.word	0x00011d20


	//   ....[128]....
        /*0608*/ 	.word	0x00011d90


	//   ....[129]....
        /*060c*/ 	.word	0x00011e50


	//   ....[130]....
        /*0610*/ 	.word	0x00011ec0


	//   ....[131]....
        /*0614*/ 	.word	0x00011f60


	//   ....[132]....
        /*0618*/ 	.word	0x00012270


	//   ....[133]....
        /*061c*/ 	.word	0x00012310


	//   ....[134]....
        /*0620*/ 	.word	0x00012430


	//   ....[135]....
        /*0624*/ 	.word	0x000124a0


	//   ....[136]....
        /*0628*/ 	.word	0x00012510


	//   ....[137]....
        /*062c*/ 	.word	0x00012580


	//   ....[138]....
        /*0630*/ 	.word	0x000125f0


	//   ....[139]....
        /*0634*/ 	.word	0x00012670


	//   ....[140]....
        /*0638*/ 	.word	0x00012700


	//   ....[141]....
        /*063c*/ 	.word	0x00012790


	//   ....[142]....
        /*0640*/ 	.word	0x00012800


	//   ....[143]....
        /*0644*/ 	.word	0x00012870


	//   ....[144]....
        /*0648*/ 	.word	0x000128e0


	//   ....[145]....
        /*064c*/ 	.word	0x00012960


	//   ....[146]....
        /*0650*/ 	.word	0x000129d0


	//   ....[147]....
        /*0654*/ 	.word	0x00012a70


	//   ....[148]....
        /*0658*/ 	.word	0x00012b00


	//   ....[149]....
        /*065c*/ 	.word	0x00012c20


	//----- nvinfo : EIATTR_REG_RECONFIG
	.align		4
.L_293:
        /*0660*/ 	.byte	0x01, 0x54
	.zero		2


	//----- nvinfo : EIATTR_SYSCALL_OFFSETS
	.align		4
        /*0664*/ 	.byte	0x04, 0x46
        /*0666*/ 	.short	(.L_295 - .L_294)


	//   ....[0]....
.L_294:
        /*0668*/ 	.word	0x00001710


	//   ....[1]....
        /*066c*/ 	.word	0x0000c9e0


	//   ....[2]....
        /*0670*/ 	.word	0x0000cb30


	//   ....[3]....
        /*0674*/ 	.word	0x0000cc20


	//   ....[4]....
        /*0678*/ 	.word	0x0000d410


	//----- nvinfo : EIATTR_MBARRIER_INSTR_OFFSETS
	.align		4
.L_295:
        /*067c*/ 	.byte	0x04, 0x39
        /*067e*/ 	.short	(.L_297 - .L_296)


	//   ....[0]....
.L_296:
        /*0680*/ 	.word	0x00000270
        /*0684*/ 	.word	0x000000ff
        /*0688*/ 	.word	0x00016800
        /*068c*/ 	.short	0x0100
        /*068e*/ 	.byte	0x08
	.zero		1


	//   ....[1]....
        /*0690*/ 	.word	0x00000280
        /*0694*/ 	.word	0x000000ff
        /*0698*/ 	.word	0x00016820
        /*069c*/ 	.short	0x0100
        /*069e*/ 	.byte	0x08
	.zero		1


	//   ....[2]....
        /*06a0*/ 	.word	0x00000370
        /*06a4*/ 	.word	0x000000ff
        /*06a8*/ 	.word	0x00016830
        /*06ac*/ 	.short	0x0100
        /*06ae*/ 	.byte	0x08
	.zero		1


	//   ....[3]....
        /*06b0*/ 	.word	0x00000380
        /*06b4*/ 	.word	0x000000ff
        /*06b8*/ 	.word	0x00016840
        /*06bc*/ 	.short	0x0100
        /*06be*/ 	.byte	0x08
	.zero		1


	//   ....[4]....
        /*06c0*/ 	.word	0x00000390
        /*06c4*/ 	.word	0x000000ff
        /*06c8*/ 	.word	0x00016838
        /*06cc*/ 	.short	0x0100
        /*06ce*/ 	.byte	0x08
	.zero		1


	//   ....[5]....
        /*06d0*/ 	.word	0x000003a0
        /*06d4*/ 	.word	0x000000ff
        /*06d8*/ 	.word	0x00016848
        /*06dc*/ 	.short	0x0100
        /*06de*/ 	.byte	0x08
	.zero		1


	//   ....[6]....
        /*06e0*/ 	.word	0x000004d0
        /*06e4*/ 	.word	0x000000ff
        /*06e8*/ 	.word	0x00016850
        /*06ec*/ 	.short	0x0100
        /*06ee*/ 	.byte	0x08
	.zero		1


	//   ....[7]....
        /*06f0*/ 	.word	0x000004e0
        /*06f4*/ 	.word	0x000000ff
        /*06f8*/ 	.word	0x00016860
        /*06fc*/ 	.short	0x0100
        /*06fe*/ 	.byte	0x08
	.zero		1


	//   ....[8]....
        /*0700*/ 	.word	0x000004f0
        /*0704*/ 	.word	0x000000ff
        /*0708*/ 	.word	0x00016858
        /*070c*/ 	.short	0x0100
        /*070e*/ 	.byte	0x08
	.zero		1


	//   ....[9]....
        /*0710*/ 	.word	0x00000500
        /*0714*/ 	.word	0x000000ff
        /*0718*/ 	.word	0x00016868
        /*071c*/ 	.short	0x0100
        /*071e*/ 	.byte	0x08
	.zero		1


	//   ....[10]....
        /*0720*/ 	.word	0x000005f0
        /*0724*/ 	.word	0x000000ff
        /*0728*/ 	.word	0x00016870
        /*072c*/ 	.short	0x0100
        /*072e*/ 	.byte	0x06
	.zero		1


	//   ....[11]....
        /*0730*/ 	.word	0x00000600
        /*0734*/ 	.word	0x000000ff
        /*0738*/ 	.word	0x00016880
        /*073c*/ 	.short	0x0100
        /*073e*/ 	.byte	0x06
	.zero		1


	//   ....[12]....
        /*0740*/ 	.word	0x00000610
        /*0744*/ 	.word	0x000000ff
        /*0748*/ 	.word	0x00016878
        /*074c*/ 	.short	0x0100
        /*074e*/ 	.byte	0x06
	.zero		1


	//   ....[13]....
        /*0750*/ 	.word	0x00000620
        /*0754*/ 	.word	0x000000ff
        /*0758*/ 	.word	0x00016888
        /*075c*/ 	.short	0x0100
        /*075e*/ 	.byte	0x06
	.zero		1


	//   ....[14]....
        /*0760*/ 	.word	0x00000750
        /*0764*/ 	.word	0x000000ff
        /*0768*/ 	.word	0x00016890
        /*076c*/ 	.short	0x0100
        /*076e*/ 	.byte	0x08
	.zero		1


	//   ....[15]....
        /*0770*/ 	.word	0x00000760
        /*0774*/ 	.word	0x000000ff
        /*0778*/ 	.word	0x000168a0
        /*077c*/ 	.short	0x0100
        /*077e*/ 	.byte	0x08
	.zero		1


	//   ....[16]....
        /*0780*/ 	.word	0x00000770
        /*0784*/ 	.word	0x000000ff
        /*0788*/ 	.word	0x00016898
        /*078c*/ 	.short	0x0100
        /*078e*/ 	.byte	0x08
	.zero		1


	//   ....[17]....
        /*0790*/ 	.word	0x00000780
        /*0794*/ 	.word	0x000000ff
        /*0798*/ 	.word	0x000168a8
        /*079c*/ 	.short	0x0100
        /*079e*/ 	.byte	0x08
	.zero		1


	//   ....[18]....
        /*07a0*/ 	.word	0x000008b0
        /*07a4*/ 	.word	0x000000ff
        /*07a8*/ 	.word	0x000168b0
        /*07ac*/ 	.short	0x0100
        /*07ae*/ 	.byte	0x08
	.zero		1


	//   ....[19]....
        /*07b0*/ 	.word	0x000008c0
        /*07b4*/ 	.word	0x000000ff
        /*07b8*/ 	.word	0x000168c0
        /*07bc*/ 	.short	0x0100
        /*07be*/ 	.byte	0x08
	.zero		1


	//   ....[20]....
        /*07c0*/ 	.word	0x000008d0
        /*07c4*/ 	.word	0x000000ff
        /*07c8*/ 	.word	0x000168b8
        /*07cc*/ 	.short	0x0100
        /*07ce*/ 	.byte	0x08
	.zero		1


	//   ....[21]....
        /*07d0*/ 	.word	0x000008e0
        /*07d4*/ 	.word	0x000000ff
        /*07d8*/ 	.word	0x000168c8
        /*07dc*/ 	.short	0x0100
        /*07de*/ 	.byte	0x08
	.zero		1


	//   ....[22]....
        /*07e0*/ 	.word	0x00001790
        /*07e4*/ 	.word	0x000000ff
        /*07e8*/ 	.word	0x00016800
        /*07ec*/ 	.short	0x010a
        /*07ee*/ 	.byte	0x2d
	.zero		1


	//   ....[23]....
        /*07f0*/ 	.word	0x00001810
        /*07f4*/ 	.word	0x00000000
        /*07f8*/ 	.word	0x00016830
        /*07fc*/ 	.short	0x010a
        /*07fe*/ 	.byte	0x3f
	.zero		1


	//   ....[24]....
        /*0800*/ 	.word	0x00001870
        /*0804*/ 	.word	0x00000000
        /*0808*/ 	.word	0x00016830
        /*080c*/ 	.short	0x010a
        /*080e*/ 	.byte	0x3f
	.zero		1


	//   ....[25]....
        /*0810*/ 	.word	0x00002190
        /*0814*/ 	.word	0x00000000
        /*0818*/ 	.word	0x00000000
        /*081c*/ 	.short	0x0101
        /*081e*/ 	.byte	0x3f
	.zero		1


	//   ....[26]....
        /*0820*/ 	.word	0x00004210
        /*0824*/ 	.word	0x000000ff
        /*0828*/ 	.word	0x00016830
        /*082c*/ 	.short	0x010a
        /*082e*/ 	.byte	0x06
	.zero		1


	//   ....[27]....
        /*0830*/ 	.word	0x00004250
        /*0834*/ 	.word	0x000000ff
        /*0838*/ 	.word	0x00016830
        /*083c*/ 	.short	0x010a
        /*083e*/ 	.byte	0x06
	.zero		1


	//   ....[28]....
        /*0840*/ 	.word	0x00004430
        /*0844*/ 	.word	0x000000ff
        /*0848*/ 	.word	0x00016850
        /*084c*/ 	.short	0x010a
        /*084e*/ 	.byte	0x06
	.zero		1


	//   ....[29]....
        /*0850*/ 	.word	0x00004470
        /*0854*/ 	.word	0x000000ff
        /*0858*/ 	.word	0x00016850
        /*085c*/ 	.short	0x010a
        /*085e*/ 	.byte	0x06
	.zero		1


	//   ....[30]....
        /*0860*/ 	.word	0x00006400
        /*0864*/ 	.word	0x0000000a
        /*0868*/ 	.word	0x00000000
        /*086c*/ 	.short	0x0101
        /*086e*/ 	.byte	0x3f
	.zero		1


	//   ....[31]....
        /*0870*/ 	.word	0x00006590
        /*0874*/ 	.word	0x00000008
        /*0878*/ 	.word	0x00000000
        /*087c*/ 	.short	0x0101
        /*087e*/ 	.byte	0x3f
	.zero		1


	//   ....[32]....
        /*0880*/ 	.word	0x00007050
        /*0884*/ 	.word	0x000000ff
        /*0888*/ 	.word	0x00016830
        /*088c*/ 	.short	0x010a
        /*088e*/ 	.byte	0x06
	.zero		1


	//   ....[33]....
        /*0890*/ 	.word	0x00007090
        /*0894*/ 	.word	0x000000ff
        /*0898*/ 	.word	0x00016830
        /*089c*/ 	.short	0x010a
        /*089e*/ 	.byte	0x06
	.zero		1


	//   ....[34]....
        /*08a0*/ 	.word	0x00007270
        /*08a4*/ 	.word	0x000000ff
        /*08a8*/ 	.word	0x00016850
        /*08ac*/ 	.short	0x010a
        /*08ae*/ 	.byte	0x06
	.zero		1


	//   ....[35]....
        /*08b0*/ 	.word	0x000072b0
        /*08b4*/ 	.word	0x000000ff
        /*08b8*/ 	.word	0x00016850
        /*08bc*/ 	.short	0x010a
        /*08be*/ 	.byte	0x06
	.zero		1


	//   ....[36]....
        /*08c0*/ 	.word	0x00008940
        /*08c4*/ 	.word	0x0000000f
        /*08c8*/ 	.word	0x00000000
        /*08cc*/ 	.short	0x0101
        /*08ce*/ 	.byte	0x3f
	.zero		1


	//   ....[37]....
        /*08d0*/ 	.word	0x00008b00
        /*08d4*/ 	.word	0x0000000f
        /*08d8*/ 	.word	0x00000000
        /*08dc*/ 	.short	0x0101
        /*08de*/ 	.byte	0x3f
	.zero		1


	//   ....[38]....
        /*08e0*/ 	.word	0x00009460
        /*08e4*/ 	.word	0x000000ff
        /*08e8*/ 	.word	0x00016850
        /*08ec*/ 	.short	0x010a
        /*08ee*/ 	.byte	0x05
	.zero		1


	//   ....[39]....
        /*08f0*/ 	.word	0x000094a0
        /*08f4*/ 	.word	0x000000ff
        /*08f8*/ 	.word	0x00016850
        /*08fc*/ 	.short	0x010a
        /*08fe*/ 	.byte	0x05
	.zero		1


	//   ....[40]....
        /*0900*/ 	.word	0x000099d0
        /*0904*/ 	.word	0x00000006
        /*0908*/ 	.word	0x00000000
        /*090c*/ 	.short	0x0101
        /*090e*/ 	.byte	0x3f
	.zero		1


	//   ....[41]....
        /*0910*/ 	.word	0x0000aa00
        /*0914*/ 	.word	0x00000015
        /*0918*/ 	.word	0x00000000
        /*091c*/ 	.short	0x0101
        /*091e*/ 	.byte	0x3f
	.zero		1


	//   ....[42]....
        /*0920*/ 	.word	0x0000cf70
        /*0924*/ 	.word	0x00000003
        /*0928*/ 	.word	0x00016840
        /*092c*/ 	.short	0x010a
        /*092e*/ 	.byte	0x3f
	.zero		1


	//   ....[43]....
        /*0930*/ 	.word	0x0000e020
        /*0934*/ 	.word	0x00000016
        /*0938*/ 	.word	0x00016800
        /*093c*/ 	.short	0x0107
        /*093e*/ 	.byte	0x3f
	.zero		1


	//   ....[44]....
        /*0940*/ 	.word	0x0000e120
        /*0944*/ 	.word	0x00000016
        /*0948*/ 	.word	0x00016800
        /*094c*/ 	.short	0x0101
        /*094e*/ 	.byte	0x3f
	.zero		1


	//   ....[45]....
        /*0950*/ 	.word	0x0000e140
        /*0954*/ 	.word	0x00000016
        /*0958*/ 	.word	0x00016820
        /*095c*/ 	.short	0x010a
        /*095e*/ 	.byte	0x3f
	.zero		1


	//   ....[46]....
        /*0960*/ 	.word	0x0000e440
        /*0964*/ 	.word	0x00000002
        /*0968*/ 	.word	0x00016840
        /*096c*/ 	.short	0x010a
        /*096e*/ 	.byte	0x3f
	.zero		1


	//   ....[47]....
        /*0970*/ 	.word	0x0000e6c0
        /*0974*/ 	.word	0x00000003
        /*0978*/ 	.word	0x00000060
        /*097c*/ 	.short	0x010a
        /*097e*/ 	.byte	0x3f
	.zero		1


	//   ....[48]....
        /*0980*/ 	.word	0x0000ebf0
        /*0984*/ 	.word	0x00000002
        /*0988*/ 	.word	0x00016840
        /*098c*/ 	.short	0x010a
        /*098e*/ 	.byte	0x3f
	.zero		1


	//   ....[49]....
        /*0990*/ 	.word	0x0000ee70
        /*0994*/ 	.word	0x0000000a
        /*0998*/ 	.word	0x00000060
        /*099c*/ 	.short	0x010a
        /*099e*/ 	.byte	0x3f
	.zero		1


	//   ....[50]....
        /*09a0*/ 	.word	0x0000f2f0
        /*09a4*/ 	.word	0x00000002
        /*09a8*/ 	.word	0x00016840
        /*09ac*/ 	.short	0x010a
        /*09ae*/ 	.byte	0x3f
	.zero		1


	//   ....[51]....
        /*09b0*/ 	.word	0x0000f580
        /*09b4*/ 	.word	0x00000008
        /*09b8*/ 	.word	0x00000060
        /*09bc*/ 	.short	0x010a
        /*09be*/ 	.byte	0x3f
	.zero		1


	//   ....[52]....
        /*09c0*/ 	.word	0x0000f9c0
        /*09c4*/ 	.word	0x00000003
        /*09c8*/ 	.word	0x00016860
        /*09cc*/ 	.short	0x010a
        /*09ce*/ 	.byte	0x3f
	.zero		1


	//   ....[53]....
        /*09d0*/ 	.word	0x00010910
        /*09d4*/ 	.word	0x00000009
        /*09d8*/ 	.word	0x00016820
        /*09dc*/ 	.short	0x010a
        /*09de*/ 	.byte	0x3f
	.zero		1


	//   ....[54]....
        /*09e0*/ 	.word	0x00010ab0
        /*09e4*/ 	.word	0x00000006
        /*09e8*/ 	.word	0x00000000
        /*09ec*/ 	.short	0x010a
        /*09ee*/ 	.byte	0x3f
	.zero		1


	//   ....[55]....
        /*09f0*/ 	.word	0x00010b20
        /*09f4*/ 	.word	0x00000007
        /*09f8*/ 	.word	0x00000000
        /*09fc*/ 	.short	0x010a
        /*09fe*/ 	.byte	0x3f
	.zero		1


	//   ....[56]....
        /*0a00*/ 	.word	0x00010b80
        /*0a04*/ 	.word	0x00000004
        /*0a08*/ 	.word	0x00000000
        /*0a0c*/ 	.short	0x010a
        /*0a0e*/ 	.byte	0x3f
	.zero		1


	//   ....[57]....
        /*0a10*/ 	.word	0x00010bb0
        /*0a14*/ 	.word	0x00000005
        /*0a18*/ 	.word	0x00000000
        /*0a1c*/ 	.short	0x010a
        /*0a1e*/ 	.byte	0x3f
	.zero		1


	//   ....[58]....
        /*0a20*/ 	.word	0x00010c20
        /*0a24*/ 	.word	0x00000003
        /*0a28*/ 	.word	0x00016800
        /*0a2c*/ 	.short	0x010a
        /*0a2e*/ 	.byte	0x3f
	.zero		1


	//   ....[59]....
        /*0a30*/ 	.word	0x00010c70
        /*0a34*/ 	.word	0x00000000
        /*0a38*/ 	.word	0x00016830
        /*0a3c*/ 	.short	0x010a
        /*0a3e*/ 	.byte	0x3f
	.zero		1


	//   ....[60]....
        /*0a40*/ 	.word	0x00010cd0
        /*0a44*/ 	.word	0x00000006
        /*0a48*/ 	.word	0x00016830
        /*0a4c*/ 	.short	0x010a
        /*0a4e*/ 	.byte	0x3f
	.zero		1


	//   ....[61]....
        /*0a50*/ 	.word	0x00010d30
        /*0a54*/ 	.word	0x00000006
        /*0a58*/ 	.word	0x00016850
        /*0a5c*/ 	.short	0x010a
        /*0a5e*/ 	.byte	0x3f
	.zero		1


	//   ....[62]....
        /*0a60*/ 	.word	0x00010d90
        /*0a64*/ 	.word	0x00000006
        /*0a68*/ 	.word	0x00016830
        /*0a6c*/ 	.short	0x010a
        /*0a6e*/ 	.byte	0x3f
	.zero		1


	//   ....[63]....
        /*0a70*/ 	.word	0x00010df0
        /*0a74*/ 	.word	0x00000006
        /*0a78*/ 	.word	0x00016850
        /*0a7c*/ 	.short	0x010a
        /*0a7e*/ 	.byte	0x3f
	.zero		1


	//   ....[64]....
        /*0a80*/ 	.word	0x00010e50
        /*0a84*/ 	.word	0x00000004
        /*0a88*/ 	.word	0x00016850
        /*0a8c*/ 	.short	0x010a
        /*0a8e*/ 	.byte	0x3f
	.zero		1


	//   ....[65]....
        /*0a90*/ 	.word	0x00010ff0
        /*0a94*/ 	.word	0x00000003
        /*0a98*/ 	.word	0x00016840
        /*0a9c*/ 	.short	0x010a
        /*0a9e*/ 	.byte	0x3f
	.zero		1


	//   ....[66]....
        /*0aa0*/ 	.word	0x00011f90
        /*0aa4*/ 	.word	0x00000016
        /*0aa8*/ 	.word	0x00016820
        /*0aac*/ 	.short	0x010a
        /*0aae*/ 	.byte	0x3f
	.zero		1


	//   ....[67]....
        /*0ab0*/ 	.word	0x00011fe0
        /*0ab4*/ 	.word	0x00000002
        /*0ab8*/ 	.word	0x00016840
        /*0abc*/ 	.short	0x010a
        /*0abe*/ 	.byte	0x3f
	.zero		1


	//   ....[68]....
        /*0ac0*/ 	.word	0x00012030
        /*0ac4*/ 	.word	0x00000003
        /*0ac8*/ 	.word	0x00000060
        /*0acc*/ 	.short	0x010a
        /*0ace*/ 	.byte	0x3f
	.zero		1


	//   ....[69]....
        /*0ad0*/ 	.word	0x00012080
        /*0ad4*/ 	.word	0x00000002
        /*0ad8*/ 	.word	0x00016840
        /*0adc*/ 	.short	0x010a
        /*0ade*/ 	.byte	0x3f
	.zero		1


	//   ....[70]....
        /*0ae0*/ 	.word	0x000120d0
        /*0ae4*/ 	.word	0x0000000a
        /*0ae8*/ 	.word	0x00000060
        /*0aec*/ 	.short	0x010a
        /*0aee*/ 	.byte	0x3f
	.zero		1


	//   ....[71]....
        /*0af0*/ 	.word	0x00012120
        /*0af4*/ 	.word	0x00000002
        /*0af8*/ 	.word	0x00016840
        /*0afc*/ 	.short	0x010a
        /*0afe*/ 	.byte	0x3f
	.zero		1


	//   ....[72]....
        /*0b00*/ 	.word	0x00012170
        /*0b04*/ 	.word	0x00000008
        /*0b08*/ 	.word	0x00000060
        /*0b0c*/ 	.short	0x010a
        /*0b0e*/ 	.byte	0x3f
	.zero		1


	//   ....[73]....
        /*0b10*/ 	.word	0x000121c0
        /*0b14*/ 	.word	0x00000003
        /*0b18*/ 	.word	0x00016860
        /*0b1c*/ 	.short	0x010a
        /*0b1e*/ 	.byte	0x3f
	.zero		1


	//   ....[74]....
        /*0b20*/ 	.word	0x00012b40
        /*0b24*/ 	.word	0x00000009
        /*0b28*/ 	.word	0x00016820
        /*0b2c*/ 	.short	0x010a
        /*0b2e*/ 	.byte	0x3f
	.zero		1


	//   ....[75]....
        /*0b30*/ 	.word	0x00012ce0
        /*0b34*/ 	.word	0x00000006
        /*0b38*/ 	.word	0x00000000
        /*0b3c*/ 	.short	0x010a
        /*0b3e*/ 	.byte	0x3f
	.zero		1


	//   ....[76]....
        /*0b40*/ 	.word	0x00012d30
        /*0b44*/ 	.word	0x00000007
        /*0b48*/ 	.word	0x00000000
        /*0b4c*/ 	.short	0x010a
        /*0b4e*/ 	.byte	0x3f
	.zero		1


	//   ....[77]....
        /*0b50*/ 	.word	0x00012d80
        /*0b54*/ 	.word	0x00000004
        /*0b58*/ 	.word	0x00000000
        /*0b5c*/ 	.short	0x010a
        /*0b5e*/ 	.byte	0x3f
	.zero		1


	//----- nvinfo : EIATTR_NUM_MBARRIERS
	.align		4
.L_297:
        /*0b60*/ 	.byte	0x03, 0x38
        /*0b62*/ 	.short	0x0016


	//----- nvinfo : EIATTR_EXIT_INSTR_OFFSETS
	.align		4
        /*0b64*/ 	.byte	0x04, 0x1c
        /*0b66*/ 	.short	(.L_299 - .L_298)


	//   ....[0]....
.L_298:
        /*0b68*/ 	.word	0x00000a80


	//   ....[1]....
        /*0b6c*/ 	.word	0x0000b4d0


	//   ....[2]....
        /*0b70*/ 	.word	0x00010c00


	//----- nvinfo : EIATTR_MAX_THREADS
	.align		4
.L_299:
        /*0b74*/ 	.byte	0x04, 0x05
        /*0b76*/ 	.short	(.L_301 - .L_300)
.L_300:
        /*0b78*/ 	.word	0x00000200
        /*0b7c*/ 	.word	0x00000001
        /*0b80*/ 	.word	0x00000001


	//----- nvinfo : EIATTR_CRS_STACK_SIZE
	.align		4
.L_301:
        /*0b84*/ 	.byte	0x04, 0x1e
        /*0b86*/ 	.short	(.L_303 - .L_302)
.L_302:
        /*0b88*/ 	.word	0x00000000


	//----- nvinfo : EIATTR_CBANK_PARAM_SIZE
	.align		4
.L_303:
        /*0b8c*/ 	.byte	0x03, 0x19
        /*0b8e*/ 	.short	0x0af0


	//----- nvinfo : EIATTR_PARAM_CBANK
	.align		4
        /*0b90*/ 	.byte	0x04, 0x0a
        /*0b92*/ 	.short	(.L_305 - .L_304)
	.align		4
.L_304:
        /*0b94*/ 	.word	index@(.nv.constant0._ZN7cutlass13device_kernelIN5flash11enable_sm90INS1_16FlashAttnFwdSm90INS1_25CollectiveMainloopFwdSm90ILi2EN4cute5tupleIJNS5_1CILi1EEES8_S8_EEENS6_IJNS7_ILi192EEENS7_ILi128EEENS7_ILi64EEEEEELi64ENS_6half_tEfNS_4arch4Sm90ELb1ELb0ELb1ELb1ELb0ELb0ELb0ELb1ELb1ELb1ELb0ELb0EEENS1_21CollectiveEpilogueFwdINS6_IJSA_SC_SB_EEES9_SE_SG_Li384ELb1ELb1ELb0ELb0EEENS1_36VarlenDynamicPersistentTileSchedulerILi192ELi128ELi384ELi128ELb0ELb1ELb1ELb1ELb1ELb1EEEEEEEEEvNT_6ParamsE)
        /*0b98*/ 	.short	0x0210
        /*0b9a*/ 	.short	0x0af0


	//----- nvinfo : EIATTR_SW_WAR
	.align		4
.L_305:
        /*0b9c*/ 	.byte	0x04, 0x36
        /*0b9e*/ 	.short	(.L_307 - .L_306)
.L_306:
        /*0ba0*/ 	.word	0x00000008
.L_307:


//--------------------- .nv.info._ZN7cutlass13device_kernelIN5flash11enable_sm90INS1_16FlashAttnFwdSm90INS1_25CollectiveMainloopFwdSm90ILi2EN4cute5tupleIJNS5_1CILi1EEES8_S8_EEENS6_IJNS7_ILi192EEENS7_ILi128EEENS7_ILi64EEEEEELi64ENS_6half_tEfNS_4arch4Sm90ELb1ELb0ELb1ELb1ELb0ELb1ELb0ELb1ELb1ELb1ELb0ELb0EEENS1_21CollectiveEpilogueFwdINS6_IJSA_SC_SB_EEES9_SE_SG_Li384ELb1ELb1ELb0ELb0EEENS1_36VarlenDynamicPersistentTileSchedulerILi192ELi128ELi384ELi128ELb0ELb1ELb1ELb1ELb1ELb1EEEEEEEEEvNT_6ParamsE --------------------------
	.section	.nv.info._ZN7cutlass13device_kernelIN5flash11enable_sm90INS1_16FlashAttnFwdSm90INS1_25CollectiveMainloopFwdSm90ILi2EN4cute5tupleIJNS5_1CILi1EEES8_S8_EEENS6_IJNS7_ILi192EEENS7_ILi128EEENS7_ILi64EEEEEELi64ENS_6half_tEfNS_4arch4Sm90ELb1ELb0ELb1ELb1ELb0ELb1ELb0ELb1ELb1ELb1ELb0ELb0EEENS1_21CollectiveEpilogueFwdINS6_IJSA_SC_SB_EEES9_SE_SG_Li384ELb1ELb1ELb0ELb0EEENS1_36VarlenDynamicPersistentTileSchedulerILi192ELi128ELi384ELi128ELb0ELb1ELb1ELb1ELb1ELb1EEEEEEEEEvNT_6ParamsE,"",@"SHT_CUDA_INFO"
	.sectionflags	@""
	.align	4


	//----- nvinfo : EIATTR_CUDA_API_VERSION
	.align		4
        /*0000*/ 	.byte	0x04, 0x37
        /*0002*/ 	.short	(.L_309 - .L_308)
.L_308:
        /*0004*/ 	.word	0x00000082


	//----- nvinfo : EIATTR_KPARAM_INFO
	.align		4
.L_309:
        /*0008*/ 	.byte	0x04, 0x17
        /*000a*/ 	.short	(.L_311 - .L_310)
.L_310:
        /*000c*/ 	.word	0x00000000
        /*0010*/ 	.short	0x0000
        /*0012*/ 	.short	0x0070
        /*0014*/ 	.byte	0x00, 0xf0, 0x01, 0x2a


	//----- nvinfo : EIATTR_SPARSE_MMA_MASK
	.align		4
.L_311:
        /*0018*/ 	.byte	0x03, 0x50
        /*001a*/ 	.short	0x0000


	//----- nvinfo : EIATTR_MAXREG_COUNT
	.align		4
        /*001c*/ 	.byte	0x03, 0x1b
        /*001e*/ 	.short	0x0080


	//----- nvinfo : EIATTR_NUM_BARRIERS
	.align		4
        /*0020*/ 	.byte	0x02, 0x4c
        /*0022*/ 	.byte	0x10
	.zero		1


	//----- nvinfo : EIATTR_EXTERNS
	.align		4
        /*0024*/ 	.byte	0x04, 0x0f
        /*0026*/ 	.short	(.L_313 - .L_312)


	//   ....[0]....
	.align		4
.L_312:
        /*0028*/ 	.word	index@(__assertfail)


	//----- nvinfo : EIATTR_ANNOTATIONS
	.align		4
.L_313:
        /*002c*/ 	.byte	0x04, 0x55
        /*002e*/ 	.short	(.L_315 - .L_314)


	//   ....[0]....
.L_314:
        /* <DEDUP_REMOVED lines=66> */


	//----- nvinfo : EIATTR_MERCURY_ISA_VERSION
	.align		4
.L_315:
        /*0440*/ 	.byte	0x03, 0x5f
        /*0442*/ 	.short	0x0101


	//----- nvinfo : EIATTR_UNUSED_LOAD_BYTE_OFFSET
	.align		4
        /*0444*/ 	.byte	0x04, 0x44
        /*0446*/ 	.short	(.L_317 - .L_316)


	//   ....[0]....
.L_316:
        /*0448*/ 	.word	0x00000ad0
        /*044c*/ 	.word	0x0000fff0


	//   ....[1]....
        /*0450*/ 	.word	0x000117a0
        /*0454*/ 	.word	0x0000fff0


	//----- nvinfo : EIATTR_INT_WARP_WIDE_INSTR_OFFSETS
	.align		4
.L_317:
        /*0458*/ 	.byte	0x04, 0x31
        /*045a*/ 	.short	(.L_319 - .L_318)


	//   ....[0]....
.L_318:
        /*045c*/ 	.word	0x00000180


	//   ....[1]....
        /*0460*/ 	.word	0x00000220


	//   ....[2]....
        /*0464*/ 	.word	0x00000290


	//   ....[3]....
        /*0468*/ 	.word	0x000152a0


	//   ....[4]....
        /*046c*/ 	.word	0x00015330


	//   ....[5]....
        /*0470*/ 	.word	0x000183e0


	//   ....[6]....
        /*0474*/ 	.word	0x00018470


	//----- nvinfo : EIATTR_COOP_GROUP_MASK_REGIDS
	.align		4
.L_319:
        /*0478*/ 	.byte	0x04, 0x29
        /*047a*/ 	.short	(.L_321 - .L_320)


	//   ....[0]....
.L_320:
        /*047c*/ 	.word	0xffffffff


	//   ....[1]....
        /*0480*/ 	.word	0xffffffff


	//   ....[2]....
        /*0484*/ 	.word	0xffffffff


	//   ....[3]....
        /*0488*/ 	.word	0xffffffff


	//   ....[4]....
        /*048c*/ 	.word	0xffffffff


	//   ....[5]....
        /*0490*/ 	.word	0xffffffff


	//   ....[6]....
        /*0494*/ 	.word	0xffffffff


	//   ....[7]....
        /*0498*/ 	.word	0xffffffff


	//   ....[8]....
        /*049c*/ 	.word	0xffffffff


	//   ....[9]....
        /*04a0*/ 	.word	0xffffffff


	//   ....[10]....
        /*04a4*/ 	.word	0xffffffff


	//   ....[11]....
        /*04a8*/ 	.word	0xffffffff


	//   ....[12]....
        /*04ac*/ 	.word	0xffffffff


	//   ....[13]....
        /*04b0*/ 	.word	0xffffffff


	//   ....[14]....
        /*04b4*/ 	.word	0xffffffff


	//   ....[15]....
        /*04b8*/ 	.word	0xffffffff


	//   ....[16]....
        /*04bc*/ 	.word	0xffffffff


	//   ....[17]....
        /*04c0*/ 	.word	0xffffffff


	//   ....[18]....
        /*04c4*/ 	.word	0xffffffff


	//   ....[19]....
        /*04c8*/ 	.word	0xffffffff


	//   ....[20]....
        /*04cc*/ 	.word	0xffffffff


	//   ....[21]....
        /*04d0*/ 	.word	0xffffffff


	//   ....[22]....
        /*04d4*/ 	.word	0xffffffff


	//   ....[23]....
        /*04d8*/ 	.word	0xffffffff


	//   ....[24]....
        /*04dc*/ 	.word	0xffffffff


	//   ....[25]....
        /*04e0*/ 	.word	0xffffffff


	//   ....[26]....
        /*04e4*/ 	.word	0xffffffff


	//   ....[27]....
        /*04e8*/ 	.word	0xffffffff


	//   ....[28]....
        /*04ec*/ 	.word	0xffffffff


	//   ....[29]....
        /*04f0*/ 	.word	0xffffffff


	//   ....[30]....
        /*04f4*/ 	.word	0xffffffff


	//   ....[31]....
        /*04f8*/ 	.word	0xffffffff


	//   ....[32]....
        /*04fc*/ 	.word	0xffffffff


	//   ....[33]....
        /*0500*/ 	.word	0xffffffff


	//   ....[34]....
        /*0504*/ 	.word	0xffffffff


	//   ....[35]....
        /*0508*/ 	.word	0xffffffff


	//   ....[36]....
        /*050c*/ 	.word	0xffffffff


	//   ....[37]....
        /*0510*/ 	.word	0xffffffff


	//   ....[38]....
        /*0514*/ 	.word	0xffffffff


	//   ....[39]....
        /*0518*/ 	.word	0xffffffff


	//   ....[40]....
        /*051c*/ 	.word	0xffffffff


	//   ....[41]....
        /*0520*/ 	.word	0xffffffff


	//   ....[42]....
        /*0524*/ 	.word	0xffffffff


	//   ....[43]....
        /*0528*/ 	.word	0xffffffff


	//   ....[44]....
        /*052c*/ 	.word	0xffffffff


	//   ....[45]....
        /*0530*/ 	.word	0xffffffff


	//   ....[46]....
        /*0534*/ 	.word	0xffffffff


	//   ....[47]....
        /*0538*/ 	.word	0xffffffff


	//   ....[48]....
        /*053c*/ 	.word	0xffffffff


	//   ....[49]....
        /*0540*/ 	.word	0xffffffff


	//   ....[50]....
        /*0544*/ 	.word	0xffffffff


	//   ....[51]....
        /*0548*/ 	.word	0xffffffff


	//   ....[52]....
        /*054c*/ 	.word	0xffffffff


	//   ....[53]....
        /*0550*/ 	.word	0xffffffff


	//   ....[54]....
        /*0554*/ 	.word	0xffffffff


	//   ....[55]....
        /*0558*/ 	.word	0xffffffff


	//   ....[56]....
        /*055c*/ 	.word	0xffffffff


	//   ....[57]....
        /*0560*/ 	.word	0xffffffff


	//   ....[58]....
        /*0564*/ 	.word	0xffffffff


	//   ....[59]....
        /*0568*/ 	.word	0xffffffff


	//   ....[60]....
        /*056c*/ 	.word	0xffffffff


	//   ....[61]....
        /*0570*/ 	.word	0xffffffff


	//   ....[62]....
        /*0574*/ 	.word	0xffffffff


	//   ....[63]....
        /*0578*/ 	.word	0xffffffff


	//   ....[64]....
        /*057c*/ 	.word	0xffffffff


	//   ....[65]....
        /*0580*/ 	.word	0xffffffff


	//   ....[66]....
        /*0584*/ 	.word	0xffffffff


	//   ....[67]....
        /*0588*/ 	.word	0xffffffff


	//   ....[68]....
        /*058c*/ 	.word	0xffffffff


	//   ....[69]....
        /*0590*/ 	.word	0xffffffff


	//   ....[70]....
        /*0594*/ 	.word	0xffffffff


	//   ....[71]....
        /*0598*/ 	.word	0xffffffff


	//   ....[72]....
        /*059c*/ 	.word	0xffffffff


	//   ....[73]....
        /*05a0*/ 	.word	0xffffffff


	//   ....[74]....
        /*05a4*/ 	.word	0xffffffff


	//   ....[75]....
        /*05a8*/ 	.word	0xffffffff


	//   ....[76]....
        /*05ac*/ 	.word	0xffffffff


	//   ....[77]....
        /*05b0*/ 	.word	0xffffffff


	//   ....[78]....
        /*05b4*/ 	.word	0xffffffff


	//   ....[79]....
        /*05b8*/ 	.word	0xffffffff


	//   ....[80]....
        /*05bc*/ 	.word	0xffffffff


	//   ....[81]....
        /*05c0*/ 	.word	0xffffffff


	//   ....[82]....
        /*05c4*/ 	.word	0xffffffff


	//   ....[83]....
        /*05c8*/ 	.word	0xffffffff


	//   ....[84]....
        /*05cc*/ 	.word	0xffffffff


	//   ....[85]....
        /*05d0*/ 	.word	0xffffffff


	//   ....[86]....
        /*05d4*/ 	.word	0xffffffff


	//   ....[87]....
        /*05d8*/ 	.word	0xffffffff


	//   ....[88]....
        /*05dc*/ 	.word	0xffffffff


	//   ....[89]....
        /*05e0*/ 	.word	0xffffffff


	//   ....[90]....
        /*05e4*/ 	.word	0xffffffff


	//   ....[91]....
        /*05e8*/ 	.word	0xffffffff


	//   ....[92]....
        /*05ec*/ 	.word	0xffffffff


	//   ....[93]....
        /*05f0*/ 	.word	0xffffffff


	//   ....[94]....
        /*05f4*/ 	.word	0xffffffff


	//   ....[95]....
        /*05f8*/ 	.word	0xffffffff


	//   ....[96]....
        /*05fc*/ 	.word	0xffffffff


	//   ....[97]....
        /*0600*/ 	.word	0xffffffff


	//   ....[98]....
        /*0604*/ 	.word	0xffffffff


	//   ....[99]....
        /*0608*/ 	.word	0xffffffff


	//   ....[100]....
        /*060c*/ 	.word	0xffffffff


	//   ....[101]....
        /*0610*/ 	.word	0xffffffff


	//   ....[102]....
        /*0614*/ 	.word	0xffffffff


	//   ....[103]....
        /*0618*/ 	.word	0xffffffff


	//   ....[104]....
        /*061c*/ 	.word	0xffffffff


	//   ....[105]....
        /*0620*/ 	.word	0xffffffff


	//   ....[106]....
        /*0624*/ 	.word	0xffffffff


	//   ....[107]....
        /*0628*/ 	.word	0xffffffff


	//   ....[108]....
        /*062c*/ 	.word	0xffffffff


	//   ....[109]....
        /*0630*/ 	.word	0xffffffff


	//   ....[110]....
        /*0634*/ 	.word	0xffffffff


	//   ....[111]....
        /*0638*/ 	.word	0xffffffff


	//   ....[112]....
        /*063c*/ 	.word	0xffffffff


	//   ....[113]....
        /*0640*/ 	.word	0xffffffff


	//   ....[114]....
        /*0644*/ 	.word	0xffffffff


	//   ....[115]....
        /*0648*/ 	.word	0xffffffff


	//   ....[116]....
        /*064c*/ 	.word	0xffffffff


	//   ....[117]....
        /*0650*/ 	.word	0xffffffff


	//   ....[118]....
        /*0654*/ 	.word	0xffffffff


	//   ....[119]....
        /*0658*/ 	.word	0xffffffff


	//   ....[120]....
        /*065c*/ 	.word	0xffffffff


	//   ....[121]....
        /*0660*/ 	.word	0xffffffff


	//   ....[122]....
        /*0664*/ 	.word	0xffffffff


	//   ....[123]....
        /*0668*/ 	.word	0xffffffff


	//   ....[124]....
        /*066c*/ 	.word	0x0500000f


	//   ....[125]....
        /*0670*/ 	.word	0x0500000f


	//   ....[126]....
        /*0674*/ 	.word	0x0500000f


	//   ....[127]....
        /*0678*/ 	.word	0x0500000f


	//   ....[128]....
        /*067c*/ 	.word	0x0500000f


	//   ....[129]....
        /*0680*/ 	.word	0x0500000f


	//   ....[130]....
        /*0684*/ 	.word	0x0500000f


	//   ....[131]....
        /*0688*/ 	.word	0x0500000f


	//   ....[132]....
        /*068c*/ 	.word	0x0500000f


	//   ....[133]....
        /*0690*/ 	.word	0x0500000f


	//   ....[134]....
        /*0694*/ 	.word	0x0500000f


	//   ....[135]....
        /*0698*/ 	.word	0x0500000f


	//   ....[136]....
        /*069c*/ 	.word	0x0500000f


	//   ....[137]....
        /*06a0*/ 	.word	0x0500000f


	//   ....[138]....
        /*06a4*/ 	.word	0x0500000f


	//   ....[139]....
        /*06a8*/ 	.word	0x0500000f


	//   ....[140]....
        /*06ac*/ 	.word	0x0500000f


	//   ....[141]....
        /*06b0*/ 	.word	0x0500000f


	//   ....[142]....
        /*06b4*/ 	.word	0x0500000f


	//   ....[143]....
        /*06b8*/ 	.word	0x0500000f


	//   ....[144]....
        /*06bc*/ 	.word	0x0500000f


	//   ....[145]....
        /*06c0*/ 	.word	0x0500000f


	//   ....[146]....
        /*06c4*/ 	.word	0x0500000f


	//   ....[147]....
        /*06c8*/ 	.word	0x0500000f


	//   ....[148]....
        /*06cc*/ 	.word	0x0500000f


	//   ....[149]....
        /*06d0*/ 	.word	0x0500000f


	//   ....[150]....
        /*06d4*/ 	.word	0x0500000f


	//   ....[151]....
        /*06d8*/ 	.word	0x0500000f


	//   ....[152]....
        /*06dc*/ 	.word	0x0500000f


	//   ....[153]....
        /*06e0*/ 	.word	0x0500000f


	//   ....[154]....
        /*06e4*/ 	.word	0x0500000f


	//   ....[155]....
        /*06e8*/ 	.word	0x0500000f


	//   ....[156]....
        /*06ec*/ 	.word	0x0500000f


	//   ....[157]....
        /*06f0*/ 	.word	0x0500000f


	//   ....[158]....
        /*06f4*/ 	.word	0x0500000f


	//   ....[159]....
        /*06f8*/ 	.word	0x0500000f


	//   ....[160]....
        /*06fc*/ 	.word	0x0500000f


	//   ....[161]....
        /*0700*/ 	.word	0x0500000f


	//   ....[162]....
        /*0704*/ 	.word	0x0500000f


	//   ....[163]....
        /*0708*/ 	.word	0x0500000f


	//   ....[164]....
        /*070c*/ 	.word	0x0500000f


	//   ....[165]....
        /*0710*/ 	.word	0x0500000f


	//   ....[166]....
        /*0714*/ 	.word	0x0500000f


	//   ....[167]....
        /*0718*/ 	.word	0x0500000f


	//   ....[168]....
        /*071c*/ 	.word	0x0500000f


	//   ....[169]....
        /*0720*/ 	.word	0x0500000f


	//   ....[170]....
        /*0724*/ 	.word	0x0500000f


	//   ....[171]....
        /*0728*/ 	.word	0x0500000f


	//   ....[172]....
        /*072c*/ 	.word	0x0500000f


	//   ....[173]....
        /*0730*/ 	.word	0x0500000f


	//   ....[174]....
        /*0734*/ 	.word	0x0500000f


	//   ....[175]....
        /*0738*/ 	.word	0x0500000f


	//   ....[176]....
        /*073c*/ 	.word	0x0500000f


	//   ....[177]....
        /*0740*/ 	.word	0x0500000f


	//   ....[178]....
        /*0744*/ 	.word	0x0500000f


	//   ....[179]....
        /*0748*/ 	.word	0x0500000f


	//   ....[180]....
        /*074c*/ 	.word	0x0500000f


	//   ....[181]....
        /*0750*/ 	.word	0x0500000f


	//   ....[182]....
        /*0754*/ 	.word	0x0500000f


	//   ....[183]....
        /*0758*/ 	.word	0x0500000f


	//   ....[184]....
        /*075c*/ 	.word	0x0500000f


	//   ....[185]....
        /*0760*/ 	.word	0x0500000f


	//   ....[186]....
        /*0764*/ 	.word	0x0500000f


	//   ....[187]....
        /*0768*/ 	.word	0x0500000f


	//   ....[188]....
        /*076c*/ 	.word	0x0500000f


	//   ....[189]....
        /*0770*/ 	.word	0x0500000f


	//   ....[190]....
        /*0774*/ 	.word	0x0500000f


	//   ....[191]....
        /*0778*/ 	.word	0x0500000f


	//   ....[192]....
        /*077c*/ 	.word	0x0500000f


	//----- nvinfo : EIATTR_COOP_GROUP_INSTR_OFFSETS
	.align		4
.L_321:
        /*0780*/ 	.byte	0x04, 0x28
        /*0782*/ 	.short	(.L_323 - .L_322)


	//   ....[0]....
.L_322:
        /*0784*/ 	.word	0x00000060


	//   ....[1]....
        /*0788*/ 	.word	0x00000190


	//   ....[2]....
        /*078c*/ 	.word	0x00000240


	//   ....[3]....
        /*0790*/ 	.word	0x00000400


	//   ....[4]....
        /*0794*/ 	.word	0x00000560


	//   ....[5]....
        /*0798*/ 	.word	0x00000680


	//   ....[6]....
        /*079c*/ 	.word	0x000007e0


	//   ....[7]....
        /*07a0*/ 	.word	0x000058c0


	//   ....[8]....
        /*07a4*/ 	.word	0x00006080


	//   ....[9]....
        /*07a8*/ 	.word	0x00006090


	//   ....[10]....
        /*07ac*/ 	.word	0x000060a0


	//   ....[11]....
        /*07b0*/ 	.word	0x000060b0


	//   ....[12]....
        /*07b4*/ 	.word	0x000063f0


	//   ....[13]....
        /*07b8*/ 	.word	0x00006400


	//   ....[14]....
        /*07bc*/ 	.word	0x00006410


	//   ....[15]....
        /*07c0*/ 	.word	0x00006420


	//   ....[16]....
        /*07c4*/ 	.word	0x00007700


	//   ....[17]....
        /*07c8*/ 	.word	0x00007710


	//   ....[18]....
        /*07cc*/ 	.word	0x00007720


	//   ....[19]....
        /*07d0*/ 	.word	0x00007730


	//   ....[20]....
        /*07d4*/ 	.word	0x00007830


	//   ....[21]....
        /*07d8*/ 	.word	0x00007850


	//   ....[22]....
        /*07dc*/ 	.word	0x000078f0


	//   ....[23]....
        /*07e0*/ 	.word	0x00007920


	//   ....[24]....
        /*07e4*/ 	.word	0x00008f90


	//   ....[25]....
        /*07e8*/ 	.word	0x00009a90


	//   ....[26]....
        /*07ec*/ 	.word	0x00009aa0


	//   ....[27]....
        /*07f0*/ 	.word	0x00009ad0


	//   ....[28]....
        /*07f4*/ 	.word	0x0000a610


	//   ....[29]....
        /*07f8*/ 	.word	0x0000a630


	//   ....[30]....
        /*07fc*/ 	.word	0x0000c1d0


	//   ....[31]....
        /*0800*/ 	.word	0x0000c960


	//   ....[32]....
        /*0804*/ 	.word	0x0000c980


	//   ....[33]....
        /*0808*/ 	.word	0x0000c9a0


	//   ....[34]....
        /*080c*/ 	.word	0x0000d370


	//   ....[35]....
        /*0810*/ 	.word	0x0000d3b0


	//   ....[36]....
        /*0814*/ 	.word	0x0000f690


	//   ....[37]....
        /*0818*/ 	.word	0x0000f6f0


	//   ....[38]....
        /*081c*/ 	.word	0x0000fd50


	//   ....[39]....
        /*0820*/ 	.word	0x0000fdf0


	//   ....[40]....
        /*0824*/ 	.word	0x00010f30


	//   ....[41]....
        /*0828*/ 	.word	0x00011250


	//   ....[42]....
        /*082c*/ 	.word	0x000112f0


	//   ....[43]....
        /*0830*/ 	.word	0x00011300


	//   ....[44]....
        /*0834*/ 	.word	0x00011fa0


	//   ....[45]....
        /*0838*/ 	.word	0x00011fe0


	//   ....[46]....
        /*083c*/ 	.word	0x00012010


	//   ....[47]....
        /*0840*/ 	.word	0x00012040


	//   ....[48]....
        /*0844*/ 	.word	0x00012490


	//   ....[49]....
        /*0848*/ 	.word	0x000124c0


	//   ....[50]....
        /*084c*/ 	.word	0x000124f0


	//   ....[51]....
        /*0850*/ 	.word	0x00012520


	//   ....[52]....
        /*0854*/ 	.word	0x00012540


	//   ....[53]....
        /*0858*/ 	.word	0x00012560


	//   ....[54]....
        /*085c*/ 	.word	0x00012580


	//   ....[55]....
        /*0860*/ 	.word	0x000125b0


	//   ....[56]....
        /*0864*/ 	.word	0x00012db0


	//   ....[57]....
        /*0868*/ 	.word	0x00012de0


	//   ....[58]....
        /*086c*/ 	.word	0x00012e10


	//   ....[59]....
        /*0870*/ 	.word	0x00012e30


	//   ....[60]....
        /*0874*/ 	.word	0x00012e60


	//   ....[61]....
        /*0878*/ 	.word	0x00012e70


	//   ....[62]....
        /*087c*/ 	.word	0x00012ea0


	//   ....[63]....
        /*0880*/ 	.word	0x00012f10


	//   ....[64]....
        /*0884*/ 	.word	0x00013030


	//   ....[65]....
        /*0888*/ 	.word	0x00013220


	//   ....[66]....
        /*088c*/ 	.word	0x00013250


	//   ....[67]....
        /*0890*/ 	.word	0x00013280


	//   ....[68]....
        /*0894*/ 	.word	0x000132b0


	//   ....[69]....
        /*0898*/ 	.word	0x000132e0


	//   ....[70]....
        /*089c*/ 	.word	0x00013310


	//   ....[71]....
        /*08a0*/ 	.word	0x00013480


	//   ....[72]....
        /*08a4*/ 	.word	0x000134b0


	//   ....[73]....
        /*08a8*/ 	.word	0x000134e0


	//   ....[74]....
        /*08ac*/ 	.word	0x00013510


	//   ....[75]....
        /*08b0*/ 	.word	0x00013540


	//   ....[76]....
        /*08b4*/ 	.word	0x00013570


	//   ....[77]....
        /*08b8*/ 	.word	0x00013620


	//   ....[78]....
        /*08bc*/ 	.word	0x00013680


	//   ....[79]....
        /*08c0*/ 	.word	0x00013720


	//   ....[80]....
        /*08c4*/ 	.word	0x000144b0


	//   ....[81]....
        /*08c8*/ 	.word	0x00015840


	//   ....[82]....
        /*08cc*/ 	.word	0x00016430


	//   ....[83]....
        /*08d0*/ 	.word	0x00016440


	//   ....[84]....
        /*08d4*/ 	.word	0x00016450


	//   ....[85]....
        /*08d8*/ 	.word	0x00016470


	//   ....[86]....
        /*08dc*/ 	.word	0x00016500


	//   ....[87]....
        /*08e0*/ 	.word	0x00016520


	//   ....[88]....
        /*08e4*/ 	.word	0x000165a0


	//   ....[89]....
        /*08e8*/ 	.word	0x000165c0


	//   ....[90]....
        /*08ec*/ 	.word	0x00016640


	//   ....[91]....
        /*08f0*/ 	.word	0x00016660


	//   ....[92]....
        /*08f4*/ 	.word	0x000166e0


	//   ....[93]....
        /*08f8*/ 	.word	0x00016700


	//   ....[94]....
        /*08fc*/ 	.word	0x00016780


	//   ....[95]....
        /*0900*/ 	.word	0x000167a0


	//   ....[96]....
        /*0904*/ 	.word	0x00016820


	//   ....[97]....
        /*0908*/ 	.word	0x00016840


	//   ....[98]....
        /*090c*/ 	.word	0x00016850


	//   ....[99]....
        /*0910*/ 	.word	0x000168c0


	//   ....[100]....
        /*0914*/ 	.word	0x00016910


	//   ....[101]....
        /*0918*/ 	.word	0x000169c0


	//   ....[102]....
        /*091c*/ 	.word	0x000169d0


	//   ....[103]....
        /*0920*/ 	.word	0x00016a40


	//   ....[104]....
        /*0924*/ 	.word	0x00016a50


	//   ....[105]....
        /*0928*/ 	.word	0x00016a90


	//   ....[106]....
        /*092c*/ 	.word	0x00018940


	//   ....[107]....
        /*0930*/ 	.word	0x00018990


	//   ....[108]....
        /*0934*/ 	.word	0x000189c0


	//   ....[109]....
        /*0938*/ 	.word	0x000189f0


	//   ....[110]....
        /*093c*/ 	.word	0x00018a00


	//   ....[111]....
        /*0940*/ 	.word	0x00018a30


	//   ....[112]....
        /*0944*/ 	.word	0x00018a60


	//   ....[113]....
        /*0948*/ 	.word	0x00018a90


	//   ....[114]....
        /*094c*/ 	.word	0x00018c10


	//   ....[115]....
        /*0950*/ 	.word	0x00018c40


	//   ....[116]....
        /*0954*/ 	.word	0x00018c70


	//   ....[117]....
        /*0958*/ 	.word	0x00018ca0


	//   ....[118]....
        /*095c*/ 	.word	0x00018cd0


	//   ....[119]....
        /*0960*/ 	.word	0x00018d00


	//   ....[120]....
        /*0964*/ 	.word	0x00018dc0


	//   ....[121]....
        /*0968*/ 	.word	0x00018de0


	//   ....[122]....
        /*096c*/ 	.word	0x00018e50


	//   ....[123]....
        /*0970*/ 	.word	0x000194f0


	//   ....[124]....
        /*0974*/ 	.word	0x00019950


	//   ....[125]....
        /*0978*/ 	.word	0x00019a00


	//   ....[126]....
        /*097c*/ 	.word	0x00019a90


	//   ....[127]....
        /*0980*/ 	.word	0x00019ae0


	//   ....[128]....
        /*0984*/ 	.word	0x00019b30


	//   ....[129]....
        /*0988*/ 	.word	0x00019bc0


	//   ....[130]....
        /*098c*/ 	.word	0x00019c50


	//   ....[131]....
        /*0990*/ 	.word	0x00019ca0


	//   ....[132]....
        /*0994*/ 	.word	0x00019cf0


	//   ....[133]....
        /*0998*/ 	.word	0x00019de0


	//   ....[134]....
        /*099c*/ 	.word	0x00019e90


	//   ....[135]....
        /*09a0*/ 	.word	0x00019ee0


	//   ....[136]....
        /*09a4*/ 	.word	0x00019f30


	//   ....[137]....
        /*09a8*/ 	.word	0x0001a0c0


	//   ....[138]....
        /*09ac*/ 	.word	0x0001a230


	//   ....[139]....
        /*09b0*/ 	.word	0x0001a2a0


	//   ....[140]....
        /*09b4*/ 	.word	0x0001a2f0


	//   ....[141]....
        /*09b8*/ 	.word	0x0001a5c0


	//   ....[142]....
        /*09bc*/ 	.word	0x0001a660


	//   ....[143]....
        /*09c0*/ 	.word	0x0001a6c0


	//   ....[144]....
        /*09c4*/ 	.word	0x0001a730


	//   ....[145]....
        /*09c8*/ 	.word	0x0001a790


	//   ....[146]....
        /*09cc*/ 	.word	0x0001a800


	//   ....[147]....
        /*09d0*/ 	.word	0x0001a8c0


	//   ....[148]....
        /*09d4*/ 	.word	0x0001a920


	//   ....[149]....
        /*09d8*/ 	.word	0x0001a9e0


	//   ....[150]....
        /*09dc*/ 	.word	0x0001acc0


	//   ....[151]....
        /*09e0*/ 	.word	0x0001ae70


	//   ....[152]....
        /*09e4*/ 	.word	0x0001aec0


	//   ....[153]....
        /*09e8*/ 	.word	0x0001af20


	//   ....[154]....
        /*09ec*/ 	.word	0x0001b010


	//   ....[155]....
        /*09f0*/ 	.word	0x0001b070


	//   ....[156]....
        /*09f4*/ 	.word	0x0001b170


	//   ....[157]....
        /*09f8*/ 	.word	0x0001b1d0


	//   ....[158]....
        /*09fc*/ 	.word	0x0001b2d0


	//   ....[159]....
        /*0a00*/ 	.word	0x0001b330


	//   ....[160]....
        /*0a04*/ 	.word	0x0001b430


	//   ....[161]....
        /*0a08*/ 	.word	0x0001b490


	//   ....[162]....
        /*0a0c*/ 	.word	0x0001b590


	//   ....[163]....
        /*0a10*/ 	.word	0x0001b5f0


	//   ....[164]....
        /*0a14*/ 	.word	0x0001b6f0


	//   ....[165]....
        /*0a18*/ 	.word	0x0001b750


	//   ....[166]....
        /*0a1c*/ 	.word	0x0001b800


	//   ....[167]....
        /*0a20*/ 	.word	0x0001b8d0


	//   ....[168]....
        /*0a24*/ 	.word	0x0001b9a0


	//   ....[169]....
        /*0a28*/ 	.word	0x0001ba00


	//   ....[170]....
        /*0a2c*/ 	.word	0x0001bae0


	//   ....[171]....
        /*0a30*/ 	.word	0x0001bb40


	//   ....[172]....
        /*0a34*/ 	.word	0x0001bc10


	//   ....[173]....
        /*0a38*/ 	.word	0x0001bc70


	//   ....[174]....
        /*0a3c*/ 	.word	0x0001bd30


	//   ....[175]....
        /*0a40*/ 	.word	0x0001c040


	//   ....[176]....
        /*0a44*/ 	.word	0x0001c0e0


	//   ....[177]....
        /*0a48*/ 	.word	0x0001c200


	//   ....[178]....
        /*0a4c*/ 	.word	0x0001c270


	//   ....[179]....
        /*0a50*/ 	.word	0x0001c2e0


	//   ....[180]....
        /*0a54*/ 	.word	0x0001c350


	//   ....[181]....
        /*0a58*/ 	.word	0x0001c3c0


	//   ....[182]....
        /*0a5c*/ 	.word	0x0001c440


	//   ....[183]....
        /*0a60*/ 	.word	0x0001c4d0


	//   ....[184]....
        /*0a64*/ 	.word	0x0001c560


	//   ....[185]....
        /*0a68*/ 	.word	0x0001c5d0


	//   ....[186]....
        /*0a6c*/ 	.word	0x0001c640


	//   ....[187]....
        /*0a70*/ 	.word	0x0001c6b0


	//   ....[188]....
        /*0a74*/ 	.word	0x0001c730


	//   ....[189]....
        /*0a78*/ 	.word	0x0001c7a0


	//   ....[190]....
        /*0a7c*/ 	.word	0x0001c840


	//   ....[191]....
        /*0a80*/ 	.word	0x0001c8d0


	//   ....[192]....
        /*0a84*/ 	.word	0x0001c9f0


	//----- nvinfo : EIATTR_REG_RECONFIG
	.align		4
.L_323:
        /*0a88*/ 	.byte	0x01, 0x54
	.zero		2


	//----- nvinfo : EIATTR_SYSCALL_OFFSETS
	.align		4
        /*0a8c*/ 	.byte	0x04, 0x46
        /*0a8e*/ 	.short	(.L_325 - .L_324)


	//   ....[0]....
.L_324:
        /*0a90*/ 	.word	0x000018b0


	//   ....[1]....
        /*0a94*/ 	.word	0x00001a00


	//   ....[2]....
        /*0a98*/ 	.word	0x00005a90


	//   ....[3]....
        /*0a9c*/ 	.word	0x00005db0


	//   ....[4]....
        /*0aa0*/ 	.word	0x00015490


	//   ....[5]....
        /*0aa4*/ 	.word	0x000155e0


	//   ....[6]....
        /*0aa8*/ 	.word	0x000156e0


	//   ....[7]....
        /*0aac*/ 	.word	0x00015f20


	//----- nvinfo : EIATTR_MBARRIER_INSTR_OFFSETS
	.align		4
.L_325:
        /*0ab0*/ 	.byte	0x04, 0x39
        /*0ab2*/ 	.short	(.L_327 - .L_326)


	//   ....[0]....
.L_326:
        /*0ab4*/ 	.word	0x000002b0
        /*0ab8*/ 	.word	0x000000ff
        /*0abc*/ 	.word	0x00016800
        /*0ac0*/ 	.short	0x0100
        /*0ac2*/ 	.byte	0x08
	.zero		1


	//   ....[1]....
        /*0ac4*/ 	.word	0x000002c0
        /*0ac8*/ 	.word	0x000000ff
        /*0acc*/ 	.word	0x00016820
        /*0ad0*/ 	.short	0x0100
        /*0ad2*/ 	.byte	0x08
	.zero		1


	//   ....[2]....
        /*0ad4*/ 	.word	0x000003b0
        /*0ad8*/ 	.word	0x000000ff
        /*0adc*/ 	.word	0x00016830
        /*0ae0*/ 	.short	0x0100
        /*0ae2*/ 	.byte	0x08
	.zero		1


	//   ....[3]....
        /*0ae4*/ 	.word	0x000003c0
        /*0ae8*/ 	.word	0x000000ff
        /*0aec*/ 	.word	0x00016840
        /*0af0*/ 	.short	0x0100
        /*0af2*/ 	.byte	0x08
	.zero		1


	//   ....[4]....
        /*0af4*/ 	.word	0x000003d0
        /*0af8*/ 	.word	0x000000ff
        /*0afc*/ 	.word	0x00016838
        /*0b00*/ 	.short	0x0100
        /*0b02*/ 	.byte	0x08
	.zero		1


	//   ....[5]....
        /*0b04*/ 	.word	0x000003e0
        /*0b08*/ 	.word	0x000000ff
        /*0b0c*/ 	.word	0x00016848
        /*0b10*/ 	.short	0x0100
        /*0b12*/ 	.byte	0x08
	.zero		1


	//   ....[6]....
        /*0b14*/ 	.word	0x00000510
        /*0b18*/ 	.word	0x000000ff
        /*0b1c*/ 	.word	0x00016850
        /*0b20*/ 	.short	0x0100
        /*0b22*/ 	.byte	0x08
	.zero		1


	//   ....[7]....
        /*0b24*/ 	.word	0x00000520
        /*0b28*/ 	.word	0x000000ff
        /*0b2c*/ 	.word	0x00016860
        /*0b30*/ 	.short	0x0100
        /*0b32*/ 	.byte	0x08
	.zero		1


	//   ....[8]....
        /*0b34*/ 	.word	0x00000530
        /*0b38*/ 	.word	0x000000ff
        /*0b3c*/ 	.word	0x00016858
        /*0b40*/ 	.short	0x0100
        /*0b42*/ 	.byte	0x08
	.zero		1


	//   ....[9]....
        /*0b44*/ 	.word	0x00000540
        /*0b48*/ 	.word	0x000000ff
        /*0b4c*/ 	.word	0x00016868
        /*0b50*/ 	.short	0x0100
        /*0b52*/ 	.byte	0x08
	.zero		1


	//   ....[10]....
        /*0b54*/ 	.word	0x00000630
        /*0b58*/ 	.word	0x000000ff
        /*0b5c*/ 	.word	0x00016870
        /*0b60*/ 	.short	0x0100
        /*0b62*/ 	.byte	0x06
	.zero		1


	//   ....[11]....
        /*0b64*/ 	.word	0x00000640
        /*0b68*/ 	.word	0x000000ff
        /*0b6c*/ 	.word	0x00016880
        /*0b70*/ 	.short	0x0100
        /*0b72*/ 	.byte	0x06
	.zero		1


	//   ....[12]....
        /*0b74*/ 	.word	0x00000650
        /*0b78*/ 	.word	0x000000ff
        /*0b7c*/ 	.word	0x00016878
        /*0b80*/ 	.short	0x0100
        /*0b82*/ 	.byte	0x06
	.zero		1


	//   ....[13]....
        /*0b84*/ 	.word	0x00000660
        /*0b88*/ 	.word	0x000000ff
        /*0b8c*/ 	.word	0x00016888
        /*0b90*/ 	.short	0x0100
        /*0b92*/ 	.byte	0x06
	.zero		1


	//   ....[14]....
        /*0b94*/ 	.word	0x00000790
        /*0b98*/ 	.word	0x000000ff
        /*0b9c*/ 	.word	0x00016890
        /*0ba0*/ 	.short	0x0100
        /*0ba2*/ 	.byte	0x08
	.zero		1


	//   ....[15]....
        /*0ba4*/ 	.word	0x000007a0
        /*0ba8*/ 	.word	0x000000ff
        /*0bac*/ 	.word	0x000168a0
        /*0bb0*/ 	.short	0x0100
        /*0bb2*/ 	.byte	0x08
	.zero		1


	//   ....[16]....
        /*0bb4*/ 	.word	0x000007b0
        /*0bb8*/ 	.word	0x000000ff
        /*0bbc*/ 	.word	0x00016898
        /*0bc0*/ 	.short	0x0100
        /*0bc2*/ 	.byte	0x08
	.zero		1


	//   ....[17]....
        /*0bc4*/ 	.word	0x000007c0
        /*0bc8*/ 	.word	0x000000ff
        /*0bcc*/ 	.word	0x000168a8
        /*0bd0*/ 	.short	0x0100
        /*0bd2*/ 	.byte	0x08
	.zero		1


	//   ....[18]....
        /*0bd4*/ 	.word	0x000008f0
        /*0bd8*/ 	.word	0x000000ff
        /*0bdc*/ 	.word	0x000168b0
        /*0be0*/ 	.short	0x0100
        /*0be2*/ 	.byte	0x08
	.zero		1


	//   ....[19]....
        /*0be4*/ 	.word	0x00000900
        /*0be8*/ 	.word	0x000000ff
        /*0bec*/ 	.word	0x000168c0
        /*0bf0*/ 	.short	0x0100
        /*0bf2*/ 	.byte	0x08
	.zero		1


	//   ....[20]....
        /*0bf4*/ 	.word	0x00000910
        /*0bf8*/ 	.word	0x000000ff
        /*0bfc*/ 	.word	0x000168b8
        /*0c00*/ 	.short	0x0100
        /*0c02*/ 	.byte	0x08
	.zero		1


	//   ....[21]....
        /*0c04*/ 	.word	0x00000920
        /*0c08*/ 	.word	0x000000ff
        /*0c0c*/ 	.word	0x000168c8
        /*0c10*/ 	.short	0x0100
        /*0c12*/ 	.byte	0x08
	.zero		1


	//   ....[22]....
        /*0c14*/ 	.word	0x00002bd0
        /*0c18*/ 	.word	0x0000004e
        /*0c1c*/ 	.word	0x00016890
        /*0c20*/ 	.short	0x010a
        /*0c22*/ 	.byte	0x3f
	.zero		1


	//   ....[23]....
        /*0c24*/ 	.word	0x00003de0
        /*0c28*/ 	.word	0x0000004e
        /*0c2c*/ 	.word	0x00016890
        /*0c30*/ 	.short	0x010a
        /*0c32*/ 	.byte	0x3f
	.zero		1


	//   ....[24]....
        /*0c34*/ 	.word	0x00004f00
        /*0c38*/ 	.word	0x0000004e
        /*0c3c*/ 	.word	0x00016890
        /*0c40*/ 	.short	0x010a
        /*0c42*/ 	.byte	0x3f
	.zero		1


	//   ....[25]....
        /*0c44*/ 	.word	0x00005120
        /*0c48*/ 	.word	0x0000000c
        /*0c4c*/ 	.word	0x00000000
        /*0c50*/ 	.short	0x0101
        /*0c52*/ 	.byte	0x3f
	.zero		1


	//   ....[26]....
        /*0c54*/ 	.word	0x00005160
        /*0c58*/ 	.word	0x0000004e
        /*0c5c*/ 	.word	0x000168b0
        /*0c60*/ 	.short	0x010a
        /*0c62*/ 	.byte	0x3f
	.zero		1


	//   ....[27]....
        /*0c64*/ 	.word	0x00005540
        /*0c68*/ 	.word	0x0000004e
        /*0c6c*/ 	.word	0x00000000
        /*0c70*/ 	.short	0x0101
        /*0c72*/ 	.byte	0x3f
	.zero		1


	//   ....[28]....
        /*0c74*/ 	.word	0x00005b30
        /*0c78*/ 	.word	0x00000002
        /*0c7c*/ 	.word	0x00016800
        /*0c80*/ 	.short	0x010a
        /*0c82*/ 	.byte	0x3f
	.zero		1


	//   ....[29]....
        /*0c84*/ 	.word	0x00005b80
        /*0c88*/ 	.word	0x00000002
        /*0c8c*/ 	.word	0x00016800
        /*0c90*/ 	.short	0x010a
        /*0c92*/ 	.byte	0x3f
	.zero		1


	//   ....[30]....
        /*0c94*/ 	.word	0x00006690
        /*0c98*/ 	.word	0x00000002
        /*0c9c*/ 	.word	0x00016800
        /*0ca0*/ 	.short	0x010a
        /*0ca2*/ 	.byte	0x3f
	.zero		1


	//   ....[31]....
        /*0ca4*/ 	.word	0x00007b80
        /*0ca8*/ 	.word	0x00000002
        /*0cac*/ 	.word	0x00016800
        /*0cb0*/ 	.short	0x010a
        /*0cb2*/ 	.byte	0x3f
	.zero		1


	//   ....[32]....
        /*0cb4*/ 	.word	0x00008a80
        /*0cb8*/ 	.word	0x00000000
        /*0cbc*/ 	.word	0x00016830
        /*0cc0*/ 	.short	0x010a
        /*0cc2*/ 	.byte	0x3f
	.zero		1


	//   ....[33]....
        /*0cc4*/ 	.word	0x00008af0
        /*0cc8*/ 	.word	0x00000000
        /*0ccc*/ 	.word	0x00016830
        /*0cd0*/ 	.short	0x010a
        /*0cd2*/ 	.byte	0x3f
	.zero		1


	//   ....[34]....
        /*0cd4*/ 	.word	0x0000a140
        /*0cd8*/ 	.word	0x00000000
        /*0cdc*/ 	.word	0x00000000
        /*0ce0*/ 	.short	0x0101
        /*0ce2*/ 	.byte	0x3f
	.zero		1


	//   ....[35]....
        /*0ce4*/ 	.word	0x0000b5e0
        /*0ce8*/ 	.word	0x00000009
        /*0cec*/ 	.word	0x00016830
        /*0cf0*/ 	.short	0x010a
        /*0cf2*/ 	.byte	0x3f
	.zero		1


	//   ....[36]....
        /*0cf4*/ 	.word	0x0000b630
        /*0cf8*/ 	.word	0x00000009
        /*0cfc*/ 	.word	0x00016830
        /*0d00*/ 	.short	0x010a
        /*0d02*/ 	.byte	0x3f
	.zero		1


	//   ....[37]....
        /*0d04*/ 	.word	0x0000b940
        /*0d08*/ 	.word	0x00000009
        /*0d0c*/ 	.word	0x00016850
        /*0d10*/ 	.short	0x010a
        /*0d12*/ 	.byte	0x3f
	.zero		1


	//   ....[38]....
        /*0d14*/ 	.word	0x0000b980
        /*0d18*/ 	.word	0x00000009
        /*0d1c*/ 	.word	0x00016850
        /*0d20*/ 	.short	0x010a
        /*0d22*/ 	.byte	0x3f
	.zero		1


	//   ....[39]....
        /*0d24*/ 	.word	0x0000d980
        /*0d28*/ 	.word	0x0000002e
        /*0d2c*/ 	.word	0x00000000
        /*0d30*/ 	.short	0x0101
        /*0d32*/ 	.byte	0x3f
	.zero		1


	//   ....[40]....
        /*0d34*/ 	.word	0x0000de30
        /*0d38*/ 	.word	0x0000000e
        /*0d3c*/ 	.word	0x00000000
        /*0d40*/ 	.short	0x0101
        /*0d42*/ 	.byte	0x3f
	.zero		1


	//   ....[41]....
        /*0d44*/ 	.word	0x0000e7a0
        /*0d48*/ 	.word	0x00000009
        /*0d4c*/ 	.word	0x00016830
        /*0d50*/ 	.short	0x010a
        /*0d52*/ 	.byte	0x3f
	.zero		1


	//   ....[42]....
        /*0d54*/ 	.word	0x0000e7f0
        /*0d58*/ 	.word	0x00000009
        /*0d5c*/ 	.word	0x00016830
        /*0d60*/ 	.short	0x010a
        /*0d62*/ 	.byte	0x3f
	.zero		1


	//   ....[43]....
        /*0d64*/ 	.word	0x0000eb00
        /*0d68*/ 	.word	0x00000009
        /*0d6c*/ 	.word	0x00016850
        /*0d70*/ 	.short	0x010a
        /*0d72*/ 	.byte	0x3f
	.zero		1


	//   ....[44]....
        /*0d74*/ 	.word	0x0000eb40
        /*0d78*/ 	.word	0x00000009
        /*0d7c*/ 	.word	0x00016850
        /*0d80*/ 	.short	0x010a
        /*0d82*/ 	.byte	0x3f
	.zero		1


	//   ....[45]....
        /*0d84*/ 	.word	0x00010370
        /*0d88*/ 	.word	0x00000019
        /*0d8c*/ 	.word	0x00000000
        /*0d90*/ 	.short	0x0101
        /*0d92*/ 	.byte	0x3f
	.zero		1


	//   ....[46]....
        /*0d94*/ 	.word	0x000104c0
        /*0d98*/ 	.word	0x00000027
        /*0d9c*/ 	.word	0x00000000
        /*0da0*/ 	.short	0x0101
        /*0da2*/ 	.byte	0x3f
	.zero		1


	//   ....[47]....
        /*0da4*/ 	.word	0x00010e20
        /*0da8*/ 	.word	0x0000000d
        /*0dac*/ 	.word	0x00016850
        /*0db0*/ 	.short	0x010a
        /*0db2*/ 	.byte	0x3f
	.zero		1


	//   ....[48]....
        /*0db4*/ 	.word	0x00010e90
        /*0db8*/ 	.word	0x0000000d
        /*0dbc*/ 	.word	0x00016850
        /*0dc0*/ 	.short	0x010a
        /*0dc2*/ 	.byte	0x3f
	.zero		1


	//   ....[49]....
        /*0dc4*/ 	.word	0x00011460
        /*0dc8*/ 	.word	0x00000007
        /*0dcc*/ 	.word	0x00000000
        /*0dd0*/ 	.short	0x0101
        /*0dd2*/ 	.byte	0x3f
	.zero		1


	//   ....[50]....
        /*0dd4*/ 	.word	0x00012550
        /*0dd8*/ 	.word	0x00000000
        /*0ddc*/ 	.word	0x00000000
        /*0de0*/ 	.short	0x0101
        /*0de2*/ 	.byte	0x3f
	.zero		1


	//   ....[51]....
        /*0de4*/ 	.word	0x00014590
        /*0de8*/ 	.word	0x00000016
        /*0dec*/ 	.word	0x00016820
        /*0df0*/ 	.short	0x010a
        /*0df2*/ 	.byte	0x3f
	.zero		1


	//   ....[52]....
        /*0df4*/ 	.word	0x00014650
        /*0df8*/ 	.word	0x00000005
        /*0dfc*/ 	.word	0x000168a0
        /*0e00*/ 	.short	0x010a
        /*0e02*/ 	.byte	0x3f
	.zero		1


	//   ....[53]....
        /*0e04*/ 	.word	0x00014890
        /*0e08*/ 	.word	0x00000005
        /*0e0c*/ 	.word	0x000168c0
        /*0e10*/ 	.short	0x010a
        /*0e12*/ 	.byte	0x3f
	.zero		1


	//   ....[54]....
        /*0e14*/ 	.word	0x00014c20
        /*0e18*/ 	.word	0x00000005
        /*0e1c*/ 	.word	0x000168a0
        /*0e20*/ 	.short	0x010a
        /*0e22*/ 	.byte	0x3f
	.zero		1


	//   ....[55]....
        /*0e24*/ 	.word	0x00014e40
        /*0e28*/ 	.word	0x00000005
        /*0e2c*/ 	.word	0x000168c0
        /*0e30*/ 	.short	0x010a
        /*0e32*/ 	.byte	0x3f
	.zero		1


	//   ....[56]....
        /*0e34*/ 	.word	0x00015a60
        /*0e38*/ 	.word	0x00000000
        /*0e3c*/ 	.word	0x00016840
        /*0e40*/ 	.short	0x010a
        /*0e42*/ 	.byte	0x3f
	.zero		1


	//   ....[57]....
        /*0e44*/ 	.word	0x00016b50
        /*0e48*/ 	.word	0x00000016
        /*0e4c*/ 	.word	0x00016800
        /*0e50*/ 	.short	0x0107
        /*0e52*/ 	.byte	0x3f
	.zero		1


	//   ....[58]....
        /*0e54*/ 	.word	0x00016c50
        /*0e58*/ 	.word	0x00000016
        /*0e5c*/ 	.word	0x00016800
        /*0e60*/ 	.short	0x0101
        /*0e62*/ 	.byte	0x3f
	.zero		1


	//   ....[59]....
        /*0e64*/ 	.word	0x00016c70
        /*0e68*/ 	.word	0x00000016
        /*0e6c*/ 	.word	0x00016820
        /*0e70*/ 	.short	0x010a
        /*0e72*/ 	.byte	0x3f
	.zero		1


	//   ....[60]....
        /*0e74*/ 	.word	0x00016f80
        /*0e78*/ 	.word	0x00000002
        /*0e7c*/ 	.word	0x00016840
        /*0e80*/ 	.short	0x010a
        /*0e82*/ 	.byte	0x3f
	.zero		1


	//   ....[61]....
        /*0e84*/ 	.word	0x00017200
        /*0e88*/ 	.word	0x00000003
        /*0e8c*/ 	.word	0x00000060
        /*0e90*/ 	.short	0x010a
        /*0e92*/ 	.byte	0x3f
	.zero		1


	//   ....[62]....
        /*0e94*/ 	.word	0x00017740
        /*0e98*/ 	.word	0x00000002
        /*0e9c*/ 	.word	0x00016840
        /*0ea0*/ 	.short	0x010a
        /*0ea2*/ 	.byte	0x3f
	.zero		1


	//   ....[63]....
        /*0ea4*/ 	.word	0x000179c0
        /*0ea8*/ 	.word	0x0000000a
        /*0eac*/ 	.word	0x00000060
        /*0eb0*/ 	.short	0x010a
        /*0eb2*/ 	.byte	0x3f
	.zero		1


	//   ....[64]....
        /*0eb4*/ 	.word	0x00017e50
        /*0eb8*/ 	.word	0x00000002
        /*0ebc*/ 	.word	0x00016840
        /*0ec0*/ 	.short	0x010a
        /*0ec2*/ 	.byte	0x3f
	.zero		1


	//   ....[65]....
        /*0ec4*/ 	.word	0x000180e0
        /*0ec8*/ 	.word	0x00000007
        /*0ecc*/ 	.word	0x00000060
        /*0ed0*/ 	.short	0x010a
        /*0ed2*/ 	.byte	0x3f
	.zero		1


	//   ....[66]....
        /*0ed4*/ 	.word	0x00018520
        /*0ed8*/ 	.word	0x00000003
        /*0edc*/ 	.word	0x00016860
        /*0ee0*/ 	.short	0x010a
        /*0ee2*/ 	.byte	0x3f
	.zero		1


	//   ....[67]....
        /*0ee4*/ 	.word	0x00019470
        /*0ee8*/ 	.word	0x00000009
        /*0eec*/ 	.word	0x00016820
        /*0ef0*/ 	.short	0x010a
        /*0ef2*/ 	.byte	0x3f
	.zero		1


	//   ....[68]....
        /*0ef4*/ 	.word	0x00019600
        /*0ef8*/ 	.word	0x00000006
        /*0efc*/ 	.word	0x00000000
        /*0f00*/ 	.short	0x010a
        /*0f02*/ 	.byte	0x3f
	.zero		1


	//   ....[69]....
        /*0f04*/ 	.word	0x00019670
        /*0f08*/ 	.word	0x00000007
        /*0f0c*/ 	.word	0x00000000
        /*0f10*/ 	.short	0x010a
        /*0f12*/ 	.byte	0x3f
	.zero		1


	//   ....[70]....
        /*0f14*/ 	.word	0x000196d0
        /*0f18*/ 	.word	0x00000004
        /*0f1c*/ 	.word	0x00000000
        /*0f20*/ 	.short	0x010a
        /*0f22*/ 	.byte	0x3f
	.zero		1


	//   ....[71]....
        /*0f24*/ 	.word	0x00019700
        /*0f28*/ 	.word	0x00000005
        /*0f2c*/ 	.word	0x00000000
        /*0f30*/ 	.short	0x010a
        /*0f32*/ 	.byte	0x3f
	.zero		1


	//   ....[72]....
        /*0f34*/ 	.word	0x00019760
        /*0f38*/ 	.word	0x0000004e
        /*0f3c*/ 	.word	0x00016890
        /*0f40*/ 	.short	0x010a
        /*0f42*/ 	.byte	0x3f
	.zero		1


	//   ....[73]....
        /*0f44*/ 	.word	0x000197b0
        /*0f48*/ 	.word	0x0000004e
        /*0f4c*/ 	.word	0x00016890
        /*0f50*/ 	.short	0x010a
        /*0f52*/ 	.byte	0x3f
	.zero		1


	//   ....[74]....
        /*0f54*/ 	.word	0x00019800
        /*0f58*/ 	.word	0x0000004e
        /*0f5c*/ 	.word	0x00016890
        /*0f60*/ 	.short	0x010a
        /*0f62*/ 	.byte	0x3f
	.zero		1


	//   ....[75]....
        /*0f64*/ 	.word	0x00019850
        /*0f68*/ 	.word	0x0000004e
        /*0f6c*/ 	.word	0x000168b0
        /*0f70*/ 	.short	0x010a
        /*0f72*/ 	.byte	0x3f
	.zero		1


	//   ....[76]....
        /*0f74*/ 	.word	0x00019d20
        /*0f78*/ 	.word	0x00000002
        /*0f7c*/ 	.word	0x00016800
        /*0f80*/ 	.short	0x010a
        /*0f82*/ 	.byte	0x3f
	.zero		1


	//   ....[77]....
        /*0f84*/ 	.word	0x0001a320
        /*0f88*/ 	.word	0x00000002
        /*0f8c*/ 	.word	0x00016800
        /*0f90*/ 	.short	0x010a
        /*0f92*/ 	.byte	0x3f
	.zero		1


	//   ....[78]....
        /*0f94*/ 	.word	0x0001a370
        /*0f98*/ 	.word	0x00000000
        /*0f9c*/ 	.word	0x00016830
        /*0fa0*/ 	.short	0x010a
        /*0fa2*/ 	.byte	0x3f
	.zero		1


	//   ....[79]....
        /*0fa4*/ 	.word	0x0001a3c0
        /*0fa8*/ 	.word	0x00000009
        /*0fac*/ 	.word	0x00016830
        /*0fb0*/ 	.short	0x010a
        /*0fb2*/ 	.byte	0x3f
	.zero		1


	//   ....[80]....
        /*0fb4*/ 	.word	0x0001a410
        /*0fb8*/ 	.word	0x00000009
        /*0fbc*/ 	.word	0x00016850
        /*0fc0*/ 	.short	0x010a
        /*0fc2*/ 	.byte	0x3f
	.zero		1


	//   ....[81]....
        /*0fc4*/ 	.word	0x0001a460
        /*0fc8*/ 	.word	0x00000009
        /*0fcc*/ 	.word	0x00016830
        /*0fd0*/ 	.short	0x010a
        /*0fd2*/ 	.byte	0x3f
	.zero		1


	//   ....[82]....
        /*0fd4*/ 	.word	0x0001a4b0
        /*0fd8*/ 	.word	0x00000009
        /*0fdc*/ 	.word	0x00016850
        /*0fe0*/ 	.short	0x010a
        /*0fe2*/ 	.byte	0x3f
	.zero		1


	//   ....[83]....
        /*0fe4*/ 	.word	0x0001a500
        /*0fe8*/ 	.word	0x0000000d
        /*0fec*/ 	.word	0x00016850
        /*0ff0*/ 	.short	0x010a
        /*0ff2*/ 	.byte	0x3f
	.zero		1


	//   ....[84]....
        /*0ff4*/ 	.word	0x0001aaa0
        /*0ff8*/ 	.word	0x00000016
        /*0ffc*/ 	.word	0x00016820
        /*1000*/ 	.short	0x010a
        /*1002*/ 	.byte	0x3f
	.zero		1


	//   ....[85]....
        /*1004*/ 	.word	0x0001aaf0
        /*1008*/ 	.word	0x00000005
        /*100c*/ 	.word	0x000168a0
        /*1010*/ 	.short	0x010a
        /*1012*/ 	.byte	0x3f
	.zero		1


	//   ....[86]....
        /*1014*/ 	.word	0x0001ab40
        /*1018*/ 	.word	0x00000005
        /*101c*/ 	.word	0x000168c0
        /*1020*/ 	.short	0x010a
        /*1022*/ 	.byte	0x3f
	.zero		1


	//   ....[87]....
        /*1024*/ 	.word	0x0001ab90
        /*1028*/ 	.word	0x00000005
        /*102c*/ 	.word	0x000168a0
        /*1030*/ 	.short	0x010a
        /*1032*/ 	.byte	0x3f
	.zero		1


	//   ....[88]....
        /*1034*/ 	.word	0x0001abe0
        /*1038*/ 	.word	0x00000005
        /*103c*/ 	.word	0x000168c0
        /*1040*/ 	.short	0x010a
        /*1042*/ 	.byte	0x3f
	.zero		1


	//   ....[89]....
        /*1044*/ 	.word	0x0001ad80
        /*1048*/ 	.word	0x00000000
        /*104c*/ 	.word	0x00016840
        /*1050*/ 	.short	0x010a
        /*1052*/ 	.byte	0x3f
	.zero		1


	//   ....[90]....
        /*1054*/ 	.word	0x0001bd60
        /*1058*/ 	.word	0x00000016
        /*105c*/ 	.word	0x00016820
        /*1060*/ 	.short	0x010a
        /*1062*/ 	.byte	0x3f
	.zero		1


	//   ....[91]....
        /*1064*/ 	.word	0x0001bdb0
        /*1068*/ 	.word	0x00000002
        /*106c*/ 	.word	0x00016840
        /*1070*/ 	.short	0x010a
        /*1072*/ 	.byte	0x3f
	.zero		1


	//   ....[92]....
        /*1074*/ 	.word	0x0001be00
        /*1078*/ 	.word	0x00000003
        /*107c*/ 	.word	0x00000060
        /*1080*/ 	.short	0x010a
        /*1082*/ 	.byte	0x3f
	.zero		1


	//   ....[93]....
        /*1084*/ 	.word	0x0001be50
        /*1088*/ 	.word	0x00000002
        /*108c*/ 	.word	0x00016840
        /*1090*/ 	.short	0x010a
        /*1092*/ 	.byte	0x3f
	.zero		1


	//   ....[94]....
        /*1094*/ 	.word	0x0001bea0
        /*1098*/ 	.word	0x0000000a
        /*109c*/ 	.word	0x00000060
        /*10a0*/ 	.short	0x010a
        /*10a2*/ 	.byte	0x3f
	.zero		1


	//   ....[95]....
        /*10a4*/ 	.word	0x0001bef0
        /*10a8*/ 	.word	0x00000002
        /*10ac*/ 	.word	0x00016840
        /*10b0*/ 	.short	0x010a
        /*10b2*/ 	.byte	0x3f
	.zero		1


	//   ....[96]....
        /*10b4*/ 	.word	0x0001bf40
        /*10b8*/ 	.word	0x00000007
        /*10bc*/ 	.word	0x00000060
        /*10c0*/ 	.short	0x010a
        /*10c2*/ 	.byte	0x3f
	.zero		1


	//   ....[97]....
        /*10c4*/ 	.word	0x0001bf90
        /*10c8*/ 	.word	0x00000003
        /*10cc*/ 	.word	0x00016860
        /*10d0*/ 	.short	0x010a
        /*10d2*/ 	.byte	0x3f
	.zero		1


	//   ....[98]....
        /*10d4*/ 	.word	0x0001c910
        /*10d8*/ 	.word	0x00000009
        /*10dc*/ 	.word	0x00016820
        /*10e0*/ 	.short	0x010a
        /*10e2*/ 	.byte	0x3f
	.zero		1


	//   ....[99]....
        /*10e4*/ 	.word	0x0001cab0
        /*10e8*/ 	.word	0x00000006
        /*10ec*/ 	.word	0x00000000
        /*10f0*/ 	.short	0x010a
        /*10f2*/ 	.byte	0x3f
	.zero		1


	//   ....[100]....
        /*10f4*/ 	.word	0x0001cb00
        /*10f8*/ 	.word	0x00000007
        /*10fc*/ 	.word	0x00000000
        /*1100*/ 	.short	0x010a
        /*1102*/ 	.byte	0x3f
	.zero		1


	//   ....[101]....
        /*1104*/ 	.word	0x0001cb50
        /*1108*/ 	.word	0x00000004
        /*110c*/ 	.word	0x00000000
        /*1110*/ 	.short	0x010a
        /*1112*/ 	.byte	0x3f
	.zero		1


	//----- nvinfo : EIATTR_NUM_MBARRIERS
	.align		4
.L_327:
        /*1114*/ 	.byte	0x03, 0x38
        /*1116*/ 	.short	0x0016


	//----- nvinfo : EIATTR_EXIT_INSTR_OFFSETS
	.align		4
        /*1118*/ 	.byte	0x04, 0x1c
        /*111a*/ 	.short	(.L_329 - .L_328)


	//   ....[0]....
.L_328:
        /*111c*/ 	.word	0x00019750


	//----- nvinfo : EIATTR_MAX_THREADS
	.align		4
.L_329:
        /*1120*/ 	.byte	0x04, 0x05
        /*1122*/ 	.short	(.L_331 - .L_330)
.L_330:
        /*1124*/ 	.word	0x00000200
        /*1128*/ 	.word	0x00000001
        /*112c*/ 	.word	0x00000001


	//----- nvinfo : EIATTR_CRS_STACK_SIZE
	.align		4
.L_331:
        /*1130*/ 	.byte	0x04, 0x1e
        /*1132*/ 	.short	(.L_333 - .L_332)
.L_332:
        /*1134*/ 	.word	0x00000000


	//----- nvinfo : EIATTR_CBANK_PARAM_SIZE
	.align		4
.L_333:
        /*1138*/ 	.byte	0x03, 0x19
        /*113a*/ 	.short	0x0af0


	//----- nvinfo : EIATTR_PARAM_CBANK
	.align		4
        /*113c*/ 	.byte	0x04, 0x0a
        /*113e*/ 	.short	(.L_335 - .L_334)
	.align		4
.L_334:
        /*1140*/ 	.word	index@(.nv.constant0._ZN7cutlass13device_kernelIN5flash11enable_sm90INS1_16FlashAttnFwdSm90INS1_25CollectiveMainloopFwdSm90ILi2EN4cute5tupleIJNS5_1CILi1EEES8_S8_EEENS6_IJNS7_ILi192EEENS7_ILi128EEENS7_ILi64EEEEEELi64ENS_6half_tEfNS_4arch4Sm90ELb1ELb0ELb1ELb1ELb0ELb1ELb0ELb1ELb1ELb1ELb0ELb0EEENS1_21CollectiveEpilogueFwdINS6_IJSA_SC_SB_EEES9_SE_SG_Li384ELb1ELb1ELb0ELb0EEENS1_36VarlenDynamicPersistentTileSchedulerILi192ELi128ELi384ELi128ELb0ELb1ELb1ELb1ELb1ELb1EEEEEEEEEvNT_6ParamsE)
        /*1144*/ 	.short	0x0210
        /*1146*/ 	.short	0x0af0


	//----- nvinfo : EIATTR_SW_WAR
	.align		4
.L_335:
        /*1148*/ 	.byte	0x04, 0x36
        /*114a*/ 	.short	(.L_337 - .L_336)
.L_336:
        /*114c*/ 	.word	0x00000008
.L_337:


//--------------------- .nv.callgraph             --------------------------
	.section	.nv.callgraph,"",@"SHT_CUDA_CALLGRAPH"
	.align	4
	.sectionentsize	8
	.align		4
        /*0000*/ 	.word	0x00000000
	.align		4
        /*0004*/ 	.word	0xffffffff
	.align		4
        /*0008*/ 	.word	index@(_ZN7cutlass13device_kernelIN5flash11enable_sm90INS1_16FlashAttnFwdSm90INS1_25CollectiveMainloopFwdSm90ILi2EN4cute5tupleIJNS5_1CILi1EEES8_S8_EEENS6_IJNS7_ILi192EEESA_NS7_ILi64EEEEEELi64ENS_6half_tEfNS_4arch4Sm90ELb0ELb0ELb1ELb0ELb0ELb0ELb0ELb0ELb1ELb1ELb0ELb0EEENS1_21CollectiveEpilogueFwdINS6_IJSA_SB_SA_EEES9_SD_SF_Li384ELb0ELb1ELb0ELb0EEENS1_29StaticPersistentTileSchedulerILb0EEEEEEEEEvNT_6ParamsE)
	.align		4
        /*000c*/ 	.word	index@(__assertfail)
	.align		4
        /*0010*/ 	.word	index@(_ZN7cutlass13device_kernelIN5flash11enable_sm90INS1_16FlashAttnFwdSm90INS1_25CollectiveMainloopFwdSm90ILi2EN4cute5tupleIJNS5_1CILi1EEES8_S8_EEENS6_IJNS7_ILi192EEESA_NS7_ILi64EEEEEELi64ENS_6half_tEfNS_4arch4Sm90ELb0ELb0ELb1ELb1ELb0ELb0ELb0ELb0ELb1ELb1ELb0ELb0EEENS1_21CollectiveEpilogueFwdINS6_IJSA_SB_SA_EEES9_SD_SF_Li384ELb1ELb1ELb0ELb0EEENS1_36VarlenDynamicPersistentTileSchedulerILi192ELi192ELi384ELi128ELb0ELb1ELb1ELb0ELb1ELb1EEEEEEEEEvNT_6ParamsE)
	.align		4
        /*0014*/ 	.word	index@(__assertfail)
	.align		4
        /*0018*/ 	.word	index@(_ZN7cutlass13device_kernelIN5flash11enable_sm90INS1_16FlashAttnFwdSm90INS1_25CollectiveMainloopFwdSm90ILi2EN4cute5tupleIJNS5_1CILi1EEES8_S8_EEENS6_IJNS7_ILi192EEESA_NS7_ILi64EEEEEELi64ENS_6half_tEfNS_4arch4Sm90ELb0ELb0ELb1ELb1ELb0ELb1ELb0ELb0ELb1ELb1ELb0ELb0EEENS1_21CollectiveEpilogueFwdINS6_IJSA_SB_SA_EEES9_SD_SF_Li384ELb1ELb1ELb0ELb0EEENS1_36VarlenDynamicPersistentTileSchedulerILi192ELi192ELi384ELi128ELb0ELb1ELb1ELb0ELb1ELb1EEEEEEEEEvNT_6ParamsE)
	.align		4
        /*001c*/ 	.word	index@(__assertfail)
	.align		4
        /*0020*/ 	.word	index@(_ZN7cutlass13device_kernelIN5flash11enable_sm90INS1_16FlashAttnFwdSm90INS1_25CollectiveMainloopFwdSm90ILi2EN4cute5tupleIJNS5_1CILi1EEES8_S8_EEENS6_IJNS7_ILi192EEENS7_ILi128EEENS7_ILi64EEEEEELi64ENS_6half_tEfNS_4arch4Sm90ELb0ELb1ELb1ELb0ELb0ELb0ELb0ELb1ELb1ELb1ELb0ELb0EEENS1_21CollectiveEpilogueFwdINS6_IJSA_SC_SB_EEES9_SE_SG_Li384ELb0ELb1ELb0ELb0EEENS1_30DynamicPersistentTileSchedulerILi384ELi128ELb0ELb1ELb1EEEEEEEEEvNT_6ParamsE)
	.align		4
        /*0024*/ 	.word	index@(__assertfail)
	.align		4
        /*0028*/ 	.word	index@(_ZN7cutlass13device_kernelIN5flash11enable_sm90INS1_16FlashAttnFwdSm90INS1_25CollectiveMainloopFwdSm90ILi2EN4cute5tupleIJNS5_1CILi1EEES8_S8_EEENS6_IJNS7_ILi192EEENS7_ILi128EEENS7_ILi64EEEEEELi64ENS_6half_tEfNS_4arch4Sm90ELb0ELb1ELb1ELb1ELb0ELb0ELb0ELb1ELb1ELb1ELb0ELb0EEENS1_21CollectiveEpilogueFwdINS6_IJSA_SC_SB_EEES9_SE_SG_Li384ELb1ELb1ELb0ELb0EEENS1_36VarlenDynamicPersistentTileSchedulerILi192ELi128ELi384ELi128ELb0ELb1ELb1ELb1ELb0ELb1EEEEEEEEEvNT_6ParamsE)
	.align		4
        /*002c*/ 	.word	index@(__assertfail)
	.align		4
        /*0030*/ 	.word	index@(_ZN7cutlass13device_kernelIN5flash11enable_sm90INS1_16FlashAttnFwdSm90INS1_25CollectiveMainloopFwdSm90ILi2EN4cute5tupleIJNS5_1CILi1EEES8_S8_EEENS6_IJNS7_ILi192EEENS7_ILi128EEENS7_ILi64EEEEEELi64ENS_6half_tEfNS_4arch4Sm90ELb0ELb1ELb1ELb1ELb0ELb1ELb0ELb1ELb1ELb1ELb0ELb0EEENS1_21CollectiveEpilogueFwdINS6_IJSA_SC_SB_EEES9_SE_SG_Li384ELb1ELb1ELb0ELb0EEENS1_36VarlenDynamicPersistentTileSchedulerILi192ELi128ELi384ELi128ELb0ELb1ELb1ELb1ELb0ELb1EEEEEEEEEvNT_6ParamsE)
	.align		4
        /*0034*/ 	.word	index@(__assertfail)
	.align		4
        /*0038*/ 	.word	index@(_ZN7cutlass13device_kernelIN5flash11enable_sm90INS1_16FlashAttnFwdSm90INS1_25CollectiveMainloopFwdSm90ILi2EN4cute5tupleIJNS5_1CILi1EEES8_S8_EEENS6_IJNS7_ILi192EEENS7_ILi128EEENS7_ILi64EEEEEELi64ENS_6half_tEfNS_4arch4Sm90ELb1ELb0ELb1ELb0ELb0ELb0ELb0ELb1ELb1ELb1ELb0ELb0EEENS1_21CollectiveEpilogueFwdINS6_IJSA_SC_SB_EEES9_SE_SG_Li384ELb0ELb1ELb0ELb0EEENS1_30DynamicPersistentTileSchedulerILi384ELi128ELb0ELb1ELb1EEEEEEEEEvNT_6ParamsE)
	.align		4
        /*003c*/ 	.word	index@(__assertfail)
	.align		4
        /*0040*/ 	.word	index@(_ZN7cutlass13device_kernelIN5flash11enable_sm90INS1_16FlashAttnFwdSm90INS1_25CollectiveMainloopFwdSm90ILi2EN4cute5tupleIJNS5_1CILi1EEES8_S8_EEENS6_IJNS7_ILi192EEENS7_ILi128EEENS7_ILi64EEEEEELi64ENS_6half_tEfNS_4arch4Sm90ELb1ELb0ELb1ELb1ELb0ELb0ELb0ELb1ELb1ELb1ELb0ELb0EEENS1_21CollectiveEpilogueFwdINS6_IJSA_SC_SB_EEES9_SE_SG_Li384ELb1ELb1ELb0ELb0EEENS1_36VarlenDynamicPersistentTileSchedulerILi192ELi128ELi384ELi128ELb0ELb1ELb1ELb1ELb1ELb1EEEEEEEEEvNT_6ParamsE)
	.align		4
        /*0044*/ 	.word	index@(__assertfail)
	.align		4
        /*0048*/ 	.word	index@(_ZN7cutlass13device_kernelIN5flash11enable_sm90INS1_16FlashAttnFwdSm90INS1_25CollectiveMainloopFwdSm90ILi2EN4cute5tupleIJNS5_1CILi1EEES8_S8_EEENS6_IJNS7_ILi192EEENS7_ILi128EEENS7_ILi64EEEEEELi64ENS_6half_tEfNS_4arch4Sm90ELb1ELb0ELb1ELb1ELb0ELb1ELb0ELb1ELb1ELb1ELb0ELb0EEENS1_21CollectiveEpilogueFwdINS6_IJSA_SC_SB_EEES9_SE_SG_Li384ELb1ELb1ELb0ELb0EEENS1_36VarlenDynamicPersistentTileSchedulerILi192ELi128ELi384ELi128ELb0ELb1ELb1ELb1ELb1ELb1EEEEEEEEEvNT_6ParamsE)
	.align		4
        /*004c*/ 	.word	index@(__assertfail)
	.align		4
        /*0050*/ 	.word	0x00000000
	.align		4
        /*0054*/ 	.word	0xfffffffe
	.align		4
        /*0058*/ 	.word	0x00000000
	.align		4
        /*005c*/ 	.word	0xfffffffd
	.align		4
        /*0060*/ 	.word	0x00000000
	.align		4
        /*0064*/ 	.word	0xfffffffc


//--------------------- .nv.constant4             --------------------------
	.section	.nv.constant4,"a",@progbits
	.align	8
	.align		8
.nv.constant4:
        /*0000*/ 	.dword	__assertfail
	.align		8
        /*0008*/ 	.dword	__unnamed_1
	.align		8
        /*0010*/ 	.dword	__unnamed_2
	.align		8
        /*0018*/ 	.dword	__unnamed_3
	.align		8
        /*0020*/ 	.dword	__unnamed_4
	.align		8
        /*0028*/ 	.dword	__unnamed_5
	.align		8
        /*0030*/ 	.dword	__unnamed_6
	.align		8
        /*0038*/ 	.dword	__unnamed_7
	.align		8
        /*0040*/ 	.dword	__unnamed_8
	.align		8
        /*0048*/ 	.dword	__unnamed_9
	.align		8
        /*0050*/ 	.dword	_ZN81_INTERNAL_22e206b4_45_flash_fwd_hdim64_fp16_softcap_packgqa_sm90_cu_3fbc093a_34664cuda3std3__45__cpo5beginE
	.align		8
        /*0058*/ 	.dword	_ZN81_INTERNAL_22e206b4_45_flash_fwd_hdim64_fp16_softcap_packgqa_sm90_cu_3fbc093a_34664cuda3std3__45__cpo3endE
	.align		8
        /*0060*/ 	.dword	_ZN81_INTERNAL_22e206b4_45_flash_fwd_hdim64_fp16_softcap_packgqa_sm90_cu_3fbc093a_34664cuda3std3__45__cpo6cbeginE
	.align		8
        /*0068*/ 	.dword	_ZN81_INTERNAL_22e206b4_45_flash_fwd_hdim64_fp16_softcap_packgqa_sm90_cu_3fbc093a_34664cuda3std3__45__cpo4cendE
	.align		8
        /*0070*/ 	.dword	_ZN81_INTERNAL_22e206b4_45_flash_fwd_hdim64_fp16_softcap_packgqa_sm90_cu_3fbc093a_34664cuda3std3__483_GLOBAL__N__22e206b4_45_flash_fwd_hdim64_fp16_softcap_packgqa_sm90_cu_3fbc093a_34666ignoreE
	.align		8
        /*0078*/ 	.dword	_ZN81_INTERNAL_22e206b4_45_flash_fwd_hdim64_fp16_softcap_packgqa_sm90_cu_3fbc093a_34664cuda3std3__419piecewise_constructE
	.align		8
        /*0080*/ 	.dword	_ZN81_INTERNAL_22e206b4_45_flash_fwd_hdim64_fp16_softcap_packgqa_sm90_cu_3fbc093a_34664cuda3std3__48in_placeE
	.align		8
        /*0088*/ 	.dword	_ZN81_INTERNAL_22e206b4_45_flash_fwd_hdim64_fp16_softcap_packgqa_sm90_cu_3fbc093a_34664cuda3std6ranges3__45__cpo4swapE
	.align		8
        /*0090*/ 	.dword	_ZN81_INTERNAL_22e206b4_45_flash_fwd_hdim64_fp16_softcap_packgqa_sm90_cu_3fbc093a_34664cuda3std6ranges3__45__cpo9iter_moveE
	.align		8
        /*0098*/ 	.dword	_ZN81_INTERNAL_22e206b4_45_flash_fwd_hdim64_fp16_softcap_packgqa_sm90_cu_3fbc093a_34664cute7productE
	.align		8
        /*00a0*/ 	.dword	_ZN81_INTERNAL_22e206b4_45_flash_fwd_hdim64_fp16_softcap_packgqa_sm90_cu_3fbc093a_34664cute1_E
	.align		8
        /*00a8*/ 	.dword	$str$20
	.align		8
        /*00b0*/ 	.dword	$str$21


//--------------------- .text._ZN7cutlass13device_kernelIN5flash11enable_sm90INS1_16FlashAttnFwdSm90INS1_25CollectiveMainloopFwdSm90ILi2EN4cute5tupleIJNS5_1CILi1EEES8_S8_EEENS6_IJNS7_ILi192EEESA_NS7_ILi64EEEEEELi64ENS_6half_tEfNS_4arch4Sm90ELb0ELb0ELb1ELb0ELb0ELb0ELb0ELb0ELb1ELb1ELb0ELb0EEENS1_21CollectiveEpilogueFwdINS6_IJSA_SB_SA_EEES9_SD_SF_Li384ELb0ELb1ELb0ELb0EEENS1_29StaticPersistentTileSchedulerILb0EEEEEEEEEvNT_6ParamsE --------------------------
	.section	.text._ZN7cutlass13device_kernelIN5flash11enable_sm90INS1_16FlashAttnFwdSm90INS1_25CollectiveMainloopFwdSm90ILi2EN4cute5tupleIJNS5_1CILi1EEES8_S8_EEENS6_IJNS7_ILi192EEESA_NS7_ILi64EEEEEELi64ENS_6half_tEfNS_4arch4Sm90ELb0ELb0ELb1ELb0ELb0ELb0ELb0ELb0ELb1ELb1ELb0ELb0EEENS1_21CollectiveEpilogueFwdINS6_IJSA_SB_SA_EEES9_SD_SF_Li384ELb0ELb1ELb0ELb0EEENS1_29StaticPersistentTileSchedulerILb0EEEEEEEEEvNT_6ParamsE,"ax",@progbits
	.align	128
.text._ZN7cutlass13device_kernelIN5flash11enable_sm90INS1_16FlashAttnFwdSm90INS1_25CollectiveMainloopFwdSm90ILi2EN4cute5tupleIJNS5_1CILi1EEES8_S8_EEENS6_IJNS7_ILi192EEESA_NS7_ILi64EEEEEELi64ENS_6half_tEfNS_4arch4Sm90ELb0ELb0ELb1ELb0ELb0ELb0ELb0ELb0ELb1ELb1ELb0ELb0EEENS1_21CollectiveEpilogueFwdINS6_IJSA_SB_SA_EEES9_SD_SF_Li384ELb0ELb1ELb0ELb0EEENS1_29StaticPersistentTileSchedulerILb0EEEEEEEEEvNT_6ParamsE:
        .type           _ZN7cutlass13device_kernelIN5flash11enable_sm90INS1_16FlashAttnFwdSm90INS1_25CollectiveMainloopFwdSm90ILi2EN4cute5tupleIJNS5_1CILi1EEES8_S8_EEENS6_IJNS7_ILi192EEESA_NS7_ILi64EEEEEELi64ENS_6half_tEfNS_4arch4Sm90ELb0ELb0ELb1ELb0ELb0ELb0ELb0ELb0ELb1ELb1ELb0ELb0EEENS1_21CollectiveEpilogueFwdINS6_IJSA_SB_SA_EEES9_SD_SF_Li384ELb0ELb1ELb0ELb0EEENS1_29StaticPersistentTileSchedulerILb0EEEEEEEEEvNT_6ParamsE,@function
        .size           _ZN7cutlass13device_kernelIN5flash11enable_sm90INS1_16FlashAttnFwdSm90INS1_25CollectiveMainloopFwdSm90ILi2EN4cute5tupleIJNS5_1CILi1EEES8_S8_EEENS6_IJNS7_ILi192EEESA_NS7_ILi64EEEEEELi64ENS_6half_tEfNS_4arch4Sm90ELb0ELb0ELb1ELb0ELb0ELb0ELb0ELb0ELb1ELb1ELb0ELb0EEENS1_21CollectiveEpilogueFwdINS6_IJSA_SB_SA_EEES9_SD_SF_Li384ELb0ELb1ELb0ELb0EEENS1_29StaticPersistentTileSchedulerILb0EEEEEEEEEvNT_6ParamsE,(.L_x_2640 - _ZN7cutlass13device_kernelIN5flash11enable_sm90INS1_16FlashAttnFwdSm90INS1_25CollectiveMainloopFwdSm90ILi2EN4cute5tupleIJNS5_1CILi1EEES8_S8_EEENS6_IJNS7_ILi192EEESA_NS7_ILi64EEEEEELi64ENS_6half_tEfNS_4arch4Sm90ELb0ELb0ELb1ELb0ELb0ELb0ELb0ELb0ELb1ELb1ELb0ELb0EEENS1_21CollectiveEpilogueFwdINS6_IJSA_SB_SA_EEES9_SD_SF_Li384ELb0ELb1ELb0ELb0EEENS1_29StaticPersistentTileSchedulerILb0EEEEEEEEEvNT_6ParamsE)
        .other          _ZN7cutlass13device_kernelIN5flash11enable_sm90INS1_16FlashAttnFwdSm90INS1_25CollectiveMainloopFwdSm90ILi2EN4cute5tupleIJNS5_1CILi1EEES8_S8_EEENS6_IJNS7_ILi192EEESA_NS7_ILi64EEEEEELi64ENS_6half_tEfNS_4arch4Sm90ELb0ELb0ELb1ELb0ELb0ELb0ELb0ELb0ELb1ELb1ELb0ELb0EEENS1_21CollectiveEpilogueFwdINS6_IJSA_SB_SA_EEES9_SD_SF_Li384ELb0ELb1ELb0ELb0EEENS1_29StaticPersistentTileSchedulerILb0EEEEEEEEEvNT_6ParamsE,@"STO_CUDA_ENTRY STV_DEFAULT"
_ZN7cutlass13device_kernelIN5flash11enable_sm90INS1_16FlashAttnFwdSm90INS1_25CollectiveMainloopFwdSm90ILi2EN4cute5tupleIJNS5_1CILi1EEES8_S8_EEENS6_IJNS7_ILi192EEESA_NS7_ILi64EEEEEELi64ENS_6half_tEfNS_4arch4Sm90ELb0ELb0ELb1ELb0ELb0ELb0ELb0ELb0ELb1ELb1ELb0ELb0EEENS1_21CollectiveEpilogueFwdINS6_IJSA_SB_SA_EEES9_SD_SF_Li384ELb0ELb1ELb0ELb0EEENS1_29StaticPersistentTileSchedulerILb0EEEEEEEEEvNT_6ParamsE:
[----:B------:R-:W0:Y:S02]  /*0000*/  LDC R1, c[0x0][0x28] ;  /* 0x00000a00ff017b82 */ /* 0x000e240000000800 */
[----:B0-----:R-:W-:Y:S01]  /*0010*/  VIADD R1, R1, 0xffffffd0 ;  /* 0xffffffd001017836 */ /* 0x001fe20000000000 */
[----:B------:R-:W0:Y:S01]  /*0020*/  S2R R3, SR_TID.X ;  /* 0x0000000000037919 */ /* 0x000e220000002100 */
[----:B------:R-:W-:Y:S01]  /*0030*/  ELECT P0, URZ, PT ;  /* 0x00000000003f782f */ /* 0x000fe20003800000 */
[----:B------:R-:W-:Y:S01]  /*0040*/  BSSY B0, `(.L_x_0) ;  /* 0x000000e000007945 */ /* 0x000fe20003800000 */
[--C-:B0-----:R-:W-:Y:S02]  /*0050*/  SHF.R.U32.HI R0, RZ, 0x5, R3.reuse ;  /* 0x00000005ff007819 */ /* 0x101fe40000011603 */
[----:B------:R-:W-:-:S03]  /*0060*/  SHF.R.U32.HI R3, RZ, 0x7, R3 ;  /* 0x00000007ff037819 */ /* 0x000fc60000011603 */
[----:B------:R-:W0:Y:S02]  /*0070*/  SHFL.IDX PT, R2, R0, RZ, 0x1f ;  /* 0x00001fff00027589 */ /* 0x000e2400000e0000 */
[----:B0-----:R-:W-:-:S13]  /*0080*/  ISETP.EQ.AND P0, PT, R2, RZ, P0 ;  /* 0x000000ff0200720c */ /* 0x001fda0000702270 */
[----:B------:R-:W-:Y:S05]  /*0090*/  @!P0 BRA `(.L_x_1) ;  /* 0x0000000000208947 */ /* 0x000fea0003800000 */
[----:B------:R-:W-:Y:S02]  /*00a0*/  ULDC.64 UR4, c[0x0][0x198] ;  /* 0x0000660000047ab9 */ /* 0x000fe40000000a00 */
[----:B------:R-:W-:Y:S02]  /*00b0*/  UIADD3 UR6, UP0, UR4, 0x370, URZ ;  /* 0x0000037004067890 */ /* 0x000fe4000ff1e03f */
[----:B------:R-:W-:Y:S02]  /*00c0*/  UIADD3 UR4, UP1, UR4, 0x470, URZ ;  /* 0x0000047004047890 */ /* 0x000fe4000ff3e03f */
[----:B------:R-:W-:Y:S02]  /*00d0*/  UIADD3.X UR7, URZ, UR5, URZ, UP0, !UPT ;  /* 0x000000053f077290 */ /* 0x000fe400087fe43f */
[----:B------:R-:W-:-:S07]  /*00e0*/  UIADD3.X UR5, URZ, UR5, URZ, UP1, !UPT ;  /* 0x000000053f057290 */ /* 0x000fce0008ffe43f */
[----:B------:R0:W-:Y:S02]  /*00f0*/  UTMACCTL.PF [UR6] ;  /* 0x00000000060079b9 */ /* 0x0001e40008040000 */
[----:B------:R0:W-:Y:S02]  /*0100*/  UTMACCTL.PF [UR4] ;  /* 0x00000000040079b9 */ /* 0x0001e40008040000 */
[----:B0-----:R-:W-:Y:S01]  /*0110*/  NOP ;  /* 0x0000000000007918 */ /* 0x001fe20000000000 */
.L_x_1:
[----:B------:R-:W-:Y:S05]  /*0120*/  BSYNC B0 ;  /* 0x0000000000007941 */ /* 0x000fea0003800000 */
.L_x_0:
[----:B------:R-:W-:Y:S01]  /*0130*/  VOTEU.ANY UP0, P0 ;  /* 0x00000000003f7886 */ /* 0x000fe20000000100 */
[----:B------:R-:W0:Y:S01]  /*0140*/  SHFL.IDX PT, R3, R3, RZ, 0x1f ;  /* 0x00001fff03037589 */ /* 0x000e2200000e0000 */
[----:B------:R-:W-:Y:S01]  /*0150*/  UMOV UR4, 0x80 ;  /* 0x0000008000047882 */ /* 0x000fe20000000000 */
[----:B------:R-:W-:Y:S01]  /*0160*/  UMOV UR7, 0x180 ;  /* 0x0000018000077882 */ /* 0x000fe20000000000 */
[----:B------:R-:W-:Y:S01]  /*0170*/  VOTEU.ANY UP1, P0 ;  /* 0x00000000003f7886 */ /* 0x000fe20000020100 */
[----:B------:R-:W1:Y:S01]  /*0180*/  @UP0 S2UR UR8, SR_CgaCtaId ;  /* 0x00000000000809c3 */ /* 0x000e620000008800 */
[----:B------:R-:W2:Y:S01]  /*0190*/  SHFL.IDX PT, R2, R0, RZ, 0x1f ;  /* 0x00001fff00027589 */ /* 0x000ea200000e0000 */
[----:B------:R-:W-:Y:S01]  /*01a0*/  @UP0 UMOV UR6, 0x400 ;  /* 0x0000040000060882 */ /* 0x000fe20000000000 */
[----:B------:R-:W-:-:S04]  /*01b0*/  @UP0 UIADD3 UR4, -UR4, 0x100000, URZ ;  /* 0x0010000004040890 */ /* 0x000fc8000fffe13f */
[----:B------:R-:W-:Y:S02]  /*01c0*/  @UP0 USHF.L.U32 UR5, UR4, 0xb, URZ ;  /* 0x0000000b04050899 */ /* 0x000fe4000800063f */
[----:B------:R-:W-:Y:S01]  /*01d0*/  @UP0 USHF.L.U32 UR4, UR4, 0x1, URZ ;  /* 0x0000000104040899 */ /* 0x000fe2000800063f */
[----:B------:R-:W-:Y:S01]  /*01e0*/  VOTEU.ANY UP2, P0 ;  /* 0x00000000003f7886 */ /* 0x000fe20000040100 */
[----:B0-----:R-:W-:Y:S01]  /*01f0*/  R2UR UR9, R3 ;  /* 0x00000000030972ca */ /* 0x001fe200000e0000 */
[----:B-1----:R-:W-:Y:S01]  /*0200*/  @UP0 ULEA UR8, UR8, UR6, 0x18 ;  /* 0x0000000608080291 */ /* 0x002fe2000f8ec03f */
[----:B--2---:R-:W-:Y:S01]  /*0210*/  ISETP.NE.AND P1, PT, R2, RZ, PT ;  /* 0x000000ff0200720c */ /* 0x004fe20003f25270 */
[----:B------:R-:W-:-:S04]  /*0220*/  @UP0 UIADD3 UR6, -UR7, 0x100000, URZ ;  /* 0x0010000007060890 */ /* 0x000fc8000fffe13f */
[----:B------:R-:W-:Y:S02]  /*0230*/  @UP0 USHF.L.U32 UR7, UR6, 0xb, URZ ;  /* 0x0000000b06070899 */ /* 0x000fe4000800063f */
[----:B------:R-:W-:-:S04]  /*0240*/  @UP0 USHF.L.U32 UR6, UR6, 0x1, URZ ;  /* 0x0000000106060899 */ /* 0x000fc8000800063f */
[----:B------:R-:W-:Y:S01]  /*0250*/  UISETP.NE.AND UP0, UPT, UR9, URZ, UPT ;  /* 0x0000003f0900728c */ /* 0x000fe2000bf05270 */
[----:B------:R-:W0:Y:S02]  /*0260*/  FENCE.VIEW.ASYNC.S ;  /* 0x00000000000073c6 */ /* 0x000e240000000000 */
[----:B0-----:R0:W1:Y:S05]  /*0270*/  @UP1 SYNCS.EXCH.64 URZ, [UR8+0x30800], UR4 ;  /* 0x03080004083f15b2 */ /* 0x00106a0008000100 */
[----:B------:R0:W2:Y:S01]  /*0280*/  @UP2 SYNCS.EXCH.64 URZ, [UR8+0x30820], UR6 ;  /* 0x03082006083f25b2 */ /* 0x0000a20008000100 */
[----:B------:R-:W-:Y:S05]  /*0290*/  @P1 BRA `(.L_x_2) ;  /* 0x0000000000481947 */ /* 0x000fea0003800000 */
[----:B0-----:R-:W0:Y:S01]  /*02a0*/  S2UR UR5, SR_CgaCtaId ;  /* 0x00000000000579c3 */ /* 0x001e220000008800 */
[----:B------:R-:W-:Y:S01]  /*02b0*/  UMOV UR4, 0x400 ;  /* 0x0000040000047882 */ /* 0x000fe20000000000 */
[----:B------:R-:W-:Y:S01]  /*02c0*/  UMOV UR6, 0x1 ;  /* 0x0000000100067882 */ /* 0x000fe20000000000 */
[----:B------:R-:W-:Y:S01]  /*02d0*/  UMOV UR7, 0x3 ;  /* 0x0000000300077882 */ /* 0x000fe20000000000 */
[----:B------:R-:W-:Y:S01]  /*02e0*/  ELECT P0, URZ, PT ;  /* 0x00000000003f782f */ /* 0x000fe20003800000 */
[----:B0-----:R-:W-:Y:S02]  /*02f0*/  ULEA UR8, UR5, UR4, 0x18 ;  /* 0x0000000405087291 */ /* 0x001fe4000f8ec03f */
[----:B------:R-:W-:-:S04]  /*0300*/  UIADD3 UR4, -UR6, 0x100000, URZ ;  /* 0x0010000006047890 */ /* 0x000fc8000fffe13f */
[----:B------:R-:W-:Y:S02]  /*0310*/  USHF.L.U32 UR5, UR4, 0xb, URZ ;  /* 0x0000000b04057899 */ /* 0x000fe4000800063f */
[----:B------:R-:W-:Y:S02]  /*0320*/  USHF.L.U32 UR4, UR4, 0x1, URZ ;  /* 0x0000000104047899 */ /* 0x000fe4000800063f */
[----:B------:R-:W-:-:S04]  /*0330*/  UIADD3 UR6, -UR7, 0x100000, URZ ;  /* 0x0010000007067890 */ /* 0x000fc8000fffe13f */
[----:B------:R-:W-:Y:S02]  /*0340*/  USHF.L.U32 UR7, UR6, 0xb, URZ ;  /* 0x0000000b06077899 */ /* 0x000fe4000800063f */
[----:B------:R-:W-:Y:S01]  /*0350*/  USHF.L.U32 UR6, UR6, 0x1, URZ ;  /* 0x0000000106067899 */ /* 0x000fe2000800063f */
[----:B------:R-:W0:Y:S03]  /*0360*/  FENCE.VIEW.ASYNC.S ;  /* 0x00000000000073c6 */ /* 0x000e260000000000 */
[----:B0-----:R3:W4:Y:S08]  /*0370*/  SYNCS.EXCH.64 URZ, [UR8+0x30830], UR4 ;  /* 0x03083004083f75b2 */ /* 0x0017300008000100 */
[----:B------:R3:W0:Y:S01]  /*0380*/  SYNCS.EXCH.64 URZ, [UR8+0x30840], UR6 ;  /* 0x03084006083f75b2 */ /* 0x0006220008000100 */
[----:B------:R3:W0:Y:S01]  /*0390*/  SYNCS.EXCH.64 URZ, [UR8+0x30838], UR4 ;  /* 0x03083804083f75b2 */ /* 0x0006220008000100 */
[----:B------:R3:W0:Y:S02]  /*03a0*/  SYNCS.EXCH.64 URZ, [UR8+0x30848], UR6 ;  /* 0x03084806083f75b2 */ /* 0x0006240008000100 */
[----:B---3--:R-:W-:Y:S01]  /*03b0*/  NOP ;  /* 0x0000000000007918 */ /* 0x008fe20000000000 */
.L_x_2:
[----:B------:R-:W3:Y:S01]  /*03c0*/  SHFL.IDX PT, R2, R0, RZ, 0x1f ;  /* 0x00001fff00027589 */ /* 0x000ee200000e0000 */
[----:B------:R-:W-:Y:S01]  /*03d0*/  NOP ;  /* 0x0000000000007918 */ /* 0x000fe20000000000 */
[----:B---3--:R-:W-:-:S13]  /*03e0*/  ISETP.NE.AND P0, PT, R2, RZ, PT ;  /* 0x000000ff0200720c */ /* 0x008fda0003f05270 */
        /* <DEDUP_REMOVED lines=14> */
[----:B0-----:R3:W0:Y:S08]  /*04d0*/  SYNCS.EXCH.64 URZ, [UR8+0x30850], UR4 ;  /* 0x03085004083f75b2 */ /* 0x0016300008000100 */
[----:B------:R3:W0:Y:S01]  /*04e0*/  SYNCS.EXCH.64 URZ, [UR8+0x30860], UR6 ;  /* 0x03086006083f75b2 */ /* 0x0006220008000100 */
[----:B------:R3:W0:Y:S01]  /*04f0*/  SYNCS.EXCH.64 URZ, [UR8+0x30858], UR4 ;  /* 0x03085804083f75b2 */ /* 0x0006220008000100 */
[----:B------:R3:W0:Y:S02]  /*0500*/  SYNCS.EXCH.64 URZ, [UR8+0x30868], UR6 ;  /* 0x03086806083f75b2 */ /* 0x0006240008000100 */
[----:B---3--:R-:W-:Y:S01]  /*0510*/  NOP ;  /* 0x0000000000007918 */ /* 0x008fe20000000000 */
.L_x_3:
[----:B------:R-:W3:Y:S01]  /*0520*/  SHFL.IDX PT, R2, R0, RZ, 0x1f ;  /* 0x00001fff00027589 */ /* 0x000ee200000e0000 */
[----:B------:R-:W-:Y:S01]  /*0530*/  NOP ;  /* 0x0000000000007918 */ /* 0x000fe20000000000 */
[----:B---3--:R-:W-:-:S13]  /*0540*/  ISETP.NE.AND P0, PT, R2, RZ, PT ;  /* 0x000000ff0200720c */ /* 0x008fda0003f05270 */
[----:B------:R-:W-:Y:S05]  /*0550*/  @P0 BRA `(.L_x_4) ;  /* 0x0000000000380947 */ /* 0x000fea0003800000 */
[----:B0-----:R-:W0:Y:S01]  /*0560*/  S2UR UR5, SR_CgaCtaId ;  /* 0x00000000000579c3 */ /* 0x001e220000008800 */
[----:B------:R-:W-:Y:S01]  /*0570*/  UMOV UR4, 0x400 ;  /* 0x0000040000047882 */ /* 0x000fe20000000000 */
[----:B------:R-:W-:Y:S01]  /*0580*/  UMOV UR7, 0x1 ;  /* 0x0000000100077882 */ /* 0x000fe20000000000 */
[----:B------:R-:W-:Y:S01]  /*0590*/  ELECT P0, URZ, PT ;  /* 0x00000000003f782f */ /* 0x000fe20003800000 */
[----:B0-----:R-:W-:Y:S02]  /*05a0*/  ULEA UR6, UR5, UR4, 0x18 ;  /* 0x0000000405067291 */ /* 0x001fe4000f8ec03f */
[----:B------:R-:W-:-:S04]  /*05b0*/  UIADD3 UR4, -UR7, 0x100000, URZ ;  /* 0x0010000007047890 */ /* 0x000fc8000fffe13f */
[----:B------:R-:W-:Y:S02]  /*05c0*/  USHF.L.U32 UR5, UR4, 0xb, URZ ;  /* 0x0000000b04057899 */ /* 0x000fe4000800063f */
[----:B------:R-:W-:Y:S01]  /*05d0*/  USHF.L.U32 UR4, UR4, 0x1, URZ ;  /* 0x0000000104047899 */ /* 0x000fe2000800063f */
[----:B------:R-:W0:Y:S11]  /*05e0*/  FENCE.VIEW.ASYNC.S ;  /* 0x00000000000073c6 */ /* 0x000e360000000000 */
[----:B0-----:R3:W0:Y:S01]  /*05f0*/  SYNCS.EXCH.64 URZ, [UR6+0x30870], UR4 ;  /* 0x03087004063f75b2 */ /* 0x0016220008000100 */
[----:B------:R3:W0:Y:S01]  /*0600*/  SYNCS.EXCH.64 URZ, [UR6+0x30880], UR4 ;  /* 0x03088004063f75b2 */ /* 0x0006220008000100 */
[----:B------:R3:W0:Y:S01]  /*0610*/  SYNCS.EXCH.64 URZ, [UR6+0x30878], UR4 ;  /* 0x03087804063f75b2 */ /* 0x0006220008000100 */
[----:B------:R3:W0:Y:S02]  /*0620*/  SYNCS.EXCH.64 URZ, [UR6+0x30888], UR4 ;  /* 0x03088804063f75b2 */ /* 0x0006240008000100 */
[----:B---3--:R-:W-:Y:S01]  /*0630*/  NOP ;  /* 0x0000000000007918 */ /* 0x008fe20000000000 */
.L_x_4:
        /* <DEDUP_REMOVED lines=22> */
.L_x_5:
        /* <DEDUP_REMOVED lines=22> */
.L_x_6:
[----:B------:R-:W-:Y:S01]  /*0900*/  PLOP3.LUT P0, PT, PT, PT, UP0, 0x80, 0x0 ;  /* 0x000000000000781c */ /* 0x000fe20003f0f008 */
[----:B------:R-:W-:Y:S01]  /*0910*/  UMOV UR36, 0x1 ;  /* 0x0000000100247882 */ /* 0x000fe20000000000 */
[----:B------:R-:W-:Y:S01]  /*0920*/  NOP ;  /* 0x0000000000007918 */ /* 0x000fe20000000000 */
[----:B------:R-:W-:Y:S01]  /*0930*/  USEL UR36, UR36, 0x2, !UP0 ;  /* 0x0000000224247887 */ /* 0x000fe2000c000000 */
[----:B------:R-:W-:Y:S01]  /*0940*/  ULDC.64 UR46, c[0x0][0x208] ;  /* 0x00008200002e7ab9 */ /* 0x000fe20000000a00 */
[----:B012-4-:R-:W-:Y:S08]  /*0950*/  BAR.SYNC.DEFER_BLOCKING 0x0 ;  /* 0x0000000000007b1d */ /* 0x017ff00000010000 */
[----:B------:R-:W-:Y:S05]  /*0960*/  @!P0 BRA `(.L_x_7) ;  /* 0x00000090005c8947 */ /* 0x000fea0003800000 */
.L_x_8:
[----:B------:R-:W-:-:S08]  /*0970*/  NOP ;  /* 0x0000000000007918 */ /* 0x000fd00000000000 */
[----:B------:R-:W0:Y:S02]  /*0980*/  USETMAXREG.TRY_ALLOC.CTAPOOL UP0, 0xa0 ;  /* 0x000000a0000079c8 */ /* 0x000e240008000600 */
[----:B0-----:R-:W-:-:S13]  /*0990*/  PLOP3.LUT P0, PT, PT, PT, UP0, 0x80, 0x0 ;  /* 0x000000000000781c */ /* 0x001fda0003f0f008 */
[----:B------:R-:W-:Y:S05]  /*09a0*/  @!P0 BRA `(.L_x_8) ;  /* 0xfffffffc00f08947 */ /* 0x000fea000383ffff */
[----:B------:R-:W0:Y:S01]  /*09b0*/  S2R R2, SR_TID.X ;  /* 0x0000000000027919 */ /* 0x000e220000002100 */
[----:B------:R-:W1:Y:S08]  /*09c0*/  S2UR UR41, SR_CTAID.X ;  /* 0x00000000002979c3 */ /* 0x000e700000002500 */
[----:B------:R-:W-:Y:S06]  /*09d0*/  BAR.ARV 0x8, 0x200 ;  /* 0x0208000000007b1d */ /* 0x000fec0000002000 */
[----:B0-----:R-:W-:-:S04]  /*09e0*/  LOP3.LUT R0, R2, 0xffffff80, RZ, 0xc0, !PT ;  /* 0xffffff8002007812 */ /* 0x001fc800078ec0ff */
[----:B------:R-:W-:Y:S02]  /*09f0*/  ISETP.NE.AND P0, PT, R0, 0x80, PT ;  /* 0x000000800000780c */ /* 0x000fe40003f05270 */
[----:B------:R-:W1:Y:S11]  /*0a00*/  LDC R0, c[0x0][0xc34] ;  /* 0x00030d00ff007b82 */ /* 0x000e760000000800 */
[----:B------:R-:W-:Y:S06]  /*0a10*/  @!P0 BAR.ARV 0x9, 0x100 ;  /* 0x0244000000008b1d */ /* 0x000fec0000002000 */
[----:B-1----:R-:W-:-:S13]  /*0a20*/  ISETP.LE.AND P0, PT, R0, UR41, PT ;  /* 0x0000002900007c0c */ /* 0x002fda000bf03270 */
[----:B------:R-:W-:Y:S05]  /*0a30*/  @P0 EXIT ;  /* 0x000000000000094d */ /* 0x000fea0003800000 */
[----:B------:R-:W-:Y:S01]  /*0a40*/  VIADD R0, R2, 0xffffff80 ;  /* 0xffffff8002007836 */ /* 0x000fe20000000000 */
[----:B------:R-:W0:Y:S01]  /*0a50*/  S2UR UR4, SR_CgaCtaId ;  /* 0x00000000000479c3 */ /* 0x000e220000008800 */
[----:B------:R-:W-:Y:S01]  /*0a60*/  UMOV UR40, 0x400 ;  /* 0x0000040000287882 */ /* 0x000fe20000000000 */
[----:B------:R-:W-:Y:S02]  /*0a70*/  ULOP3.LUT UR42, UR36, 0x1, URZ, 0xfc, !UPT ;  /* 0x00000001242a7892 */ /* 0x000fe4000f8efc3f */
[----:B------:R-:W-:Y:S01]  /*0a80*/  SHF.R.S32.HI R3, RZ, 0x1f, R0 ;  /* 0x0000001fff037819 */ /* 0x000fe20000011400 */
[----:B------:R-:W-:Y:S01]  /*0a90*/  UMOV UR37, URZ ;  /* 0x0000003f00257c82 */ /* 0x000fe20008000000 */
[----:B------:R-:W-:Y:S01]  /*0aa0*/  UMOV UR38, URZ ;  /* 0x0000003f00267c82 */ /* 0x000fe20008000000 */
[----:B------:R-:W-:Y:S01]  /*0ab0*/  UMOV UR39, URZ ;  /* 0x0000003f00277c82 */ /* 0x000fe20008000000 */
[CC--:B------:R-:W-:Y:S02]  /*0ac0*/  LEA.HI R2, R3.reuse, R0.reuse, RZ, 0x4 ;  /* 0x0000000003027211 */ /* 0x0c0fe400078f20ff */
[----:B------:R-:W-:-:S02]  /*0ad0*/  LEA.HI R6, R3, R0, RZ, 0x2 ;  /* 0x0000000003067211 */ /* 0x000fc400078f10ff */
[----:B------:R-:W-:Y:S02]  /*0ae0*/  SHF.R.S32.HI R7, RZ, 0x4, R2 ;  /* 0x00000004ff077819 */ /* 0x000fe40000011402 */
[C---:B------:R-:W-:Y:S02]  /*0af0*/  LOP3.LUT R5, R2.reuse, 0xfffffff0, RZ, 0xc0, !PT ;  /* 0xfffffff002057812 */ /* 0x040fe400078ec0ff */
[----:B------:R-:W-:Y:S02]  /*0b00*/  LEA.HI R4, R2, R7, RZ, 0x1 ;  /* 0x0000000702047211 */ /* 0x000fe400078f08ff */
[----:B------:R-:W-:Y:S01]  /*0b10*/  LEA.HI R2, R3, R0, RZ, 0x7 ;  /* 0x0000000003027211 */ /* 0x000fe200078f38ff */
[----:B------:R-:W-:Y:S01]  /*0b20*/  IMAD.IADD R5, R0, 0x1, -R5 ;  /* 0x0000000100057824 */ /* 0x000fe200078e0a05 */
[----:B------:R-:W-:Y:S02]  /*0b30*/  LOP3.LUT R4, R4, 0x1ffffffe, RZ, 0xc0, !PT ;  /* 0x1ffffffe04047812 */ /* 0x000fe400078ec0ff */
[----:B------:R-:W-:-:S02]  /*0b40*/  LOP3.LUT R9, R2, 0xffffff80, RZ, 0xc0, !PT ;  /* 0xffffff8002097812 */ /* 0x000fc400078ec0ff */
[----:B------:R-:W-:Y:S01]  /*0b50*/  IADD3 R7, R7, -R4, RZ ;  /* 0x8000000407077210 */ /* 0x000fe20007ffe0ff */
[----:B0-----:R-:W-:Y:S01]  /*0b60*/  ULEA UR40, UR4, UR40, 0x18 ;  /* 0x0000002804287291 */ /* 0x001fe2000f8ec03f */
[----:B------:R-:W-:Y:S01]  /*0b70*/  SHF.R.S32.HI R4, RZ, 0x1f, R5 ;  /* 0x0000001fff047819 */ /* 0x000fe20000011405 */
[----:B------:R-:W-:Y:S01]  /*0b80*/  IMAD.IADD R16, R0, 0x1, -R9 ;  /* 0x0000000100107824 */ /* 0x000fe200078e0a09 */
[----:B------:R-:W-:Y:S02]  /*0b90*/  LOP3.LUT R11, R6, 0xfffffffc, RZ, 0xc0, !PT ;  /* 0xfffffffc060b7812 */ /* 0x000fe400078ec0ff */
[----:B------:R-:W-:Y:S02]  /*0ba0*/  LEA.HI R4, R4, R5, RZ, 0x3 ;  /* 0x0000000504047211 */ /* 0x000fe400078f18ff */
[----:B------:R-:W-:Y:S01]  /*0bb0*/  LEA.HI R18, R3, R0, RZ, 0x3 ;  /* 0x0000000003127211 */ /* 0x000fe200078f18ff */
[----:B------:R-:W-:Y:S01]  /*0bc0*/  IMAD.IADD R14, R0, 0x1, -R11 ;  /* 0x00000001000e7824 */ /* 0x000fe200078e0a0b */
[C---:B------:R-:W-:Y:S01]  /*0bd0*/  LOP3.LUT R6, R4.reuse, 0xfffffff8, RZ, 0xc0, !PT ;  /* 0xfffffff804067812 */ /* 0x040fe200078ec0ff */
[----:B------:R-:W-:Y:S01]  /*0be0*/  STL [R1+0xc], R16 ;  /* 0x00000c1001007387 */ /* 0x000fe20000100800 */
[----:B------:R-:W-:Y:S01]  /*0bf0*/  SHF.R.S32.HI R10, RZ, 0x1f, R16 ;  /* 0x0000001fff0a7819 */ /* 0x000fe20000011410 */
[----:B------:R-:W-:Y:S01]  /*0c00*/  IMAD.SHL.U32 R4, R4, 0x40, RZ ;  /* 0x0000004004047824 */ /* 0x000fe200078e00ff */
[----:B------:R-:W-:Y:S01]  /*0c10*/  LOP3.LUT R17, R18, 0xfffffff8, RZ, 0xc0, !PT ;  /* 0xfffffff812117812 */ /* 0x000fe200078ec0ff */
[----:B------:R-:W-:Y:S01]  /*0c20*/  IMAD.IADD R6, R5, 0x1, -R6 ;  /* 0x0000000105067824 */ /* 0x000fe200078e0a06 */
[----:B------:R-:W-:-:S02]  /*0c30*/  LEA.HI R11, R10, R16, RZ, 0x2 ;  /* 0x000000100a0b7211 */ /* 0x000fc400078f10ff */
[----:B------:R-:W-:Y:S02]  /*0c40*/  LEA.HI R8, R14, R14, RZ, 0x1 ;  /* 0x0000000e0e087211 */ /* 0x000fe400078f08ff */
[----:B------:R-:W-:Y:S01]  /*0c50*/  LEA.HI R9, R3, R0, RZ, 0x5 ;  /* 0x0000000003097211 */ /* 0x000fe200078f28ff */
[----:B------:R-:W-:Y:S01]  /*0c60*/  IMAD.IADD R0, R0, 0x1, -R17 ;  /* 0x0000000100007824 */ /* 0x000fe200078e0a11 */
[----:B------:R-:W-:Y:S02]  /*0c70*/  SHF.L.U32 R3, R6, 0x6, RZ ;  /* 0x0000000606037819 */ /* 0x000fe400000006ff */
[--C-:B------:R-:W-:Y:S01]  /*0c80*/  SHF.R.S32.HI R12, RZ, 0x2, R11.reuse ;  /* 0x00000002ff0c7819 */ /* 0x100fe2000001140b */
[----:B------:R-:W-:Y:S01]  /*0c90*/  IMAD.SHL.U32 R9, R9, 0x20, RZ ;  /* 0x0000002009097824 */ /* 0x000fe200078e00ff */
[----:B------:R-:W-:Y:S01]  /*0ca0*/  SHF.R.S32.HI R13, RZ, 0x1f, R11 ;  /* 0x0000001fff0d7819 */ /* 0x000fe2000001140b */
[----:B------:R0:W-:Y:S01]  /*0cb0*/  STL [R1+0x4], R0 ;  /* 0x0000040001007387 */ /* 0x0001e20000100800 */
[----:B------:R-:W-:Y:S01]  /*0cc0*/  LOP3.LUT R15, R8, 0x1ffffffe, RZ, 0xc0, !PT ;  /* 0x1ffffffe080f7812 */ /* 0x000fe200078ec0ff */
[----:B------:R-:W-:Y:S01]  /*0cd0*/  IMAD.SHL.U32 R8, R7, 0x8, RZ ;  /* 0x0000000807087824 */ /* 0x000fe200078e00ff */
[----:B------:R-:W-:-:S02]  /*0ce0*/  LOP3.LUT R3, R3, 0x1c0, RZ, 0xc0, !PT ;  /* 0x000001c003037812 */ /* 0x000fc400078ec0ff */
[----:B------:R-:W-:Y:S01]  /*0cf0*/  SHF.R.S32.HI R7, RZ, 0x7, R2 ;  /* 0x00000007ff077819 */ /* 0x000fe20000011402 */
[----:B------:R-:W-:Y:S01]  /*0d00*/  IMAD.IADD R15, R14, 0x1, -R15 ;  /* 0x000000010e0f7824 */ /* 0x000fe200078e0a0f */
[----:B------:R-:W-:Y:S02]  /*0d10*/  LEA.HI R13, R13, R12, RZ, 0x3 ;  /* 0x0000000c0d0d7211 */ /* 0x000fe400078f18ff */
[----:B------:R-:W-:Y:S01]  /*0d20*/  LEA.HI R10, R10, R16, RZ, 0x5 ;  /* 0x000000100a0a7211 */ /* 0x000fe200078f28ff */
[----:B------:R-:W-:Y:S01]  /*0d30*/  IMAD.HI R2, R7, 0x55555556, RZ ;  /* 0x5555555607027827 */ /* 0x000fe200078e02ff */
[----:B0-----:R-:W-:Y:S02]  /*0d40*/  LOP3.LUT R0, R3, 0x8, R8, 0xf8, !PT ;  /* 0x0000000803007812 */ /* 0x001fe400078ef808 */
[----:B------:R-:W-:Y:S02]  /*0d50*/  SHF.R.U32.HI R3, RZ, 0x3, R3 ;  /* 0x00000003ff037819 */ /* 0x000fe40000011603 */
[----:B------:R-:W-:-:S02]  /*0d60*/  LOP3.LUT R13, R13, 0xfffffff8, RZ, 0xc0, !PT ;  /* 0xfffffff80d0d7812 */ /* 0x000fc400078ec0ff */
[----:B------:R-:W-:Y:S02]  /*0d70*/  LOP3.LUT R0, R0, R3, RZ, 0x3c, !PT ;  /* 0x0000000300007212 */ /* 0x000fe400078e3cff */
[----:B------:R-:W-:Y:S02]  /*0d80*/  LOP3.LUT R9, R9, 0xfffffc00, RZ, 0xc0, !PT ;  /* 0xfffffc0009097812 */ /* 0x000fe400078ec0ff */
[----:B------:R-:W-:Y:S02]  /*0d90*/  LOP3.LUT R4, R4, 0x7ffffe00, RZ, 0xc0, !PT ;  /* 0x7ffffe0004047812 */ /* 0x000fe400078ec0ff */
[----:B------:R-:W-:Y:S02]  /*0da0*/  IADD3 R13, R12, -R13, RZ ;  /* 0x8000000d0c0d7210 */ /* 0x000fe40007ffe0ff */
[----:B------:R-:W-:Y:S02]  /*0db0*/  LEA.HI R2, R2, R2, RZ, 0x1 ;  /* 0x0000000202027211 */ /* 0x000fe400078f08ff */
[----:B------:R-:W-:-:S02]  /*0dc0*/  SHF.R.S32.HI R10, RZ, 0x5, R10 ;  /* 0x00000005ff0a7819 */ /* 0x000fc4000001140a */
[----:B------:R-:W-:Y:S01]  /*0dd0*/  IADD3 R0, R0, R4, R9 ;  /* 0x0000000400007210 */ /* 0x000fe20007ffe009 */
[----:B------:R-:W-:Y:S01]  /*0de0*/  IMAD R3, R2, -0x3, R7 ;  /* 0xfffffffd02037824 */ /* 0x000fe200078e0207 */
[----:B------:R-:W-:Y:S01]  /*0df0*/  R2P PR, R6, 0x6 ;  /* 0x0000000606007804 */ /* 0x000fe20000000000 */
[----:B------:R-:W-:Y:S01]  /*0e00*/  IMAD R10, R10, 0x10, R13 ;  /* 0x000000100a0a7824 */ /* 0x000fe200078e020d */
[----:B------:R-:W-:Y:S01]  /*0e10*/  LOP3.LUT R11, R11, 0x7ffffffc, RZ, 0xc0, !PT ;  /* 0x7ffffffc0b0b7812 */ /* 0x000fe200078ec0ff */
[----:B------:R-:W-:Y:S01]  /*0e20*/  IMAD.MOV.U32 R6, RZ, RZ, -0x2 ;  /* 0xfffffffeff067424 */ /* 0x000fe200078e00ff */
[----:B------:R-:W-:Y:S02]  /*0e30*/  LEA R5, R5, R9, 0x6 ;  /* 0x0000000905057211 */ /* 0x000fe400078e30ff */
[----:B------:R-:W-:Y:S01]  /*0e40*/  LEA R2, R0, UR40, 0x1 ;  /* 0x0000002800027c11 */ /* 0x000fe2000f8e08ff */
[----:B------:R-:W-:Y:S01]  /*0e50*/  IMAD.IADD R11, R16, 0x1, -R11 ;  /* 0x00000001100b7824 */ /* 0x000fe200078e0a0b */
[----:B------:R-:W-:Y:S01]  /*0e60*/  LEA R3, R3, R10, 0x6 ;  /* 0x0000000a03037211 */ /* 0x000fe200078e30ff */
[----:B------:R-:W-:-:S02]  /*0e70*/  IMAD.IADD R5, R8, 0x1, R5 ;  /* 0x0000000108057824 */ /* 0x000fc400078e0205 */
[C---:B------:R-:W-:Y:S02]  /*0e80*/  VIADD R17, R2.reuse, 0x1e800 ;  /* 0x0001e80002117836 */ /* 0x040fe40000000000 */
[----:B------:R-:W-:Y:S01]  /*0e90*/  IMAD R4, R11, R6, 0xc0 ;  /* 0x000000c00b047424 */ /* 0x000fe200078e0206 */
[----:B------:R-:W-:Y:S01]  /*0ea0*/  STL [R1+0x20], R5 ;  /* 0x0000200501007387 */ /* 0x000fe20000100800 */
[----:B------:R-:W-:Y:S02]  /*0eb0*/  IMAD R0, R15, 0x8, R3 ;  /* 0x000000080f007824 */ /* 0x000fe400078e0203 */
[----:B------:R-:W-:Y:S01]  /*0ec0*/  VIADD R156, R2, 0x1e820 ;  /* 0x0001e820029c7836 */ /* 0x000fe20000000000 */
[----:B------:R-:W-:Y:S01]  /*0ed0*/  @P1 IADD3 R156, R17, -0x20, RZ ;  /* 0xffffffe0119c1810 */ /* 0x000fe20007ffe0ff */
[----:B------:R0:W-:Y:S01]  /*0ee0*/  STL [R1+0x24], R4 ;  /* 0x0000240401007387 */ /* 0x0001e20000100800 */
[----:B------:R-:W-:-:S03]  /*0ef0*/  IMAD.MOV.U32 R16, RZ, RZ, 0x40 ;  /* 0x00000040ff107424 */ /* 0x000fc600078e00ff */
[----:B------:R-:W-:Y:S01]  /*0f00*/  STL [R1+0x18], R3 ;  /* 0x0000180301007387 */ /* 0x000fe20000100800 */
[----:B------:R-:W-:Y:S01]  /*0f10*/  VIADD R157, R156, 0xc000 ;  /* 0x0000c0009c9d7836 */ /* 0x000fe20000000000 */
[----:B------:R-:W-:Y:S02]  /*0f20*/  SEL R16, R16, 0xffffffc0, !P2 ;  /* 0xffffffc010107807 */ /* 0x000fe40005000000 */
[----:B------:R1:W-:Y:S01]  /*0f30*/  STL [R1+0x1c], R0 ;  /* 0x00001c0001007387 */ /* 0x0003e20000100800 */
[----:B0-----:R-:W-:Y:S02]  /*0f40*/  SHF.R.S32.HI R4, RZ, 0x3, R18 ;  /* 0x00000003ff047819 */ /* 0x001fe40000011412 */
[----:B------:R-:W-:Y:S02]  /*0f50*/  IMAD.IADD R17, R17, 0x1, R16 ;  /* 0x0000000111117824 */ /* 0x000fe400078e0210 */
[----:B------:R-:W-:Y:S01]  /*0f60*/  IMAD.IADD R16, R16, 0x1, R156 ;  /* 0x0000000110107824 */ /* 0x000fe200078e029c */
[----:B-1----:R-:W-:-:S05]  /*0f70*/  IADD3 R0, R156, 0x6000, RZ ;  /* 0x000060009c007810 */ /* 0x002fca0007ffe0ff */
[----:B------:R0:W-:Y:S02]  /*0f80*/  STL [R1], R0 ;  /* 0x0000000001007387 */ /* 0x0001e40000100800 */
.L_x_29:
[----:B0-----:R-:W0:Y:S01]  /*0f90*/  S2R R0, SR_TID.X ;  /* 0x0000000000007919 */ /* 0x001e220000002100 */
[----:B------:R-:W-:Y:S01]  /*0fa0*/  ULDC.64 UR6, c[0x0][0x418] ;  /* 0x0001060000067ab9 */ /* 0x000fe20000000a00 */
[----:B------:R-:W-:Y:S01]  /*0fb0*/  ULDC UR4, c[0x0][0xc38] ;  /* 0x00030e0000047ab9 */ /* 0x000fe20000000800 */
[----:B------:R-:W-:Y:S02]  /*0fc0*/  UISETP.NE.U32.AND UP0, UPT, UR6, URZ, UPT ;  /* 0x0000003f0600728c */ /* 0x000fe4000bf05070 */
[----:B------:R-:W-:Y:S02]  /*0fd0*/  UISETP.NE.AND UP1, UPT, UR4, 0x1, UPT ;  /* 0x000000010400788c */ /* 0x000fe4000bf25270 */
[----:B------:R-:W-:Y:S01]  /*0fe0*/  UISETP.NE.AND.EX UP0, UPT, UR7, URZ, UPT, UP0 ;  /* 0x0000003f0700728c */ /* 0x000fe2000bf05300 */
[----:B------:R-:W-:Y:S01]  /*0ff0*/  ULDC UR49, c[0x0][0x424] ;  /* 0x0001090000317ab9 */ /* 0x000fe20000000800 */
[----:B------:R-:W-:Y:S02]  /*1000*/  UIADD3 UR12, UR40, 0x1e800, URZ ;  /* 0x0001e800280c7890 */ /* 0x000fe4000fffe03f */
[----:B------:R-:W-:Y:S01]  /*1010*/  USEL UR49, UR49, 0x1, UP0 ;  /* 0x0000000131317887 */ /* 0x000fe20008000000 */
[----:B------:R-:W-:Y:S01]  /*1020*/  ULDC UR4, c[0x0][0xc44] ;  /* 0x0003110000047ab9 */ /* 0x000fe20000000800 */
[----:B------:R-:W-:Y:S01]  /*1030*/  ULDC UR6, c[0x0][0x2f0] ;  /* 0x0000bc0000067ab9 */ /* 0x000fe20000000800 */
[----:B------:R-:W-:-:S02]  /*1040*/  ULOP3.LUT UP0, URZ, UR12, 0x3ff, URZ, 0xc0, !UPT ;  /* 0x000003ff0c3f7892 */ /* 0x000fc4000f80c03f */
[----:B------:R-:W-:Y:S02]  /*1050*/  UISETP.NE.AND UP2, UPT, UR4, 0x1, UPT ;  /* 0x000000010400788c */ /* 0x000fe4000bf45270 */
[----:B------:R-:W-:Y:S01]  /*1060*/  UIMAD UR49, UR49, UR6, URZ ;  /* 0x00000006313172a4 */ /* 0x000fe2000f8e023f */
[----:B------:R-:W-:Y:S01]  /*1070*/  @UP1 ULDC UR4, c[0x0][0xc3c] ;  /* 0x00030f0000041ab9 */ /* 0x000fe20000000800 */
[----:B------:R-:W-:Y:S01]  /*1080*/  PLOP3.LUT P0, PT, PT, PT, UP0, 0x80, 0x0 ;  /* 0x000000000000781c */ /* 0x000fe20003f0f008 */
[----:B------:R-:W-:Y:S02]  /*1090*/  UIMAD.WIDE.U32 UR4, UR41, UR4, URZ ;  /* 0x00000004290472a5 */ /* 0x000fe4000f8e003f */
[----:B------:R-:W-:Y:S01]  /*10a0*/  UIADD3 UR6, UR49, 0xbf, URZ ;  /* 0x000000bf31067890 */ /* 0x000fe2000fffe03f */
[----:B------:R-:W-:Y:S01]  /*10b0*/  @UP1 ULDC UR7, c[0x0][0xc40] ;  /* 0x0003100000071ab9 */ /* 0x000fe20000000800 */
[----:B------:R-:W-:Y:S01]  /*10c0*/  UMOV UR43, UR41 ;  /* 0x00000029002b7c82 */ /* 0x000fe20008000000 */
[----:B------:R-:W-:Y:S01]  /*10d0*/  @UP1 USHF.R.U32.HI UR43, URZ, UR7, UR5 ;  /* 0x000000073f2b1299 */ /* 0x000fe20008011605 */
[C---:B0-----:R-:W-:Y:S01]  /*10e0*/  VIADD R3, R0.reuse, 0xffffff80 ;  /* 0xffffff8000037836 */ /* 0x041fe20000000000 */
[----:B------:R-:W-:Y:S01]  /*10f0*/  UIMAD.WIDE UR6, UR6, 0x2aaaaaab, URZ ;  /* 0x2aaaaaab060678a5 */ /* 0x000fe2000f8e023f */
[----:B------:R-:W-:Y:S01]  /*1100*/  VIADD R0, R0, 0xffffff80 ;  /* 0xffffff8000007836 */ /* 0x000fe20000000000 */
[----:B------:R-:W-:-:S02]  /*1110*/  @UP2 ULDC.64 UR10, c[0x0][0xc48] ;  /* 0x00031200000a2ab9 */ /* 0x000fc40000000a00 */
[----:B------:R-:W-:Y:S02]  /*1120*/  UIMAD.WIDE.U32 UR4, UR43, UR10, URZ ;  /* 0x0000000a2b0472a5 */ /* 0x000fe4000f8e003f */
[----:B------:R-:W-:Y:S01]  /*1130*/  SHF.R.S32.HI R0, RZ, 0x1f, R0 ;  /* 0x0000001fff007819 */ /* 0x000fe20000011400 */
[----:B------:R-:W-:Y:S01]  /*1140*/  USHF.R.U32.HI UR48, URZ, 0x1f, UR7 ;  /* 0x0000001f3f307899 */ /* 0x000fe20008011607 */
[----:B------:R-:W-:Y:S02]  /*1150*/  UMOV UR45, UR43 ;  /* 0x0000002b002d7c82 */ /* 0x000fe40008000000 */
[----:B------:R-:W-:Y:S01]  /*1160*/  LEA.HI R0, R0, R3, RZ, 0x7 ;  /* 0x0000000300007211 */ /* 0x000fe200078f38ff */
[----:B------:R-:W-:Y:S02]  /*1170*/  @UP2 USHF.R.U32.HI UR45, URZ, UR11, UR5 ;  /* 0x0000000b3f2d2299 */ /* 0x000fe40008011605 */
[----:B------:R-:W-:Y:S01]  /*1180*/  ULEA.HI.SX32 UR48, UR7, UR48, 0x1b ;  /* 0x0000003007307291 */ /* 0x000fe2000f8fda3f */
[----:B------:R-:W-:-:S06]  /*1190*/  SHF.R.S32.HI R0, RZ, 0x7, R0 ;  /* 0x00000007ff007819 */ /* 0x000fcc0000011400 */
[----:B------:R-:W0:Y:S02]  /*11a0*/  SHFL.IDX PT, R0, R0, RZ, 0x1f ;  /* 0x00001fff00007589 */ /* 0x000e2400000e0000 */
[----:B0-----:R-:W-:-:S13]  /*11b0*/  R2UR UR44, R0 ;  /* 0x00000000002c72ca */ /* 0x001fda00000e0000 */
[----:B------:R-:W-:-:S04]  /*11c0*/  UIMAD.WIDE UR8, UR44, 0x55555556, URZ ;  /* 0x555555562c0878a5 */ /* 0x000fc8000f8e023f */
[----:B------:R-:W-:-:S04]  /*11d0*/  ULEA.HI UR9, UR9, UR9, URZ, 0x1 ;  /* 0x0000000909097291 */ /* 0x000fc8000f8f083f */
[----:B------:R-:W-:Y:S01]  /*11e0*/  UIMAD UR50, UR9, -0x3, UR44 ;  /* 0xfffffffd093278a4 */ /* 0x000fe2000f8e022c */
[----:B-1----:R-:W-:Y:S11]  /*11f0*/  @!P0 BRA `(.L_x_9) ;  /* 0x0000000000408947 */ /* 0x002ff60003800000 */
[----:B------:R-:W-:Y:S01]  /*1200*/  MOV R0, 0x0 ;  /* 0x0000000000007802 */ /* 0x000fe20000000f00 */
[----:B------:R-:W-:Y:S01]  /*1210*/  ULDC.64 UR4, c[0x4][0xa8] ;  /* 0x01002a0000047ab9 */ /* 0x000fe20000000a00 */
[----:B------:R-:W-:Y:S01]  /*1220*/  ULDC.64 UR6, c[0x4][0x48] ;  /* 0x0100120000067ab9 */ /* 0x000fe20000000a00 */
[----:B------:R-:W-:Y:S01]  /*1230*/  MOV R4, UR4 ;  /* 0x0000000400047c02 */ /* 0x000fe20008000f00 */
[----:B------:R0:W1:Y:S01]  /*1240*/  LDC.64 R14, c[0x4][R0] ;  /* 0x01000000000e7b82 */ /* 0x0000620000000a00 */
[----:B------:R-:W-:Y:S01]  /*1250*/  IMAD.U32 R5, RZ, RZ, UR5 ;  /* 0x00000005ff057e24 */ /* 0x000fe2000f8e00ff */
[----:B------:R-:W-:Y:S01]  /*1260*/  ULDC.64 UR4, c[0x4][0xb0] ;  /* 0x01002c0000047ab9 */ /* 0x000fe20000000a00 */
[----:B------:R-:W-:Y:S01]  /*1270*/  MOV R10, UR6 ;  /* 0x00000006000a7c02 */ /* 0x000fe20008000f00 */
[----:B------:R-:W-:Y:S01]  /*1280*/  IMAD.U32 R6, RZ, RZ, UR4 ;  /* 0x00000004ff067e24 */ /* 0x000fe2000f8e00ff */
[----:B------:R-:W-:Y:S01]  /*1290*/  MOV R13, RZ ;  /* 0x000000ff000d7202 */ /* 0x000fe20000000f00 */
[----:B------:R-:W-:-:S02]  /*12a0*/  IMAD.U32 R7, RZ, RZ, UR5 ;  /* 0x00000005ff077e24 */ /* 0x000fc4000f8e00ff */
[----:B------:R-:W-:Y:S02]  /*12b0*/  IMAD.U32 R11, RZ, RZ, UR7 ;  /* 0x00000007ff0b7e24 */ /* 0x000fe4000f8e00ff */
[----:B------:R-:W-:Y:S02]  /*12c0*/  IMAD.MOV.U32 R8, RZ, RZ, 0x70 ;  /* 0x00000070ff087424 */ /* 0x000fe400078e00ff */
[----:B0-----:R-:W-:-:S07]  /*12d0*/  IMAD.MOV.U32 R12, RZ, RZ, 0x1 ;  /* 0x00000001ff0c7424 */ /* 0x001fce00078e00ff */
[----:B------:R-:W-:-:S07]  /*12e0*/  LEPC R20, `(.L_x_9) ;  /* 0x000000001014794e */ /* 0x000fce0000000000 */
[----:B-1----:R-:W-:Y:S05]  /*12f0*/  CALL.ABS.NOINC R14 ;  /* 0x000000000e007343 */ /* 0x002fea0003c00000 */
.L_x_9:
[----:B------:R-:W-:Y:S01]  /*1300*/  ULOP3.LUT UR4, UR37, 0x1, URZ, 0xc0, !UPT ;  /* 0x0000000125047892 */ /* 0x000fe2000f8ec03f */
[----:B------:R-:W-:-:S05]  /*1310*/  IMAD.U32 R3, RZ, RZ, UR42 ;  /* 0x0000002aff037e24 */ /* 0x000fca000f8e00ff */
[----:B------:R-:W-:Y:S01]  /*1320*/  IMAD.U32 R0, RZ, RZ, UR4 ;  /* 0x00000004ff007e24 */ /* 0x000fe2000f8e00ff */
[----:B------:R-:W-:-:S04]  /*1330*/  ISETP.NE.AND P0, PT, R3, 0x3, PT ;  /* 0x000000030300780c */ /* 0x000fc80003f05270 */
[----:B------:R-:W-:-:S04]  /*1340*/  SHF.L.U32 R0, R0, 0x1f, RZ ;  /* 0x0000001f00007819 */ /* 0x000fc800000006ff */
[----:B------:R-:W0:Y:S02]  /*1350*/  SYNCS.PHASECHK.TRANS64.TRYWAIT P1, [UR40+0x30800], R0 ;  /* 0x03080000ff0075a7 */ /* 0x000e240008020168 */
[----:B0-----:R-:W-:Y:S05]  /*1360*/  @!P1 BRA `(.L_x_10) ;  /* 0x000000bc00a89947 */ /* 0x001fea0003800000 */
.L_x_107:
[----:B------:R-:W-:Y:S05]  /*1370*/  @!P0 BRA `(.L_x_11) ;  /* 0x0000000000048947 */ /* 0x000fea0003800000 */
[----:B------:R-:W-:Y:S01]  /*1380*/  BPT.TRAP 0x1 ;  /* 0x000000040000795c */ /* 0x000fe20000300000 */
.L_x_11:
[----:B0-----:R-:W-:Y:S01]  /*1390*/  IMAD.U32 R0, RZ, RZ, UR39 ;  /* 0x00000027ff007e24 */ /* 0x001fe2000f8e00ff */
[----:B------:R-:W-:-:S04]  /*13a0*/  MOV R5, UR38 ;  /* 0x0000002600057c02 */ /* 0x000fc80008000f00 */
[----:B------:R-:W-:Y:S02]  /*13b0*/  LEA R0, R0, UR40, 0x3 ;  /* 0x0000002800007c11 */ /* 0x000fe4000f8e18ff */
[----:B------:R-:W-:-:S04]  /*13c0*/  SHF.L.U32 R5, R5, 0x1f, RZ ;  /* 0x0000001f05057819 */ /* 0x000fc800000006ff */
[----:B------:R0:W1:Y:S01]  /*13d0*/  SYNCS.PHASECHK.TRANS64.TRYWAIT P2, [R0+URZ+0x30830], R5 ;  /* 0x03083005000075a7 */ /* 0x000062000804017f */
[----:B------:R-:W-:Y:S05]  /*13e0*/  @!P0 BRA `(.L_x_12) ;  /* 0x0000000000048947 */ /* 0x000fea0003800000 */
[----:B------:R-:W-:Y:S01]  /*13f0*/  BPT.TRAP 0x1 ;  /* 0x000000040000795c */ /* 0x000fe20000300000 */
.L_x_12:
[----:B------:R-:W2:Y:S01]  /*1400*/  S2R R4, SR_TID.X ;  /* 0x0000000000047919 */ /* 0x000ea20000002100 */
[----:B------:R-:W-:-:S05]  /*1410*/  IMAD.U32 R155, RZ, RZ, UR50 ;  /* 0x00000032ff9b7e24 */ /* 0x000fca000f8e00ff */
[----:B------:R-:W-:-:S05]  /*1420*/  LEA R155, R155, UR40, 0xd ;  /* 0x000000289b9b7c11 */ /* 0x000fca000f8e68ff */
[----:B------:R-:W-:-:S05]  /*1430*/  VIADD R3, R155, 0xc400 ;  /* 0x0000c4009b037836 */ /* 0x000fca0000000000 */
[----:B------:R-:W-:-:S04]  /*1440*/  SHF.R.U32.HI R3, RZ, 0x4, R3 ;  /* 0x00000004ff037819 */ /* 0x000fc80000011603 */
[----:B------:R-:W-:Y:S02]  /*1450*/  LOP3.LUT R3, R3, 0x3fff, RZ, 0xc0, !PT ;  /* 0x00003fff03037812 */ /* 0x000fe400078ec0ff */
[----:B--2---:R-:W-:Y:S01]  /*1460*/  LOP3.LUT P1, RZ, R4, 0x7f, RZ, 0xc0, !PT ;  /* 0x0000007f04ff7812 */ /* 0x004fe2000782c0ff */
[----:B-1----:R-:W-:-:S12]  /*1470*/  @P2 BRA `(.L_x_13) ;  /* 0x0000000000082947 */ /* 0x002fd80003800000 */
[----:B------:R-:W1:Y:S02]  /*1480*/  SYNCS.PHASECHK.TRANS64.TRYWAIT P2, [R0+URZ+0x30830], R5 ;  /* 0x03083005000075a7 */ /* 0x000e64000804017f */
[----:B-1----:R-:W-:Y:S05]  /*1490*/  @!P2 BRA `(.L_x_14) ;  /* 0x000000bc0074a947 */ /* 0x002fea0003800000 */
.L_x_13:
[----:B------:R-:W-:Y:S05]  /*14a0*/  WARPSYNC.ALL ;  /* 0x0000000000007948 */ /* 0x000fea0003800000 */
[----:B------:R-:W-:Y:S01]  /*14b0*/  IMAD.MOV.U32 R151, RZ, RZ, RZ ;  /* 0x000000ffff977224 */ /* 0x000fe200078e00ff */
[----:B------:R-:W-:Y:S02]  /*14c0*/  LOP3.LUT R4, R3, 0x10000, RZ, 0xfc, !PT ;  /* 0x0001000003047812 */ /* 0x000fe400078efcff */
[----:B01----:R-:W-:Y:S01]  /*14d0*/  MOV R5, 0x40000040 ;  /* 0x4000004000057802 */ /* 0x003fe20000000f00 */
[----:B------:R-:W-:-:S03]  /*14e0*/  UIADD3 UR4, UR40, 0x12400, URZ ;  /* 0x0001240028047890 */ /* 0x000fc6000fffe03f */
[----:B------:R-:W-:Y:S01]  /*14f0*/  R2UR UR5, R5 ;  /* 0x00000000050572ca */ /* 0x000fe200000e0000 */
[----:B------:R-:W-:Y:S01]  /*1500*/  WARPGROUP.ARRIVE ;  /* 0x00000000000079c5 */ /* 0x000fe20000000000 */
[----:B------:R-:W-:Y:S01]  /*1510*/  UMOV UR7, 0x40000040 ;  /* 0x4000004000077882 */ /* 0x000fe20000000000 */
[----:B------:R-:W-:Y:S01]  /*1520*/  USHF.R.U32.HI UR4, URZ, 0x4, UR4 ;  /* 0x000000043f047899 */ /* 0x000fe20008011604 */
[C---:B------:R-:W-:Y:S01]  /*1530*/  R2UR UR13, R4.reuse ;  /* 0x00000000040d72ca */ /* 0x040fe200000e0000 */
[----:B------:R-:W2:Y:S01]  /*1540*/  LDL R121, [R1+0x24] ;  /* 0x0000240001797983 */ /* 0x000ea20000100800 */
[----:B------:R-:W-:Y:S01]  /*1550*/  UMOV UR9, 0x40000040 ;  /* 0x4000004000097882 */ /* 0x000fe20000000000 */
[----:B------:R-:W-:Y:S01]  /*1560*/  ULOP3.LUT UR20, UR4, 0x3fff, URZ, 0xc0, !UPT ;  /* 0x00003fff04147892 */ /* 0x000fe2000f8ec03f */
[----:B------:R-:W-:Y:S01]  /*1570*/  P2R R120, PR, RZ, 0x1 ;  /* 0x00000001ff787803 */ /* 0x000fe20000000000 */
[----:B------:R-:W-:Y:S01]  /*1580*/  UMOV UR11, 0x40000040 ;  /* 0x40000040000b7882 */ /* 0x000fe20000000000 */
[----:B------:R-:W-:Y:S01]  /*1590*/  R2UR UR4, R4 ;  /* 0x00000000040472ca */ /* 0x000fe200000e0000 */
[----:B------:R-:W-:Y:S01]  /*15a0*/  ULOP3.LUT UR20, UR20, 0x10000, URZ, 0xfc, !UPT ;  /* 0x0001000014147892 */ /* 0x000fe2000f8efc3f */
[----:B------:R-:W-:Y:S01]  /*15b0*/  UMOV UR15, 0x40000040 ;  /* 0x40000040000f7882 */ /* 0x000fe20000000000 */
[----:B------:R-:W-:-:S02]  /*15c0*/  ULDC UR21, c[0x0][0x988] ;  /* 0x0002620000157ab9 */ /* 0x000fc40000000800 */
[----:B------:R-:W-:Y:S02]  /*15d0*/  UIMAD UR12, UR39, 0x600, UR20 ;  /* 0x00000600270c78a4 */ /* 0x000fe4000f8e0214 */
[----:B------:R-:W-:Y:S02]  /*15e0*/  UIADD3 UR8, UR13, 0x4, URZ ;  /* 0x000000040d087890 */ /* 0x000fe4000fffe03f */
[----:B------:R-:W-:Y:S02]  /*15f0*/  UIADD3 UR10, UR12, 0x4, URZ ;  /* 0x000000040c0a7890 */ /* 0x000fe4000fffe03f */
[----:B------:R-:W-:Y:S02]  /*1600*/  UIADD3 UR14, UR12, 0x6, URZ ;  /* 0x000000060c0e7890 */ /* 0x000fe4000fffe03f */
[----:B------:R-:W-:Y:S02]  /*1610*/  UMOV UR6, UR12 ;  /* 0x0000000c00067c82 */ /* 0x000fe40008000000 */
[----:B------:R-:W-:Y:S01]  /*1620*/  HGMMA.64x192x16.F32 R24, gdesc[UR4], RZ, !UPT, gsb0 ;  /* 0x02e00000041879f0 */ /* 0x000fe2000c0008ff */
[----:B------:R-:W-:-:S02]  /*1630*/  UIADD3 UR4, UR13, 0x2, URZ ;  /* 0x000000020d047890 */ /* 0x000fc4000fffe03f */
[----:B------:R-:W-:Y:S01]  /*1640*/  UIADD3 UR6, UR12, 0x2, URZ ;  /* 0x000000020c067890 */ /* 0x000fe2000fffe03f */
[----:B------:R-:W-:Y:S01]  /*1650*/  UMOV UR5, 0x40000040 ;  /* 0x4000004000057882 */ /* 0x000fe20000000000 */
[----:B------:R-:W-:Y:S01]  /*1660*/  UMOV UR7, 0x40000040 ;  /* 0x4000004000077882 */ /* 0x000fe20000000000 */
[----:B------:R-:W-:Y:S02]  /*1670*/  WARPGROUP.DEPBAR.LE gsb0, 0x0 ;  /* 0x00008000000079c5 */ /* 0x000fe40000010000 */
[----:B------:R-:W-:-:S12]  /*1680*/  WARPGROUP.ARRIVE ;  /* 0x00000000000079c5 */ /* 0x000fd80000000000 */
[----:B------:R-:W-:Y:S01]  /*1690*/  HGMMA.64x192x16.F32 R24, gdesc[UR4], R24, gsb0 ;  /* 0x02e00000041879f0 */ /* 0x000fe20008000818 */
[----:B------:R-:W-:-:S03]  /*16a0*/  UIADD3 UR6, UR13, 0x6, URZ ;  /* 0x000000060d067890 */ /* 0x000fc6000fffe03f */
[----:B------:R-:W-:-:S04]  /*16b0*/  UMOV UR13, 0x40000040 ;  /* 0x40000040000d7882 */ /* 0x000fc80000000000 */
[----:B------:R-:W-:Y:S01]  /*16c0*/  UMOV UR12, UR6 ;  /* 0x00000006000c7c82 */ /* 0x000fe20008000000 */
[----:B------:R-:W-:Y:S01]  /*16d0*/  ULDC UR6, c[0x0][0x9d8] ;  /* 0x0002760000067ab9 */ /* 0x000fe20000000800 */
[----:B------:R-:W-:Y:S02]  /*16e0*/  WARPGROUP.DEPBAR.LE gsb0, 0x0 ;  /* 0x00008000000079c5 */ /* 0x000fe40000010000 */
[----:B------:R-:W-:-:S08]  /*16f0*/  WARPGROUP.ARRIVE ;  /* 0x00000000000079c5 */ /* 0x000fd00000000000 */
[----:B------:R-:W-:Y:S03]  /*1700*/  HGMMA.64x192x16.F32 R24, gdesc[UR8], R24, gsb0 ;  /* 0x02e00000081879f0 */ /* 0x000fe60008000818 */
[----:B------:R-:W-:Y:S02]  /*1710*/  WARPGROUP.DEPBAR.LE gsb0, 0x0 ;  /* 0x00008000000079c5 */ /* 0x000fe40000010000 */
[----:B------:R-:W-:-:S15]  /*1720*/  WARPGROUP.ARRIVE ;  /* 0x00000000000079c5 */ /* 0x000fde0000000000 */
[----:B------:R-:W-:Y:S03]  /*1730*/  HGMMA.64x192x16.F32 R24, gdesc[UR12], R24, gsb0 ;  /* 0x02e000000c1879f0 */ /* 0x000fe60008000818 */
[----:B------:R-:W-:Y:S02]  /*1740*/  WARPGROUP.DEPBAR.LE gsb0, 0x0 ;  /* 0x00008000000079c5 */ /* 0x000fe40000010000 */
[----:B------:R-:W-:Y:S01]  /*1750*/  FMUL.FTZ R3, R24, UR6 ;  /* 0x0000000618037c20 */ /* 0x000fe20008410000 */
[----:B------:R-:W-:Y:S01]  /*1760*/  FMUL.FTZ R6, R25, UR6 ;  /* 0x0000000619067c20 */ /* 0x000fe20008410000 */
[----:B------:R-:W-:Y:S01]  /*1770*/  FMUL.FTZ R9, R28, UR6 ;  /* 0x000000061c097c20 */ /* 0x000fe20008410000 */
[----:B------:R-:W-:Y:S01]  /*1780*/  FMUL.FTZ R24, R41, UR6 ;  /* 0x0000000629187c20 */ /* 0x000fe20008410000 */
[----:B------:R-:W-:Y:S01]  /*1790*/  FMUL.FTZ R25, R42, UR6 ;  /* 0x000000062a197c20 */ /* 0x000fe20008410000 */
[----:B------:R-:W-:Y:S01]  /*17a0*/  FMUL.FTZ R10, R29, UR6 ;  /* 0x000000061d0a7c20 */ /* 0x000fe20008410000 */
[----:B------:R-:W0:Y:S01]  /*17b0*/  MUFU.TANH R3, R3 ;  /* 0x0000000300037308 */ /* 0x000e220000002400 */
[----:B------:R-:W-:Y:S01]  /*17c0*/  FMUL.FTZ R41, R58, UR6 ;  /* 0x000000063a297c20 */ /* 0x000fe20008410000 */
[----:B------:R-:W-:Y:S01]  /*17d0*/  FMUL.FTZ R42, R59, UR6 ;  /* 0x000000063b2a7c20 */ /* 0x000fe20008410000 */
[----:B------:R-:W-:Y:S01]  /*17e0*/  FMUL.FTZ R58, R75, UR6 ;  /* 0x000000064b3a7c20 */ /* 0x000fe20008410000 */
[----:B------:R-:W-:Y:S01]  /*17f0*/  FMUL.FTZ R59, R76, UR6 ;  /* 0x000000064c3b7c20 */ /* 0x000fe20008410000 */
[----:B--2---:R-:W-:-:S02]  /*1800*/  VIADD R75, R121, UR49 ;  /* 0x00000031794b7c36 */ /* 0x004fc40008000000 */
[----:B------:R-:W-:Y:S01]  /*1810*/  FMUL.FTZ R7, R26, UR6 ;  /* 0x000000061a077c20 */ /* 0x000fe20008410000 */
[----:B------:R-:W-:Y:S01]  /*1820*/  FMUL.FTZ R13, R32, UR6 ;  /* 0x00000006200d7c20 */ /* 0x000fe20008410000 */
[----:B------:R-:W1:Y:S01]  /*1830*/  MUFU.TANH R6, R6 ;  /* 0x0000000600067308 */ /* 0x000e620000002400 */
[----:B------:R-:W-:Y:S02]  /*1840*/  IMAD.U32 R76, RZ, RZ, UR48 ;  /* 0x00000030ff4c7e24 */ /* 0x000fe4000f8e00ff */
[----:B------:R-:W-:Y:S01]  /*1850*/  FMUL.FTZ R8, R27, UR6 ;  /* 0x000000061b087c20 */ /* 0x000fe20008410000 */
[----:B------:R-:W-:Y:S01]  /*1860*/  FMUL.FTZ R14, R33, UR6 ;  /* 0x00000006210e7c20 */ /* 0x000fe20008410000 */
[----:B------:R-:W-:Y:S01]  /*1870*/  FMUL.FTZ R11, R30, UR6 ;  /* 0x000000061e0b7c20 */ /* 0x000fe20008410000 */
[----:B------:R-:W-:Y:S01]  /*1880*/  FMUL.FTZ R19, R36, UR6 ;  /* 0x0000000624137c20 */ /* 0x000fe20008410000 */
[----:B------:R-:W-:Y:S01]  /*1890*/  FMUL.FTZ R12, R31, UR6 ;  /* 0x000000061f0c7c20 */ /* 0x000fe20008410000 */
[----:B------:R-:W-:Y:S01]  /*18a0*/  FMUL.FTZ R20, R37, UR6 ;  /* 0x0000000625147c20 */ /* 0x000fe20008410000 */
[----:B------:R-:W2:Y:S01]  /*18b0*/  MUFU.TANH R9, R9 ;  /* 0x0000000900097308 */ /* 0x000ea20000002400 */
[----:B------:R-:W-:-:S02]  /*18c0*/  IMAD R75, R76, -0xc0, R75 ;  /* 0xffffff404c4b7824 */ /* 0x000fc400078e024b */
[----:B------:R-:W-:Y:S01]  /*18d0*/  FMUL.FTZ R33, R50, UR6 ;  /* 0x0000000632217c20 */ /* 0x000fe20008410000 */
[----:B------:R-:W-:Y:S01]  /*18e0*/  FMUL.FTZ R50, R67, UR6 ;  /* 0x0000000643327c20 */ /* 0x000fe20008410000 */
[----:B------:R-:W-:Y:S01]  /*18f0*/  FMUL.FTZ R67, R84, UR6 ;  /* 0x0000000654437c20 */ /* 0x000fe20008410000 */
[----:B------:R-:W-:Y:S01]  /*1900*/  FMUL.FTZ R15, R34, UR6 ;  /* 0x00000006220f7c20 */ /* 0x000fe20008410000 */
[----:B------:R-:W-:Y:S01]  /*1910*/  FMUL.FTZ R23, R40, UR6 ;  /* 0x0000000628177c20 */ /* 0x000fe20008410000 */
[----:B------:R-:W-:Y:S01]  /*1920*/  FMUL.FTZ R18, R35, UR6 ;  /* 0x0000000623127c20 */ /* 0x000fe20008410000 */
[----:B------:R-:W3:Y:S01]  /*1930*/  MUFU.TANH R10, R10 ;  /* 0x0000000a000a7308 */ /* 0x000ee20000002400 */
[----:B------:R-:W-:Y:S01]  /*1940*/  ISETP.GT.AND P4, PT, R75, RZ, PT ;  /* 0x000000ff4b00720c */ /* 0x000fe20003f84270 */
[----:B------:R-:W-:Y:S01]  /*1950*/  FMUL.FTZ R34, R51, UR6 ;  /* 0x0000000633227c20 */ /* 0x000fe20008410000 */
[----:B------:R-:W-:Y:S01]  /*1960*/  ISETP.GT.AND P3, PT, R75, 0x1, PT ;  /* 0x000000014b00780c */ /* 0x000fe20003f64270 */
[----:B------:R-:W-:Y:S01]  /*1970*/  FMUL.FTZ R51, R68, UR6 ;  /* 0x0000000644337c20 */ /* 0x000fe20008410000 */
[----:B------:R-:W-:Y:S01]  /*1980*/  FMUL.FTZ R21, R38, UR6 ;  /* 0x0000000626157c20 */ /* 0x000fe20008410000 */
[----:B------:R-:W-:Y:S01]  /*1990*/  FMUL.FTZ R22, R39, UR6 ;  /* 0x0000000627167c20 */ /* 0x000fe20008410000 */
[----:B------:R-:W-:Y:S01]  /*19a0*/  FMUL.FTZ R27, R44, UR6 ;  /* 0x000000062c1b7c20 */ /* 0x000fe20008410000 */
[----:B------:R-:W4:Y:S01]  /*19b0*/  MUFU.TANH R7, R7 ;  /* 0x0000000700077308 */ /* 0x000f220000002400 */
[----:B------:R-:W-:Y:S01]  /*19c0*/  ISETP.GT.AND P2, PT, R75, 0x8, PT ;  /* 0x000000084b00780c */ /* 0x000fe20003f44270 */
[----:B------:R-:W-:Y:S01]  /*19d0*/  FMUL.FTZ R68, R85, UR6 ;  /* 0x0000000655447c20 */ /* 0x000fe20008410000 */
[----:B0-----:R-:W-:Y:S01]  /*19e0*/  FSEL R3, R3, -INF , P4 ;  /* 0xff80000003037808 */ /* 0x001fe20002000000 */
[----:B------:R-:W-:Y:S01]  /*19f0*/  FMUL.FTZ R28, R45, UR6 ;  /* 0x000000062d1c7c20 */ /* 0x000fe20008410000 */
[----:B------:R-:W-:Y:S01]  /*1a00*/  FMUL.FTZ R26, R43, UR6 ;  /* 0x000000062b1a7c20 */ /* 0x000fe20008410000 */
[----:B------:R-:W-:Y:S01]  /*1a10*/  FMUL.FTZ R32, R49, UR6 ;  /* 0x0000000631207c20 */ /* 0x000fe20008410000 */
[----:B------:R-:W-:Y:S01]  /*1a20*/  FMUL.FTZ R29, R46, UR6 ;  /* 0x000000062e1d7c20 */ /* 0x000fe20008410000 */
[----:B------:R-:W0:Y:S01]  /*1a30*/  MUFU.TANH R13, R13 ;  /* 0x0000000d000d7308 */ /* 0x000e220000002400 */
[----:B-1----:R-:W-:Y:S01]  /*1a40*/  FSEL R6, R6, -INF , P3 ;  /* 0xff80000006067808 */ /* 0x002fe20001800000 */
[----:B------:R-:W-:Y:S01]  /*1a50*/  FMUL.FTZ R35, R52, UR6 ;  /* 0x0000000634237c20 */ /* 0x000fe20008410000 */
[----:B------:R-:W-:Y:S01]  /*1a60*/  FMUL.FTZ R112, R112, UR6 ;  /* 0x0000000670707c20 */ /* 0x000fe20008410000 */
[----:B------:R-:W-:Y:S01]  /*1a70*/  FMUL.FTZ R113, R113, UR6 ;  /* 0x0000000671717c20 */ /* 0x000fe20008410000 */
[----:B------:R-:W-:Y:S01]  /*1a80*/  FMUL.FTZ R116, R116, UR6 ;  /* 0x0000000674747c20 */ /* 0x000fe20008410000 */
[----:B------:R-:W-:Y:S01]  /*1a90*/  FMUL.FTZ R117, R117, UR6 ;  /* 0x0000000675757c20 */ /* 0x000fe20008410000 */
[----:B------:R-:W-:Y:S01]  /*1aa0*/  FMUL.FTZ R30, R47, UR6 ;  /* 0x000000062f1e7c20 */ /* 0x000fe20008410000 */
[----:B------:R-:W1:Y:S01]  /*1ab0*/  MUFU.TANH R8, R8 ;  /* 0x0000000800087308 */ /* 0x000e620000002400 */
[----:B------:R-:W-:Y:S01]  /*1ac0*/  ISETP.GT.AND P6, PT, R75, 0x9, PT ;  /* 0x000000094b00780c */ /* 0x000fe20003fc4270 */
[----:B------:R-:W-:Y:S01]  /*1ad0*/  FMUL.FTZ R52, R69, UR6 ;  /* 0x0000000645347c20 */ /* 0x000fe20008410000 */
[----:B--2---:R-:W-:Y:S01]  /*1ae0*/  FSEL R9, R9, -INF , P2 ;  /* 0xff80000009097808 */ /* 0x004fe20001000000 */
[----:B------:R-:W-:Y:S01]  /*1af0*/  FMUL.FTZ R69, R86, UR6 ;  /* 0x0000000656457c20 */ /* 0x000fe20008410000 */
[----:B------:R-:W2:Y:S03]  /*1b00*/  LDL R121, [R1] ;  /* 0x0000000001797983 */ /* 0x000ea60000100800 */
[----:B------:R-:W5:Y:S01]  /*1b10*/  MUFU.TANH R14, R14 ;  /* 0x0000000e000e7308 */ /* 0x000f620000002400 */
[----:B------:R-:W-:Y:S01]  /*1b20*/  FMNMX.FTZ R84, R3, R6, !PT ;  /* 0x0000000603547209 */ /* 0x000fe20007810000 */
[----:B------:R-:W-:-:S06]  /*1b30*/  FMUL.FTZ R31, R48, UR6 ;  /* 0x00000006301f7c20 */ /* 0x000fcc0008410000 */
[----:B------:R-:W5:Y:S01]  /*1b40*/  MUFU.TANH R11, R11 ;  /* 0x0000000b000b7308 */ /* 0x000f620000002400 */
[----:B------:R-:W-:Y:S01]  /*1b50*/  ISETP.GT.AND P5, PT, R75, 0x10, PT ;  /* 0x000000104b00780c */ /* 0x000fe20003fa4270 */
[----:B------:R-:W-:Y:S01]  /*1b60*/  FMUL.FTZ R36, R53, UR6 ;  /* 0x0000000635247c20 */ /* 0x000fe20008410000 */
[----:B---3--:R-:W-:Y:S01]  /*1b70*/  FSEL R10, R10, -INF , P6 ;  /* 0xff8000000a0a7808 */ /* 0x008fe20003000000 */
[----:B------:R-:W-:-:S04]  /*1b80*/  FMUL.FTZ R53, R70, UR6 ;  /* 0x0000000646357c20 */ /* 0x000fc80008410000 */
[----:B------:R-:W3:Y:S01]  /*1b90*/  MUFU.TANH R19, R19 ;  /* 0x0000001300137308 */ /* 0x000ee20000002400 */
[----:B------:R-:W-:Y:S01]  /*1ba0*/  FMNMX.FTZ R85, R9, R84, !PT ;  /* 0x0000005409557209 */ /* 0x000fe20007810000 */
[----:B------:R-:W-:Y:S01]  /*1bb0*/  FMUL.FTZ R70, R87, UR6 ;  /* 0x0000000657467c20 */ /* 0x000fe20008410000 */
[----:B----4-:R-:W-:Y:S01]  /*1bc0*/  FSEL R7, R7, -INF , P4 ;  /* 0xff80000007077808 */ /* 0x010fe20002000000 */
[----:B------:R-:W-:Y:S01]  /*1bd0*/  FMUL.FTZ R39, R56, UR6 ;  /* 0x0000000638277c20 */ /* 0x000fe20008410000 */
[----:B------:R-:W-:-:S03]  /*1be0*/  FMUL.FTZ R37, R54, UR6 ;  /* 0x0000000636257c20 */ /* 0x000fc60008410000 */
[----:B------:R-:W4:Y:S01]  /*1bf0*/  MUFU.TANH R12, R12 ;  /* 0x0000000c000c7308 */ /* 0x000f220000002400 */
[----:B------:R-:W-:Y:S01]  /*1c00*/  ISETP.GT.AND P4, PT, R75, 0x11, PT ;  /* 0x000000114b00780c */ /* 0x000fe20003f84270 */
[----:B------:R-:W-:Y:S01]  /*1c10*/  FMUL.FTZ R40, R57, UR6 ;  /* 0x0000000639287c20 */ /* 0x000fe20008410000 */
[----:B0-----:R-:W-:Y:S01]  /*1c20*/  FSEL R13, R13, -INF , P5 ;  /* 0xff8000000d0d7808 */ /* 0x001fe20002800000 */
[----:B------:R-:W-:-:S04]  /*1c30*/  FMUL.FTZ R54, R71, UR6 ;  /* 0x0000000647367c20 */ /* 0x000fc80008410000 */
[----:B------:R-:W0:Y:S01]  /*1c40*/  MUFU.TANH R20, R20 ;  /* 0x0000001400147308 */ /* 0x000e220000002400 */
[----:B------:R-:W-:Y:S01]  /*1c50*/  FMNMX.FTZ R84, R10, R85, !PT ;  /* 0x000000550a547209 */ /* 0x000fe20007810000 */
[----:B------:R-:W-:Y:S01]  /*1c60*/  FMUL.FTZ R71, R88, UR6 ;  /* 0x0000000658477c20 */ /* 0x000fe20008410000 */
[----:B-1----:R-:W-:Y:S01]  /*1c70*/  FSEL R8, R8, -INF , P3 ;  /* 0xff80000008087808 */ /* 0x002fe20001800000 */
[----:B------:R-:W-:-:S04]  /*1c80*/  FMUL.FTZ R38, R55, UR6 ;  /* 0x0000000637267c20 */ /* 0x000fc80008410000 */
[----:B------:R-:W1:Y:S01]  /*1c90*/  MUFU.TANH R15, R15 ;  /* 0x0000000f000f7308 */ /* 0x000e620000002400 */
[----:B------:R-:W-:Y:S01]  /*1ca0*/  ISETP.GT.AND P3, PT, R75, 0x18, PT ;  /* 0x000000184b00780c */ /* 0x000fe20003f64270 */
[----:B------:R-:W-:Y:S01]  /*1cb0*/  FMUL.FTZ R43, R60, UR6 ;  /* 0x000000063c2b7c20 */ /* 0x000fe20008410000 */
[----:B-----5:R-:W-:Y:S01]  /*1cc0*/  FSEL R14, R14, -INF , P4 ;  /* 0xff8000000e0e7808 */ /* 0x020fe20002000000 */
[----:B------:R-:W-:-:S04]  /*1cd0*/  FMUL.FTZ R55, R72, UR6 ;  /* 0x0000000648377c20 */ /* 0x000fc80008410000 */
[----:B------:R-:W5:Y:S01]  /*1ce0*/  MUFU.TANH R23, R23 ;  /* 0x0000001700177308 */ /* 0x000f620000002400 */
[----:B------:R-:W-:Y:S01]  /*1cf0*/  FMNMX.FTZ R85, R13, R84, !PT ;  /* 0x000000540d557209 */ /* 0x000fe20007810000 */
[----:B------:R-:W-:Y:S01]  /*1d00*/  FMUL.FTZ R72, R89, UR6 ;  /* 0x0000000659487c20 */ /* 0x000fe20008410000 */
[----:B------:R-:W-:Y:S01]  /*1d10*/  FSEL R11, R11, -INF , P2 ;  /* 0xff8000000b0b7808 */ /* 0x000fe20001000000 */
[----:B------:R-:W-:-:S04]  /*1d20*/  FMUL.FTZ R44, R61, UR6 ;  /* 0x000000063d2c7c20 */ /* 0x000fc80008410000 */
        /* <DEDUP_REMOVED lines=9> */
[----:B------:R-:W-:-:S04]  /*1dc0*/  FMUL.FTZ R46, R63, UR6 ;  /* 0x000000063f2e7c20 */ /* 0x000fc80008410000 */
        /* <DEDUP_REMOVED lines=26> */
[----:B------:R-:W-:-:S07]  /*1f70*/  FMNMX.FTZ R87, R23, R86, !PT ;  /* 0x0000005617577209 */ /* 0x000fce0007810000 */
[----:B------:R-:W-:Y:S01]  /*1f80*/  MUFU.TANH R41, R41 ;  /* 0x0000002900297308 */ /* 0x000fe20000002400 */
[----:B----4-:R-:W-:-:S07]  /*1f90*/  FSEL R21, R21, -INF , P3 ;  /* 0xff80000015157808 */ /* 0x010fce0001800000 */
[----:B------:R-:W-:Y:S01]  /*1fa0*/  MUFU.TANH R42, R42 ;  /* 0x0000002a002a7308 */ /* 0x000fe20000002400 */
[----:B------:R-:W-:-:S07]  /*1fb0*/  ISETP.GT.AND P3, PT, R75, 0x29, PT ;  /* 0x000000294b00780c */ /* 0x000fce0003f64270 */
[----:B------:R-:W-:Y:S01]  /*1fc0*/  MUFU.TANH R59, R59 ;  /* 0x0000003b003b7308 */ /* 0x000fe20000002400 */
[----:B0-----:R-:W-:-:S07]  /*1fd0*/  FSEL R27, R27, -INF , P4 ;  /* 0xff8000001b1b7808 */ /* 0x001fce0002000000 */
[----:B------:R-:W-:Y:S01]  /*1fe0*/  MUFU.TANH R58, R58 ;  /* 0x0000003a003a7308 */ /* 0x000fe20000002400 */
[----:B------:R-:W-:Y:S01]  /*1ff0*/  FMNMX.FTZ R86, R24, R87, !PT ;  /* 0x0000005718567209 */ /* 0x000fe20007810000 */
[----:B------:R-:W-:-:S06]  /*2000*/  FMUL.FTZ R76, R92, UR6 ;  /* 0x000000065c4c7c20 */ /* 0x000fcc0008410000 */
[----:B------:R-:W0:Y:S08]  /*2010*/  MUFU.TANH R26, R26 ;  /* 0x0000001a001a7308 */ /* 0x000e300000002400 */
[----:B------:R-:W4:Y:S01]  /*2020*/  MUFU.TANH R32, R32 ;  /* 0x0000002000207308 */ /* 0x000f220000002400 */
[----:B-1----:R-:W-:Y:S01]  /*2030*/  FSEL R22, R22, -INF , P2 ;  /* 0xff80000016167808 */ /* 0x002fe20001000000 */
[----:B------:R-:W-:-:S06]  /*2040*/  FMUL.FTZ R73, R90, UR6 ;  /* 0x000000065a497c20 */ /* 0x000fcc0008410000 */
[----:B------:R-:W1:Y:S01]  /*2050*/  MUFU.TANH R29, R29 ;  /* 0x0000001d001d7308 */ /* 0x000e620000002400 */
[----:B------:R-:W-:Y:S02]  /*2060*/  ISETP.GT.AND P2, PT, R75, 0x30, PT ;  /* 0x000000304b00780c */ /* 0x000fe40003f44270 */
[----:B-----5:R-:W-:-:S05]  /*2070*/  FSEL R28, R28, -INF , P3 ;  /* 0xff8000001c1c7808 */ /* 0x020fca0001800000 */
[----:B------:R-:W5:Y:S01]  /*2080*/  MUFU.TANH R35, R35 ;  /* 0x0000002300237308 */ /* 0x000f620000002400 */
[----:B------:R-:W-:Y:S02]  /*2090*/  FMNMX.FTZ R87, R27, R86, !PT ;  /* 0x000000561b577209 */ /* 0x000fe40007810000 */
[----:B------:R-:W-:-:S05]  /*20a0*/  FSEL R25, R25, -INF , P6 ;  /* 0xff80000019197808 */ /* 0x000fca0003000000 */
[----:B------:R-:W5:Y:S01]  /*20b0*/  MUFU.TANH R30, R30 ;  /* 0x0000001e001e7308 */ /* 0x000f620000002400 */
[----:B------:R-:W-:Y:S02]  /*20c0*/  ISETP.GT.AND P6, PT, R75, 0x31, PT ;  /* 0x000000314b00780c */ /* 0x000fe40003fc4270 */
[----:B---3--:R-:W-:-:S05]  /*20d0*/  FSEL R31, R31, -INF , P2 ;  /* 0xff8000001f1f7808 */ /* 0x008fca0001000000 */
[----:B------:R-:W3:Y:S01]  /*20e0*/  MUFU.TANH R36, R36 ;  /* 0x0000002400247308 */ /* 0x000ee20000002400 */
[----:B------:R-:W-:Y:S02]  /*20f0*/  FMNMX.FTZ R88, R28, R87, !PT ;  /* 0x000000571c587209 */ /* 0x000fe40007810000 */
[----:B0-----:R-:W-:-:S05]  /*2100*/  FSEL R26, R26, -INF , P5 ;  /* 0xff8000001a1a7808 */ /* 0x001fca0002800000 */
[----:B------:R-:W0:Y:S01]  /*2110*/  MUFU.TANH R33, R33 ;  /* 0x0000002100217308 */ /* 0x000e220000002400 */
[----:B------:R-:W-:Y:S02]  /*2120*/  ISETP.GT.AND P5, PT, R75, 0x38, PT ;  /* 0x000000384b00780c */ /* 0x000fe40003fa4270 */
[----:B----4-:R-:W-:-:S05]  /*2130*/  FSEL R32, R32, -INF , P6 ;  /* 0xff80000020207808 */ /* 0x010fca0003000000 */
[----:B------:R-:W4:Y:S01]  /*2140*/  MUFU.TANH R39, R39 ;  /* 0x0000002700277308 */ /* 0x000f220000002400 */
[----:B------:R-:W-:Y:S02]  /*2150*/  FMNMX.FTZ R89, R31, R88, !PT ;  /* 0x000000581f597209 */ /* 0x000fe40007810000 */
[----:B-1----:R-:W-:-:S05]  /*2160*/  FSEL R29, R29, -INF , P4 ;  /* 0xff8000001d1d7808 */ /* 0x002fca0002000000 */
        /* <DEDUP_REMOVED lines=20> */
[----:B-----5:R-:W-:Y:S02]  /*22b0*/  FSEL R40, R40, -INF , P2 ;  /* 0xff80000028287808 */ /* 0x020fe40001000000 */
[----:B------:R-:W-:-:S03]  /*22c0*/  FMNMX.FTZ R89, R39, R88, !PT ;  /* 0x0000005827597209 */ /* 0x000fc60007810000 */
[----:B------:R-:W5:Y:S01]  /*22d0*/  MUFU.TANH R48, R48 ;  /* 0x0000003000307308 */ /* 0x000f620000002400 */
[----:B------:R-:W-:Y:S02]  /*22e0*/  FSEL R37, R37, -INF , P5 ;  /* 0xff80000025257808 */ /* 0x000fe40002800000 */
[----:B------:R-:W-:Y:S02]  /*22f0*/  ISETP.GT.AND P5, PT, R75, 0x49, PT ;  /* 0x000000494b00780c */ /* 0x000fe40003fa4270 */
[----:B---3--:R-:W-:-:S03]  /*2300*/  FSEL R43, R43, -INF , P6 ;  /* 0xff8000002b2b7808 */ /* 0x008fc60003000000 */
[----:B------:R-:W3:Y:S01]  /*2310*/  MUFU.TANH R45, R45 ;  /* 0x0000002d002d7308 */ /* 0x000ee20000002400 */
[----:B------:R-:W-:Y:S02]  /*2320*/  FMNMX.FTZ R88, R40, R89, !PT ;  /* 0x0000005928587209 */ /* 0x000fe40007810000 */
[----:B0-----:R-:W-:-:S05]  /*2330*/  FSEL R38, R38, -INF , P4 ;  /* 0xff80000026267808 */ /* 0x001fca0002000000 */
[----:B------:R-:W0:Y:S01]  /*2340*/  MUFU.TANH R51, R51 ;  /* 0x0000003300337308 */ /* 0x000e220000002400 */
[----:B------:R-:W-:Y:S02]  /*2350*/  ISETP.GT.AND P4, PT, R75, 0x50, PT ;  /* 0x000000504b00780c */ /* 0x000fe40003f84270 */
[----:B----4-:R-:W-:Y:S02]  /*2360*/  FSEL R44, R44, -INF , P5 ;  /* 0xff8000002c2c7808 */ /* 0x010fe40002800000 */
[----:B------:R-:W-:-:S03]  /*2370*/  FMNMX.FTZ R89, R43, R88, !PT ;  /* 0x000000582b597209 */ /* 0x000fc60007810000 */
[----:B------:R-:W4:Y:S01]  /*2380*/  MUFU.TANH R46, R46 ;  /* 0x0000002e002e7308 */ /* 0x000f220000002400 */
[----:B------:R-:W-:Y:S02]  /*2390*/  FSEL R41, R41, -INF , P3 ;  /* 0xff80000029297808 */ /* 0x000fe40001800000 */
[----:B------:R-:W-:-:S05]  /*23a0*/  ISETP.GT.AND P3, PT, R75, 0x51, PT ;  /* 0x000000514b00780c */ /* 0x000fca0003f64270 */
[----:B------:R-:W2:Y:S01]  /*23b0*/  MUFU.TANH R52, R52 ;  /* 0x0000003400347308 */ /* 0x000ea20000002400 */
[----:B-1----:R-:W-:Y:S02]  /*23c0*/  FSEL R47, R47, -INF , P4 ;  /* 0xff8000002f2f7808 */ /* 0x002fe40002000000 */
[----:B------:R-:W-:-:S05]  /*23d0*/  FMNMX.FTZ R88, R44, R89, !PT ;  /* 0x000000592c587209 */ /* 0x000fca0007810000 */
[----:B------:R-:W1:Y:S01]  /*23e0*/  MUFU.TANH R49, R49 ;  /* 0x0000003100317308 */ /* 0x000e620000002400 */
[----:B------:R-:W-:Y:S02]  /*23f0*/  FSEL R42, R42, -INF , P2 ;  /* 0xff8000002a2a7808 */ /* 0x000fe40001000000 */
[----:B------:R-:W-:-:S05]  /*2400*/  ISETP.GT.AND P2, PT, R75, 0x58, PT ;  /* 0x000000584b00780c */ /* 0x000fca0003f44270 */
[----:B------:R-:W1:Y:S01]  /*2410*/  MUFU.TANH R55, R55 ;  /* 0x0000003700377308 */ /* 0x000e620000002400 */
[----:B-----5:R-:W-:Y:S02]  /*2420*/  FSEL R48, R48, -INF , P3 ;  /* 0xff80000030307808 */ /* 0x020fe40001800000 */
[----:B------:R-:W-:-:S05]  /*2430*/  FMNMX.FTZ R89, R47, R88, !PT ;  /* 0x000000582f597209 */ /* 0x000fca0007810000 */
[----:B------:R-:W5:Y:S01]  /*2440*/  MUFU.TANH R50, R50 ;  /* 0x0000003200327308 */ /* 0x000f620000002400 */
[----:B---3--:R-:W-:Y:S02]  /*2450*/  FSEL R45, R45, -INF , P6 ;  /* 0xff8000002d2d7808 */ /* 0x008fe40003000000 */
[----:B------:R-:W-:-:S05]  /*2460*/  ISETP.GT.AND P6, PT, R75, 0x59, PT ;  /* 0x000000594b00780c */ /* 0x000fca0003fc4270 */
[----:B------:R-:W3:Y:S01]  /*2470*/  MUFU.TANH R56, R56 ;  /* 0x0000003800387308 */ /* 0x000ee20000002400 */
[----:B0-----:R-:W-:Y:S02]  /*2480*/  FSEL R51, R51, -INF , P2 ;  /* 0xff80000033337808 */ /* 0x001fe40001000000 */
[----:B------:R-:W-:-:S05]  /*2490*/  FMNMX.FTZ R88, R48, R89, !PT ;  /* 0x0000005930587209 */ /* 0x000fca0007810000 */
[----:B------:R-:W0:Y:S01]  /*24a0*/  MUFU.TANH R53, R53 ;  /* 0x0000003500357308 */ /* 0x000e220000002400 */
[----:B----4-:R-:W-:Y:S02]  /*24b0*/  FSEL R46, R46, -INF , P5 ;  /* 0xff8000002e2e7808 */ /* 0x010fe40002800000 */
[----:B------:R-:W-:Y:S02]  /*24c0*/  ISETP.GT.AND P5, PT, R75, 0x60, PT ;  /* 0x000000604b00780c */ /* 0x000fe40003fa4270 */
[----:B--2---:R-:W-:-:S03]  /*24d0*/  FSEL R52, R52, -INF , P6 ;  /* 0xff80000034347808 */ /* 0x004fc60003000000 */
[----:B------:R-:W2:Y:S01]  /*24e0*/  MUFU.TANH R54, R54 ;  /* 0x0000003600367308 */ /* 0x000ea20000002400 */
[----:B------:R-:W-:Y:S02]  /*24f0*/  FMNMX.FTZ R89, R51, R88, !PT ;  /* 0x0000005833597209 */ /* 0x000fe40007810000 */
[----:B-1----:R-:W-:-:S05]  /*2500*/  FSEL R49, R49, -INF , P4 ;  /* 0xff80000031317808 */ /* 0x002fca0002000000 */
[----:B------:R-:W1:Y:S01]  /*2510*/  MUFU.TANH R60, R60 ;  /* 0x0000003c003c7308 */ /* 0x000e620000002400 */
[----:B------:R-:W-:Y:S02]  /*2520*/  ISETP.GT.AND P4, PT, R75, 0x61, PT ;  /* 0x000000614b00780c */ /* 0x000fe40003f84270 */
[----:B------:R-:W-:Y:S02]  /*2530*/  FSEL R55, R55, -INF , P5 ;  /* 0xff80000037377808 */ /* 0x000fe40002800000 */
[----:B------:R-:W-:-:S03]  /*2540*/  FMNMX.FTZ R88, R52, R89, !PT ;  /* 0x0000005934587209 */ /* 0x000fc60007810000 */
[----:B------:R-:W4:Y:S01]  /*2550*/  MUFU.TANH R57, R57 ;  /* 0x0000003900397308 */ /* 0x000f220000002400 */
[----:B-----5:R-:W-:Y:S02]  /*2560*/  FSEL R50, R50, -INF , P3 ;  /* 0xff80000032327808 */ /* 0x020fe40001800000 */
[----:B------:R-:W-:-:S05]  /*2570*/  ISETP.GT.AND P3, PT, R75, 0x68, PT ;  /* 0x000000684b00780c */ /* 0x000fca0003f64270 */
[----:B------:R-:W5:Y:S01]  /*2580*/  MUFU.TANH R63, R63 ;  /* 0x0000003f003f7308 */ /* 0x000f620000002400 */
[----:B---3--:R-:W-:Y:S02]  /*2590*/  FSEL R56, R56, -INF , P4 ;  /* 0xff80000038387808 */ /* 0x008fe40002000000 */
[----:B------:R-:W-:-:S05]  /*25a0*/  FMNMX.FTZ R89, R55, R88, !PT ;  /* 0x0000005837597209 */ /* 0x000fca0007810000 */
[----:B------:R-:W3:Y:S01]  /*25b0*/  MUFU.TANH R64, R64 ;  /* 0x0000004000407308 */ /* 0x000ee20000002400 */
[----:B0-----:R-:W-:Y:S02]  /*25c0*/  FSEL R53, R53, -INF , P2 ;  /* 0xff80000035357808 */ /* 0x001fe40001000000 */
[----:B------:R-:W-:Y:S02]  /*25d0*/  ISETP.GT.AND P2, PT, R75, 0x69, PT ;  /* 0x000000694b00780c */ /* 0x000fe40003f44270 */
[----:B------:R-:W-:-:S03]  /*25e0*/  FSEL R59, R59, -INF , P3 ;  /* 0xff8000003b3b7808 */ /* 0x000fc60001800000 */
[----:B------:R-:W0:Y:S01]  /*25f0*/  MUFU.TANH R61, R61 ;  /* 0x0000003d003d7308 */ /* 0x000e220000002400 */
[----:B------:R-:W-:Y:S02]  /*2600*/  FMNMX.FTZ R88, R56, R89, !PT ;  /* 0x0000005938587209 */ /* 0x000fe40007810000 */
[----:B--2---:R-:W-:-:S05]  /*2610*/  FSEL R54, R54, -INF , P6 ;  /* 0xff80000036367808 */ /* 0x004fca0003000000 */
[----:B------:R-:W2:Y:S01]  /*2620*/  MUFU.TANH R67, R67 ;  /* 0x0000004300437308 */ /* 0x000ea20000002400 */
[----:B------:R-:W-:Y:S02]  /*2630*/  ISETP.GT.AND P6, PT, R75, 0x70, PT ;  /* 0x000000704b00780c */ /* 0x000fe40003fc4270 */
[----:B-1----:R-:W-:Y:S02]  /*2640*/  FSEL R60, R60, -INF , P2 ;  /* 0xff8000003c3c7808 */ /* 0x002fe40001000000 */
[----:B------:R-:W-:-:S03]  /*2650*/  FMNMX.FTZ R89, R59, R88, !PT ;  /* 0x000000583b597209 */ /* 0x000fc60007810000 */
[----:B------:R-:W1:Y:S01]  /*2660*/  MUFU.TANH R62, R62 ;  /* 0x0000003e003e7308 */ /* 0x000e620000002400 */
[----:B----4-:R-:W-:Y:S02]  /*2670*/  FSEL R57, R57, -INF , P5 ;  /* 0xff80000039397808 */ /* 0x010fe40002800000 */
[----:B------:R-:W-:-:S05]  /*2680*/  ISETP.GT.AND P5, PT, R75, 0x71, PT ;  /* 0x000000714b00780c */ /* 0x000fca0003fa4270 */
[----:B------:R-:W4:Y:S01]  /*2690*/  MUFU.TANH R68, R68 ;  /* 0x0000004400447308 */ /* 0x000f220000002400 */
[----:B-----5:R-:W-:Y:S02]  /*26a0*/  FSEL R63, R63, -INF , P6 ;  /* 0xff8000003f3f7808 */ /* 0x020fe40003000000 */
[----:B------:R-:W-:-:S05]  /*26b0*/  FMNMX.FTZ R88, R60, R89, !PT ;  /* 0x000000593c587209 */ /* 0x000fca0007810000 */
[----:B------:R-:W5:Y:S01]  /*26c0*/  MUFU.TANH R65, R65 ;  /* 0x0000004100417308 */ /* 0x000f620000002400 */
[----:B------:R-:W-:Y:S01]  /*26d0*/  FSEL R58, R58, -INF , P4 ;  /* 0xff8000003a3a7808 */ /* 0x000fe20002000000 */
[----:B------:R-:W-:Y:S01]  /*26e0*/  FMUL.FTZ R77, R93, UR6 ;  /* 0x000000065d4d7c20 */ /* 0x000fe20008410000 */
[----:B------:R-:W-:-:S05]  /*26f0*/  ISETP.GT.AND P4, PT, R75, 0x78, PT ;  /* 0x000000784b00780c */ /* 0x000fca0003f84270 */
[----:B------:R-:W5:Y:S01]  /*2700*/  MUFU.TANH R71, R71 ;  /* 0x0000004700477308 */ /* 0x000f620000002400 */
[----:B---3--:R-:W-:Y:S02]  /*2710*/  FSEL R64, R64, -INF , P5 ;  /* 0xff80000040407808 */ /* 0x008fe40002800000 */
[----:B------:R-:W-:-:S05]  /*2720*/  FMNMX.FTZ R89, R63, R88, !PT ;  /* 0x000000583f597209 */ /* 0x000fca0007810000 */
[----:B------:R-:W3:Y:S01]  /*2730*/  MUFU.TANH R66, R66 ;  /* 0x0000004200427308 */ /* 0x000ee20000002400 */
[----:B0-----:R-:W-:Y:S01]  /*2740*/  FSEL R61, R61, -INF , P3 ;  /* 0xff8000003d3d7808 */ /* 0x001fe20001800000 */
[----:B------:R-:W-:Y:S01]  /*2750*/  FMUL.FTZ R80, R96, UR6 ;  /* 0x0000000660507c20 */ /* 0x000fe20008410000 */
[----:B------:R-:W-:-:S05]  /*2760*/  ISETP.GT.AND P3, PT, R75, 0x79, PT ;  /* 0x000000794b00780c */ /* 0x000fca0003f64270 */
[----:B------:R-:W0:Y:S01]  /*2770*/  MUFU.TANH R72, R72 ;  /* 0x0000004800487308 */ /* 0x000e220000002400 */
[----:B--2---:R-:W-:Y:S02]  /*2780*/  FSEL R67, R67, -INF , P4 ;  /* 0xff80000043437808 */ /* 0x004fe40002000000 */
[----:B------:R-:W-:-:S05]  /*2790*/  FMNMX.FTZ R88, R64, R89, !PT ;  /* 0x0000005940587209 */ /* 0x000fca0007810000 */
[----:B------:R-:W2:Y:S01]  /*27a0*/  MUFU.TANH R69, R69 ;  /* 0x0000004500457308 */ /* 0x000ea20000002400 */
[----:B------:R-:W-:Y:S01]  /*27b0*/  FMUL.FTZ R74, R91, UR6 ;  /* 0x000000065b4a7c20 */ /* 0x000fe20008410000 */
[----:B-1----:R-:W-:Y:S01]  /*27c0*/  FSEL R62, R62, -INF , P2 ;  /* 0xff8000003e3e7808 */ /* 0x002fe20001000000 */
[----:B------:R-:W-:-:S05]  /*27d0*/  FMUL.FTZ R81, R97, UR6 ;  /* 0x0000000661517c20 */ /* 0x000fca0008410000 */
[----:B------:R-:W1:Y:S01]  /*27e0*/  MUFU.TANH R76, R76 ;  /* 0x0000004c004c7308 */ /* 0x000e620000002400 */
[----:B------:R-:W-:Y:S02]  /*27f0*/  ISETP.GT.AND P2, PT, R75, 0x80, PT ;  /* 0x000000804b00780c */ /* 0x000fe40003f44270 */
[----:B----4-:R-:W-:Y:S02]  /*2800*/  FSEL R68, R68, -INF , P3 ;  /* 0xff80000044447808 */ /* 0x010fe40001800000 */
[----:B------:R-:W-:-:S03]  /*2810*/  FMNMX.FTZ R89, R67, R88, !PT ;  /* 0x0000005843597209 */ /* 0x000fc60007810000 */
[----:B------:R-:W4:Y:S01]  /*2820*/  MUFU.TANH R70, R70 ;  /* 0x0000004600467308 */ /* 0x000f220000002400 */
[----:B-----5:R-:W-:Y:S01]  /*2830*/  FSEL R65, R65, -INF , P6 ;  /* 0xff80000041417808 */ /* 0x020fe20003000000 */
[----:B------:R-:W-:Y:S01]  /*2840*/  FMUL.FTZ R78, R94, UR6 ;  /* 0x000000065e4e7c20 */ /* 0x000fe20008410000 */
[----:B------:R-:W-:-:S05]  /*2850*/  FMUL.FTZ R84, R100, UR6 ;  /* 0x0000000664547c20 */ /* 0x000fca0008410000 */
[----:B------:R-:W5:Y:S01]  /*2860*/  MUFU.TANH R77, R77 ;  /* 0x0000004d004d7308 */ /* 0x000f620000002400 */
[----:B------:R-:W-:Y:S02]  /*2870*/  ISETP.GT.AND P6, PT, R75, 0x81, PT ;  /* 0x000000814b00780c */ /* 0x000fe40003fc4270 */
[----:B------:R-:W-:Y:S02]  /*2880*/  FSEL R71, R71, -INF , P2 ;  /* 0xff80000047477808 */ /* 0x000fe40001000000 */
[----:B------:R-:W-:-:S03]  /*2890*/  FMNMX.FTZ R88, R68, R89, !PT ;  /* 0x0000005944587209 */ /* 0x000fc60007810000 */
[----:B------:R-:W5:Y:S01]  /*28a0*/  MUFU.TANH R73, R73 ;  /* 0x0000004900497308 */ /* 0x000f620000002400 */
[----:B---3--:R-:W-:Y:S01]  /*28b0*/  FSEL R66, R66, -INF , P5 ;  /* 0xff80000042427808 */ /* 0x008fe20002800000 */
[----:B------:R-:W-:Y:S01]  /*28c0*/  FMUL.FTZ R79, R95, UR6 ;  /* 0x000000065f4f7c20 */ /* 0x000fe20008410000 */
[----:B------:R-:W-:-:S05]  /*28d0*/  ISETP.GT.AND P5, PT, R75, 0x88, PT ;  /* 0x000000884b00780c */ /* 0x000fca0003fa4270 */
[----:B------:R-:W3:Y:S01]  /*28e0*/  MUFU.TANH R80, R80 ;  /* 0x0000005000507308 */ /* 0x000ee20000002400 */
[----:B0-----:R-:W-:Y:S01]  /*28f0*/  FSEL R72, R72, -INF , P6 ;  /* 0xff80000048487808 */ /* 0x001fe20003000000 */
[----:B------:R-:W-:Y:S01]  /*2900*/  FMUL.FTZ R85, R101, UR6 ;  /* 0x0000000665557c20 */ /* 0x000fe20008410000 */
[----:B------:R-:W-:-:S05]  /*2910*/  FMNMX.FTZ R89, R71, R88, !PT ;  /* 0x0000005847597209 */ /* 0x000fca0007810000 */
[----:B------:R-:W0:Y:S01]  /*2920*/  MUFU.TANH R74, R74 ;  /* 0x0000004a004a7308 */ /* 0x000e220000002400 */
[----:B--2---:R-:W-:Y:S01]  /*2930*/  FSEL R69, R69, -INF , P4 ;  /* 0xff80000045457808 */ /* 0x004fe20002000000 */
[----:B------:R-:W-:-:S06]  /*2940*/  FMUL.FTZ R82, R98, UR6 ;  /* 0x0000000662527c20 */ /* 0x000fcc0008410000 */
[----:B------:R-:W2:Y:S01]  /*2950*/  MUFU.TANH R81, R81 ;  /* 0x0000005100517308 */ /* 0x000ea20000002400 */
[----:B------:R-:W-:Y:S01]  /*2960*/  ISETP.GT.AND P4, PT, R75, 0x89, PT ;  /* 0x000000894b00780c */ /* 0x000fe20003f84270 */
[----:B------:R-:W-:Y:S01]  /*2970*/  FMUL.FTZ R92, R104, UR6 ;  /* 0x00000006685c7c20 */ /* 0x000fe20008410000 */
[----:B-1----:R-:W-:Y:S02]  /*2980*/  FSEL R76, R76, -INF , P5 ;  /* 0xff8000004c4c7808 */ /* 0x002fe40002800000 */
[----:B------:R-:W-:-:S03]  /*2990*/  FMNMX.FTZ R89, R72, R89, !PT ;  /* 0x0000005948597209 */ /* 0x000fc60007810000 */
[----:B------:R-:W1:Y:S01]  /*29a0*/  MUFU.TANH R78, R78 ;  /* 0x0000004e004e7308 */ /* 0x000e620000002400 */
[----:B----4-:R-:W-:Y:S01]  /*29b0*/  FSEL R70, R70, -INF , P3 ;  /* 0xff80000046467808 */ /* 0x010fe20001800000 */
[----:B------:R-:W-:-:S06]  /*29c0*/  FMUL.FTZ R83, R99, UR6 ;  /* 0x0000000663537c20 */ /* 0x000fcc0008410000 */
[----:B------:R-:W4:Y:S01]  /*29d0*/  MUFU.TANH R84, R84 ;  /* 0x0000005400547308 */ /* 0x000f220000002400 */
[----:B------:R-:W-:Y:S01]  /*29e0*/  ISETP.GT.AND P3, PT, R75, 0x90, PT ;  /* 0x000000904b00780c */ /* 0x000fe20003f64270 */
[----:B------:R-:W-:Y:S01]  /*29f0*/  FMUL.FTZ R91, R105, UR6 ;  /* 0x00000006695b7c20 */ /* 0x000fe20008410000 */
[----:B-----5:R-:W-:Y:S02]  /*2a00*/  FSEL R77, R77, -INF , P4 ;  /* 0xff8000004d4d7808 */ /* 0x020fe40002000000 */
[----:B------:R-:W-:-:S03]  /*2a10*/  FMNMX.FTZ R88, R76, R89, !PT ;  /* 0x000000594c587209 */ /* 0x000fc60007810000 */
[----:B------:R-:W5:Y:S01]  /*2a20*/  MUFU.TANH R79, R79 ;  /* 0x0000004f004f7308 */ /* 0x000f620000002400 */
[----:B------:R-:W-:Y:S01]  /*2a30*/  FSEL R73, R73, -INF , P2 ;  /* 0xff80000049497808 */ /* 0x000fe20001000000 */
[----:B------:R-:W-:Y:S01]  /*2a40*/  FMUL.FTZ R86, R102, UR6 ;  /* 0x0000000666567c20 */ /* 0x000fe20008410000 */
[----:B------:R-:W-:-:S05]  /*2a50*/  ISETP.GT.AND P2, PT, R75, 0x91, PT ;  /* 0x000000914b00780c */ /* 0x000fca0003f44270 */
[----:B------:R-:W5:Y:S01]  /*2a60*/  MUFU.TANH R85, R85 ;  /* 0x0000005500557308 */ /* 0x000f620000002400 */
[----:B---3--:R-:W-:Y:S01]  /*2a70*/  FSEL R80, R80, -INF , P3 ;  /* 0xff80000050507808 */ /* 0x008fe20001800000 */
[----:B------:R-:W-:Y:S01]  /*2a80*/  FMUL.FTZ R93, R108, UR6 ;  /* 0x000000066c5d7c20 */ /* 0x000fe20008410000 */
[----:B------:R-:W-:-:S05]  /*2a90*/  FMNMX.FTZ R89, R77, R88, !PT ;  /* 0x000000584d597209 */ /* 0x000fca0007810000 */
[----:B------:R-:W3:Y:S01]  /*2aa0*/  MUFU.TANH R82, R82 ;  /* 0x0000005200527308 */ /* 0x000ee20000002400 */
[----:B0-----:R-:W-:Y:S01]  /*2ab0*/  FSEL R74, R74, -INF , P6 ;  /* 0xff8000004a4a7808 */ /* 0x001fe20003000000 */
[----:B------:R-:W-:Y:S01]  /*2ac0*/  FMUL.FTZ R87, R103, UR6 ;  /* 0x0000000667577c20 */ /* 0x000fe20008410000 */
[----:B------:R-:W-:-:S05]  /*2ad0*/  ISETP.GT.AND P6, PT, R75, 0x98, PT ;  /* 0x000000984b00780c */ /* 0x000fca0003fc4270 */
[----:B------:R-:W0:Y:S01]  /*2ae0*/  MUFU.TANH R92, R92 ;  /* 0x0000005c005c7308 */ /* 0x000e220000002400 */
[----:B--2---:R-:W-:Y:S01]  /*2af0*/  FSEL R88, R81, -INF , P2 ;  /* 0xff80000051587808 */ /* 0x004fe20001000000 */
[----:B------:R-:W-:Y:S01]  /*2b00*/  FMUL.FTZ R100, R109, UR6 ;  /* 0x000000066d647c20 */ /* 0x000fe20008410000 */
[----:B------:R-:W-:-:S05]  /*2b10*/  FMNMX.FTZ R81, R80, R89, !PT ;  /* 0x0000005950517209 */ /* 0x000fca0007810000 */
[----:B------:R-:W2:Y:S01]  /*2b20*/  MUFU.TANH R83, R83 ;  /* 0x0000005300537308 */ /* 0x000ea20000002400 */
[----:B-1----:R-:W-:Y:S01]  /*2b30*/  FSEL R78, R78, -INF , P5 ;  /* 0xff8000004e4e7808 */ /* 0x002fe20002800000 */
[----:B------:R-:W-:Y:S01]  /*2b40*/  FMUL.FTZ R94, R106, UR6 ;  /* 0x000000066a5e7c20 */ /* 0x000fe20008410000 */
[----:B----4-:R-:W-:-:S05]  /*2b50*/  FSEL R89, R84, -INF , P6 ;  /* 0xff80000054597808 */ /* 0x010fca0003000000 */
[----:B------:R-:W1:Y:S01]  /*2b60*/  MUFU.TANH R91, R91 ;  /* 0x0000005b005b7308 */ /* 0x000e620000002400 */
[----:B------:R-:W-:Y:S02]  /*2b70*/  ISETP.GT.AND P5, PT, R75, 0x99, PT ;  /* 0x000000994b00780c */ /* 0x000fe40003fa4270 */
[----:B------:R-:W-:-:S05]  /*2b80*/  FMNMX.FTZ R84, R88, R81, !PT ;  /* 0x0000005158547209 */ /* 0x000fca0007810000 */
[----:B------:R-:W4:Y:S01]  /*2b90*/  MUFU.TANH R86, R86 ;  /* 0x0000005600567308 */ /* 0x000f220000002400 */
[----:B-----5:R-:W-:Y:S01]  /*2ba0*/  FSEL R79, R79, -INF , P4 ;  /* 0xff8000004f4f7808 */ /* 0x020fe20002000000 */
[----:B------:R-:W-:Y:S01]  /*2bb0*/  FMUL.FTZ R95, R107, UR6 ;  /* 0x000000066b5f7c20 */ /* 0x000fe20008410000 */
[----:B------:R-:W-:-:S05]  /*2bc0*/  ISETP.GT.AND P4, PT, R75, 0xa0, PT ;  /* 0x000000a04b00780c */ /* 0x000fca0003f84270 */
[----:B------:R-:W5:Y:S01]  /*2bd0*/  MUFU.TANH R93, R93 ;  /* 0x0000005d005d7308 */ /* 0x000f620000002400 */
[----:B------:R-:W-:Y:S02]  /*2be0*/  FSEL R90, R85, -INF , P5 ;  /* 0xff800000555a7808 */ /* 0x000fe40002800000 */
[----:B------:R-:W-:-:S05]  /*2bf0*/  FMNMX.FTZ R81, R89, R84, !PT ;  /* 0x0000005459517209 */ /* 0x000fca0007810000 */
[----:B------:R-:W5:Y:S01]  /*2c00*/  MUFU.TANH R87, R87 ;  /* 0x0000005700577308 */ /* 0x000f620000002400 */
[----:B---3--:R-:W-:Y:S01]  /*2c10*/  FSEL R82, R82, -INF , P3 ;  /* 0xff80000052527808 */ /* 0x008fe20001800000 */
[----:B------:R-:W-:Y:S01]  /*2c20*/  FMUL.FTZ R96, R110, UR6 ;  /* 0x000000066e607c20 */ /* 0x000fe20008410000 */
[----:B------:R-:W-:-:S05]  /*2c30*/  ISETP.GT.AND P3, PT, R75, 0xa1, PT ;  /* 0x000000a14b00780c */ /* 0x000fca0003f64270 */
[----:B------:R-:W3:Y:S01]  /*2c40*/  MUFU.TANH R100, R100 ;  /* 0x0000006400647308 */ /* 0x000ee20000002400 */
[----:B0-----:R-:W-:Y:S02]  /*2c50*/  FSEL R92, R92, -INF , P4 ;  /* 0xff8000005c5c7808 */ /* 0x001fe40002000000 */
[----:B------:R-:W-:-:S05]  /*2c60*/  FMNMX.FTZ R81, R90, R81, !PT ;  /* 0x000000515a517209 */ /* 0x000fca0007810000 */
[----:B------:R-:W0:Y:S01]  /*2c70*/  MUFU.TANH R94, R94 ;  /* 0x0000005e005e7308 */ /* 0x000e220000002400 */
[----:B--2---:R-:W-:Y:S02]  /*2c80*/  FSEL R83, R83, -INF , P2 ;  /* 0xff80000053537808 */ /* 0x004fe40001000000 */
[----:B------:R-:W-:-:S05]  /*2c90*/  ISETP.GT.AND P2, PT, R75, 0xa8, PT ;  /* 0x000000a84b00780c */ /* 0x000fca0003f44270 */
[----:B------:R-:W2:Y:S01]  /*2ca0*/  MUFU.TANH R112, R112 ;  /* 0x0000007000707308 */ /* 0x000ea20000002400 */
[----:B-1----:R-:W-:Y:S02]  /*2cb0*/  FSEL R91, R91, -INF , P3 ;  /* 0xff8000005b5b7808 */ /* 0x002fe40001800000 */
[----:B------:R-:W-:-:S05]  /*2cc0*/  FMNMX.FTZ R84, R92, R81, !PT ;  /* 0x000000515c547209 */ /* 0x000fca0007810000 */
[----:B------:R-:W1:Y:S01]  /*2cd0*/  MUFU.TANH R95, R95 ;  /* 0x0000005f005f7308 */ /* 0x000e620000002400 */
[----:B----4-:R-:W-:Y:S02]  /*2ce0*/  FSEL R86, R86, -INF , P6 ;  /* 0xff80000056567808 */ /* 0x010fe40003000000 */
[----:B------:R-:W-:-:S05]  /*2cf0*/  ISETP.GT.AND P6, PT, R75, 0xa9, PT ;  /* 0x000000a94b00780c */ /* 0x000fca0003fc4270 */
[----:B------:R-:W4:Y:S01]  /*2d00*/  MUFU.TANH R98, R113 ;  /* 0x0000007100627308 */ /* 0x000f220000002400 */
[----:B-----5:R-:W-:Y:S02]  /*2d10*/  FSEL R93, R93, -INF , P2 ;  /* 0xff8000005d5d7808 */ /* 0x020fe40001000000 */
[----:B------:R-:W-:-:S05]  /*2d20*/  FMNMX.FTZ R84, R91, R84, !PT ;  /* 0x000000545b547209 */ /* 0x000fca0007810000 */
[----:B------:R-:W5:Y:S01]  /*2d30*/  MUFU.TANH R96, R96 ;  /* 0x0000006000607308 */ /* 0x000f620000002400 */
[----:B------:R-:W-:Y:S02]  /*2d40*/  FSEL R87, R87, -INF , P5 ;  /* 0xff80000057577808 */ /* 0x000fe40002800000 */
[----:B------:R-:W-:-:S05]  /*2d50*/  ISETP.GT.AND P5, PT, R75, 0xb0, PT ;  /* 0x000000b04b00780c */ /* 0x000fca0003fa4270 */
[----:B------:R-:W5:Y:S01]  /*2d60*/  MUFU.TANH R116, R116 ;  /* 0x0000007400747308 */ /* 0x000f620000002400 */
[----:B---3--:R-:W-:Y:S02]  /*2d70*/  FSEL R100, R100, -INF , P6 ;  /* 0xff80000064647808 */ /* 0x008fe40003000000 */
[----:B------:R-:W-:-:S05]  /*2d80*/  FMNMX.FTZ R81, R93, R84, !PT ;  /* 0x000000545d517209 */ /* 0x000fca0007810000 */
[----:B------:R-:W3:Y:S01]  /*2d90*/  MUFU.TANH R102, R117 ;  /* 0x0000007500667308 */ /* 0x000ee20000002400 */
[----:B0-----:R-:W-:Y:S02]  /*2da0*/  FSEL R85, R94, -INF , P4 ;  /* 0xff8000005e557808 */ /* 0x001fe40002000000 */
[----:B------:R-:W-:Y:S02]  /*2db0*/  ISETP.GT.AND P4, PT, R75, 0xb1, PT ;  /* 0x000000b14b00780c */ /* 0x000fe40003f84270 */
[----:B--2---:R-:W-:Y:S02]  /*2dc0*/  FSEL R94, R112, -INF , P5 ;  /* 0xff800000705e7808 */ /* 0x004fe40002800000 */
[----:B------:R-:W-:Y:S02]  /*2dd0*/  FMNMX.FTZ R81, R100, R81, !PT ;  /* 0x0000005164517209 */ /* 0x000fe40007810000 */
[----:B-1----:R-:W-:Y:S02]  /*2de0*/  FSEL R84, R95, -INF , P3 ;  /* 0xff8000005f547808 */ /* 0x002fe40001800000 */
[----:B------:R-:W-:-:S02]  /*2df0*/  ISETP.GT.AND P3, PT, R75, 0xb8, PT ;  /* 0x000000b84b00780c */ /* 0x000fc40003f64270 */
[----:B----4-:R-:W-:Y:S02]  /*2e00*/  FSEL R98, R98, -INF , P4 ;  /* 0xff80000062627808 */ /* 0x010fe40002000000 */
[----:B------:R-:W-:Y:S02]  /*2e10*/  FMNMX.FTZ R95, R94, R81, !PT ;  /* 0x000000515e5f7209 */ /* 0x000fe40007810000 */
[----:B-----5:R-:W-:Y:S02]  /*2e20*/  FSEL R81, R96, -INF , P2 ;  /* 0xff80000060517808 */ /* 0x020fe40001000000 */
[----:B------:R-:W-:Y:S02]  /*2e30*/  ISETP.GT.AND P2, PT, R75, 0xb9, PT ;  /* 0x000000b94b00780c */ /* 0x000fe40003f44270 */
[----:B------:R-:W-:Y:S02]  /*2e40*/  FSEL R96, R116, -INF , P3 ;  /* 0xff80000074607808 */ /* 0x000fe40001800000 */
[----:B------:R-:W-:-:S02]  /*2e50*/  FMNMX.FTZ R95, R98, R95, !PT ;  /* 0x0000005f625f7209 */ /* 0x000fc40007810000 */
[----:B---3--:R-:W-:Y:S02]  /*2e60*/  FSEL R102, R102, -INF , P2 ;  /* 0xff80000066667808 */ /* 0x008fe40001000000 */
[----:B------:R-:W-:-:S04]  /*2e70*/  FMNMX.FTZ R95, R96, R95, !PT ;  /* 0x0000005f605f7209 */ /* 0x000fc80007810000 */
[----:B------:R-:W-:-:S05]  /*2e80*/  FMNMX.FTZ R97, R102, R95, !PT ;  /* 0x0000005f66617209 */ /* 0x000fca0007810000 */
[----:B------:R-:W0:Y:S02]  /*2e90*/  SHFL.BFLY PT, R104, R97, 0x2, 0x1f ;  /* 0x0c401f0061687f89 */ /* 0x000e2400000e0000 */
[----:B0-----:R-:W-:-:S05]  /*2ea0*/  FMNMX.FTZ R104, R97, R104, !PT ;  /* 0x0000006861687209 */ /* 0x001fca0007810000 */
[----:B------:R-:W0:Y:S02]  /*2eb0*/  SHFL.BFLY PT, R95, R104, 0x1, 0x1f ;  /* 0x0c201f00685f7f89 */ /* 0x000e2400000e0000 */
[----:B0-----:R-:W-:-:S04]  /*2ec0*/  FMNMX.FTZ R95, R104, R95, !PT ;  /* 0x0000005f685f7209 */ /* 0x001fc80007810000 */
[C---:B------:R-:W-:Y:S01]  /*2ed0*/  FSETP.NEU.FTZ.AND P0, PT, R95.reuse, -INF , PT ;  /* 0xff8000005f00780b */ /* 0x040fe20003f1d000 */
[----:B------:R-:W-:-:S05]  /*2ee0*/  FMUL.FTZ R75, R95, UR21 ;  /* 0x000000155f4b7c20 */ /* 0x000fca0008410000 */
[----:B------:R-:W-:-:S05]  /*2ef0*/  FSEL R75, R75, RZ, P0 ;  /* 0x000000ff4b4b7208 */ /* 0x000fca0000000000 */
[--C-:B------:R-:W-:Y:S01]  /*2f00*/  FFMA.FTZ R104, R6, UR21, -R75.reuse ;  /* 0x0000001506687c23 */ /* 0x100fe2000801084b */
[----:B------:R-:W-:Y:S01]  /*2f10*/  FMNMX.FTZ R6, R7, R8, !PT ;  /* 0x0000000807067209 */ /* 0x000fe20007810000 */
[----:B------:R-:W-:-:S03]  /*2f20*/  FFMA.FTZ R97, R3, UR21, -R75 ;  /* 0x0000001503617c23 */ /* 0x000fc6000801084b */
[----:B------:R-:W-:-:S04]  /*2f30*/  FMNMX.FTZ R3, R11, R6, !PT ;  /* 0x000000060b037209 */ /* 0x000fc80007810000 */
        /* <DEDUP_REMOVED lines=13> */
[----:B------:R-:W-:Y:S01]  /*3010*/  FMNMX.FTZ R3, R41, R6, !PT ;  /* 0x0000000629037209 */ /* 0x000fe20007810000 */
[----:B------:R-:W-:-:S03]  /*3020*/  FFMA.FTZ R110, R20, UR21, -R75 ;  /* 0x00000015146e7c23 */ /* 0x000fc6000801084b */
[----:B------:R-:W-:Y:S01]  /*3030*/  FMNMX.FTZ R6, R42, R3, !PT ;  /* 0x000000032a067209 */ /* 0x000fe20007810000 */
[--C-:B------:R-:W-:Y:S01]  /*3040*/  FFMA.FTZ R20, R23, UR21, -R75.reuse ;  /* 0x0000001517147c23 */ /* 0x100fe2000801084b */
[--C-:B------:R-:W-:Y:S02]  /*3050*/  FFMA.FTZ R23, R24, UR21, -R75.reuse ;  /* 0x0000001518177c23 */ /* 0x100fe4000801084b */
[----:B------:R-:W-:Y:S01]  /*3060*/  FMNMX.FTZ R3, R45, R6, !PT ;  /* 0x000000062d037209 */ /* 0x000fe20007810000 */
[--C-:B------:R-:W-:Y:S01]  /*3070*/  FFMA.FTZ R24, R27, UR21, -R75.reuse ;  /* 0x000000151b187c23 */ /* 0x100fe2000801084b */
[----:B------:R-:W-:Y:S02]  /*3080*/  FFMA.FTZ R27, R28, UR21, -R75 ;  /* 0x000000151c1b7c23 */ /* 0x000fe4000801084b */
        /* <DEDUP_REMOVED lines=16> */
[----:B------:R-:W-:-:S04]  /*3190*/  FMNMX.FTZ R28, R78, R3, !PT ;  /* 0x000000034e1c7209 */ /* 0x000fc80007810000 */
[----:B------:R-:W-:Y:S01]  /*31a0*/  FMNMX.FTZ R31, R79, R28, !PT ;  /* 0x0000001c4f1f7209 */ /* 0x000fe20007810000 */
[----:B------:R-:W-:-:S03]  /*31b0*/  FMUL.FTZ R113, R111, UR6 ;  /* 0x000000066f717c20 */ /* 0x000fc60008410000 */
[----:B------:R-:W-:Y:S01]  /*31c0*/  FMNMX.FTZ R28, R82, R31, !PT ;  /* 0x0000001f521c7209 */ /* 0x000fe20007810000 */
[----:B------:R-:W-:-:S03]  /*31d0*/  FMUL.FTZ R111, R114, UR6 ;  /* 0x00000006726f7c20 */ /* 0x000fc60008410000 */
[----:B------:R-:W-:Y:S01]  /*31e0*/  FMNMX.FTZ R31, R83, R28, !PT ;  /* 0x0000001c531f7209 */ /* 0x000fe20007810000 */
[----:B------:R-:W0:Y:S01]  /*31f0*/  MUFU.TANH R113, R113 ;  /* 0x0000007100717308 */ /* 0x000e220000002400 */
[----:B------:R-:W-:Y:S01]  /*3200*/  FFMA.FTZ R108, R36, UR21, -R75 ;  /* 0x00000015246c7c23 */ /* 0x000fe2000801084b */
[----:B------:R-:W-:Y:S01]  /*3210*/  FMUL.FTZ R116, R115, UR6 ;  /* 0x0000000673747c20 */ /* 0x000fe20008410000 */
[----:B------:R-:W-:Y:S01]  /*3220*/  FMNMX.FTZ R36, R86, R31, !PT ;  /* 0x0000001f56247209 */ /* 0x000fe20007810000 */
[----:B------:R-:W-:-:S03]  /*3230*/  FMUL.FTZ R115, R118, UR6 ;  /* 0x0000000676737c20 */ /* 0x000fc60008410000 */
[----:B------:R-:W-:Y:S01]  /*3240*/  FMNMX.FTZ R36, R87, R36, !PT ;  /* 0x0000002457247209 */ /* 0x000fe20007810000 */
[----:B------:R-:W1:Y:S01]  /*3250*/  MUFU.TANH R111, R111 ;  /* 0x0000006f006f7308 */ /* 0x000e620000002400 */
[--C-:B------:R-:W-:Y:S01]  /*3260*/  FFMA.FTZ R103, R35, UR21, -R75.reuse ;  /* 0x0000001523677c23 */ /* 0x100fe2000801084b */
[----:B------:R-:W-:Y:S01]  /*3270*/  FMUL.FTZ R117, R119, UR6 ;  /* 0x0000000677757c20 */ /* 0x000fe20008410000 */
[----:B------:R-:W-:Y:S01]  /*3280*/  FMNMX.FTZ R35, R85, R36, !PT ;  /* 0x0000002455237209 */ /* 0x000fe20007810000 */
[----:B------:R-:W-:-:S04]  /*3290*/  FFMA.FTZ R114, R44, UR21, -R75 ;  /* 0x000000152c727c23 */ /* 0x000fc8000801084b */
[----:B------:R-:W2:Y:S01]  /*32a0*/  MUFU.TANH R116, R116 ;  /* 0x0000007400747308 */ /* 0x000ea20000002400 */
[----:B------:R-:W-:Y:S02]  /*32b0*/  FMNMX.FTZ R44, R84, R35, !PT ;  /* 0x00000023542c7209 */ /* 0x000fe40007810000 */
[----:B0-----:R-:W-:-:S05]  /*32c0*/  FSEL R113, R113, -INF , P6 ;  /* 0xff80000071717808 */ /* 0x001fca0003000000 */
[----:B------:R-:W0:Y:S01]  /*32d0*/  MUFU.TANH R115, R115 ;  /* 0x0000007300737308 */ /* 0x000e220000002400 */
[----:B------:R-:W-:Y:S02]  /*32e0*/  FMNMX.FTZ R44, R81, R44, !PT ;  /* 0x0000002c512c7209 */ /* 0x000fe40007810000 */
[----:B-1----:R-:W-:-:S05]  /*32f0*/  FSEL R111, R111, -INF , P5 ;  /* 0xff8000006f6f7808 */ /* 0x002fca0002800000 */
[----:B------:R-:W1:Y:S01]  /*3300*/  MUFU.TANH R117, R117 ;  /* 0x0000007500757308 */ /* 0x000e620000002400 */
[----:B------:R-:W-:Y:S01]  /*3310*/  FMNMX.FTZ R44, R113, R44, !PT ;  /* 0x0000002c712c7209 */ /* 0x000fe20007810000 */
[--C-:B------:R-:W-:Y:S01]  /*3320*/  FFMA.FTZ R106, R32, UR21, -R75.reuse ;  /* 0x00000015206a7c23 */ /* 0x100fe2000801084b */
[--C-:B------:R-:W-:Y:S01]  /*3330*/  FFMA.FTZ R32, R51, UR21, -R75.reuse ;  /* 0x0000001533207c23 */ /* 0x100fe2000801084b */
[----:B--2---:R-:W-:Y:S02]  /*3340*/  FSEL R116, R116, -INF , P4 ;  /* 0xff80000074747808 */ /* 0x004fe40002000000 */
[----:B------:R-:W-:Y:S01]  /*3350*/  FMNMX.FTZ R51, R111, R44, !PT ;  /* 0x0000002c6f337209 */ /* 0x000fe20007810000 */
[--C-:B------:R-:W-:Y:S01]  /*3360*/  FFMA.FTZ R107, R39, UR21, -R75.reuse ;  /* 0x00000015276b7c23 */ /* 0x100fe2000801084b */
[--C-:B------:R-:W-:Y:S01]  /*3370*/  FFMA.FTZ R39, R52, UR21, -R75.reuse ;  /* 0x0000001534277c23 */ /* 0x100fe2000801084b */
[----:B0-----:R-:W-:Y:S02]  /*3380*/  FSEL R115, R115, -INF , P3 ;  /* 0xff80000073737808 */ /* 0x001fe40001800000 */
[----:B------:R-:W-:Y:S01]  /*3390*/  FMNMX.FTZ R52, R116, R51, !PT ;  /* 0x0000003374347209 */ /* 0x000fe20007810000 */
[----:B------:R-:W-:-:S03]  /*33a0*/  FFMA.FTZ R3, R63, UR21, -R75 ;  /* 0x000000153f037c23 */ /* 0x000fc6000801084b */
[----:B------:R-:W-:Y:S02]  /*33b0*/  FMNMX.FTZ R52, R115, R52, !PT ;  /* 0x0000003473347209 */ /* 0x000fe40007810000 */
[----:B-1----:R-:W-:Y:S01]  /*33c0*/  FSEL R117, R117, -INF , P2 ;  /* 0xff80000075757808 */ /* 0x002fe20001000000 */
[----:B------:R-:W-:-:S03]  /*33d0*/  FFMA.FTZ R64, R64, UR21, -R75 ;  /* 0x0000001540407c23 */ /* 0x000fc6000801084b */
[----:B------:R-:W-:Y:S01]  /*33e0*/  FMNMX.FTZ R63, R117, R52, !PT ;  /* 0x00000034753f7209 */ /* 0x000fe20007810000 */
[----:B------:R0:W-:Y:S04]  /*33f0*/  MUFU.EX2 R28, R64 ;  /* 0x00000040001c7308 */ /* 0x0001e80000000800 */
[----:B0-----:R-:W0:Y:S01]  /*3400*/  SHFL.BFLY PT, R64, R63, 0x2, 0x1f ;  /* 0x0c401f003f407f89 */ /* 0x001e2200000e0000 */
[----:B------:R-:W-:Y:S01]  /*3410*/  FFMA.FTZ R44, R72, UR21, -R75 ;  /* 0x00000015482c7c23 */ /* 0x000fe2000801084b */
[----:B0-----:R-:W-:-:S05]  /*3420*/  FMNMX.FTZ R72, R63, R64, !PT ;  /* 0x000000403f487209 */ /* 0x001fca0007810000 */
[----:B------:R-:W0:Y:S01]  /*3430*/  SHFL.BFLY PT, R101, R72, 0x1, 0x1f ;  /* 0x0c201f0048657f89 */ /* 0x000e2200000e0000 */
[--C-:B------:R-:W-:Y:S01]  /*3440*/  FFMA.FTZ R51, R80, UR21, -R75.reuse ;  /* 0x0000001550337c23 */ /* 0x100fe2000801084b */
[--C-:B------:R-:W-:Y:S01]  /*3450*/  FFMA.FTZ R6, R47, UR21, -R75.reuse ;  /* 0x000000152f067c23 */ /* 0x100fe2000801084b */
[--C-:B------:R-:W-:Y:S01]  /*3460*/  FFMA.FTZ R47, R59, UR21, -R75.reuse ;  /* 0x000000153b2f7c23 */ /* 0x100fe2000801084b */
[--C-:B------:R-:W-:Y:S01]  /*3470*/  FFMA.FTZ R35, R71, UR21, -R75.reuse ;  /* 0x0000001547237c23 */ /* 0x100fe2000801084b */
[--C-:B------:R-:W-:Y:S01]  /*3480*/  FFMA.FTZ R9, R9, UR21, -R75.reuse ;  /* 0x0000001509097c23 */ /* 0x100fe2000801084b */
[--C-:B------:R-:W-:Y:S01]  /*3490*/  FFMA.FTZ R59, R89, UR21, -R75.reuse ;  /* 0x00000015593b7c23 */ /* 0x100fe2000801084b */
[----:B------:R-:W-:Y:S01]  /*34a0*/  FFMA.FTZ R71, R94, UR21, -R75 ;  /* 0x000000155e477c23 */ /* 0x000fe2000801084b */
[----:B------:R-:W-:Y:S01]  /*34b0*/  MUFU.EX2 R97, R97 ;  /* 0x0000006100617308 */ /* 0x000fe20000000800 */
[----:B0-----:R-:W-:-:S04]  /*34c0*/  FMNMX.FTZ R101, R72, R101, !PT ;  /* 0x0000006548657209 */ /* 0x001fc80007810000 */
[C---:B------:R-:W-:Y:S01]  /*34d0*/  FSETP.NEU.FTZ.AND P2, PT, R101.reuse, -INF , PT ;  /* 0xff8000006500780b */ /* 0x040fe20003f5d000 */
[----:B------:R-:W-:-:S05]  /*34e0*/  FMUL.FTZ R80, R101, UR21 ;  /* 0x0000001565507c20 */ /* 0x000fca0008410000 */
[----:B------:R-:W-:Y:S01]  /*34f0*/  FSEL R80, R80, RZ, P2 ;  /* 0x000000ff50507208 */ /* 0x000fe20001000000 */
[----:B------:R-:W0:Y:S01]  /*3500*/  MUFU.EX2 R104, R104 ;  /* 0x0000006800687308 */ /* 0x000e220000000800 */
[----:B------:R-:W-:-:S03]  /*3510*/  FFMA.FTZ R76, R76, UR21, -R75 ;  /* 0x000000154c4c7c23 */ /* 0x000fc6000801084b */
[--C-:B------:R-:W-:Y:S01]  /*3520*/  FFMA.FTZ R89, R7, UR21, -R80.reuse ;  /* 0x0000001507597c23 */ /* 0x100fe20008010850 */
[--C-:B------:R-:W-:Y:S01]  /*3530*/  FFMA.FTZ R94, R8, UR21, -R80.reuse ;  /* 0x00000015085e7c23 */ /* 0x100fe20008010850 */
[--C-:B------:R-:W-:Y:S01]  /*3540*/  FFMA.FTZ R10, R10, UR21, -R75.reuse ;  /* 0x000000150a0a7c23 */ /* 0x100fe2000801084b */
[----:B------:R-:W-:Y:S01]  /*3550*/  FFMA.FTZ R11, R11, UR21, -R80 ;  /* 0x000000150b0b7c23 */ /* 0x000fe20008010850 */
[----:B------:R-:W1:Y:S01]  /*3560*/  MUFU.EX2 R9, R9 ;  /* 0x0000000900097308 */ /* 0x000e620000000800 */
[--C-:B------:R-:W-:Y:S01]  /*3570*/  FFMA.FTZ R13, R13, UR21, -R75.reuse ;  /* 0x000000150d0d7c23 */ /* 0x100fe2000801084b */
[--C-:B------:R-:W-:Y:S01]  /*3580*/  FFMA.FTZ R14, R14, UR21, -R75.reuse ;  /* 0x000000150e0e7c23 */ /* 0x100fe2000801084b */
[----:B------:R-:W-:-:S05]  /*3590*/  FFMA.FTZ R98, R98, UR21, -R75 ;  /* 0x0000001562627c23 */ /* 0x000fca000801084b */
[----:B------:R2:W-:Y:S01]  /*35a0*/  MUFU.EX2 R52, R76 ;  /* 0x0000004c00347308 */ /* 0x0005e20000000800 */
[----:B------:R-:W-:-:S07]  /*35b0*/  FFMA.FTZ R15, R15, UR21, -R80 ;  /* 0x000000150f0f7c23 */ /* 0x000fce0008010850 */
[----:B------:R-:W-:Y:S01]  /*35c0*/  MUFU.EX2 R89, R89 ;  /* 0x0000005900597308 */ /* 0x000fe20000000800 */
[----:B--2---:R-:W-:Y:S01]  /*35d0*/  FFMA.FTZ R76, R96, UR21, -R75 ;  /* 0x00000015604c7c23 */ /* 0x004fe2000801084b */
[----:B------:R-:W-:-:S06]  /*35e0*/  FFMA.FTZ R96, R12, UR21, -R80 ;  /* 0x000000150c607c23 */ /* 0x000fcc0008010850 */
[----:B------:R-:W2:Y:S01]  /*35f0*/  MUFU.EX2 R94, R94 ;  /* 0x0000005e005e7308 */ /* 0x000ea20000000800 */
[----:B------:R-:W-:-:S07]  /*3600*/  FFMA.FTZ R105, R19, UR21, -R75 ;  /* 0x0000001513697c23 */ /* 0x000fce000801084b */
[----:B------:R-:W3:Y:S08]  /*3610*/  MUFU.EX2 R10, R10 ;  /* 0x0000000a000a7308 */ /* 0x000ef00000000800 */
[----:B------:R-:W4:Y:S01]  /*3620*/  MUFU.EX2 R11, R11 ;  /* 0x0000000b000b7308 */ /* 0x000f220000000800 */
[----:B0-----:R-:W-:Y:S01]  /*3630*/  FADD.FTZ R12, R97, R104 ;  /* 0x00000068610c7221 */ /* 0x001fe20000010000 */
[----:B------:R-:W-:-:S06]  /*3640*/  FFMA.FTZ R64, R91, UR21, -R75 ;  /* 0x000000155b407c23 */ /* 0x000fcc000801084b */
[----:B------:R-:W0:Y:S01]  /*3650*/  MUFU.EX2 R13, R13 ;  /* 0x0000000d000d7308 */ /* 0x000e220000000800 */
[--C-:B------:R-:W-:Y:S01]  /*3660*/  FFMA.FTZ R91, R21, UR21, -R80.reuse ;  /* 0x00000015155b7c23 */ /* 0x100fe20008010850 */
[----:B------:R-:W-:-:S06]  /*3670*/  FFMA.FTZ R7, R29, UR21, -R80 ;  /* 0x000000151d077c23 */ /* 0x000fcc0008010850 */
[----:B------:R-:W5:Y:S01]  /*3680*/  MUFU.EX2 R96, R96 ;  /* 0x0000006000607308 */ /* 0x000f620000000800 */
[----:B------:R-:W-:-:S07]  /*3690*/  FFMA.FTZ R29, R49, UR21, -R80 ;  /* 0x00000015311d7c23 */ /* 0x000fce0008010850 */
[----:B------:R3:W-:Y:S01]  /*36a0*/  MUFU.EX2 R72, R98 ;  /* 0x0000006200487308 */ /* 0x0007e20000000800 */
[----:B-1----:R-:W-:Y:S01]  /*36b0*/  FADD.FTZ R49, R9, R12 ;  /* 0x0000000c09317221 */ /* 0x002fe20000010000 */
[----:B--2---:R-:W-:-:S06]  /*36c0*/  FADD.FTZ R12, R89, R94 ;  /* 0x0000005e590c7221 */ /* 0x004fcc0000010000 */
[----:B------:R-:W1:Y:S01]  /*36d0*/  MUFU.EX2 R14, R14 ;  /* 0x0000000e000e7308 */ /* 0x000e620000000800 */
[--C-:B---3--:R-:W-:Y:S01]  /*36e0*/  FFMA.FTZ R98, R18, UR21, -R80.reuse ;  /* 0x0000001512627c23 */ /* 0x108fe20008010850 */
[----:B------:R-:W-:-:S06]  /*36f0*/  FFMA.FTZ R22, R22, UR21, -R80 ;  /* 0x0000001516167c23 */ /* 0x000fcc0008010850 */
[----:B------:R-:W2:Y:S01]  /*3700*/  MUFU.EX2 R15, R15 ;  /* 0x0000000f000f7308 */ /* 0x000ea20000000800 */
[--C-:B------:R-:W-:Y:S01]  /*3710*/  FFMA.FTZ R112, R40, UR21, -R75.reuse ;  /* 0x0000001528707c23 */ /* 0x100fe2000801084b */
[----:B------:R-:W-:Y:S01]  /*3720*/  FFMA.FTZ R18, R26, UR21, -R80 ;  /* 0x000000151a127c23 */ /* 0x000fe20008010850 */
[----:B------:R-:W-:-:S05]  /*3730*/  FFMA.FTZ R40, R55, UR21, -R75 ;  /* 0x0000001537287c23 */ /* 0x000fca000801084b */
[----:B------:R-:W3:Y:S01]  /*3740*/  MUFU.EX2 R105, R105 ;  /* 0x0000006900697308 */ /* 0x000ee20000000800 */
[----:B------:R-:W-:Y:S01]  /*3750*/  FADD.FTZ R26, R10, R49 ;  /* 0x000000310a1a7221 */ /* 0x000fe20000010000 */
[----:B------:R-:W-:Y:S01]  /*3760*/  FFMA.FTZ R55, R77, UR21, -R75 ;  /* 0x000000154d377c23 */ /* 0x000fe2000801084b */
[----:B----4-:R-:W-:-:S05]  /*3770*/  FADD.FTZ R49, R11, R12 ;  /* 0x0000000c0b317221 */ /* 0x010fca0000010000 */
[----:B------:R-:W4:Y:S01]  /*3780*/  MUFU.EX2 R98, R98 ;  /* 0x0000006200627308 */ /* 0x000f220000000800 */
[--C-:B------:R-:W-:Y:S01]  /*3790*/  FFMA.FTZ R77, R41, UR21, -R80.reuse ;  /* 0x00000015294d7c23 */ /* 0x100fe20008010850 */
[--C-:B------:R-:W-:Y:S01]  /*37a0*/  FFMA.FTZ R41, R57, UR21, -R80.reuse ;  /* 0x0000001539297c23 */ /* 0x100fe20008010850 */
[----:B------:R-:W-:-:S05]  /*37b0*/  FFMA.FTZ R21, R25, UR21, -R80 ;  /* 0x0000001519157c23 */ /* 0x000fca0008010850 */
[----:B------:R-:W4:Y:S01]  /*37c0*/  MUFU.EX2 R110, R110 ;  /* 0x0000006e006e7308 */ /* 0x000f220000000800 */
[----:B0-----:R-:W-:Y:S01]  /*37d0*/  FADD.FTZ R57, R13, R26 ;  /* 0x0000001a0d397221 */ /* 0x001fe20000010000 */
[----:B-----5:R-:W-:-:S06]  /*37e0*/  FADD.FTZ R12, R96, R49 ;  /* 0x00000031600c7221 */ /* 0x020fcc0000010000 */
[----:B------:R-:W0:Y:S01]  /*37f0*/  MUFU.EX2 R91, R91 ;  /* 0x0000005b005b7308 */ /* 0x000e220000000800 */
[----:B-1----:R-:W-:Y:S01]  /*3800*/  FADD.FTZ R26, R14, R57 ;  /* 0x000000390e1a7221 */ /* 0x002fe20000010000 */
[----:B------:R-:W-:Y:S01]  /*3810*/  F2FP.F16.F32.PACK_AB R10, R10, R9 ;  /* 0x000000090a0a723e */ /* 0x000fe200000000ff */
[----:B--2---:R-:W-:-:S05]  /*3820*/  FADD.FTZ R9, R15, R12 ;  /* 0x0000000c0f097221 */ /* 0x004fca0000010000 */
[----:B------:R-:W1:Y:S01]  /*3830*/  MUFU.EX2 R22, R22 ;  /* 0x0000001600167308 */ /* 0x000e620000000800 */
[----:B---3--:R-:W-:-:S07]  /*3840*/  FADD.FTZ R57, R105, R26 ;  /* 0x0000001a69397221 */ /* 0x008fce0000010000 */
[----:B------:R-:W2:Y:S01]  /*3850*/  MUFU.EX2 R20, R20 ;  /* 0x0000001400147308 */ /* 0x000ea20000000800 */
[----:B------:R-:W-:Y:S01]  /*3860*/  FFMA.FTZ R63, R92, UR21, -R75 ;  /* 0x000000155c3f7c23 */ /* 0x000fe2000801084b */
[----:B----4-:R-:W-:Y:S01]  /*3870*/  FADD.FTZ R26, R98, R9 ;  /* 0x00000009621a7221 */ /* 0x010fe20000010000 */
[----:B------:R-:W-:-:S05]  /*3880*/  FFMA.FTZ R92, R46, UR21, -R80 ;  /* 0x000000152e5c7c23 */ /* 0x000fca0008010850 */
[----:B------:R-:W3:Y:S01]  /*3890*/  MUFU.EX2 R23, R23 ;  /* 0x0000001700177308 */ /* 0x000ee20000000800 */
[--C-:B------:R-:W-:Y:S01]  /*38a0*/  FFMA.FTZ R46, R61, UR21, -R80.reuse ;  /* 0x000000153d2e7c23 */ /* 0x100fe20008010850 */
[----:B------:R-:W-:-:S06]  /*38b0*/  FFMA.FTZ R30, R30, UR21, -R80 ;  /* 0x000000151e1e7c23 */ /* 0x000fcc0008010850 */
[----:B------:R-:W4:Y:S01]  /*38c0*/  MUFU.EX2 R21, R21 ;  /* 0x0000001500157308 */ /* 0x000f220000000800 */
[----:B------:R-:W-:Y:S01]  /*38d0*/  FADD.FTZ R61, R110, R57 ;  /* 0x000000396e3d7221 */ /* 0x000fe20000010000 */
[----:B0-----:R-:W-:-:S06]  /*38e0*/  FADD.FTZ R57, R91, R26 ;  /* 0x0000001a5b397221 */ /* 0x001fcc0000010000 */
[----:B------:R-:W0:Y:S01]  /*38f0*/  MUFU.EX2 R24, R24 ;  /* 0x0000001800187308 */ /* 0x000e220000000800 */
[----:B------:R-:W-:Y:S01]  /*3900*/  F2FP.F16.F32.PACK_AB R12, R14, R13 ;  /* 0x0000000d0e0c723e */ /* 0x000fe200000000ff */
[----:B------:R-:W-:-:S06]  /*3910*/  FFMA.FTZ R19, R48, UR21, -R75 ;  /* 0x0000001530137c23 */ /* 0x000fcc000801084b */
[----:B------:R-:W5:Y:S01]  /*3920*/  MUFU.EX2 R18, R18 ;  /* 0x0000001200127308 */ /* 0x000f620000000800 */
[--C-:B------:R-:W-:Y:S01]  /*3930*/  FFMA.FTZ R25, R33, UR21, -R80.reuse ;  /* 0x0000001521197c23 */ /* 0x100fe20008010850 */
[----:B------:R-:W-:Y:S01]  /*3940*/  F2FP.F16.F32.PACK_AB R13, R98, R15 ;  /* 0x0000000f620d723e */ /* 0x000fe200000000ff */
[----:B------:R-:W-:Y:S01]  /*3950*/  FFMA.FTZ R48, R60, UR21, -R75 ;  /* 0x000000153c307c23 */ /* 0x000fe2000801084b */
[----:B------:R-:W-:-:S04]  /*3960*/  FFMA.FTZ R58, R58, UR21, -R80 ;  /* 0x000000153a3a7c23 */ /* 0x000fc80008010850 */
[----:B------:R-:W5:Y:S01]  /*3970*/  MUFU.EX2 R27, R27 ;  /* 0x0000001b001b7308 */ /* 0x000f620000000800 */
[C---:B-1----:R-:W-:Y:S01]  /*3980*/  FADD.FTZ R26, R22.reuse, R57 ;  /* 0x00000039161a7221 */ /* 0x042fe20000010000 */
[----:B------:R-:W-:Y:S01]  /*3990*/  F2FP.F16.F32.PACK_AB R15, R22, R91 ;  /* 0x0000005b160f723e */ /* 0x000fe200000000ff */
[----:B------:R-:W-:Y:S01]  /*39a0*/  FFMA.FTZ R60, R90, UR21, -R75 ;  /* 0x000000155a3c7c23 */ /* 0x000fe2000801084b */
[----:B--2---:R-:W-:-:S04]  /*39b0*/  FADD.FTZ R22, R20, R61 ;  /* 0x0000003d14167221 */ /* 0x004fc80000010000 */
[----:B------:R-:W1:Y:S01]  /*39c0*/  MUFU.EX2 R7, R7 ;  /* 0x0000000700077308 */ /* 0x000e620000000800 */
[--C-:B------:R-:W-:Y:S01]  /*39d0*/  FFMA.FTZ R90, R42, UR21, -R80.reuse ;  /* 0x000000152a5a7c23 */ /* 0x100fe20008010850 */
[--C-:B------:R-:W-:Y:S01]  /*39e0*/  FFMA.FTZ R34, R34, UR21, -R80.reuse ;  /* 0x0000001522227c23 */ /* 0x100fe20008010850 */
[----:B------:R-:W-:Y:S01]  /*39f0*/  FFMA.FTZ R42, R54, UR21, -R80 ;  /* 0x00000015362a7c23 */ /* 0x000fe20008010850 */
[----:B------:R-:W-:-:S04]  /*3a00*/  @!P1 VIADD R8, R0, 0x30840 ;  /* 0x0003084000089836 */ /* 0x000fc80000000000 */
[----:B------:R-:W2:Y:S01]  /*3a10*/  MUFU.EX2 R99, R99 ;  /* 0x0000006300637308 */ /* 0x000ea20000000800 */
[----:B------:R-:W-:Y:S01]  /*3a20*/  FFMA.FTZ R54, R69, UR21, -R80 ;  /* 0x0000001545367c23 */ /* 0x000fe20008010850 */
[----:B---3--:R-:W-:-:S06]  /*3a30*/  FADD.FTZ R69, R23, R22 ;  /* 0x0000001617457221 */ /* 0x008fcc0000010000 */
[----:B------:R-:W3:Y:S01]  /*3a40*/  MUFU.EX2 R30, R30 ;  /* 0x0000001e001e7308 */ /* 0x000ee20000000800 */
[----:B------:R-:W-:Y:S01]  /*3a50*/  FFMA.FTZ R37, R37, UR21, -R80 ;  /* 0x0000001525257c23 */ /* 0x000fe20008010850 */
[--C-:B------:R-:W-:Y:S01]  /*3a60*/  FFMA.FTZ R109, R43, UR21, -R75.reuse ;  /* 0x000000152b6d7c23 */ /* 0x100fe2000801084b */
[----:B------:R-:W-:-:S05]  /*3a70*/  FFMA.FTZ R43, R56, UR21, -R75 ;  /* 0x00000015382b7c23 */ /* 0x000fca000801084b */
[----:B------:R-:W3:Y:S01]  /*3a80*/  MUFU.EX2 R106, R106 ;  /* 0x0000006a006a7308 */ /* 0x000ee20000000800 */
[----:B------:R-:W-:-:S07]  /*3a90*/  FFMA.FTZ R56, R88, UR21, -R75 ;  /* 0x0000001558387c23 */ /* 0x000fce000801084b */
[----:B------:R4:W-:Y:S01]  /*3aa0*/  MUFU.EX2 R0, R58 ;  /* 0x0000003a00007308 */ /* 0x0009e20000000800 */
[----:B------:R-:W-:-:S07]  /*3ab0*/  FFMA.FTZ R88, R38, UR21, -R80 ;  /* 0x0000001526587c23 */ /* 0x000fce0008010850 */
[----:B------:R-:W3:Y:S01]  /*3ac0*/  MUFU.EX2 R25, R25 ;  /* 0x0000001900197308 */ /* 0x000ee20000000800 */
[----:B----4-:R-:W-:Y:S01]  /*3ad0*/  FFMA.FTZ R58, R73, UR21, -R80 ;  /* 0x00000015493a7c23 */ /* 0x010fe20008010850 */
[----:B------:R-:W-:Y:S01]  /*3ae0*/  FADD.FTZ R73, R21, R26 ;  /* 0x0000001a15497221 */ /* 0x000fe20000010000 */
[----:B0-----:R-:W-:-:S03]  /*3af0*/  FADD.FTZ R26, R24, R69 ;  /* 0x00000045181a7221 */ /* 0x001fc60000010000 */
[----:B-----5:R-:W-:Y:S02]  /*3b00*/  FADD.FTZ R22, R18, R73 ;  /* 0x0000004912167221 */ /* 0x020fe40000010000 */
[----:B------:R-:W0:Y:S01]  /*3b10*/  MUFU.EX2 R103, R103 ;  /* 0x0000006700677308 */ /* 0x000e220000000800 */
[----:B------:R-:W-:Y:S01]  /*3b20*/  FADD.FTZ R26, R27, R26 ;  /* 0x0000001a1b1a7221 */ /* 0x000fe20000010000 */
[----:B-1----:R-:W-:-:S06]  /*3b30*/  FADD.FTZ R73, R7, R22 ;  /* 0x0000001607497221 */ /* 0x002fcc0000010000 */
[----:B------:R-:W1:Y:S01]  /*3b40*/  MUFU.EX2 R34, R34 ;  /* 0x0000002200227308 */ /* 0x000e620000000800 */
[--C-:B------:R-:W-:Y:S01]  /*3b50*/  FFMA.FTZ R49, R65, UR21, -R80.reuse ;  /* 0x0000001541317c23 */ /* 0x100fe20008010850 */
[----:B------:R-:W-:Y:S01]  /*3b60*/  FFMA.FTZ R65, R79, UR21, -R80 ;  /* 0x000000154f417c23 */ /* 0x000fe20008010850 */
[----:B--2---:R-:W-:-:S05]  /*3b70*/  FADD.FTZ R79, R99, R26 ;  /* 0x0000001a634f7221 */ /* 0x004fca0000010000 */
[----:B------:R-:W2:Y:S01]  /*3b80*/  MUFU.EX2 R108, R108 ;  /* 0x0000006c006c7308 */ /* 0x000ea20000000800 */
[----:B---3--:R-:W-:-:S07]  /*3b90*/  FADD.FTZ R22, R30, R73 ;  /* 0x000000491e167221 */ /* 0x008fce0000010000 */
[----:B------:R-:W3:Y:S01]  /*3ba0*/  MUFU.EX2 R37, R37 ;  /* 0x0000002500257308 */ /* 0x000ee20000000800 */
[----:B------:R-:W-:Y:S01]  /*3bb0*/  FADD.FTZ R26, R106, R79 ;  /* 0x0000004f6a1a7221 */ /* 0x000fe20000010000 */
[----:B------:R-:W-:-:S06]  /*3bc0*/  FADD.FTZ R73, R25, R22 ;  /* 0x0000001619497221 */ /* 0x000fcc0000010000 */
[----:B------:R-:W4:Y:S01]  /*3bd0*/  MUFU.EX2 R107, R107 ;  /* 0x0000006b006b7308 */ /* 0x000f220000000800 */
[----:B------:R-:W-:-:S07]  /*3be0*/  FFMA.FTZ R45, R45, UR21, -R80 ;  /* 0x000000152d2d7c23 */ /* 0x000fce0008010850 */
[----:B------:R-:W5:Y:S01]  /*3bf0*/  MUFU.EX2 R88, R88 ;  /* 0x0000005800587308 */ /* 0x000f620000000800 */
[----:B0-----:R-:W-:Y:S01]  /*3c00*/  FADD.FTZ R79, R103, R26 ;  /* 0x0000001a674f7221 */ /* 0x001fe20000010000 */
[----:B-1----:R-:W-:-:S06]  /*3c10*/  FADD.FTZ R22, R34, R73 ;  /* 0x0000004922167221 */ /* 0x002fcc0000010000 */
[----:B------:R-:W0:Y:S08]  /*3c20*/  MUFU.EX2 R112, R112 ;  /* 0x0000007000707308 */ /* 0x000e300000000800 */
[----:B------:R-:W1:Y:S01]  /*3c30*/  MUFU.EX2 R77, R77 ;  /* 0x0000004d004d7308 */ /* 0x000e620000000800 */
[----:B--2---:R-:W-:Y:S01]  /*3c40*/  FADD.FTZ R26, R108, R79 ;  /* 0x0000004f6c1a7221 */ /* 0x004fe20000010000 */
[----:B---3--:R-:W-:-:S06]  /*3c50*/  FADD.FTZ R73, R37, R22 ;  /* 0x0000001625497221 */ /* 0x008fcc0000010000 */
[----:B------:R-:W2:Y:S08]  /*3c60*/  MUFU.EX2 R109, R109 ;  /* 0x0000006d006d7308 */ /* 0x000eb00000000800 */
[----:B------:R-:W3:Y:S01]  /*3c70*/  MUFU.EX2 R90, R90 ;  /* 0x0000005a005a7308 */ /* 0x000ee20000000800 */
[----:B----4-:R-:W-:Y:S01]  /*3c80*/  FADD.FTZ R79, R107, R26 ;  /* 0x0000001a6b4f7221 */ /* 0x010fe20000010000 */
[----:B-----5:R-:W-:-:S06]  /*3c90*/  FADD.FTZ R22, R88, R73 ;  /* 0x0000004958167221 */ /* 0x020fcc0000010000 */
[----:B------:R-:W4:Y:S01]  /*3ca0*/  MUFU.EX2 R114, R114 ;  /* 0x0000007200727308 */ /* 0x000f220000000800 */
[----:B------:R-:W-:-:S07]  /*3cb0*/  FFMA.FTZ R38, R50, UR21, -R80 ;  /* 0x0000001532267c23 */ /* 0x000fce0008010850 */
[----:B------:R-:W5:Y:S01]  /*3cc0*/  MUFU.EX2 R45, R45 ;  /* 0x0000002d002d7308 */ /* 0x000f620000000800 */
[----:B0-----:R-:W-:Y:S01]  /*3cd0*/  FADD.FTZ R26, R112, R79 ;  /* 0x0000004f701a7221 */ /* 0x001fe20000010000 */
[----:B-1----:R-:W-:-:S06]  /*3ce0*/  FADD.FTZ R73, R77, R22 ;  /* 0x000000164d497221 */ /* 0x002fcc0000010000 */
[----:B------:R-:W0:Y:S01]  /*3cf0*/  MUFU.EX2 R6, R6 ;  /* 0x0000000600067308 */ /* 0x000e220000000800 */
[----:B------:R-:W-:-:S07]  /*3d00*/  FFMA.FTZ R33, R53, UR21, -R80 ;  /* 0x0000001535217c23 */ /* 0x000fce0008010850 */
[----:B------:R-:W1:Y:S01]  /*3d10*/  MUFU.EX2 R92, R92 ;  /* 0x0000005c005c7308 */ /* 0x000e620000000800 */
[----:B--2---:R-:W-:Y:S01]  /*3d20*/  FADD.FTZ R79, R109, R26 ;  /* 0x0000001a6d4f7221 */ /* 0x004fe20000010000 */
[----:B------:R-:W-:-:S06]  /*3d30*/  @!P1 PRMT R8, RZ, 0x654, R8 ;  /* 0x00000654ff089816 */ /* 0x000fcc0000000008 */
[----:B------:R-:W2:Y:S01]  /*3d40*/  MUFU.EX2 R19, R19 ;  /* 0x0000001300137308 */ /* 0x000ea20000000800 */
[----:B---3--:R-:W-:-:S07]  /*3d50*/  FADD.FTZ R22, R90, R73 ;  /* 0x000000495a167221 */ /* 0x008fce0000010000 */
[----:B------:R-:W3:Y:S01]  /*3d60*/  MUFU.EX2 R29, R29 ;  /* 0x0000001d001d7308 */ /* 0x000ee20000000800 */
[----:B----4-:R-:W-:Y:S01]  /*3d70*/  FADD.FTZ R79, R114, R79 ;  /* 0x0000004f724f7221 */ /* 0x010fe20000010000 */
[----:B------:R-:W-:Y:S01]  /*3d80*/  F2FP.F16.F32.PACK_AB R20, R23, R20 ;  /* 0x000000141714723e */ /* 0x000fe200000000ff */
[----:B------:R4:W-:Y:S05]  /*3d90*/  @!P1 SYNCS.ARRIVE.TRANS64.RED.A1T0 RZ, [R8+URZ], RZ ;  /* 0x000000ff08ff99a7 */ /* 0x0009ea000810043f */
[----:B------:R-:W3:Y:S01]  /*3da0*/  MUFU.EX2 R32, R32 ;  /* 0x0000002000207308 */ /* 0x000ee20000000800 */
[----:B-----5:R-:W-:Y:S01]  /*3db0*/  FADD.FTZ R23, R45, R22 ;  /* 0x000000162d177221 */ /* 0x020fe20000010000 */
[----:B------:R-:W-:-:S06]  /*3dc0*/  F2FP.F16.F32.PACK_AB R9, R94, R89 ;  /* 0x000000595e09723e */ /* 0x000fcc00000000ff */
[----:B------:R-:W5:Y:S01]  /*3dd0*/  MUFU.EX2 R38, R38 ;  /* 0x0000002600267308 */ /* 0x000f620000000800 */
[----:B----4-:R-:W-:Y:S02]  /*3de0*/  F2FP.F16.F32.PACK_AB R8, R104, R97 ;  /* 0x000000616808723e */ /* 0x010fe400000000ff */
[----:B------:R-:W-:-:S05]  /*3df0*/  F2FP.F16.F32.PACK_AB R11, R96, R11 ;  /* 0x0000000b600b723e */ /* 0x000fca00000000ff */
[----:B------:R-:W4:Y:S01]  /*3e00*/  MUFU.EX2 R39, R39 ;  /* 0x0000002700277308 */ /* 0x000f220000000800 */
[----:B------:R-:W-:Y:S01]  /*3e10*/  FFMA.FTZ R50, R66, UR21, -R80 ;  /* 0x0000001542327c23 */ /* 0x000fe20008010850 */
[----:B0-----:R-:W-:Y:S01]  /*3e20*/  FADD.FTZ R26, R6, R79 ;  /* 0x0000004f061a7221 */ /* 0x001fe20000010000 */
[----:B-1----:R-:W-:-:S05]  /*3e30*/  FADD.FTZ R66, R92, R23 ;  /* 0x000000175c427221 */ /* 0x002fca0000010000 */
[----:B------:R-:W0:Y:S01]  /*3e40*/  MUFU.EX2 R33, R33 ;  /* 0x0000002100217308 */ /* 0x000e220000000800 */
[----:B------:R-:W-:Y:S01]  /*3e50*/  F2FP.F16.F32.PACK_AB R14, R110, R105 ;  /* 0x000000696e0e723e */ /* 0x000fe200000000ff */
[----:B------:R2:W-:Y:S06]  /*3e60*/  STSM.16.M88.4 [R2+0x1e800], R8 ;  /* 0x01e8000802007844 */ /* 0x0005ec0000000200 */
[----:B------:R-:W1:Y:S01]  /*3e70*/  MUFU.EX2 R40, R40 ;  /* 0x0000002800287308 */ /* 0x000e620000000800 */
[----:B------:R5:W-:Y:S07]  /*3e80*/  STSM.16.M88.4 [R156], R12 ;  /* 0x0000000c9c007844 */ /* 0x000bee0000000200 */
[----:B------:R-:W1:Y:S01]  /*3e90*/  MUFU.EX2 R42, R42 ;  /* 0x0000002a002a7308 */ /* 0x000e620000000800 */
[----:B--2---:R-:W-:Y:S01]  /*3ea0*/  FADD.FTZ R11, R19, R26 ;  /* 0x0000001a130b7221 */ /* 0x004fe20000010000 */
[----:B---3--:R-:W-:-:S06]  /*3eb0*/  FADD.FTZ R9, R29, R66 ;  /* 0x000000421d097221 */ /* 0x008fcc0000010000 */
[----:B------:R-:W2:Y:S01]  /*3ec0*/  MUFU.EX2 R43, R43 ;  /* 0x0000002b002b7308 */ /* 0x000ea20000000800 */
[----:B-----5:R-:W-:Y:S01]  /*3ed0*/  FADD.FTZ R14, R32, R11 ;  /* 0x0000000b200e7221 */ /* 0x020fe20000010000 */
[----:B------:R-:W-:-:S06]  /*3ee0*/  FADD.FTZ R12, R38, R9 ;  /* 0x00000009260c7221 */ /* 0x000fcc0000010000 */
[----:B------:R-:W3:Y:S01]  /*3ef0*/  MUFU.EX2 R41, R41 ;  /* 0x0000002900297308 */ /* 0x000ee20000000800 */
[----:B------:R-:W-:Y:S01]  /*3f00*/  FFMA.FTZ R53, R62, UR21, -R80 ;  /* 0x000000153e357c23 */ /* 0x000fe20008010850 */
[----:B----4-:R-:W-:-:S06]  /*3f10*/  FADD.FTZ R11, R39, R14 ;  /* 0x0000000e270b7221 */ /* 0x010fcc0000010000 */
[----:B------:R-:W4:Y:S01]  /*3f20*/  MUFU.EX2 R47, R47 ;  /* 0x0000002f002f7308 */ /* 0x000f220000000800 */
[----:B0-----:R-:W-:Y:S01]  /*3f30*/  FADD.FTZ R9, R33, R12 ;  /* 0x0000000c21097221 */ /* 0x001fe20000010000 */
[----:B-1----:R-:W-:-:S06]  /*3f40*/  FADD.FTZ R14, R40, R11 ;  /* 0x0000000b280e7221 */ /* 0x002fcc0000010000 */
[----:B------:R-:W0:Y:S01]  /*3f50*/  MUFU.EX2 R48, R48 ;  /* 0x0000003000307308 */ /* 0x000e220000000800 */
[----:B------:R-:W-:Y:S01]  /*3f60*/  FFMA.FTZ R31, R67, UR21, -R75 ;  /* 0x00000015431f7c23 */ /* 0x000fe2000801084b */
[----:B------:R-:W-:-:S06]  /*3f70*/  FADD.FTZ R12, R42, R9 ;  /* 0x000000092a0c7221 */ /* 0x000fcc0000010000 */
[----:B------:R-:W1:Y:S01]  /*3f80*/  MUFU.EX2 R46, R46 ;  /* 0x0000002e002e7308 */ /* 0x000e620000000800 */
[----:B------:R-:W-:Y:S01]  /*3f90*/  F2FP.F16.F32.PACK_AB R23, R30, R7 ;  /* 0x000000071e17723e */ /* 0x000fe200000000ff */
[----:B--2---:R-:W-:-:S06]  /*3fa0*/  FADD.FTZ R14, R43, R14 ;  /* 0x0000000e2b0e7221 */ /* 0x004fcc0000010000 */
[----:B------:R-:W2:Y:S01]  /*3fb0*/  MUFU.EX2 R3, R3 ;  /* 0x0000000300037308 */ /* 0x000ea20000000800 */
[----:B------:R-:W-:Y:S01]  /*3fc0*/  FFMA.FTZ R36, R68, UR21, -R75 ;  /* 0x0000001544247c23 */ /* 0x000fe2000801084b */
[----:B---3--:R-:W-:-:S06]  /*3fd0*/  FADD.FTZ R7, R41, R12 ;  /* 0x0000000c29077221 */ /* 0x008fcc0000010000 */
[----:B------:R-:W3:Y:S01]  /*3fe0*/  MUFU.EX2 R53, R53 ;  /* 0x0000003500357308 */ /* 0x000ee20000000800 */
[----:B----4-:R-:W-:Y:S01]  /*3ff0*/  FADD.FTZ R13, R47, R14 ;  /* 0x0000000e2f0d7221 */ /* 0x010fe20000010000 */
[----:B------:R-:W-:-:S06]  /*4000*/  FADD.FTZ R7, R0, R7 ;  /* 0x0000000700077221 */ /* 0x000fcc0000010000 */
[----:B------:R-:W4:Y:S01]  /*4010*/  MUFU.EX2 R49, R49 ;  /* 0x0000003100317308 */ /* 0x000f220000000800 */
[----:B------:R-:W-:Y:S01]  /*4020*/  FFMA.FTZ R57, R70, UR21, -R80 ;  /* 0x0000001546397c23 */ /* 0x000fe20008010850 */
[----:B0-----:R-:W-:-:S06]  /*4030*/  FADD.FTZ R14, R48, R13 ;  /* 0x0000000d300e7221 */ /* 0x001fcc0000010000 */
[----:B------:R-:W0:Y:S01]  /*4040*/  MUFU.EX2 R31, R31 ;  /* 0x0000001f001f7308 */ /* 0x000e220000000800 */
[----:B-1----:R-:W-:-:S07]  /*4050*/  FADD.FTZ R12, R46, R7 ;  /* 0x000000072e0c7221 */ /* 0x002fce0000010000 */
[----:B------:R-:W1:Y:S01]  /*4060*/  MUFU.EX2 R50, R50 ;  /* 0x0000003200327308 */ /* 0x000e620000000800 */
[----:B--2---:R-:W-:Y:S01]  /*4070*/  FADD.FTZ R7, R3, R14 ;  /* 0x0000000e03077221 */ /* 0x004fe20000010000 */
[----:B---3--:R-:W-:-:S06]  /*4080*/  FADD.FTZ R14, R53, R12 ;  /* 0x0000000c350e7221 */ /* 0x008fcc0000010000 */
[----:B------:R-:W2:Y:S01]  /*4090*/  MUFU.EX2 R36, R36 ;  /* 0x0000002400247308 */ /* 0x000ea20000000800 */
[----:B------:R-:W-:-:S07]  /*40a0*/  FFMA.FTZ R61, R74, UR21, -R80 ;  /* 0x000000154a3d7c23 */ /* 0x000fce0008010850 */
[----:B------:R-:W3:Y:S01]  /*40b0*/  MUFU.EX2 R54, R54 ;  /* 0x0000003600367308 */ /* 0x000ee20000000800 */
[----:B------:R-:W-:Y:S01]  /*40c0*/  F2FP.F16.F32.PACK_AB R21, R18, R21 ;  /* 0x000000151215723e */ /* 0x000fe200000000ff */
[----:B------:R-:W-:-:S06]  /*40d0*/  FADD.FTZ R18, R28, R7 ;  /* 0x000000071c127221 */ /* 0x000fcc0000010000 */
[----:B------:R-:W-:Y:S01]  /*40e0*/  MUFU.EX2 R35, R35 ;  /* 0x0000002300237308 */ /* 0x000fe20000000800 */
[----:B----4-:R-:W-:Y:S01]  /*40f0*/  FADD.FTZ R7, R49, R14 ;  /* 0x0000000e31077221 */ /* 0x010fe20000010000 */
[----:B------:R-:W-:-:S06]  /*4100*/  FFMA.FTZ R62, R78, UR21, -R80 ;  /* 0x000000154e3e7c23 */ /* 0x000fcc0008010850 */
[----:B------:R-:W4:Y:S01]  /*4110*/  MUFU.EX2 R57, R57 ;  /* 0x0000003900397308 */ /* 0x000f220000000800 */
[----:B------:R-:W-:Y:S01]  /*4120*/  F2FP.F16.F32.PACK_AB R22, R27, R24 ;  /* 0x000000181b16723e */ /* 0x000fe200000000ff */
[----:B0-----:R-:W-:-:S06]  /*4130*/  FADD.FTZ R13, R31, R18 ;  /* 0x000000121f0d7221 */ /* 0x001fcc0000010000 */
[----:B------:R-:W-:Y:S01]  /*4140*/  MUFU.EX2 R44, R44 ;  /* 0x0000002c002c7308 */ /* 0x000fe20000000800 */
[----:B------:R-:W-:Y:S01]  /*4150*/  F2FP.F16.F32.PACK_AB R24, R106, R99 ;  /* 0x000000636a18723e */ /* 0x000fe200000000ff */
[----:B-1----:R-:W-:Y:S01]  /*4160*/  FADD.FTZ R7, R50, R7 ;  /* 0x0000000732077221 */ /* 0x002fe20000010000 */
[----:B------:R-:W-:-:S05]  /*4170*/  F2FP.F16.F32.PACK_AB R26, R108, R103 ;  /* 0x000000676c1a723e */ /* 0x000fca00000000ff */
[----:B------:R-:W0:Y:S01]  /*4180*/  MUFU.EX2 R58, R58 ;  /* 0x0000003a003a7308 */ /* 0x000e220000000800 */
[----:B------:R-:W-:Y:S02]  /*4190*/  F2FP.F16.F32.PACK_AB R25, R34, R25 ;  /* 0x000000192219723e */ /* 0x000fe400000000ff */
[----:B------:R-:W-:Y:S02]  /*41a0*/  F2FP.F16.F32.PACK_AB R27, R88, R37 ;  /* 0x00000025581b723e */ /* 0x000fe400000000ff */
[----:B------:R-:W-:-:S03]  /*41b0*/  F2FP.F16.F32.PACK_AB R8, R112, R107 ;  /* 0x0000006b7008723e */ /* 0x000fc600000000ff */
[----:B------:R-:W1:Y:S01]  /*41c0*/  MUFU.EX2 R61, R61 ;  /* 0x0000003d003d7308 */ /* 0x000e620000000800 */
[----:B------:R-:W-:Y:S02]  /*41d0*/  F2FP.F16.F32.PACK_AB R10, R114, R109 ;  /* 0x0000006d720a723e */ /* 0x000fe400000000ff */
[----:B------:R-:W-:Y:S02]  /*41e0*/  F2FP.F16.F32.PACK_AB R9, R90, R77 ;  /* 0x0000004d5a09723e */ /* 0x000fe400000000ff */
[----:B------:R-:W-:Y:S01]  /*41f0*/  F2FP.F16.F32.PACK_AB R11, R92, R45 ;  /* 0x0000002d5c0b723e */ /* 0x000fe200000000ff */
[----:B--2---:R-:W-:Y:S01]  /*4200*/  FADD.FTZ R18, R36, R13 ;  /* 0x0000000d24127221 */ /* 0x004fe20000010000 */
[----:B------:R-:W-:Y:S01]  /*4210*/  F2FP.F16.F32.PACK_AB R12, R19, R6 ;  /* 0x00000006130c723e */ /* 0x000fe200000000ff */
[----:B------:R-:W2:Y:S01]  /*4220*/  MUFU.EX2 R55, R55 ;  /* 0x0000003700377308 */ /* 0x000ea20000000800 */
[----:B------:R5:W-:Y:S01]  /*4230*/  STSM.16.M88.4 [R17], R20 ;  /* 0x0000001411007844 */ /* 0x000be20000000200 */
[----:B---3--:R-:W-:Y:S01]  /*4240*/  FADD.FTZ R6, R54, R7 ;  /* 0x0000000736067221 */ /* 0x008fe20000010000 */
[----:B------:R-:W-:-:S02]  /*4250*/  FFMA.FTZ R69, R82, UR21, -R80 ;  /* 0x0000001552457c23 */ /* 0x000fc40008010850 */
[----:B------:R-:W-:Y:S03]  /*4260*/  STSM.16.M88.4 [R16], R24 ;  /* 0x0000001810007844 */ /* 0x000fe60000000200 */
[----:B------:R-:W3:Y:S01]  /*4270*/  MUFU.EX2 R62, R62 ;  /* 0x0000003e003e7308 */ /* 0x000ee20000000800 */
[----:B------:R1:W-:Y:S01]  /*4280*/  STSM.16.M88.4 [R2+0x24800], R8 ;  /* 0x0248000802007844 */ /* 0x0003e20000000200 */
[----:B----4-:R-:W-:Y:S01]  /*4290*/  FADD.FTZ R7, R57, R6 ;  /* 0x0000000639077221 */ /* 0x010fe20000010000 */
[----:B------:R-:W-:-:S05]  /*42a0*/  FFMA.FTZ R83, R83, UR21, -R80 ;  /* 0x0000001553537c23 */ /* 0x000fca0008010850 */
[----:B------:R-:W4:Y:S01]  /*42b0*/  MUFU.EX2 R51, R51 ;  /* 0x0000003300337308 */ /* 0x000f220000000800 */
[----:B-----5:R-:W-:Y:S01]  /*42c0*/  F2FP.F16.F32.PACK_AB R21, R0, R41 ;  /* 0x000000290015723e */ /* 0x020fe200000000ff */
[----:B0-----:R-:W-:-:S06]  /*42d0*/  FADD.FTZ R0, R58, R7 ;  /* 0x000000073a007221 */ /* 0x001fcc0000010000 */
[----:B------:R-:W0:Y:S01]  /*42e0*/  MUFU.EX2 R65, R65 ;  /* 0x0000004100417308 */ /* 0x000e220000000800 */
[----:B-1----:R-:W-:Y:S01]  /*42f0*/  FADD.FTZ R9, R35, R18 ;  /* 0x0000001223097221 */ /* 0x002fe20000010000 */
[----:B------:R-:W-:-:S03]  /*4300*/  FFMA.FTZ R86, R86, UR21, -R80 ;  /* 0x0000001556567c23 */ /* 0x000fc60008010850 */
[----:B------:R-:W-:-:S03]  /*4310*/  FADD.FTZ R9, R44, R9 ;  /* 0x000000092c097221 */ /* 0x000fc60000010000 */
[----:B------:R-:W1:Y:S01]  /*4320*/  MUFU.EX2 R56, R56 ;  /* 0x0000003800387308 */ /* 0x000e620000000800 */
[----:B------:R-:W-:Y:S01]  /*4330*/  FADD.FTZ R6, R52, R9 ;  /* 0x0000000934067221 */ /* 0x000fe20000010000 */
[----:B------:R-:W-:-:S06]  /*4340*/  FADD.FTZ R7, R61, R0 ;  /* 0x000000003d077221 */ /* 0x000fcc0000010000 */
[----:B------:R-:W5:Y:S01]  /*4350*/  MUFU.EX2 R69, R69 ;  /* 0x0000004500457308 */ /* 0x000f620000000800 */
[----:B------:R-:W-:Y:S01]  /*4360*/  FFMA.FTZ R87, R87, UR21, -R80 ;  /* 0x0000001557577c23 */ /* 0x000fe20008010850 */
[----:B--2---:R-:W-:-:S06]  /*4370*/  FADD.FTZ R8, R55, R6 ;  /* 0x0000000637087221 */ /* 0x004fcc0000010000 */
[----:B------:R-:W2:Y:S01]  /*4380*/  MUFU.EX2 R59, R59 ;  /* 0x0000003b003b7308 */ /* 0x000ea20000000800 */
[----:B---3--:R-:W-:Y:S01]  /*4390*/  FADD.FTZ R6, R62, R7 ;  /* 0x000000073e067221 */ /* 0x008fe20000010000 */
[----:B------:R-:W-:-:S06]  /*43a0*/  FFMA.FTZ R85, R85, UR21, -R80 ;  /* 0x0000001555557c23 */ /* 0x000fcc0008010850 */
[----:B------:R-:W3:Y:S01]  /*43b0*/  MUFU.EX2 R70, R83 ;  /* 0x0000005300467308 */ /* 0x000ee20000000800 */
[----:B----4-:R-:W-:Y:S01]  /*43c0*/  FADD.FTZ R7, R51, R8 ;  /* 0x0000000833077221 */ /* 0x010fe20000010000 */
[----:B0-----:R-:W-:-:S06]  /*43d0*/  FADD.FTZ R6, R65, R6 ;  /* 0x0000000641067221 */ /* 0x001fcc0000010000 */
[----:B------:R-:W0:Y:S01]  /*43e0*/  MUFU.EX2 R60, R60 ;  /* 0x0000003c003c7308 */ /* 0x000e220000000800 */
[----:B------:R-:W-:-:S07]  /*43f0*/  FFMA.FTZ R84, R84, UR21, -R80 ;  /* 0x0000001554547c23 */ /* 0x000fce0008010850 */
[----:B------:R-:W4:Y:S01]  /*4400*/  MUFU.EX2 R86, R86 ;  /* 0x0000005600567308 */ /* 0x000f220000000800 */
[----:B------:R-:W-:Y:S01]  /*4410*/  F2FP.F16.F32.PACK_AB R28, R28, R3 ;  /* 0x000000031c1c723e */ /* 0x000fe200000000ff */
[----:B-1----:R-:W-:-:S06]  /*4420*/  FADD.FTZ R8, R56, R7 ;  /* 0x0000000738087221 */ /* 0x002fcc0000010000 */
[----:B------:R-:W1:Y:S01]  /*4430*/  MUFU.EX2 R63, R63 ;  /* 0x0000003f003f7308 */ /* 0x000e620000000800 */
[----:B-----5:R-:W-:Y:S01]  /*4440*/  FADD.FTZ R3, R69, R6 ;  /* 0x0000000645037221 */ /* 0x020fe20000010000 */
[----:B------:R-:W-:-:S06]  /*4450*/  FFMA.FTZ R67, R93, UR21, -R75 ;  /* 0x000000155d437c23 */ /* 0x000fcc000801084b */
[----:B------:R-:W5:Y:S01]  /*4460*/  MUFU.EX2 R87, R87 ;  /* 0x0000005700577308 */ /* 0x000f620000000800 */
[----:B------:R-:W-:Y:S01]  /*4470*/  FFMA.FTZ R81, R81, UR21, -R80 ;  /* 0x0000001551517c23 */ /* 0x000fe20008010850 */
[----:B--2---:R-:W-:-:S06]  /*4480*/  FADD.FTZ R7, R59, R8 ;  /* 0x000000083b077221 */ /* 0x004fcc0000010000 */
[----:B------:R-:W2:Y:S01]  /*4490*/  MUFU.EX2 R64, R64 ;  /* 0x0000004000407308 */ /* 0x000ea20000000800 */
[----:B---3--:R-:W-:Y:S01]  /*44a0*/  FADD.FTZ R3, R70, R3 ;  /* 0x0000000346037221 */ /* 0x008fe20000010000 */
[----:B------:R-:W-:-:S06]  /*44b0*/  FFMA.FTZ R68, R100, UR21, -R75 ;  /* 0x0000001564447c23 */ /* 0x000fcc000801084b */
[----:B------:R-:W3:Y:S01]  /*44c0*/  MUFU.EX2 R85, R85 ;  /* 0x0000005500557308 */ /* 0x000ee20000000800 */
[----:B------:R-:W-:Y:S01]  /*44d0*/  FFMA.FTZ R113, R113, UR21, -R80 ;  /* 0x0000001571717c23 */ /* 0x000fe20008010850 */
[----:B0-----:R-:W-:Y:S01]  /*44e0*/  FADD.FTZ R8, R60, R7 ;  /* 0x000000073c087221 */ /* 0x001fe20000010000 */
[----:B----4-:R-:W-:-:S05]  /*44f0*/  FADD.FTZ R6, R86, R3 ;  /* 0x0000000356067221 */ /* 0x010fca0000010000 */
[----:B------:R-:W0:Y:S01]  /*4500*/  MUFU.EX2 R84, R84 ;  /* 0x0000005400547308 */ /* 0x000e220000000800 */
[--C-:B------:R-:W-:Y:S01]  /*4510*/  FFMA.FTZ R111, R111, UR21, -R80.reuse ;  /* 0x000000156f6f7c23 */ /* 0x100fe20008010850 */
[--C-:B------:R-:W-:Y:S01]  /*4520*/  FFMA.FTZ R116, R116, UR21, -R80.reuse ;  /* 0x0000001574747c23 */ /* 0x100fe20008010850 */
[--C-:B------:R-:W-:Y:S01]  /*4530*/  FFMA.FTZ R115, R115, UR21, -R80.reuse ;  /* 0x0000001573737c23 */ /* 0x100fe20008010850 */
[----:B------:R-:W-:Y:S01]  /*4540*/  FFMA.FTZ R75, R102, UR21, -R75 ;  /* 0x00000015664b7c23 */ /* 0x000fe2000801084b */
[----:B------:R-:W-:-:S03]  /*4550*/  FFMA.FTZ R80, R117, UR21, -R80 ;  /* 0x0000001575507c23 */ /* 0x000fc60008010850 */
[----:B------:R-:W4:Y:S01]  /*4560*/  MUFU.EX2 R67, R67 ;  /* 0x0000004300437308 */ /* 0x000f220000000800 */
[----:B-1----:R-:W-:Y:S01]  /*4570*/  FADD.FTZ R3, R63, R8 ;  /* 0x000000083f037221 */ /* 0x002fe20000010000 */
[----:B-----5:R-:W-:-:S06]  /*4580*/  FADD.FTZ R6, R87, R6 ;  /* 0x0000000657067221 */ /* 0x020fcc0000010000 */
[----:B------:R-:W1:Y:S01]  /*4590*/  MUFU.EX2 R81, R81 ;  /* 0x0000005100517308 */ /* 0x000e620000000800 */
[----:B--2---:R-:W-:Y:S01]  /*45a0*/  FADD.FTZ R8, R64, R3 ;  /* 0x0000000340087221 */ /* 0x004fe20000010000 */
[----:B---3--:R-:W-:-:S06]  /*45b0*/  FADD.FTZ R3, R85, R6 ;  /* 0x0000000655037221 */ /* 0x008fcc0000010000 */
[----:B------:R-:W2:Y:S08]  /*45c0*/  MUFU.EX2 R68, R68 ;  /* 0x0000004400447308 */ /* 0x000eb00000000800 */
[----:B------:R-:W3:Y:S01]  /*45d0*/  MUFU.EX2 R0, R113 ;  /* 0x0000007100007308 */ /* 0x000ee20000000800 */
[----:B0-----:R-:W-:-:S07]  /*45e0*/  FADD.FTZ R6, R84, R3 ;  /* 0x0000000354067221 */ /* 0x001fce0000010000 */
[----:B------:R-:W0:Y:S08]  /*45f0*/  MUFU.EX2 R71, R71 ;  /* 0x0000004700477308 */ /* 0x000e300000000800 */
[----:B------:R-:W5:Y:S08]  /*4600*/  MUFU.EX2 R9, R111 ;  /* 0x0000006f00097308 */ /* 0x000f700000000800 */
[----:B------:R-:W-:Y:S08]  /*4610*/  MUFU.EX2 R76, R76 ;  /* 0x0000004c004c7308 */ /* 0x000ff00000000800 */
[----:B------:R-:W-:Y:S08]  /*4620*/  MUFU.EX2 R75, R75 ;  /* 0x0000004b004b7308 */ /* 0x000ff00000000800 */
[----:B------:R-:W5:Y:S08]  /*4630*/  MUFU.EX2 R116, R116 ;  /* 0x0000007400747308 */ /* 0x000f700000000800 */
[----:B------:R-:W-:Y:S08]  /*4640*/  MUFU.EX2 R115, R115 ;  /* 0x0000007300737308 */ /* 0x000ff00000000800 */
[----:B------:R-:W5:Y:S01]  /*4650*/  MUFU.EX2 R80, R80 ;  /* 0x0000005000507308 */ /* 0x000f620000000800 */
[----:B----4-:R-:W-:Y:S01]  /*4660*/  FADD.FTZ R7, R67, R8 ;  /* 0x0000000843077221 */ /* 0x010fe20000010000 */
[----:B-1----:R-:W-:Y:S01]  /*4670*/  FADD.FTZ R3, R81, R6 ;  /* 0x0000000651037221 */ /* 0x002fe20000010000 */
[----:B------:R-:W-:-:S02]  /*4680*/  F2FP.F16.F32.PACK_AB R14, R39, R32 ;  /* 0x00000020270e723e */ /* 0x000fc400000000ff */
[----:B------:R-:W-:Y:S01]  /*4690*/  F2FP.F16.F32.PACK_AB R13, R38, R29 ;  /* 0x0000001d260d723e */ /* 0x000fe200000000ff */
[----:B--2---:R-:W-:Y:S01]  /*46a0*/  FADD.FTZ R8, R68, R7 ;  /* 0x0000000744087221 */ /* 0x004fe20000010000 */
[----:B------:R-:W-:Y:S01]  /*46b0*/  F2FP.F16.F32.PACK_AB R15, R42, R33 ;  /* 0x000000212a0f723e */ /* 0x000fe200000000ff */
[----:B---3--:R-:W-:Y:S01]  /*46c0*/  FADD.FTZ R6, R0, R3 ;  /* 0x0000000300067221 */ /* 0x008fe20000010000 */
[----:B------:R-:W-:Y:S02]  /*46d0*/  F2FP.F16.F32.PACK_AB R20, R43, R40 ;  /* 0x000000282b14723e */ /* 0x000fe400000000ff */
[----:B------:R-:W-:Y:S02]  /*46e0*/  F2FP.F16.F32.PACK_AB R22, R48, R47 ;  /* 0x0000002f3016723e */ /* 0x000fe400000000ff */
[----:B------:R-:W-:Y:S02]  /*46f0*/  F2FP.F16.F32.PACK_AB R23, R53, R46 ;  /* 0x0000002e3517723e */ /* 0x000fe400000000ff */
[----:B------:R-:W-:-:S02]  /*4700*/  F2FP.F16.F32.PACK_AB R30, R36, R31 ;  /* 0x0000001f241e723e */ /* 0x000fc400000000ff */
[----:B------:R-:W-:Y:S02]  /*4710*/  F2FP.F16.F32.PACK_AB R29, R50, R49 ;  /* 0x00000031321d723e */ /* 0x000fe400000000ff */
[----:B------:R-:W-:Y:S02]  /*4720*/  F2FP.F16.F32.PACK_AB R31, R57, R54 ;  /* 0x00000036391f723e */ /* 0x000fe400000000ff */
[----:B------:R-:W-:Y:S02]  /*4730*/  F2FP.F16.F32.PACK_AB R45, R61, R58 ;  /* 0x0000003a3d2d723e */ /* 0x000fe400000000ff */
[----:B------:R-:W-:Y:S02]  /*4740*/  F2FP.F16.F32.PACK_AB R44, R44, R35 ;  /* 0x000000232c2c723e */ /* 0x000fe400000000ff */
[----:B------:R-:W-:Y:S02]  /*4750*/  F2FP.F16.F32.PACK_AB R46, R55, R52 ;  /* 0x00000034372e723e */ /* 0x000fe400000000ff */
[----:B------:R-:W-:-:S02]  /*4760*/  F2FP.F16.F32.PACK_AB R47, R65, R62 ;  /* 0x0000003e412f723e */ /* 0x000fc400000000ff */
[----:B------:R-:W-:Y:S01]  /*4770*/  F2FP.F16.F32.PACK_AB R58, R60, R59 ;  /* 0x0000003b3c3a723e */ /* 0x000fe200000000ff */
[----:B------:R1:W-:Y:S01]  /*4780*/  STSM.16.M88.4 [R121], R12 ;  /* 0x0000000c79007844 */ /* 0x0003e20000000200 */
[----:B------:R-:W-:Y:S01]  /*4790*/  F2FP.F16.F32.PACK_AB R56, R56, R51 ;  /* 0x000000333838723e */ /* 0x000fe200000000ff */
[----:B0-----:R-:W-:Y:S01]  /*47a0*/  FADD.FTZ R7, R71, R8 ;  /* 0x0000000847077221 */ /* 0x001fe20000010000 */
[----:B------:R-:W-:Y:S01]  /*47b0*/  F2FP.F16.F32.PACK_AB R66, R68, R67 ;  /* 0x000000434442723e */ /* 0x000fe200000000ff */
[----:B-----5:R-:W-:Y:S01]  /*47c0*/  FADD.FTZ R3, R9, R6 ;  /* 0x0000000609037221 */ /* 0x020fe20000010000 */
[----:B------:R-:W-:Y:S02]  /*47d0*/  F2FP.F16.F32.PACK_AB R57, R70, R69 ;  /* 0x000000454639723e */ /* 0x000fe400000000ff */
[----:B------:R-:W-:Y:S01]  /*47e0*/  F2FP.F16.F32.PACK_AB R59, R87, R86 ;  /* 0x00000056573b723e */ /* 0x000fe200000000ff */
[----:B------:R0:W-:Y:S01]  /*47f0*/  STSM.16.M88.4 [R17+0x6000], R20 ;  /* 0x0060001411007844 */ /* 0x0001e20000000200 */
[----:B------:R-:W-:-:S02]  /*4800*/  F2FP.F16.F32.PACK_AB R64, R64, R63 ;  /* 0x0000003f4040723e */ /* 0x000fc400000000ff */
[----:B------:R-:W-:Y:S02]  /*4810*/  F2FP.F16.F32.PACK_AB R65, R84, R85 ;  /* 0x000000555441723e */ /* 0x000fe400000000ff */
[----:B------:R-:W-:Y:S01]  /*4820*/  F2FP.F16.F32.PACK_AB R67, R0, R81 ;  /* 0x000000510043723e */ /* 0x000fe200000000ff */
[----:B------:R0:W-:Y:S01]  /*4830*/  STSM.16.M88.4 [R16+0x6000], R28 ;  /* 0x0060001c10007844 */ /* 0x0001e20000000200 */
[----:B------:R-:W-:Y:S02]  /*4840*/  F2FP.F16.F32.PACK_AB R8, R72, R71 ;  /* 0x000000474808723e */ /* 0x000fe400000000ff */
[----:B------:R-:W-:Y:S02]  /*4850*/  F2FP.F16.F32.PACK_AB R9, R116, R9 ;  /* 0x000000097409723e */ /* 0x000fe400000000ff */
[----:B------:R-:W-:Y:S02]  /*4860*/  F2FP.F16.F32.PACK_AB R10, R75, R76 ;  /* 0x0000004c4b0a723e */ /* 0x000fe400000000ff */
[----:B------:R-:W-:Y:S01]  /*4870*/  F2FP.F16.F32.PACK_AB R11, R80, R115 ;  /* 0x00000073500b723e */ /* 0x000fe200000000ff */
[----:B------:R0:W-:Y:S04]  /*4880*/  STSM.16.M88.4 [R2+0x2a800], R44 ;  /* 0x02a8002c02007844 */ /* 0x0001e80000000200 */
[----:B------:R0:W-:Y:S04]  /*4890*/  STSM.16.M88.4 [R157], R56 ;  /* 0x000000389d007844 */ /* 0x0001e80000000200 */
[----:B------:R0:W-:Y:S04]  /*48a0*/  STSM.16.M88.4 [R17+0xc000], R64 ;  /* 0x00c0004011007844 */ /* 0x0001e80000000200 */
[----:B------:R0:W-:Y:S01]  /*48b0*/  STSM.16.M88.4 [R16+0xc000], R8 ;  /* 0x00c0000810007844 */ /* 0x0001e20000000200 */
[----:B------:R2:W-:Y:S06]  /*48c0*/  MEMBAR.ALL.CTA ;  /* 0x0000000000007992 */ /* 0x0005ec0000008000 */
[----:B--2---:R-:W2:Y:S01]  /*48d0*/  FENCE.VIEW.ASYNC.S ;  /* 0x00000000000073c6 */ /* 0x004ea20000000000 */
[----:B------:R-:W-:-:S06]  /*48e0*/  UISETP.GE.AND UP0, UPT, UR49, 0xc1, UPT ;  /* 0x000000c13100788c */ /* 0x000fcc000bf06270 */
[----:B------:R-:W-:Y:S01]  /*48f0*/  PLOP3.LUT P2, PT, PT, PT, UP0, 0x80, 0x0 ;  /* 0x000000000000781c */ /* 0x000fe20003f4f008 */
[----:B------:R-:W-:Y:S01]  /*4900*/  FADD.FTZ R7, R72, R7 ;  /* 0x0000000748077221 */ /* 0x000fe20000010000 */
[----:B------:R-:W-:-:S03]  /*4910*/  FADD.FTZ R0, R116, R3 ;  /* 0x0000000374007221 */ /* 0x000fc60000010000 */
[----:B------:R-:W-:Y:S01]  /*4920*/  FADD.FTZ R76, R76, R7 ;  /* 0x000000074c4c7221 */ /* 0x000fe20000010000 */
[----:B------:R-:W-:Y:S01]  /*4930*/  FADD.FTZ R7, R115, R0 ;  /* 0x0000000073077221 */ /* 0x000fe20000010000 */
[----:B------:R-:W-:Y:S01]  /*4940*/  ISETP.NE.AND P0, PT, R120, RZ, PT ;  /* 0x000000ff7800720c */ /* 0x000fe20003f05270 */
[----:B------:R-:W-:Y:S02]  /*4950*/  IMAD.MOV.U32 R149, RZ, RZ, R151 ;  /* 0x000000ffff957224 */ /* 0x000fe400078e0097 */
[----:B------:R-:W-:Y:S01]  /*4960*/  FADD.FTZ R3, R75, R76 ;  /* 0x0000004c4b037221 */ /* 0x000fe20000010000 */
[----:B------:R-:W-:Y:S01]  /*4970*/  FADD.FTZ R7, R80, R7 ;  /* 0x0000000750077221 */ /* 0x000fe20000010000 */
[-C--:B------:R-:W-:Y:S01]  /*4980*/  MOV R150, R151.reuse ;  /* 0x0000009700967202 */ /* 0x080fe20000000f00 */
[--C-:B------:R-:W-:Y:S01]  /*4990*/  IMAD.MOV.U32 R148, RZ, RZ, R151.reuse ;  /* 0x000000ffff947224 */ /* 0x100fe200078e0097 */
        /* <DEDUP_REMOVED lines=12> */
[----:B------:R-:W-:Y:S01]  /*4a60*/  MOV R122, R151 ;  /* 0x00000097007a7202 */ /* 0x000fe20000000f00 */
[----:B------:R-:W-:-:S02]  /*4a70*/  IMAD.MOV.U32 R139, RZ, RZ, R151 ;  /* 0x000000ffff8b7224 */ /* 0x000fc400078e0097 */
[--C-:B------:R-:W-:Y:S02]  /*4a80*/  IMAD.MOV.U32 R137, RZ, RZ, R151.reuse ;  /* 0x000000ffff897224 */ /* 0x100fe400078e0097 */
[--C-:B------:R-:W-:Y:S02]  /*4a90*/  IMAD.MOV.U32 R136, RZ, RZ, R151.reuse ;  /* 0x000000ffff887224 */ /* 0x100fe400078e0097 */
[--C-:B------:R-:W-:Y:S02]  /*4aa0*/  IMAD.MOV.U32 R135, RZ, RZ, R151.reuse ;  /* 0x000000ffff877224 */ /* 0x100fe400078e0097 */
[--C-:B------:R-:W-:Y:S02]  /*4ab0*/  IMAD.MOV.U32 R133, RZ, RZ, R151.reuse ;  /* 0x000000ffff857224 */ /* 0x100fe400078e0097 */
[--C-:B------:R-:W-:Y:S02]  /*4ac0*/  IMAD.MOV.U32 R132, RZ, RZ, R151.reuse ;  /* 0x000000ffff847224 */ /* 0x100fe400078e0097 */
[----:B------:R-:W-:-:S02]  /*4ad0*/  IMAD.MOV.U32 R131, RZ, RZ, R151 ;  /* 0x000000ffff837224 */ /* 0x000fc400078e0097 */
[--C-:B------:R-:W-:Y:S02]  /*4ae0*/  IMAD.MOV.U32 R129, RZ, RZ, R151.reuse ;  /* 0x000000ffff817224 */ /* 0x100fe400078e0097 */
[--C-:B------:R-:W-:Y:S02]  /*4af0*/  IMAD.MOV.U32 R128, RZ, RZ, R151.reuse ;  /* 0x000000ffff807224 */ /* 0x100fe400078e0097 */
[--C-:B------:R-:W-:Y:S02]  /*4b00*/  IMAD.MOV.U32 R127, RZ, RZ, R151.reuse ;  /* 0x000000ffff7f7224 */ /* 0x100fe400078e0097 */
[--C-:B------:R-:W-:Y:S02]  /*4b10*/  IMAD.MOV.U32 R125, RZ, RZ, R151.reuse ;  /* 0x000000ffff7d7224 */ /* 0x100fe400078e0097 */
[--C-:B------:R-:W-:Y:S02]  /*4b20*/  IMAD.MOV.U32 R124, RZ, RZ, R151.reuse ;  /* 0x000000ffff7c7224 */ /* 0x100fe400078e0097 */
[----:B------:R-:W-:-:S02]  /*4b30*/  IMAD.MOV.U32 R123, RZ, RZ, R151 ;  /* 0x000000ffff7b7224 */ /* 0x000fc400078e0097 */
[--C-:B-1----:R-:W-:Y:S02]  /*4b40*/  IMAD.MOV.U32 R121, RZ, RZ, R151.reuse ;  /* 0x000000ffff797224 */ /* 0x102fe400078e0097 */
[----:B------:R-:W-:Y:S01]  /*4b50*/  IMAD.MOV.U32 R120, RZ, RZ, R151 ;  /* 0x000000ffff787224 */ /* 0x000fe200078e0097 */
[----:B--2---:R-:W-:Y:S01]  /*4b60*/  NOP ;  /* 0x0000000000007918 */ /* 0x004fe20000000000 */
[----:B0-----:R-:W-:Y:S05]  /*4b70*/  @!P2 BRA `(.L_x_15) ;  /* 0x0000003400d0a947 */ /* 0x001fea0003800000 */
[----:B------:R-:W-:Y:S01]  /*4b80*/  IMAD.MOV.U32 R6, RZ, RZ, R101 ;  /* 0x000000ffff067224 */ /* 0x000fe200078e0065 */
[----:B------:R-:W-:Y:S02]  /*4b90*/  MOV R0, R95 ;  /* 0x0000005f00007202 */ /* 0x000fe40000000f00 */
[----:B------:R-:W-:Y:S02]  /*4ba0*/  CS2R R150, SRZ ;  /* 0x0000000000967805 */ /* 0x000fe4000001ff00 */
[----:B------:R-:W-:Y:S02]  /*4bb0*/  CS2R R148, SRZ ;  /* 0x0000000000947805 */ /* 0x000fe4000001ff00 */
[----:B------:R-:W-:Y:S02]  /*4bc0*/  CS2R R146, SRZ ;  /* 0x0000000000927805 */ /* 0x000fe4000001ff00 */
[----:B------:R-:W-:Y:S02]  /*4bd0*/  CS2R R144, SRZ ;  /* 0x0000000000907805 */ /* 0x000fe4000001ff00 */
[----:B------:R-:W-:-:S02]  /*4be0*/  CS2R R142, SRZ ;  /* 0x00000000008e7805 */ /* 0x000fc4000001ff00 */
[----:B------:R-:W-:Y:S02]  /*4bf0*/  CS2R R140, SRZ ;  /* 0x00000000008c7805 */ /* 0x000fe4000001ff00 */
        /* <DEDUP_REMOVED lines=9> */
[----:B------:R-:W-:Y:S01]  /*4c90*/  CS2R R120, SRZ ;  /* 0x0000000000787805 */ /* 0x000fe2000001ff00 */
[----:B------:R-:W-:Y:S01]  /*4ca0*/  UIADD3 UR24, UR48, -0x2, URZ ;  /* 0xfffffffe30187890 */ /* 0x000fe2000fffe03f */
[----:B------:R-:W-:Y:S01]  /*4cb0*/  UMOV UR25, UR38 ;  /* 0x0000002600197c82 */ /* 0x000fe20008000000 */
[----:B------:R-:W-:Y:S01]  /*4cc0*/  UMOV UR23, UR39 ;  /* 0x0000002700177c82 */ /* 0x000fe20008000000 */
[----:B------:R-:W-:Y:S01]  /*4cd0*/  ULDC UR22, c[0x0][0x9d8] ;  /* 0x0002760000167ab9 */ /* 0x000fe20000000800 */
[----:B------:R-:W-:-:S08]  /*4ce0*/  ULDC UR21, c[0x0][0x988] ;  /* 0x0002620000157ab9 */ /* 0x000fd00000000800 */
.L_x_24:
[----:B------:R-:W-:Y:S01]  /*4cf0*/  UIADD3 UR39, UR23, 0x1, URZ ;  /* 0x0000000117277890 */ /* 0x000fe2000fffe03f */
[----:B------:R-:W-:-:S03]  /*4d00*/  ISETP.NE.AND P3, PT, RZ, UR44, PT ;  /* 0x0000002cff007c0c */ /* 0x000fc6000bf65270 */
[----:B------:R-:W-:-:S04]  /*4d10*/  UISETP.NE.AND UP0, UPT, UR39, 0x2, UPT ;  /* 0x000000022700788c */ /* 0x000fc8000bf05270 */
[----:B------:R-:W-:Y:S02]  /*4d20*/  USEL UR38, URZ, 0x1, UP0 ;  /* 0x000000013f267887 */ /* 0x000fe40008000000 */
[----:B------:R-:W-:Y:S02]  /*4d30*/  USEL UR39, UR39, URZ, UP0 ;  /* 0x0000003f27277287 */ /* 0x000fe40008000000 */
[----:B------:R-:W-:Y:S02]  /*4d40*/  ULOP3.LUT UR38, UR25, UR38, URZ, 0x3c, !UPT ;  /* 0x0000002619267292 */ /* 0x000fe4000f8e3c3f */
[----:B------:R-:W-:Y:S10]  /*4d50*/  @P3 BRA `(.L_x_16) ;  /* 0x00000000002c3947 */ /* 0x000ff40003800000 */
[----:B------:R-:W-:Y:S05]  /*4d60*/  @!P0 BRA `(.L_x_17) ;  /* 0x0000000000048947 */ /* 0x000fea0003800000 */
[----:B------:R-:W-:Y:S01]  /*4d70*/  BPT.TRAP 0x1 ;  /* 0x000000040000795c */ /* 0x000fe20000300000 */
.L_x_17:
[----:B------:R-:W-:Y:S01]  /*4d80*/  ULEA UR6, UR39, UR40, 0x3 ;  /* 0x0000002827067291 */ /* 0x000fe2000f8e183f */
[----:B------:R-:W-:-:S05]  /*4d90*/  IMAD.U32 R8, RZ, RZ, UR38 ;  /* 0x00000026ff087e24 */ /* 0x000fca000f8e00ff */
[----:B------:R-:W-:-:S04]  /*4da0*/  SHF.L.U32 R8, R8, 0x1f, RZ ;  /* 0x0000001f08087819 */ /* 0x000fc800000006ff */
[----:B------:R0:W1:Y:S01]  /*4db0*/  SYNCS.PHASECHK.TRANS64.TRYWAIT P2, [UR6+0x30830], R8 ;  /* 0x03083008ff0075a7 */ /* 0x0000620008040146 */
[----:B------:R-:W-:Y:S05]  /*4dc0*/  @!P0 BRA `(.L_x_18) ;  /* 0x0000000000048947 */ /* 0x000fea0003800000 */
[----:B------:R-:W-:Y:S01]  /*4dd0*/  BPT.TRAP 0x1 ;  /* 0x000000040000795c */ /* 0x000fe20000300000 */
.L_x_18:
[----:B-1----:R-:W-:Y:S05]  /*4de0*/  @P2 BRA `(.L_x_16) ;  /* 0x0000000000082947 */ /* 0x002fea0003800000 */
[----:B------:R-:W1:Y:S02]  /*4df0*/  SYNCS.PHASECHK.TRANS64.TRYWAIT P2, [UR6+0x30830], R8 ;  /* 0x03083008ff0075a7 */ /* 0x000e640008040146 */
[----:B-1----:R-:W-:Y:S05]  /*4e00*/  @!P2 BRA `(.L_x_19) ;  /* 0x00000084002ca947 */ /* 0x002fea0003800000 */
.L_x_16:
[----:B-1----:R-:W1:Y:S01]  /*4e10*/  S2R R9, SR_TID.X ;  /* 0x0000000000097919 */ /* 0x002e620000002100 */
[----:B------:R-:W-:Y:S01]  /*4e20*/  R2UR UR16, R4 ;  /* 0x00000000041072ca */ /* 0x000fe200000e0000 */
[----:B------:R-:W-:Y:S01]  /*4e30*/  UIMAD UR18, UR39, 0x600, UR20 ;  /* 0x00000600271278a4 */ /* 0x000fe2000f8e0214 */
[----:B------:R-:W-:Y:S01]  /*4e40*/  R2UR UR17, R5 ;  /* 0x00000000051172ca */ /* 0x000fe200000e0000 */
[----:B------:R-:W-:Y:S01]  /*4e50*/  UMOV UR19, 0x40000040 ;  /* 0x4000004000137882 */ /* 0x000fe20000000000 */
[----:B------:R-:W-:Y:S01]  /*4e60*/  UMOV UR7, 0x40000040 ;  /* 0x4000004000077882 */ /* 0x000fe20000000000 */
[----:B------:R-:W-:Y:S02]  /*4e70*/  UIADD3 UR6, UR18, 0x2, URZ ;  /* 0x0000000212067890 */ /* 0x000fe4000fffe03f */
[----:B------:R-:W-:Y:S01]  /*4e80*/  UIADD3 UR10, UR18, 0x4, URZ ;  /* 0x00000004120a7890 */ /* 0x000fe2000fffe03f */
[----:B------:R-:W-:Y:S01]  /*4e90*/  UMOV UR11, 0x40000040 ;  /* 0x40000040000b7882 */ /* 0x000fe20000000000 */
[----:B------:R-:W-:Y:S01]  /*4ea0*/  UIADD3 UR14, UR18, 0x6, URZ ;  /* 0x00000006120e7890 */ /* 0x000fe2000fffe03f */
[----:B------:R-:W-:Y:S01]  /*4eb0*/  UMOV UR15, 0x40000040 ;  /* 0x40000040000f7882 */ /* 0x000fe20000000000 */
[----:B-1----:R-:W-:-:S05]  /*4ec0*/  SHF.R.U32.HI R9, RZ, 0x7, R9 ;  /* 0x00000007ff097819 */ /* 0x002fca0000011609 */
[----:B0-----:R-:W-:-:S05]  /*4ed0*/  VIADD R8, R9, 0x8 ;  /* 0x0000000809087836 */ /* 0x001fca0000000000 */
[----:B------:R0:W-:Y:S06]  /*4ee0*/  BAR.SYNC.DEFER_BLOCKING R8, 0x100 ;  /* 0x000400080000751d */ /* 0x0001ec0000010000 */
[----:B------:R-:W-:-:S06]  /*4ef0*/  WARPGROUP.ARRIVE ;  /* 0x00000000000079c5 */ /* 0x000fcc0000000000 */
[----:B------:R-:W-:Y:S03]  /*4f00*/  HGMMA.64x192x16.F32 R24, gdesc[UR16], RZ, !UPT, gsb0 ;  /* 0x02e00000101879f0 */ /* 0x000fe6000c0008ff */
[----:B------:R-:W-:Y:S02]  /*4f10*/  WARPGROUP.DEPBAR.LE gsb0, 0x0 ;  /* 0x00008000000079c5 */ /* 0x000fe40000010000 */
[----:B------:R-:W-:-:S15]  /*4f20*/  WARPGROUP.ARRIVE ;  /* 0x00000000000079c5 */ /* 0x000fde0000000000 */
[----:B------:R-:W-:Y:S03]  /*4f30*/  HGMMA.64x192x16.F32 R24, gdesc[UR4], R24, gsb0 ;  /* 0x02e00000041879f0 */ /* 0x000fe60008000818 */
[----:B------:R-:W-:Y:S02]  /*4f40*/  WARPGROUP.DEPBAR.LE gsb0, 0x0 ;  /* 0x00008000000079c5 */ /* 0x000fe40000010000 */
[----:B------:R-:W-:-:S15]  /*4f50*/  WARPGROUP.ARRIVE ;  /* 0x00000000000079c5 */ /* 0x000fde0000000000 */
[----:B------:R-:W-:Y:S03]  /*4f60*/  HGMMA.64x192x16.F32 R24, gdesc[UR8], R24, gsb0 ;  /* 0x02e00000081879f0 */ /* 0x000fe60008000818 */
[----:B------:R-:W-:Y:S02]  /*4f70*/  WARPGROUP.DEPBAR.LE gsb0, 0x0 ;  /* 0x00008000000079c5 */ /* 0x000fe40000010000 */
[----:B------:R-:W-:-:S15]  /*4f80*/  WARPGROUP.ARRIVE ;  /* 0x00000000000079c5 */ /* 0x000fde0000000000 */
[----:B------:R-:W-:Y:S03]  /*4f90*/  HGMMA.64x192x16.F32 R24, gdesc[UR12], R24, gsb0 ;  /* 0x02e000000c1879f0 */ /* 0x000fe60008000818 */
[----:B------:R-:W-:Y:S02]  /*4fa0*/  WARPGROUP.DEPBAR.LE gsb0, 0x0 ;  /* 0x00008000000079c5 */ /* 0x000fe40000010000 */
[----:B0-----:R-:W-:Y:S05]  /*4fb0*/  @P3 BRA `(.L_x_20) ;  /* 0x00000000002c3947 */ /* 0x001fea0003800000 */
[----:B------:R-:W-:Y:S05]  /*4fc0*/  @!P0 BRA `(.L_x_21) ;  /* 0x0000000000048947 */ /* 0x000fea0003800000 */
[----:B------:R-:W-:Y:S01]  /*4fd0*/  BPT.TRAP 0x1 ;  /* 0x000000040000795c */ /* 0x000fe20000300000 */
.L_x_21:
[----:B------:R-:W-:Y:S01]  /*4fe0*/  ULEA UR6, UR23, UR40, 0x3 ;  /* 0x0000002817067291 */ /* 0x000fe2000f8e183f */
[----:B------:R-:W-:-:S05]  /*4ff0*/  IMAD.U32 R8, RZ, RZ, UR25 ;  /* 0x00000019ff087e24 */ /* 0x000fca000f8e00ff */
[----:B------:R-:W-:-:S04]  /*5000*/  SHF.L.U32 R8, R8, 0x1f, RZ ;  /* 0x0000001f08087819 */ /* 0x000fc800000006ff */
[----:B------:R0:W1:Y:S01]  /*5010*/  SYNCS.PHASECHK.TRANS64.TRYWAIT P2, [UR6+0x30850], R8 ;  /* 0x03085008ff0075a7 */ /* 0x0000620008040146 */
[----:B------:R-:W-:Y:S05]  /*5020*/  @!P0 BRA `(.L_x_22) ;  /* 0x0000000000048947 */ /* 0x000fea0003800000 */
[----:B------:R-:W-:Y:S01]  /*5030*/  BPT.TRAP 0x1 ;  /* 0x000000040000795c */ /* 0x000fe20000300000 */
.L_x_22:
[----:B-1----:R-:W-:Y:S05]  /*5040*/  @P2 BRA `(.L_x_20) ;  /* 0x0000000000082947 */ /* 0x002fea0003800000 */
[----:B------:R-:W1:Y:S02]  /*5050*/  SYNCS.PHASECHK.TRANS64.TRYWAIT P2, [UR6+0x30850], R8 ;  /* 0x03085008ff0075a7 */ /* 0x000e640008040146 */
[----:B-1----:R-:W-:Y:S05]  /*5060*/  @!P2 BRA `(.L_x_23) ;  /* 0x0000008000aca947 */ /* 0x002fea0003800000 */
.L_x_20:
[----:B------:R-:W-:Y:S01]  /*5070*/  R2UR UR7, R155 ;  /* 0x000000009b0772ca */ /* 0x000fe200000e0000 */
[----:B------:R-:W-:Y:S01]  /*5080*/  UIADD3 UR6, UR40, 0x400, URZ ;  /* 0x0000040028067890 */ /* 0x000fe2000fffe03f */
[----:B------:R-:W-:Y:S01]  /*5090*/  WARPGROUP.ARRIVE ;  /* 0x00000000000079c5 */ /* 0x000fe20000000000 */
[----:B------:R-:W-:Y:S01]  /*50a0*/  UMOV UR19, 0x40000040 ;  /* 0x4000004000137882 */ /* 0x000fe20000000000 */
[----:B------:R-:W-:Y:S01]  /*50b0*/  UMOV UR17, 0x40000040 ;  /* 0x4000004000117882 */ /* 0x000fe20000000000 */
[----:B------:R-:W-:Y:S01]  /*50c0*/  USHF.R.U32.HI UR6, URZ, 0x4, UR6 ;  /* 0x000000043f067899 */ /* 0x000fe20008011606 */
[----:B01----:R-:W-:Y:S01]  /*50d0*/  FMUL.FTZ R8, R24, UR22 ;  /* 0x0000001618087c20 */ /* 0x003fe20008410000 */
[----:B------:R-:W-:Y:S01]  /*50e0*/  FMUL.FTZ R9, R25, UR22 ;  /* 0x0000001619097c20 */ /* 0x000fe20008410000 */
[----:B------:R-:W-:Y:S01]  /*50f0*/  FMUL.FTZ R12, R28, UR22 ;  /* 0x000000161c0c7c20 */ /* 0x000fe20008410000 */
[----:B------:R-:W-:Y:S01]  /*5100*/  ULOP3.LUT UR6, UR6, 0x3fff, URZ, 0xc0, !UPT ;  /* 0x00003fff06067892 */ /* 0x000fe2000f8ec03f */
[----:B------:R-:W-:Y:S01]  /*5110*/  FMUL.FTZ R13, R29, UR22 ;  /* 0x000000161d0d7c20 */ /* 0x000fe20008410000 */
[----:B------:R-:W-:Y:S01]  /*5120*/  FMUL.FTZ R18, R32, UR22 ;  /* 0x0000001620127c20 */ /* 0x000fe20008410000 */
[----:B------:R-:W0:Y:S01]  /*5130*/  MUFU.TANH R8, R8 ;  /* 0x0000000800087308 */ /* 0x000e220000002400 */
[----:B------:R-:W-:Y:S01]  /*5140*/  UIADD3 UR7, UR7, 0x1e800, URZ ;  /* 0x0001e80007077890 */ /* 0x000fe2000fffe03f */
[----:B------:R-:W-:Y:S01]  /*5150*/  FMUL.FTZ R19, R33, UR22 ;  /* 0x0000001621137c20 */ /* 0x000fe20008410000 */
[----:B------:R-:W-:Y:S01]  /*5160*/  FMUL.FTZ R29, R46, UR22 ;  /* 0x000000162e1d7c20 */ /* 0x000fe20008410000 */
[----:B------:R-:W-:Y:S01]  /*5170*/  FMUL.FTZ R46, R63, UR22 ;  /* 0x000000163f2e7c20 */ /* 0x000fe20008410000 */
[----:B------:R-:W-:Y:S01]  /*5180*/  USHF.R.U32.HI UR7, URZ, 0x4, UR7 ;  /* 0x000000043f077899 */ /* 0x000fe20008011607 */
[----:B------:R-:W-:Y:S01]  /*5190*/  FMUL.FTZ R63, R80, UR22 ;  /* 0x00000016503f7c20 */ /* 0x000fe20008410000 */
[----:B------:R-:W-:Y:S01]  /*51a0*/  FMUL.FTZ R10, R26, UR22 ;  /* 0x000000161a0a7c20 */ /* 0x000fe20008410000 */
[----:B------:R-:W1:Y:S01]  /*51b0*/  MUFU.TANH R9, R9 ;  /* 0x0000000900097308 */ /* 0x000e620000002400 */
[----:B------:R-:W-:Y:S01]  /*51c0*/  ULOP3.LUT UR10, UR7, 0x3fff, URZ, 0xc0, !UPT ;  /* 0x00003fff070a7892 */ /* 0x000fe2000f8ec03f */
[----:B------:R-:W-:Y:S01]  /*51d0*/  FMUL.FTZ R20, R36, UR22 ;  /* 0x0000001624147c20 */ /* 0x000fe20008410000 */
[----:B------:R-:W-:Y:S01]  /*51e0*/  UIMAD UR7, UR23, 0x600, UR6 ;  /* 0x00000600170778a4 */ /* 0x000fe2000f8e0206 */
[----:B------:R-:W-:Y:S01]  /*51f0*/  FMUL.FTZ R28, R45, UR22 ;  /* 0x000000162d1c7c20 */ /* 0x000fe20008410000 */
[----:B------:R-:W-:Y:S01]  /*5200*/  ULOP3.LUT UR6, UR10, 0x10000, URZ, 0xfc, !UPT ;  /* 0x000100000a067892 */ /* 0x000fe2000f8efc3f */
[----:B------:R-:W-:Y:S01]  /*5210*/  FMUL.FTZ R45, R62, UR22 ;  /* 0x000000163e2d7c20 */ /* 0x000fe20008410000 */
[----:B------:R-:W-:Y:S01]  /*5220*/  FMUL.FTZ R62, R79, UR22 ;  /* 0x000000164f3e7c20 */ /* 0x000fe20008410000 */
[----:B------:R-:W2:Y:S01]  /*5230*/  MUFU.TANH R12, R12 ;  /* 0x0000000c000c7308 */ /* 0x000ea20000002400 */
[----:B0-----:R-:W-:Y:S01]  /*5240*/  FMNMX.FTZ R80, R8, R0, !PT ;  /* 0x0000000008507209 */ /* 0x001fe20007810000 */
[----:B------:R-:W-:Y:S01]  /*5250*/  UMOV UR18, UR7 ;  /* 0x0000000700127c82 */ /* 0x000fe20008000000 */
[----:B------:R-:W-:Y:S01]  /*5260*/  FMUL.FTZ R11, R27, UR22 ;  /* 0x000000161b0b7c20 */ /* 0x000fe20008410000 */
[----:B------:R-:W-:Y:S01]  /*5270*/  UMOV UR16, UR6 ;  /* 0x0000000600107c82 */ /* 0x000fe20008000000 */
[----:B------:R-:W-:Y:S01]  /*5280*/  FMUL.FTZ R21, R37, UR22 ;  /* 0x0000001625157c20 */ /* 0x000fe20008410000 */
[----:B------:R-:W-:Y:S01]  /*5290*/  HGMMA.64x64x16.F32 R120, gdesc[UR16].tnspB, R120, gsb0 ;  /* 0x40e00000107879f0 */ /* 0x000fe20008000878 */
[----:B------:R-:W-:Y:S01]  /*52a0*/  UIADD3 UR18, UR7, 0x80, URZ ;  /* 0x0000008007127890 */ /* 0x000fe2000fffe03f */
[----:B------:R-:W0:Y:S01]  /*52b0*/  MUFU.TANH R13, R13 ;  /* 0x0000000d000d7308 */ /* 0x000e220000002400 */
[----:B------:R-:W-:Y:S01]  /*52c0*/  UIADD3 UR16, UR6, 0x2, URZ ;  /* 0x0000000206107890 */ /* 0x000fe2000fffe03f */
[----:B-1----:R-:W-:Y:S01]  /*52d0*/  FMNMX.FTZ R79, R9, R80, !PT ;  /* 0x00000050094f7209 */ /* 0x002fe20007810000 */
[----:B------:R-:W-:Y:S01]  /*52e0*/  UMOV UR19, 0x40000040 ;  /* 0x4000004000137882 */ /* 0x000fe20000000000 */
[----:B------:R-:W-:Y:S01]  /*52f0*/  UMOV UR17, 0x40000040 ;  /* 0x4000004000117882 */ /* 0x000fe20000000000 */
[----:B------:R-:W-:Y:S01]  /*5300*/  FMUL.FTZ R14, R30, UR22 ;  /* 0x000000161e0e7c20 */ /* 0x000fe20008410000 */
[----:B------:R-:W-:Y:S01]  /*5310*/  FMUL.FTZ R23, R40, UR22 ;  /* 0x0000001628177c20 */ /* 0x000fe20008410000 */
[----:B------:R-:W-:Y:S01]  /*5320*/  FMUL.FTZ R15, R31, UR22 ;  /* 0x000000161f0f7c20 */ /* 0x000fe20008410000 */
[----:B------:R-:W1:Y:S01]  /*5330*/  MUFU.TANH R18, R18 ;  /* 0x0000001200127308 */ /* 0x000e620000002400 */
[----:B--2---:R-:W-:Y:S01]  /*5340*/  FMNMX.FTZ R80, R12, R79, !PT ;  /* 0x0000004f0c507209 */ /* 0x004fe20007810000 */
[----:B------:R-:W-:Y:S01]  /*5350*/  FMUL.FTZ R24, R41, UR22 ;  /* 0x0000001629187c20 */ /* 0x000fe20008410000 */
[----:B------:R-:W-:Y:S01]  /*5360*/  FMUL.FTZ R152, R38, UR22 ;  /* 0x0000001626987c20 */ /* 0x000fe20008410000 */
[----:B------:R-:W-:Y:S01]  /*5370*/  FMUL.FTZ R154, R34, UR22 ;  /* 0x00000016229a7c20 */ /* 0x000fe20008410000 */
[----:B------:R-:W-:Y:S01]  /*5380*/  FMUL.FTZ R38, R55, UR22 ;  /* 0x0000001637267c20 */ /* 0x000fe20008410000 */
[----:B------:R-:W-:Y:S01]  /*5390*/  FMUL.FTZ R27, R44, UR22 ;  /* 0x000000162c1b7c20 */ /* 0x000fe20008410000 */
[----:B------:R-:W-:Y:S01]  /*53a0*/  FMUL.FTZ R32, R49, UR22 ;  /* 0x0000001631207c20 */ /* 0x000fe20008410000 */
[----:B------:R-:W2:Y:S01]  /*53b0*/  MUFU.TANH R19, R19 ;  /* 0x0000001300137308 */ /* 0x000ea20000002400 */
[----:B0-----:R-:W-:Y:S01]  /*53c0*/  FMNMX.FTZ R79, R13, R80, !PT ;  /* 0x000000500d4f7209 */ /* 0x001fe20007810000 */
[----:B------:R-:W-:Y:S01]  /*53d0*/  FMUL.FTZ R55, R72, UR22 ;  /* 0x0000001648377c20 */ /* 0x000fe20008410000 */
[----:B------:R-:W-:Y:S01]  /*53e0*/  FMUL.FTZ R49, R66, UR22 ;  /* 0x0000001642317c20 */ /* 0x000fe20008410000 */
[----:B------:R-:W0:Y:S01]  /*53f0*/  S2R R72, SR_TID.X ;  /* 0x0000000000487919 */ /* 0x000e220000002100 */
[----:B------:R-:W-:Y:S01]  /*5400*/  FMUL.FTZ R66, R83, UR22 ;  /* 0x0000001653427c20 */ /* 0x000fe20008410000 */
[----:B------:R-:W-:Y:S01]  /*5410*/  FMUL.FTZ R153, R35, UR22 ;  /* 0x0000001623997c20 */ /* 0x000fe20008410000 */
[----:B------:R-:W-:Y:S01]  /*5420*/  FMUL.FTZ R33, R50, UR22 ;  /* 0x0000001632217c20 */ /* 0x000fe20008410000 */
[----:B------:R-:W3:Y:S01]  /*5430*/  MUFU.TANH R10, R10 ;  /* 0x0000000a000a7308 */ /* 0x000ee20000002400 */
[----:B-1----:R-:W-:Y:S01]  /*5440*/  FMNMX.FTZ R80, R18, R79, !PT ;  /* 0x0000004f12507209 */ /* 0x002fe20007810000 */
[----:B------:R-:W-:Y:S01]  /*5450*/  FMUL.FTZ R50, R67, UR22 ;  /* 0x0000001643327c20 */ /* 0x000fe20008410000 */
[----:B------:R-:W-:Y:S01]  /*5460*/  FMUL.FTZ R67, R84, UR22 ;  /* 0x0000001654437c20 */ /* 0x000fe20008410000 */
[----:B------:R-:W-:Y:S01]  /*5470*/  FMUL.FTZ R31, R48, UR22 ;  /* 0x00000016301f7c20 */ /* 0x000fe20008410000 */
        /* <DEDUP_REMOVED lines=12> */
[----:B---3--:R-:W-:Y:S01]  /*5540*/  FMNMX.FTZ R80, R10, R6, !PT ;  /* 0x000000060a507209 */ /* 0x008fe20007810000 */
[----:B------:R-:W-:Y:S01]  /*5550*/  FMUL.FTZ R36, R53, UR22 ;  /* 0x0000001635247c20 */ /* 0x000fe20008410000 */
[----:B------:R-:W-:Y:S01]  /*5560*/  FMUL.FTZ R53, R70, UR22 ;  /* 0x0000001646357c20 */ /* 0x000fe20008410000 */
[----:B------:R-:W-:Y:S01]  /*5570*/  FMUL.FTZ R70, R87, UR22 ;  /* 0x0000001657467c20 */ /* 0x000fe20008410000 */
        /* <DEDUP_REMOVED lines=9> */
[----:B0-----:R-:W-:Y:S01]  /*5610*/  SHF.R.U32.HI R71, RZ, 0x7, R72 ;  /* 0x00000007ff477819 */ /* 0x001fe20000011648 */
[----:B------:R-:W-:Y:S01]  /*5620*/  FMUL.FTZ R73, R88, UR22 ;  /* 0x0000001658497c20 */ /* 0x000fe20008410000 */
[----:B------:R-:W0:Y:S01]  /*5630*/  MUFU.TANH R14, R14 ;  /* 0x0000000e000e7308 */ /* 0x000e220000002400 */
[----:B--2---:R-:W-:Y:S01]  /*5640*/  FMNMX.FTZ R83, R11, R80, !PT ;  /* 0x000000500b537209 */ /* 0x004fe20007810000 */
[----:B------:R-:W-:Y:S01]  /*5650*/  FMUL.FTZ R44, R61, UR22 ;  /* 0x000000163d2c7c20 */ /* 0x000fe20008410000 */
[----:B------:R-:W-:Y:S01]  /*5660*/  FMUL.FTZ R57, R74, UR22 ;  /* 0x000000164a397c20 */ /* 0x000fe20008410000 */
[----:B------:R-:W-:Y:S01]  /*5670*/  ISETP.GE.U32.AND P2, PT, R72, 0x180, PT ;  /* 0x000001804800780c */ /* 0x000fe20003f46070 */
[----:B------:R-:W-:Y:S01]  /*5680*/  FMUL.FTZ R74, R89, UR22 ;  /* 0x00000016594a7c20 */ /* 0x000fe20008410000 */
[----:B------:R-:W-:Y:S01]  /*5690*/  IADD3 R71, R71, 0x9, RZ ;  /* 0x0000000947477810 */ /* 0x000fe20007ffe0ff */
[----:B------:R-:W-:Y:S01]  /*56a0*/  FMUL.FTZ R41, R58, UR22 ;  /* 0x000000163a297c20 */ /* 0x000fe20008410000 */
[----:B------:R-:W1:Y:S01]  /*56b0*/  MUFU.TANH R23, R23 ;  /* 0x0000001700177308 */ /* 0x000e620000002400 */
[----:B---3--:R-:W-:Y:S01]  /*56c0*/  FMNMX.FTZ R86, R21, R84, !PT ;  /* 0x0000005415567209 */ /* 0x008fe20007810000 */
[----:B------:R-:W-:Y:S01]  /*56d0*/  FMUL.FTZ R47, R64, UR22 ;  /* 0x00000016402f7c20 */ /* 0x000fe20008410000 */
[----:B------:R-:W-:Y:S01]  /*56e0*/  FMUL.FTZ R58, R75, UR22 ;  /* 0x000000164b3a7c20 */ /* 0x000fe20008410000 */
[----:B------:R-:W-:Y:S01]  /*56f0*/  SEL R75, R71, 0x9, !P2 ;  /* 0x00000009474b7807 */ /* 0x000fe20005000000 */
[----:B------:R-:W-:Y:S01]  /*5700*/  FMUL.FTZ R71, R90, UR22 ;  /* 0x000000165a477c20 */ /* 0x000fe20008410000 */
[----:B------:R-:W-:Y:S01]  /*5710*/  FMUL.FTZ R48, R65, UR22 ;  /* 0x0000001641307c20 */ /* 0x000fe20008410000 */
[----:B------:R-:W-:Y:S01]  /*5720*/  FMUL.FTZ R42, R59, UR22 ;  /* 0x000000163b2a7c20 */ /* 0x000fe20008410000 */
[----:B------:R-:W2:Y:S01]  /*5730*/  MUFU.TANH R15, R15 ;  /* 0x0000000f000f7308 */ /* 0x000ea20000002400 */
[----:B0-----:R-:W-:Y:S01]  /*5740*/  FMNMX.FTZ R84, R14, R83, !PT ;  /* 0x000000530e547209 */ /* 0x001fe20007810000 */
[----:B------:R-:W-:-:S02]  /*5750*/  WARPGROUP.DEPBAR.LE gsb0, 0x0 ;  /* 0x00008000000079c5 */ /* 0x000fc40000010000 */
[----:B------:R-:W-:Y:S01]  /*5760*/  WARPGROUP.ARRIVE ;  /* 0x00000000000079c5 */ /* 0x000fe20000000000 */
[----:B------:R-:W-:Y:S01]  /*5770*/  FMUL.FTZ R59, R76, UR22 ;  /* 0x000000164c3b7c20 */ /* 0x000fe20008410000 */
[----:B------:R-:W-:Y:S02]  /*5780*/  IMAD.U32 R76, RZ, RZ, UR39 ;  /* 0x00000027ff4c7e24 */ /* 0x000fe4000f8e00ff */
[----:B------:R-:W-:Y:S01]  /*5790*/  FMUL.FTZ R72, R91, UR22 ;  /* 0x000000165b487c20 */ /* 0x000fe20008410000 */
[----:B------:R-:W0:Y:S01]  /*57a0*/  MUFU.TANH R24, R24 ;  /* 0x0000001800187308 */ /* 0x000e220000002400 */
[----:B-1----:R-:W-:Y:S01]  /*57b0*/  FMNMX.FTZ R85, R23, R86, !PT ;  /* 0x0000005617557209 */ /* 0x002fe20007810000 */
[----:B------:R-:W-:Y:S01]  /*57c0*/  HGMMA.64x64x16.F32 R120, gdesc[UR16].tnspB, R120, gsb0 ;  /* 0x40e00000107879f0 */ /* 0x000fe20008000878 */
[----:B------:R-:W-:Y:S01]  /*57d0*/  UIADD3 UR18, UR7, 0x100, URZ ;  /* 0x0000010007127890 */ /* 0x000fe2000fffe03f */
[----:B------:R-:W-:Y:S01]  /*57e0*/  @!P1 LEA R76, R76, UR40, 0x3 ;  /* 0x000000284c4c9c11 */ /* 0x000fe2000f8e18ff */
[----:B------:R-:W-:Y:S01]  /*57f0*/  UIADD3 UR16, UR6, 0x4, URZ ;  /* 0x0000000406107890 */ /* 0x000fe2000fffe03f */
[----:B------:R-:W-:Y:S01]  /*5800*/  FMUL.FTZ R60, R77, UR22 ;  /* 0x000000164d3c7c20 */ /* 0x000fe20008410000 */
[----:B------:R-:W-:Y:S01]  /*5810*/  UMOV UR19, 0x40000040 ;  /* 0x4000004000137882 */ /* 0x000fe20000000000 */
[----:B------:R-:W-:Y:S01]  /*5820*/  UMOV UR17, 0x40000040 ;  /* 0x4000004000117882 */ /* 0x000fe20000000000 */
[----:B------:R-:W1:Y:S01]  /*5830*/  MUFU.TANH R154, R154 ;  /* 0x0000009a009a7308 */ /* 0x000e620000002400 */
[----:B--2---:R-:W-:Y:S01]  /*5840*/  FMNMX.FTZ R83, R15, R84, !PT ;  /* 0x000000540f537209 */ /* 0x004fe20007810000 */
[----:B------:R-:W-:-:S02]  /*5850*/  @!P1 VIADD R76, R76, 0x30840 ;  /* 0x000308404c4c9836 */ /* 0x000fc40000000000 */
[----:B------:R-:W-:Y:S01]  /*5860*/  FMUL.FTZ R77, R92, UR22 ;  /* 0x000000165c4d7c20 */ /* 0x000fe20008410000 */
[----:B------:R-:W-:Y:S01]  /*5870*/  FMUL.FTZ R61, R78, UR22 ;  /* 0x000000164e3d7c20 */ /* 0x000fe20008410000 */
[----:B------:R-:W-:Y:S01]  /*5880*/  FMUL.FTZ R78, R93, UR22 ;  /* 0x000000165d4e7c20 */ /* 0x000fe20008410000 */
[----:B------:R-:W-:Y:S01]  /*5890*/  FMUL.FTZ R64, R81, UR22 ;  /* 0x0000001651407c20 */ /* 0x000fe20008410000 */
[----:B------:R-:W-:Y:S01]  /*58a0*/  @!P1 PRMT R76, RZ, 0x654, R76 ;  /* 0x00000654ff4c9816 */ /* 0x000fe2000000004c */
[----:B------:R-:W2:Y:S01]  /*58b0*/  MUFU.TANH R27, R27 ;  /* 0x0000001b001b7308 */ /* 0x000ea20000002400 */
[----:B0-----:R-:W-:Y:S01]  /*58c0*/  FMNMX.FTZ R86, R24, R85, !PT ;  /* 0x0000005518567209 */ /* 0x001fe20007810000 */
[----:B------:R-:W-:Y:S01]  /*58d0*/  FMUL.FTZ R81, R96, UR22 ;  /* 0x0000001660517c20 */ /* 0x000fe20008410000 */
[----:B------:R-:W-:Y:S01]  /*58e0*/  FMUL.FTZ R65, R82, UR22 ;  /* 0x0000001652417c20 */ /* 0x000fe20008410000 */
[----:B------:R-:W-:Y:S01]  /*58f0*/  FMUL.FTZ R82, R97, UR22 ;  /* 0x0000001661527c20 */ /* 0x000fe20008410000 */
[----:B------:R-:W-:Y:S01]  /*5900*/  FMUL.FTZ R79, R98, UR22 ;  /* 0x00000016624f7c20 */ /* 0x000fe20008410000 */
[----:B------:R-:W-:Y:S01]  /*5910*/  FMUL.FTZ R85, R100, UR22 ;  /* 0x0000001664557c20 */ /* 0x000fe20008410000 */
[----:B------:R-:W-:Y:S01]  /*5920*/  FMUL.FTZ R80, R99, UR22 ;  /* 0x0000001663507c20 */ /* 0x000fe20008410000 */
[----:B------:R-:W0:Y:S01]  /*5930*/  MUFU.TANH R153, R153 ;  /* 0x0000009900997308 */ /* 0x000e220000002400 */
[----:B-1----:R-:W-:-:S07]  /*5940*/  FMNMX.FTZ R84, R154, R83, !PT ;  /* 0x000000539a547209 */ /* 0x002fce0007810000 */
[----:B------:R-:W1:Y:S01]  /*5950*/  MUFU.TANH R28, R28 ;  /* 0x0000001c001c7308 */ /* 0x000e620000002400 */
[----:B--2---:R-:W-:Y:S01]  /*5960*/  FMNMX.FTZ R87, R27, R86, !PT ;  /* 0x000000561b577209 */ /* 0x004fe20007810000 */
[----:B------:R-:W-:-:S06]  /*5970*/  FMUL.FTZ R86, R101, UR22 ;  /* 0x0000001665567c20 */ /* 0x000fcc0008410000 */
[----:B------:R-:W2:Y:S01]  /*5980*/  MUFU.TANH R152, R152 ;  /* 0x0000009800987308 */ /* 0x000ea20000002400 */
[----:B0-----:R-:W-:-:S07]  /*5990*/  FMNMX.FTZ R83, R153, R84, !PT ;  /* 0x0000005499537209 */ /* 0x001fce0007810000 */
[----:B------:R-:W0:Y:S01]  /*59a0*/  MUFU.TANH R31, R31 ;  /* 0x0000001f001f7308 */ /* 0x000e220000002400 */
[----:B-1----:R-:W-:-:S07]  /*59b0*/  FMNMX.FTZ R84, R28, R87, !PT ;  /* 0x000000571c547209 */ /* 0x002fce0007810000 */
[----:B------:R-:W1:Y:S01]  /*59c0*/  MUFU.TANH R22, R22 ;  /* 0x0000001600167308 */ /* 0x000e620000002400 */
[----:B--2---:R-:W-:-:S07]  /*59d0*/  FMNMX.FTZ R83, R152, R83, !PT ;  /* 0x0000005398537209 */ /* 0x004fce0007810000 */
[----:B------:R-:W2:Y:S01]  /*59e0*/  MUFU.TANH R32, R32 ;  /* 0x0000002000207308 */ /* 0x000ea20000002400 */
[----:B0-----:R-:W-:-:S07]  /*59f0*/  FMNMX.FTZ R87, R31, R84, !PT ;  /* 0x000000541f577209 */ /* 0x001fce0007810000 */
[----:B------:R-:W0:Y:S01]  /*5a00*/  MUFU.TANH R25, R25 ;  /* 0x0000001900197308 */ /* 0x000e220000002400 */
[----:B-1----:R-:W-:Y:S01]  /*5a10*/  FMNMX.FTZ R84, R22, R83, !PT ;  /* 0x0000005316547209 */ /* 0x002fe20007810000 */
[----:B------:R-:W-:Y:S01]  /*5a20*/  FMUL.FTZ R83, R102, UR22 ;  /* 0x0000001666537c20 */ /* 0x000fe20008410000 */
[----:B------:R-:W-:Y:S02]  /*5a30*/  WARPGROUP.DEPBAR.LE gsb0, 0x0 ;  /* 0x00008000000079c5 */ /* 0x000fe40000010000 */
[----:B------:R-:W-:-:S03]  /*5a40*/  WARPGROUP.ARRIVE ;  /* 0x00000000000079c5 */ /* 0x000fc60000000000 */
[----:B------:R-:W1:Y:S01]  /*5a50*/  MUFU.TANH R35, R35 ;  /* 0x0000002300237308 */ /* 0x000e620000002400 */
[----:B--2---:R-:W-:Y:S02]  /*5a60*/  FMNMX.FTZ R88, R32, R87, !PT ;  /* 0x0000005720587209 */ /* 0x004fe40007810000 */
[----:B------:R-:W-:Y:S01]  /*5a70*/  HGMMA.64x64x16.F32 R120, gdesc[UR16].tnspB, R120, gsb0 ;  /* 0x40e00000107879f0 */ /* 0x000fe20008000878 */
[----:B------:R-:W-:Y:S02]  /*5a80*/  UIADD3 UR18, UR7, 0x180, URZ ;  /* 0x0000018007127890 */ /* 0x000fe4000fffe03f */
[----:B------:R-:W-:Y:S02]  /*5a90*/  UIADD3 UR16, UR6, 0x6, URZ ;  /* 0x0000000606107890 */ /* 0x000fe4000fffe03f */
[----:B------:R-:W2:Y:S01]  /*5aa0*/  MUFU.TANH R26, R26 ;  /* 0x0000001a001a7308 */ /* 0x000ea20000002400 */
[----:B------:R-:W-:Y:S01]  /*5ab0*/  UMOV UR19, 0x40000040 ;  /* 0x4000004000137882 */ /* 0x000fe20000000000 */
[----:B------:R-:W-:Y:S01]  /*5ac0*/  UMOV UR17, 0x40000040 ;  /* 0x4000004000117882 */ /* 0x000fe20000000000 */
[----:B0-----:R-:W-:Y:S01]  /*5ad0*/  FMNMX.FTZ R87, R25, R84, !PT ;  /* 0x0000005419577209 */ /* 0x001fe20007810000 */
[----:B------:R-:W-:-:S04]  /*5ae0*/  FMUL.FTZ R84, R103, UR22 ;  /* 0x0000001667547c20 */ /* 0x000fc80008410000 */
[----:B------:R-:W0:Y:S01]  /*5af0*/  MUFU.TANH R36, R36 ;  /* 0x0000002400247308 */ /* 0x000e220000002400 */
[----:B-1----:R-:W-:-:S07]  /*5b00*/  FMNMX.FTZ R89, R35, R88, !PT ;  /* 0x0000005823597209 */ /* 0x002fce0007810000 */
[----:B------:R-:W1:Y:S01]  /*5b10*/  MUFU.TANH R29, R29 ;  /* 0x0000001d001d7308 */ /* 0x000e620000002400 */
[----:B--2---:R-:W-:-:S07]  /*5b20*/  FMNMX.FTZ R88, R26, R87, !PT ;  /* 0x000000571a587209 */ /* 0x004fce0007810000 */
        /* <DEDUP_REMOVED lines=10> */
[----:B------:R-:W-:-:S06]  /*5bd0*/  FMUL.FTZ R89, R104, UR22 ;  /* 0x0000001668597c20 */ /* 0x000fcc0008410000 */
[----:B------:R-:W1:Y:S01]  /*5be0*/  MUFU.TANH R34, R34 ;  /* 0x0000002200227308 */ /* 0x000e620000002400 */
[----:B--2---:R-:W-:Y:S01]  /*5bf0*/  FMNMX.FTZ R87, R33, R88, !PT ;  /* 0x0000005821577209 */ /* 0x004fe20007810000 */
[----:B------:R-:W-:Y:S02]  /*5c00*/  WARPGROUP.DEPBAR.LE gsb0, 0x0 ;  /* 0x00008000000079c5 */ /* 0x000fe40000010000 */
[----:B------:R-:W-:-:S04]  /*5c10*/  WARPGROUP.ARRIVE ;  /* 0x00000000000079c5 */ /* 0x000fc80000000000 */
[----:B------:R-:W2:Y:S01]  /*5c20*/  MUFU.TANH R44, R44 ;  /* 0x0000002c002c7308 */ /* 0x000ea20000002400 */
[----:B0-----:R-:W-:Y:S01]  /*5c30*/  FMNMX.FTZ R91, R43, R90, !PT ;  /* 0x0000005a2b5b7209 */ /* 0x001fe20007810000 */
[----:B------:R-:W-:Y:S01]  /*5c40*/  FMUL.FTZ R90, R105, UR22 ;  /* 0x00000016695a7c20 */ /* 0x000fe20008410000 */
[----:B------:R-:W-:Y:S01]  /*5c50*/  HGMMA.64x64x16.F32 R120, gdesc[UR16].tnspB, R120, gsb0 ;  /* 0x40e00000107879f0 */ /* 0x000fe20008000878 */
[----:B------:R-:W-:Y:S01]  /*5c60*/  UIADD3 UR18, UR7, 0x200, URZ ;  /* 0x0000020007127890 */ /* 0x000fe2000fffe03f */
[----:B-1----:R-:W-:Y:S01]  /*5c70*/  FMNMX.FTZ R88, R34, R87, !PT ;  /* 0x0000005722587209 */ /* 0x002fe20007810000 */
[----:B------:R-:W-:Y:S02]  /*5c80*/  UIADD3 UR16, UR6, 0x600, URZ ;  /* 0x0000060006107890 */ /* 0x000fe4000fffe03f */
[----:B------:R-:W0:Y:S01]  /*5c90*/  MUFU.TANH R37, R37 ;  /* 0x0000002500257308 */ /* 0x000e220000002400 */
[----:B------:R-:W-:Y:S01]  /*5ca0*/  UMOV UR19, 0x40000040 ;  /* 0x4000004000137882 */ /* 0x000fe20000000000 */
[----:B------:R-:W-:-:S06]  /*5cb0*/  UMOV UR17, 0x40000040 ;  /* 0x4000004000117882 */ /* 0x000fcc0000000000 */
[----:B------:R-:W1:Y:S01]  /*5cc0*/  MUFU.TANH R47, R47 ;  /* 0x0000002f002f7308 */ /* 0x000e620000002400 */
[----:B--2---:R-:W-:-:S07]  /*5cd0*/  FMNMX.FTZ R92, R44, R91, !PT ;  /* 0x0000005b2c5c7209 */ /* 0x004fce0007810000 */
[----:B------:R-:W2:Y:S01]  /*5ce0*/  MUFU.TANH R38, R38 ;  /* 0x0000002600267308 */ /* 0x000ea20000002400 */
[----:B0-----:R-:W-:-:S07]  /*5cf0*/  FMNMX.FTZ R87, R37, R88, !PT ;  /* 0x0000005825577209 */ /* 0x001fce0007810000 */
        /* <DEDUP_REMOVED lines=9> */
[----:B------:R-:W-:Y:S01]  /*5d90*/  MUFU.TANH R52, R52 ;  /* 0x0000003400347308 */ /* 0x000fe20000002400 */
[----:B--2---:R-:W-:-:S07]  /*5da0*/  FMNMX.FTZ R93, R51, R92, !PT ;  /* 0x0000005c335d7209 */ /* 0x004fce0007810000 */
[----:B------:R-:W1:Y:S01]  /*5db0*/  MUFU.TANH R45, R45 ;  /* 0x0000002d002d7308 */ /* 0x000e620000002400 */
[----:B0-----:R-:W-:-:S07]  /*5dc0*/  FMNMX.FTZ R92, R42, R91, !PT ;  /* 0x0000005b2a5c7209 */ /* 0x001fce0007810000 */
[----:B------:R-:W-:Y:S01]  /*5dd0*/  MUFU.TANH R55, R55 ;  /* 0x0000003700377308 */ /* 0x000fe20000002400 */
[----:B------:R-:W-:Y:S02]  /*5de0*/  WARPGROUP.DEPBAR.LE gsb0, 0x0 ;  /* 0x00008000000079c5 */ /* 0x000fe40000010000 */
[----:B------:R-:W-:-:S05]  /*5df0*/  WARPGROUP.ARRIVE ;  /* 0x00000000000079c5 */ /* 0x000fca0000000000 */
[----:B------:R-:W0:Y:S01]  /*5e00*/  MUFU.TANH R46, R46 ;  /* 0x0000002e002e7308 */ /* 0x000e220000002400 */
[----:B------:R-:W-:Y:S01]  /*5e10*/  HGMMA.64x64x16.F32 R120, gdesc[UR16].tnspB, R120, gsb0 ;  /* 0x40e00000107879f0 */ /* 0x000fe20008000878 */
[----:B------:R-:W-:Y:S01]  /*5e20*/  UIADD3 UR18, UR7, 0x280, URZ ;  /* 0x0000028007127890 */ /* 0x000fe2000fffe03f */
[----:B-1----:R-:W-:Y:S01]  /*5e30*/  FMNMX.FTZ R91, R45, R92, !PT ;  /* 0x0000005c2d5b7209 */ /* 0x002fe20007810000 */
[----:B------:R-:W-:-:S04]  /*5e40*/  UIADD3 UR16, UR6, 0x602, URZ ;  /* 0x0000060206107890 */ /* 0x000fc8000fffe03f */
[----:B------:R-:W-:Y:S01]  /*5e50*/  MUFU.TANH R56, R56 ;  /* 0x0000003800387308 */ /* 0x000fe20000002400 */
[----:B------:R-:W-:Y:S01]  /*5e60*/  UMOV UR19, 0x40000040 ;  /* 0x4000004000137882 */ /* 0x000fe20000000000 */
[----:B------:R-:W-:-:S06]  /*5e70*/  UMOV UR17, 0x40000040 ;  /* 0x4000004000117882 */ /* 0x000fcc0000000000 */
[----:B------:R-:W1:Y:S01]  /*5e80*/  MUFU.TANH R49, R49 ;  /* 0x0000003100317308 */ /* 0x000e620000002400 */
[----:B0-----:R-:W-:-:S07]  /*5e90*/  FMNMX.FTZ R92, R46, R91, !PT ;  /* 0x0000005b2e5c7209 */ /* 0x001fce0007810000 */
[----:B------:R-:W-:Y:S08]  /*5ea0*/  MUFU.TANH R59, R59 ;  /* 0x0000003b003b7308 */ /* 0x000ff00000002400 */
[----:B------:R-:W0:Y:S01]  /*5eb0*/  MUFU.TANH R50, R50 ;  /* 0x0000003200327308 */ /* 0x000e220000002400 */
[----:B-1----:R-:W-:-:S07]  /*5ec0*/  FMNMX.FTZ R91, R49, R92, !PT ;  /* 0x0000005c315b7209 */ /* 0x002fce0007810000 */
[----:B------:R-:W-:Y:S08]  /*5ed0*/  MUFU.TANH R60, R60 ;  /* 0x0000003c003c7308 */ /* 0x000ff00000002400 */
[----:B------:R-:W1:Y:S01]  /*5ee0*/  MUFU.TANH R53, R53 ;  /* 0x0000003500357308 */ /* 0x000e620000002400 */
[----:B0-----:R-:W-:-:S07]  /*5ef0*/  FMNMX.FTZ R92, R50, R91, !PT ;  /* 0x0000005b325c7209 */ /* 0x001fce0007810000 */
[----:B------:R-:W-:Y:S08]  /*5f00*/  MUFU.TANH R63, R63 ;  /* 0x0000003f003f7308 */ /* 0x000ff00000002400 */
[----:B------:R-:W0:Y:S01]  /*5f10*/  MUFU.TANH R54, R54 ;  /* 0x0000003600367308 */ /* 0x000e220000002400 */
[----:B-1----:R-:W-:-:S07]  /*5f20*/  FMNMX.FTZ R91, R53, R92, !PT ;  /* 0x0000005c355b7209 */ /* 0x002fce0007810000 */
[----:B------:R-:W1:Y:S08]  /*5f30*/  MUFU.TANH R64, R64 ;  /* 0x0000004000407308 */ /* 0x000e700000002400 */
[----:B------:R-:W2:Y:S01]  /*5f40*/  MUFU.TANH R57, R57 ;  /* 0x0000003900397308 */ /* 0x000ea20000002400 */
[----:B------:R-:W-:Y:S02]  /*5f50*/  WARPGROUP.DEPBAR.LE gsb0, 0x0 ;  /* 0x00008000000079c5 */ /* 0x000fe40000010000 */
[----:B------:R-:W-:Y:S01]  /*5f60*/  WARPGROUP.ARRIVE ;  /* 0x00000000000079c5 */ /* 0x000fe20000000000 */
[----:B0-----:R-:W-:-:S04]  /*5f70*/  FMNMX.FTZ R92, R54, R91, !PT ;  /* 0x0000005b365c7209 */ /* 0x001fc80007810000 */
[----:B------:R-:W0:Y:S01]  /*5f80*/  MUFU.TANH R67, R67 ;  /* 0x0000004300437308 */ /* 0x000e220000002400 */
[----:B------:R-:W-:Y:S01]  /*5f90*/  HGMMA.64x64x16.F32 R120, gdesc[UR16].tnspB, R120, gsb0 ;  /* 0x40e00000107879f0 */ /* 0x000fe20008000878 */
[----:B------:R-:W-:-:S06]  /*5fa0*/  UIADD3 UR18, UR7, 0x300, URZ ;  /* 0x0000030007127890 */ /* 0x000fcc000fffe03f */
[----:B------:R-:W3:Y:S01]  /*5fb0*/  MUFU.TANH R58, R58 ;  /* 0x0000003a003a7308 */ /* 0x000ee20000002400 */
[----:B------:R-:W-:-:S07]  /*5fc0*/  UIADD3 UR16, UR6, 0x604, URZ ;  /* 0x0000060406107890 */ /* 0x000fce000fffe03f */
[----:B------:R-:W4:Y:S01]  /*5fd0*/  MUFU.TANH R68, R68 ;  /* 0x0000004400447308 */ /* 0x000f220000002400 */
[----:B------:R-:W-:Y:S01]  /*5fe0*/  UMOV UR19, 0x40000040 ;  /* 0x4000004000137882 */ /* 0x000fe20000000000 */
[----:B------:R-:W-:-:S06]  /*5ff0*/  UMOV UR17, 0x40000040 ;  /* 0x4000004000117882 */ /* 0x000fcc0000000000 */
[----:B------:R-:W5:Y:S08]  /*6000*/  MUFU.TANH R61, R61 ;  /* 0x0000003d003d7308 */ /* 0x000f700000002400 */
[----:B------:R-:W5:Y:S08]  /*6010*/  MUFU.TANH R73, R73 ;  /* 0x0000004900497308 */ /* 0x000f700000002400 */
[----:B------:R-:W5:Y:S08]  /*6020*/  MUFU.TANH R62, R62 ;  /* 0x0000003e003e7308 */ /* 0x000f700000002400 */
[----:B------:R-:W5:Y:S08]  /*6030*/  MUFU.TANH R74, R74 ;  /* 0x0000004a004a7308 */ /* 0x000f700000002400 */
[----:B------:R-:W5:Y:S08]  /*6040*/  MUFU.TANH R65, R65 ;  /* 0x0000004100417308 */ /* 0x000f700000002400 */
[----:B------:R-:W5:Y:S08]  /*6050*/  MUFU.TANH R77, R77 ;  /* 0x0000004d004d7308 */ /* 0x000f700000002400 */
[----:B------:R-:W5:Y:S08]  /*6060*/  MUFU.TANH R66, R66 ;  /* 0x0000004200427308 */ /* 0x000f700000002400 */
[----:B------:R-:W5:Y:S01]  /*6070*/  MUFU.TANH R78, R78 ;  /* 0x0000004e004e7308 */ /* 0x000f620000002400 */
[----:B------:R-:W-:-:S02]  /*6080*/  WARPGROUP.DEPBAR.LE gsb0, 0x0 ;  /* 0x00008000000079c5 */ /* 0x000fc40000010000 */
[----:B------:R-:W-:-:S05]  /*6090*/  WARPGROUP.ARRIVE ;  /* 0x00000000000079c5 */ /* 0x000fca0000000000 */
[----:B------:R-:W5:Y:S01]  /*60a0*/  MUFU.TANH R69, R69 ;  /* 0x0000004500457308 */ /* 0x000f620000002400 */
[----:B------:R-:W-:Y:S01]  /*60b0*/  HGMMA.64x64x16.F32 R120, gdesc[UR16].tnspB, R120, gsb0 ;  /* 0x40e00000107879f0 */ /* 0x000fe20008000878 */
[----:B------:R-:W-:-:S06]  /*60c0*/  UIADD3 UR18, UR7, 0x380, URZ ;  /* 0x0000038007127890 */ /* 0x000fcc000fffe03f */
[----:B------:R-:W5:Y:S01]  /*60d0*/  MUFU.TANH R81, R81 ;  /* 0x0000005100517308 */ /* 0x000f620000002400 */
[----:B------:R-:W-:-:S07]  /*60e0*/  UIADD3 UR16, UR6, 0x606, URZ ;  /* 0x0000060606107890 */ /* 0x000fce000fffe03f */
[----:B------:R-:W5:Y:S01]  /*60f0*/  MUFU.TANH R70, R70 ;  /* 0x0000004600467308 */ /* 0x000f620000002400 */
[----:B------:R-:W-:Y:S01]  /*6100*/  UMOV UR19, 0x40000040 ;  /* 0x4000004000137882 */ /* 0x000fe20000000000 */
[----:B------:R-:W-:-:S06]  /*6110*/  UMOV UR17, 0x40000040 ;  /* 0x4000004000117882 */ /* 0x000fcc0000000000 */
[----:B------:R-:W5:Y:S08]  /*6120*/  MUFU.TANH R82, R82 ;  /* 0x0000005200527308 */ /* 0x000f700000002400 */
[----:B------:R-:W5:Y:S08]  /*6130*/  MUFU.TANH R71, R71 ;  /* 0x0000004700477308 */ /* 0x000f700000002400 */
[----:B------:R-:W5:Y:S08]  /*6140*/  MUFU.TANH R85, R85 ;  /* 0x0000005500557308 */ /* 0x000f700000002400 */
[----:B------:R-:W5:Y:S08]  /*6150*/  MUFU.TANH R72, R72 ;  /* 0x0000004800487308 */ /* 0x000f700000002400 */
[----:B------:R-:W5:Y:S08]  /*6160*/  MUFU.TANH R86, R86 ;  /* 0x0000005600567308 */ /* 0x000f700000002400 */
[----:B------:R-:W-:Y:S01]  /*6170*/  MUFU.TANH R79, R79 ;  /* 0x0000004f004f7308 */ /* 0x000fe20000002400 */
[----:B------:R-:W-:Y:S01]  /*6180*/  FMUL.FTZ R102, R116, UR22 ;  /* 0x0000001674667c20 */ /* 0x000fe20008410000 */
[----:B------:R-:W-:-:S06]  /*6190*/  FMUL.FTZ R88, R107, UR22 ;  /* 0x000000166b587c20 */ /* 0x000fcc0008410000 */
[----:B------:R-:W-:Y:S01]  /*61a0*/  MUFU.TANH R80, R80 ;  /* 0x0000005000507308 */ /* 0x000fe20000002400 */
[----:B------:R-:W-:Y:S01]  /*61b0*/  FMUL.FTZ R104, R117, UR22 ;  /* 0x0000001675687c20 */ /* 0x000fe20008410000 */
[----:B------:R-:W-:-:S06]  /*61c0*/  FMUL.FTZ R91, R110, UR22 ;  /* 0x000000166e5b7c20 */ /* 0x000fcc0008410000 */
[----:B------:R-:W-:Y:S01]  /*61d0*/  MUFU.TANH R83, R83 ;  /* 0x0000005300537308 */ /* 0x000fe20000002400 */
[----:B------:R-:W-:Y:S02]  /*61e0*/  WARPGROUP.DEPBAR.LE gsb0, 0x0 ;  /* 0x00008000000079c5 */ /* 0x000fe40000010000 */
[----:B------:R-:W-:Y:S01]  /*61f0*/  WARPGROUP.ARRIVE ;  /* 0x00000000000079c5 */ /* 0x000fe20000000000 */
[----:B------:R-:W-:Y:S01]  /*6200*/  FMUL.FTZ R103, R119, UR22 ;  /* 0x0000001677677c20 */ /* 0x000fe20008410000 */
[----:B------:R-:W5:Y:S03]  /*6210*/  LDL R110, [R1] ;  /* 0x00000000016e7983 */ /* 0x000f660000100800 */
[----:B------:R-:W-:Y:S01]  /*6220*/  MUFU.TANH R89, R89 ;  /* 0x0000005900597308 */ /* 0x000fe20000002400 */
[----:B------:R-:W-:Y:S01]  /*6230*/  HGMMA.64x64x16.F32 R120, gdesc[UR16].tnspB, R120, gsb0 ;  /* 0x40e00000107879f0 */ /* 0x000fe20008000878 */
[----:B------:R-:W-:-:S02]  /*6240*/  UIADD3 UR18, UR7, 0x400, URZ ;  /* 0x0000040007127890 */ /* 0x000fc4000fffe03f */
[----:B------:R-:W-:Y:S01]  /*6250*/  UIADD3 UR16, UR6, 0xc00, URZ ;  /* 0x00000c0006107890 */ /* 0x000fe2000fffe03f */
[----:B------:R-:W-:Y:S01]  /*6260*/  UMOV UR19, 0x40000040 ;  /* 0x4000004000137882 */ /* 0x000fe20000000000 */
[----:B------:R-:W-:Y:S02]  /*6270*/  UMOV UR17, 0x40000040 ;  /* 0x4000004000117882 */ /* 0x000fe40000000000 */
[----:B------:R-:W-:Y:S08]  /*6280*/  MUFU.TANH R90, R90 ;  /* 0x0000005a005a7308 */ /* 0x000ff00000002400 */
[----:B------:R-:W-:Y:S08]  /*6290*/  MUFU.TANH R84, R84 ;  /* 0x0000005400547308 */ /* 0x000ff00000002400 */
[----:B------:R-:W-:Y:S08]  /*62a0*/  MUFU.TANH R87, R87 ;  /* 0x0000005700577308 */ /* 0x000ff00000002400 */
[----:B------:R-:W-:Y:S08]  /*62b0*/  MUFU.TANH R102, R102 ;  /* 0x0000006600667308 */ /* 0x000ff00000002400 */
[----:B------:R-:W-:Y:S01]  /*62c0*/  MUFU.TANH R88, R88 ;  /* 0x0000005800587308 */ /* 0x000fe20000002400 */
[----:B------:R-:W-:-:S02]  /*62d0*/  WARPGROUP.DEPBAR.LE gsb0, 0x0 ;  /* 0x00008000000079c5 */ /* 0x000fc40000010000 */
[----:B------:R-:W-:-:S06]  /*62e0*/  WARPGROUP.ARRIVE ;  /* 0x00000000000079c5 */ /* 0x000fcc0000000000 */
[----:B------:R-:W-:Y:S01]  /*62f0*/  HGMMA.64x64x16.F32 R120, gdesc[UR16].tnspB, R120, gsb0 ;  /* 0x40e00000107879f0 */ /* 0x000fe20008000878 */
[----:B------:R-:W-:Y:S02]  /*6300*/  UIADD3 UR18, UR7, 0x480, URZ ;  /* 0x0000048007127890 */ /* 0x000fe4000fffe03f */
[----:B------:R-:W-:Y:S01]  /*6310*/  UIADD3 UR16, UR6, 0xc02, URZ ;  /* 0x00000c0206107890 */ /* 0x000fe2000fffe03f */
[----:B------:R-:W-:Y:S01]  /*6320*/  UMOV UR19, 0x40000040 ;  /* 0x4000004000137882 */ /* 0x000fe20000000000 */
[----:B------:R-:W-:Y:S01]  /*6330*/  UMOV UR17, 0x40000040 ;  /* 0x4000004000117882 */ /* 0x000fe20000000000 */
[----:B------:R-:W-:Y:S02]  /*6340*/  WARPGROUP.DEPBAR.LE gsb0, 0x0 ;  /* 0x00008000000079c5 */ /* 0x000fe40000010000 */
        /* <DEDUP_REMOVED lines=15> */
[----:B------:R-:W-:Y:S03]  /*6440*/  HGMMA.64x64x16.F32 R120, gdesc[UR16].tnspB, R120, gsb0 ;  /* 0x40e00000107879f0 */ /* 0x000fe60008000878 */
[----:B------:R-:W-:Y:S02]  /*6450*/  WARPGROUP.DEPBAR.LE gsb0, 0x0 ;  /* 0x00008000000079c5 */ /* 0x000fe40000010000 */
[----:B------:R1:W-:Y:S06]  /*6460*/  BAR.ARV R75, 0x100 ;  /* 0x0004004b0000751d */ /* 0x0003ec0000002000 */
[----:B------:R2:W-:Y:S01]  /*6470*/  @!P1 SYNCS.ARRIVE.TRANS64.RED.A1T0 RZ, [R76+URZ], RZ ;  /* 0x000000ff4cff99a7 */ /* 0x0005e2000810043f */
[----:B-1----:R-:W-:Y:S01]  /*6480*/  FMUL.FTZ R75, R94, UR22 ;  /* 0x000000165e4b7c20 */ /* 0x002fe20008410000 */
[----:B------:R-:W-:-:S04]  /*6490*/  FMNMX.FTZ R94, R52, R93, !PT ;  /* 0x0000005d345e7209 */ /* 0x000fc80007810000 */
[----:B------:R-:W-:Y:S01]  /*64a0*/  FMNMX.FTZ R93, R55, R94, !PT ;  /* 0x0000005e375d7209 */ /* 0x000fe20007810000 */
[----:B--2---:R-:W-:Y:S01]  /*64b0*/  IMAD.U32 R76, RZ, RZ, UR23 ;  /* 0x00000017ff4c7e24 */ /* 0x004fe2000f8e00ff */
[----:B------:R-:W1:Y:S02]  /*64c0*/  MUFU.TANH R75, R75 ;  /* 0x0000004b004b7308 */ /* 0x000e640000002400 */
[----:B------:R-:W-:Y:S01]  /*64d0*/  FMNMX.FTZ R94, R56, R93, !PT ;  /* 0x0000005d385e7209 */ /* 0x000fe20007810000 */
[----:B------:R-:W-:Y:S01]  /*64e0*/  FMUL.FTZ R93, R108, UR22 ;  /* 0x000000166c5d7c20 */ /* 0x000fe20008410000 */
[----:B------:R-:W-:-:S04]  /*64f0*/  @!P1 LEA R76, R76, UR40, 0x3 ;  /* 0x000000284c4c9c11 */ /* 0x000fc8000f8e18ff */
[----:B------:R-:W-:Y:S01]  /*6500*/  @!P1 IADD3 R76, R76, 0x30860, RZ ;  /* 0x000308604c4c9810 */ /* 0x000fe20007ffe0ff */
[----:B------:R-:W-:Y:S03]  /*6510*/  MUFU.TANH R93, R93 ;  /* 0x0000005d005d7308 */ /* 0x000fe60000002400 */
[----:B------:R-:W-:-:S04]  /*6520*/  @!P1 PRMT R76, RZ, 0x654, R76 ;  /* 0x00000654ff4c9816 */ /* 0x000fc8000000004c */
[----:B------:R2:W-:Y:S02]  /*6530*/  @!P1 SYNCS.ARRIVE.TRANS64.RED.A1T0 RZ, [R76+URZ], RZ ;  /* 0x000000ff4cff99a7 */ /* 0x0005e4000810043f */
[----:B--2---:R-:W-:Y:S01]  /*6540*/  FMUL.FTZ R76, R95, UR22 ;  /* 0x000000165f4c7c20 */ /* 0x004fe20008410000 */
[----:B------:R-:W-:Y:S01]  /*6550*/  FMNMX.FTZ R95, R59, R94, !PT ;  /* 0x0000005e3b5f7209 */ /* 0x000fe20007810000 */
[----:B------:R-:W-:-:S03]  /*6560*/  FMUL.FTZ R94, R109, UR22 ;  /* 0x000000166d5e7c20 */ /* 0x000fc60008410000 */
[----:B------:R-:W-:Y:S01]  /*6570*/  FMNMX.FTZ R96, R60, R95, !PT ;  /* 0x0000005f3c607209 */ /* 0x000fe20007810000 */
[----:B------:R-:W2:Y:S03]  /*6580*/  MUFU.TANH R76, R76 ;  /* 0x0000004c004c7308 */ /* 0x000ea60000002400 */
[----:B------:R-:W-:-:S04]  /*6590*/  FMNMX.FTZ R95, R63, R96, !PT ;  /* 0x000000603f5f7209 */ /* 0x000fc80007810000 */
[----:B------:R-:W-:Y:S01]  /*65a0*/  FMNMX.FTZ R96, R64, R95, !PT ;  /* 0x0000005f40607209 */ /* 0x000fe20007810000 */
[----:B------:R-:W2:Y:S01]  /*65b0*/  MUFU.TANH R94, R94 ;  /* 0x0000005e005e7308 */ /* 0x000ea20000002400 */
[----:B------:R-:W-:Y:S02]  /*65c0*/  FMNMX.FTZ R95, R57, R92, !PT ;  /* 0x0000005c395f7209 */ /* 0x000fe40007810000 */
[----:B0-----:R-:W-:Y:S02]  /*65d0*/  FMNMX.FTZ R97, R67, R96, !PT ;  /* 0x0000006043617209 */ /* 0x001fe40007810000 */
[----:B---3--:R-:W-:Y:S02]  /*65e0*/  FMNMX.FTZ R96, R58, R95, !PT ;  /* 0x0000005f3a607209 */ /* 0x008fe40007810000 */
[----:B----4-:R-:W-:Y:S02]  /*65f0*/  FMNMX.FTZ R98, R68, R97, !PT ;  /* 0x0000006144627209 */ /* 0x010fe40007810000 */
[----:B-----5:R-:W-:-:S02]  /*6600*/  FMNMX.FTZ R95, R61, R96, !PT ;  /* 0x000000603d5f7209 */ /* 0x020fc40007810000 */
[----:B------:R-:W-:Y:S02]  /*6610*/  FMNMX.FTZ R97, R73, R98, !PT ;  /* 0x0000006249617209 */ /* 0x000fe40007810000 */
[----:B------:R-:W-:Y:S02]  /*6620*/  FMNMX.FTZ R96, R62, R95, !PT ;  /* 0x0000005f3e607209 */ /* 0x000fe40007810000 */
[----:B------:R-:W-:Y:S02]  /*6630*/  FMNMX.FTZ R98, R74, R97, !PT ;  /* 0x000000614a627209 */ /* 0x000fe40007810000 */
[----:B------:R-:W-:Y:S02]  /*6640*/  FMNMX.FTZ R95, R65, R96, !PT ;  /* 0x00000060415f7209 */ /* 0x000fe40007810000 */
[----:B------:R-:W-:Y:S02]  /*6650*/  FMNMX.FTZ R99, R77, R98, !PT ;  /* 0x000000624d637209 */ /* 0x000fe40007810000 */
[----:B------:R-:W-:-:S02]  /*6660*/  FMNMX.FTZ R96, R66, R95, !PT ;  /* 0x0000005f42607209 */ /* 0x000fc40007810000 */
[----:B------:R-:W-:Y:S02]  /*6670*/  FMNMX.FTZ R98, R78, R99, !PT ;  /* 0x000000634e627209 */ /* 0x000fe40007810000 */
[----:B------:R-:W-:Y:S02]  /*6680*/  FMNMX.FTZ R95, R69, R96, !PT ;  /* 0x00000060455f7209 */ /* 0x000fe40007810000 */
[----:B------:R-:W-:Y:S02]  /*6690*/  FMNMX.FTZ R101, R81, R98, !PT ;  /* 0x0000006251657209 */ /* 0x000fe40007810000 */
[----:B------:R-:W-:Y:S02]  /*66a0*/  FMNMX.FTZ R98, R70, R95, !PT ;  /* 0x0000005f46627209 */ /* 0x000fe40007810000 */
[----:B------:R-:W-:Y:S02]  /*66b0*/  FMNMX.FTZ R100, R82, R101, !PT ;  /* 0x0000006552647209 */ /* 0x000fe40007810000 */
[----:B------:R-:W-:Y:S01]  /*66c0*/  FMNMX.FTZ R95, R71, R98, !PT ;  /* 0x00000062475f7209 */ /* 0x000fe20007810000 */
[----:B------:R-:W-:Y:S01]  /*66d0*/  FMUL.FTZ R97, R112, UR22 ;  /* 0x0000001670617c20 */ /* 0x000fe20008410000 */
[----:B------:R-:W-:-:S02]  /*66e0*/  FMNMX.FTZ R101, R85, R100, !PT ;  /* 0x0000006455657209 */ /* 0x000fc40007810000 */
[----:B------:R-:W-:Y:S01]  /*66f0*/  FMNMX.FTZ R98, R72, R95, !PT ;  /* 0x0000005f48627209 */ /* 0x000fe20007810000 */
[----:B------:R-:W-:Y:S01]  /*6700*/  FMUL.FTZ R99, R113, UR22 ;  /* 0x0000001671637c20 */ /* 0x000fe20008410000 */
[----:B------:R-:W-:Y:S01]  /*6710*/  FMNMX.FTZ R100, R86, R101, !PT ;  /* 0x0000006556647209 */ /* 0x000fe20007810000 */
[----:B------:R-:W0:Y:S01]  /*6720*/  MUFU.TANH R97, R97 ;  /* 0x0000006100617308 */ /* 0x000e220000002400 */
[----:B-1----:R-:W-:Y:S02]  /*6730*/  FMNMX.FTZ R95, R75, R98, !PT ;  /* 0x000000624b5f7209 */ /* 0x002fe40007810000 */
[----:B------:R-:W-:Y:S02]  /*6740*/  FMNMX.FTZ R101, R89, R100, !PT ;  /* 0x0000006459657209 */ /* 0x000fe40007810000 */
[----:B--2---:R-:W-:Y:S02]  /*6750*/  FMNMX.FTZ R98, R76, R95, !PT ;  /* 0x0000005f4c627209 */ /* 0x004fe40007810000 */
[----:B------:R-:W-:Y:S01]  /*6760*/  FMNMX.FTZ R100, R90, R101, !PT ;  /* 0x000000655a647209 */ /* 0x000fe20007810000 */
[----:B------:R-:W1:Y:S01]  /*6770*/  MUFU.TANH R99, R99 ;  /* 0x0000006300637308 */ /* 0x000e620000002400 */
[----:B------:R-:W-:-:S02]  /*6780*/  FMNMX.FTZ R95, R79, R98, !PT ;  /* 0x000000624f5f7209 */ /* 0x000fc40007810000 */
[----:B------:R-:W-:Y:S02]  /*6790*/  FMNMX.FTZ R101, R93, R100, !PT ;  /* 0x000000645d657209 */ /* 0x000fe40007810000 */
[----:B------:R-:W-:Y:S02]  /*67a0*/  FMNMX.FTZ R100, R80, R95, !PT ;  /* 0x0000005f50647209 */ /* 0x000fe40007810000 */
[----:B------:R-:W-:Y:S01]  /*67b0*/  FMNMX.FTZ R106, R94, R101, !PT ;  /* 0x000000655e6a7209 */ /* 0x000fe20007810000 */
[----:B------:R-:W2:Y:S01]  /*67c0*/  MUFU.TANH R104, R104 ;  /* 0x0000006800687308 */ /* 0x000ea20000002400 */
[----:B------:R-:W-:Y:S01]  /*67d0*/  FMUL.FTZ R92, R111, UR22 ;  /* 0x000000166f5c7c20 */ /* 0x000fe20008410000 */
[----:B------:R-:W-:Y:S02]  /*67e0*/  FMNMX.FTZ R95, R83, R100, !PT ;  /* 0x00000064535f7209 */ /* 0x000fe40007810000 */
[----:B0-----:R-:W-:Y:S01]  /*67f0*/  FMNMX.FTZ R100, R97, R106, !PT ;  /* 0x0000006a61647209 */ /* 0x001fe20007810000 */
[----:B------:R-:W-:-:S03]  /*6800*/  FMUL.FTZ R96, R114, UR22 ;  /* 0x0000001672607c20 */ /* 0x000fc60008410000 */
[----:B------:R-:W0:Y:S01]  /*6810*/  MUFU.TANH R91, R91 ;  /* 0x0000005b005b7308 */ /* 0x000e220000002400 */
[----:B------:R-:W-:Y:S02]  /*6820*/  FMNMX.FTZ R106, R84, R95, !PT ;  /* 0x0000005f546a7209 */ /* 0x000fe40007810000 */
[----:B-1----:R-:W-:Y:S01]  /*6830*/  FMNMX.FTZ R101, R99, R100, !PT ;  /* 0x0000006463657209 */ /* 0x002fe20007810000 */
[----:B------:R-:W-:Y:S01]  /*6840*/  FMUL.FTZ R98, R115, UR22 ;  /* 0x0000001673627c20 */ /* 0x000fe20008410000 */
[----:B------:R-:W-:-:S03]  /*6850*/  FMNMX.FTZ R95, R87, R106, !PT ;  /* 0x0000006a575f7209 */ /* 0x000fc60007810000 */
[----:B------:R-:W1:Y:S01]  /*6860*/  MUFU.TANH R92, R92 ;  /* 0x0000005c005c7308 */ /* 0x000e620000002400 */
[----:B------:R-:W-:Y:S01]  /*6870*/  FMNMX.FTZ R101, R102, R101, !PT ;  /* 0x0000006566657209 */ /* 0x000fe20007810000 */
[----:B------:R-:W-:Y:S01]  /*6880*/  FMUL.FTZ R100, R118, UR22 ;  /* 0x0000001676647c20 */ /* 0x000fe20008410000 */
[----:B------:R-:W-:-:S05]  /*6890*/  FMNMX.FTZ R106, R88, R95, !PT ;  /* 0x0000005f586a7209 */ /* 0x000fca0007810000 */
[----:B------:R-:W3:Y:S01]  /*68a0*/  MUFU.TANH R96, R96 ;  /* 0x0000006000607308 */ /* 0x000ee20000002400 */
[----:B--2---:R-:W-:Y:S02]  /*68b0*/  FMNMX.FTZ R95, R104, R101, !PT ;  /* 0x00000065685f7209 */ /* 0x004fe40007810000 */
[----:B0-----:R-:W-:-:S05]  /*68c0*/  FMNMX.FTZ R101, R91, R106, !PT ;  /* 0x0000006a5b657209 */ /* 0x001fca0007810000 */
[----:B------:R-:W0:Y:S01]  /*68d0*/  MUFU.TANH R98, R98 ;  /* 0x0000006200627308 */ /* 0x000e220000002400 */
[----:B------:R-:W2:Y:S01]  /*68e0*/  SHFL.BFLY PT, R106, R95, 0x2, 0x1f ;  /* 0x0c401f005f6a7f89 */ /* 0x000ea200000e0000 */
[----:B-1----:R-:W-:-:S06]  /*68f0*/  FMNMX.FTZ R101, R92, R101, !PT ;  /* 0x000000655c657209 */ /* 0x002fcc0007810000 */
[----:B------:R-:W1:Y:S01]  /*6900*/  MUFU.TANH R100, R100 ;  /* 0x0000006400647308 */ /* 0x000e620000002400 */
[----:B---3--:R-:W-:-:S07]  /*6910*/  FMNMX.FTZ R101, R96, R101, !PT ;  /* 0x0000006560657209 */ /* 0x008fce0007810000 */
[----:B------:R-:W3:Y:S01]  /*6920*/  MUFU.TANH R103, R103 ;  /* 0x0000006700677308 */ /* 0x000ee20000002400 */
[----:B0-----:R-:W-:-:S04]  /*6930*/  FMNMX.FTZ R101, R98, R101, !PT ;  /* 0x0000006562657209 */ /* 0x001fc80007810000 */
[----:B-1----:R-:W-:Y:S02]  /*6940*/  FMNMX.FTZ R108, R100, R101, !PT ;  /* 0x00000065646c7209 */ /* 0x002fe40007810000 */
[----:B--2---:R-:W-:Y:S02]  /*6950*/  FMNMX.FTZ R105, R95, R106, !PT ;  /* 0x0000006a5f697209 */ /* 0x004fe40007810000 */
[----:B---3--:R-:W-:-:S03]  /*6960*/  FMNMX.FTZ R108, R103, R108, !PT ;  /* 0x0000006c676c7209 */ /* 0x008fc60007810000 */
[----:B------:R-:W0:Y:S04]  /*6970*/  SHFL.BFLY PT, R106, R105, 0x1, 0x1f ;  /* 0x0c201f00696a7f89 */ /* 0x000e2800000e0000 */
[----:B------:R-:W1:Y:S01]  /*6980*/  SHFL.BFLY PT, R101, R108, 0x2, 0x1f ;  /* 0x0c401f006c657f89 */ /* 0x000e6200000e0000 */
[----:B0-----:R-:W-:Y:S02]  /*6990*/  FMNMX.FTZ R95, R105, R106, !PT ;  /* 0x0000006a695f7209 */ /* 0x001fe40007810000 */
[----:B-1----:R-:W-:-:S05]  /*69a0*/  FMNMX.FTZ R107, R108, R101, !PT ;  /* 0x000000656c6b7209 */ /* 0x002fca0007810000 */
[----:B------:R-:W0:Y:S02]  /*69b0*/  SHFL.BFLY PT, R106, R107, 0x1, 0x1f ;  /* 0x0c201f006b6a7f89 */ /* 0x000e2400000e0000 */
[----:B0-----:R-:W-:Y:S01]  /*69c0*/  FMNMX.FTZ R101, R107, R106, !PT ;  /* 0x0000006a6b657209 */ /* 0x001fe20007810000 */
[C---:B------:R-:W-:Y:S01]  /*69d0*/  FADD.FTZ R106, -R95.reuse, R0 ;  /* 0x000000005f6a7221 */ /* 0x040fe20000010100 */
[----:B------:R-:W-:-:S03]  /*69e0*/  FMUL.FTZ R0, R95, UR21 ;  /* 0x000000155f007c20 */ /* 0x000fc60008410000 */
[C---:B------:R-:W-:Y:S01]  /*69f0*/  FMUL.FTZ R107, R101.reuse, UR21 ;  /* 0x00000015656b7c20 */ /* 0x040fe20008410000 */
[----:B------:R-:W-:Y:S01]  /*6a00*/  FMUL.FTZ R106, R106, UR21 ;  /* 0x000000156a6a7c20 */ /* 0x000fe20008410000 */
[----:B------:R-:W-:Y:S01]  /*6a10*/  FADD.FTZ R6, -R101, R6 ;  /* 0x0000000665067221 */ /* 0x000fe20000010100 */
[--C-:B------:R-:W-:Y:S01]  /*6a20*/  FFMA.FTZ R8, R8, UR21, -R0.reuse ;  /* 0x0000001508087c23 */ /* 0x100fe20008010800 */
[--C-:B------:R-:W-:Y:S01]  /*6a30*/  FFMA.FTZ R105, R32, UR21, -R0.reuse ;  /* 0x0000001520697c23 */ /* 0x100fe20008010800 */
[--C-:B------:R-:W-:Y:S01]  /*6a40*/  FFMA.FTZ R10, R10, UR21, -R107.reuse ;  /* 0x000000150a0a7c23 */ /* 0x100fe2000801086b */
[----:B------:R0:W-:Y:S01]  /*6a50*/  MUFU.EX2 R32, R106 ;  /* 0x0000006a00207308 */ /* 0x0001e20000000800 */
[--C-:B------:R-:W-:Y:S01]  /*6a60*/  FFMA.FTZ R9, R9, UR21, -R0.reuse ;  /* 0x0000001509097c23 */ /* 0x100fe20008010800 */
[--C-:B------:R-:W-:Y:S01]  /*6a70*/  FFMA.FTZ R11, R11, UR21, -R107.reuse ;  /* 0x000000150b0b7c23 */ /* 0x100fe2000801086b */
[--C-:B------:R-:W-:Y:S01]  /*6a80*/  FFMA.FTZ R12, R12, UR21, -R0.reuse ;  /* 0x000000150c0c7c23 */ /* 0x100fe20008010800 */
[--C-:B------:R-:W-:Y:S01]  /*6a90*/  FFMA.FTZ R13, R13, UR21, -R0.reuse ;  /* 0x000000150d0d7c23 */ /* 0x100fe20008010800 */
[--C-:B------:R-:W-:Y:S01]  /*6aa0*/  FFMA.FTZ R18, R18, UR21, -R0.reuse ;  /* 0x0000001512127c23 */ /* 0x100fe20008010800 */
[--C-:B------:R-:W-:Y:S01]  /*6ab0*/  FFMA.FTZ R19, R19, UR21, -R0.reuse ;  /* 0x0000001513137c23 */ /* 0x100fe20008010800 */
[----:B0-----:R-:W-:Y:S01]  /*6ac0*/  FMUL.FTZ R106, R6, UR21 ;  /* 0x00000015066a7c20 */ /* 0x001fe20008410000 */
[--C-:B------:R-:W-:Y:S01]  /*6ad0*/  FFMA.FTZ R6, R14, UR21, -R107.reuse ;  /* 0x000000150e067c23 */ /* 0x100fe2000801086b */
        /* <DEDUP_REMOVED lines=14> */
[----:B------:R-:W0:Y:S01]  /*6bc0*/  MUFU.EX2 R8, R8 ;  /* 0x0000000800087308 */ /* 0x000e220000000800 */
        /* <DEDUP_REMOVED lines=26> */
[----:B------:R-:W-:Y:S01]  /*6d70*/  FFMA.FTZ R104, R104, UR21, -R0 ;  /* 0x0000001568687c23 */ /* 0x000fe20008010800 */
[----:B------:R-:W-:Y:S01]  /*6d80*/  FFMA.FTZ R14, R15, UR21, -R107 ;  /* 0x000000150f0e7c23 */ /* 0x000fe2000801086b */
[----:B------:R-:W-:Y:S08]  /*6d90*/  MUFU.EX2 R0, R106 ;  /* 0x0000006a00007308 */ /* 0x000ff00000000800 */
[----:B------:R-:W1:Y:S08]  /*6da0*/  MUFU.EX2 R10, R10 ;  /* 0x0000000a000a7308 */ /* 0x000e700000000800 */
[----:B------:R-:W2:Y:S08]  /*6db0*/  MUFU.EX2 R9, R9 ;  /* 0x0000000900097308 */ /* 0x000eb00000000800 */
[----:B------:R-:W3:Y:S08]  /*6dc0*/  MUFU.EX2 R11, R11 ;  /* 0x0000000b000b7308 */ /* 0x000ef00000000800 */
[----:B------:R-:W-:Y:S08]  /*6dd0*/  MUFU.EX2 R12, R12 ;  /* 0x0000000c000c7308 */ /* 0x000ff00000000800 */
[----:B------:R-:W4:Y:S08]  /*6de0*/  MUFU.EX2 R13, R13 ;  /* 0x0000000d000d7308 */ /* 0x000f300000000800 */
[----:B------:R-:W-:Y:S08]  /*6df0*/  MUFU.EX2 R6, R6 ;  /* 0x0000000600067308 */ /* 0x000ff00000000800 */
[----:B------:R-:W5:Y:S01]  /*6e00*/  MUFU.EX2 R14, R14 ;  /* 0x0000000e000e7308 */ /* 0x000f620000000800 */
[----:B0-----:R-:W-:Y:S01]  /*6e10*/  FFMA.FTZ R108, R32, R3, R8 ;  /* 0x00000003206c7223 */ /* 0x001fe20000010008 */
[----:B-1----:R-:W-:Y:S01]  /*6e20*/  FFMA.FTZ R106, R0, R7, R10 ;  /* 0x00000007006a7223 */ /* 0x002fe2000001000a */
[----:B--2---:R-:W-:-:S02]  /*6e30*/  F2FP.F16.F32.PACK_AB R8, R9, R8 ;  /* 0x000000080908723e */ /* 0x004fc400000000ff */
[----:B------:R-:W-:Y:S01]  /*6e40*/  FADD.FTZ R3, R9, R108 ;  /* 0x0000006c09037221 */ /* 0x000fe20000010000 */
[C---:B---3--:R-:W-:Y:S01]  /*6e50*/  FADD.FTZ R7, R11.reuse, R106 ;  /* 0x0000006a0b077221 */ /* 0x048fe20000010000 */
[----:B------:R-:W-:Y:S02]  /*6e60*/  F2FP.F16.F32.PACK_AB R9, R11, R10 ;  /* 0x0000000a0b09723e */ /* 0x000fe400000000ff */
[----:B----4-:R-:W-:Y:S02]  /*6e70*/  F2FP.F16.F32.PACK_AB R10, R13, R12 ;  /* 0x0000000c0d0a723e */ /* 0x010fe400000000ff */
[----:B-----5:R-:W-:-:S05]  /*6e80*/  F2FP.F16.F32.PACK_AB R11, R14, R6 ;  /* 0x000000060e0b723e */ /* 0x020fca00000000ff */
[----:B------:R0:W-:Y:S01]  /*6e90*/  STSM.16.M88.4 [R2+0x1e800], R8 ;  /* 0x01e8000802007844 */ /* 0x0001e20000000200 */
[----:B------:R-:W1:Y:S01]  /*6ea0*/  MUFU.EX2 R18, R18 ;  /* 0x0000001200127308 */ /* 0x000e620000000800 */
[--C-:B------:R-:W-:Y:S01]  /*6eb0*/  FFMA.FTZ R108, R22, UR21, -R107.reuse ;  /* 0x00000015166c7c23 */ /* 0x100fe2000801086b */
[--C-:B0-----:R-:W-:Y:S01]  /*6ec0*/  FFMA.FTZ R9, R154, UR21, -R107.reuse ;  /* 0x000000159a097c23 */ /* 0x101fe2000801086b */
[--C-:B------:R-:W-:Y:S01]  /*6ed0*/  FFMA.FTZ R10, R153, UR21, -R107.reuse ;  /* 0x00000015990a7c23 */ /* 0x100fe2000801086b */
[----:B------:R-:W-:-:S04]  /*6ee0*/  FFMA.FTZ R11, R152, UR21, -R107 ;  /* 0x00000015980b7c23 */ /* 0x000fc8000801086b */
[----:B------:R-:W-:Y:S08]  /*6ef0*/  MUFU.EX2 R19, R19 ;  /* 0x0000001300137308 */ /* 0x000ff00000000800 */
[----:B------:R-:W0:Y:S01]  /*6f00*/  MUFU.EX2 R9, R9 ;  /* 0x0000000900097308 */ /* 0x000e220000000800 */
[----:B------:R-:W-:Y:S01]  /*6f10*/  FADD.FTZ R12, R12, R3 ;  /* 0x000000030c0c7221 */ /* 0x000fe20000010000 */
[----:B------:R-:W-:-:S06]  /*6f20*/  FADD.FTZ R8, R6, R7 ;  /* 0x0000000706087221 */ /* 0x000fcc0000010000 */
[----:B------:R-:W2:Y:S01]  /*6f30*/  MUFU.EX2 R10, R10 ;  /* 0x0000000a000a7308 */ /* 0x000ea20000000800 */
[----:B------:R-:W-:Y:S01]  /*6f40*/  FFMA.FTZ R25, R25, UR21, -R107 ;  /* 0x0000001519197c23 */ /* 0x000fe2000801086b */
[----:B------:R-:W-:-:S06]  /*6f50*/  FADD.FTZ R13, R13, R12 ;  /* 0x0000000c0d0d7221 */ /* 0x000fcc0000010000 */
[----:B------:R-:W3:Y:S01]  /*6f60*/  MUFU.EX2 R20, R20 ;  /* 0x0000001400147308 */ /* 0x000ee20000000800 */
[----:B------:R-:W-:Y:S01]  /*6f70*/  FADD.FTZ R8, R14, R8 ;  /* 0x000000080e087221 */ /* 0x000fe20000010000 */
[----:B------:R-:W-:-:S06]  /*6f80*/  FFMA.FTZ R26, R26, UR21, -R107 ;  /* 0x000000151a1a7c23 */ /* 0x000fcc000801086b */
[----:B------:R-:W4:Y:S01]  /*6f90*/  MUFU.EX2 R11, R11 ;  /* 0x0000000b000b7308 */ /* 0x000f220000000800 */
[----:B-1----:R-:W-:Y:S01]  /*6fa0*/  FADD.FTZ R12, R18, R13 ;  /* 0x0000000d120c7221 */ /* 0x002fe20000010000 */
[----:B0-----:R-:W-:-:S06]  /*6fb0*/  FADD.FTZ R13, R9, R8 ;  /* 0x00000008090d7221 */ /* 0x001fcc0000010000 */
[----:B------:R-:W0:Y:S01]  /*6fc0*/  MUFU.EX2 R21, R21 ;  /* 0x0000001500157308 */ /* 0x000e220000000800 */
[--C-:B------:R-:W-:Y:S01]  /*6fd0*/  FFMA.FTZ R106, R29, UR21, -R107.reuse ;  /* 0x000000151d6a7c23 */ /* 0x100fe2000801086b */
[----:B------:R-:W-:-:S06]  /*6fe0*/  FFMA.FTZ R22, R53, UR21, -R107 ;  /* 0x0000001535167c23 */ /* 0x000fcc000801086b */
[----:B------:R-:W1:Y:S01]  /*6ff0*/  MUFU.EX2 R108, R108 ;  /* 0x0000006c006c7308 */ /* 0x000e620000000800 */
[----:B------:R-:W-:Y:S01]  /*7000*/  FFMA.FTZ R53, R69, UR21, -R107 ;  /* 0x0000001545357c23 */ /* 0x000fe2000801086b */
[----:B------:R-:W-:-:S06]  /*7010*/  FADD.FTZ R69, R19, R12 ;  /* 0x0000000c13457221 */ /* 0x000fcc0000010000 */
[----:B------:R-:W5:Y:S01]  /*7020*/  MUFU.EX2 R23, R23 ;  /* 0x0000001700177308 */ /* 0x000f620000000800 */
[----:B--2---:R-:W-:Y:S01]  /*7030*/  FADD.FTZ R12, R10, R13 ;  /* 0x0000000d0a0c7221 */ /* 0x004fe20000010000 */
[----:B------:R-:W-:-:S06]  /*7040*/  FFMA.FTZ R109, R30, UR21, -R107 ;  /* 0x000000151e6d7c23 */ /* 0x000fcc000801086b */
[----:B------:R-:W2:Y:S01]  /*7050*/  MUFU.EX2 R25, R25 ;  /* 0x0000001900197308 */ /* 0x000ea20000000800 */
[----:B---3--:R-:W-:Y:S01]  /*7060*/  FADD.FTZ R14, R20, R69 ;  /* 0x00000045140e7221 */ /* 0x008fe20000010000 */
[----:B----4-:R-:W-:-:S06]  /*7070*/  FADD.FTZ R13, R11, R12 ;  /* 0x0000000c0b0d7221 */ /* 0x010fcc0000010000 */
[----:B------:R-:W3:Y:S01]  /*7080*/  MUFU.EX2 R24, R24 ;  /* 0x0000001800187308 */ /* 0x000ee20000000800 */
[----:B------:R-:W-:-:S07]  /*7090*/  FFMA.FTZ R30, R33, UR21, -R107 ;  /* 0x00000015211e7c23 */ /* 0x000fce000801086b */
[----:B------:R-:W4:Y:S01]  /*70a0*/  MUFU.EX2 R26, R26 ;  /* 0x0000001a001a7308 */ /* 0x000f220000000800 */
[----:B0-----:R-:W-:Y:S01]  /*70b0*/  FADD.FTZ R14, R21, R14 ;  /* 0x0000000e150e7221 */ /* 0x001fe20000010000 */
[----:B-1----:R-:W-:-:S06]  /*70c0*/  FADD.FTZ R12, R108, R13 ;  /* 0x0000000d6c0c7221 */ /* 0x002fcc0000010000 */
[----:B------:R-:W0:Y:S01]  /*70d0*/  MUFU.EX2 R27, R27 ;  /* 0x0000001b001b7308 */ /* 0x000e220000000800 */
[----:B------:R-:W-:-:S07]  /*70e0*/  FFMA.FTZ R33, R34, UR21, -R107 ;  /* 0x0000001522217c23 */ /* 0x000fce000801086b */
[----:B------:R-:W1:Y:S01]  /*70f0*/  MUFU.EX2 R106, R106 ;  /* 0x0000006a006a7308 */ /* 0x000e620000000800 */
[----:B------:R-:W-:Y:S01]  /*7100*/  F2FP.F16.F32.PACK_AB R8, R19, R18 ;  /* 0x000000121308723e */ /* 0x000fe200000000ff */
[----:B-----5:R-:W-:-:S06]  /*7110*/  FADD.FTZ R13, R23, R14 ;  /* 0x0000000e170d7221 */ /* 0x020fcc0000010000 */
        /* <DEDUP_REMOVED lines=14> */
[----:B-----5:R-:W-:Y:S01]  /*7200*/  FADD.FTZ R14, R28, R13 ;  /* 0x0000000d1c0e7221 */ /* 0x020fe20000010000 */
[----:B--2---:R-:W-:-:S06]  /*7210*/  FADD.FTZ R13, R109, R12 ;  /* 0x0000000c6d0d7221 */ /* 0x004fcc0000010000 */
[----:B------:R-:W2:Y:S01]  /*7220*/  MUFU.EX2 R35, R35 ;  /* 0x0000002300237308 */ /* 0x000ea20000000800 */
[----:B------:R-:W-:-:S07]  /*7230*/  FFMA.FTZ R37, R42, UR21, -R107 ;  /* 0x000000152a257c23 */ /* 0x000fce000801086b */
[----:B------:R-:W5:Y:S01]  /*7240*/  MUFU.EX2 R15, R15 ;  /* 0x0000000f000f7308 */ /* 0x000f620000000800 */
        /* <DEDUP_REMOVED lines=10> */
[----:B--2---:R-:W-:Y:S01]  /*72f0*/  FADD.FTZ R13, R35, R14 ;  /* 0x0000000e230d7221 */ /* 0x004fe20000010000 */
[----:B-----5:R-:W-:-:S06]  /*7300*/  FADD.FTZ R69, R15, R12 ;  /* 0x0000000c0f457221 */ /* 0x020fcc0000010000 */
        /* <DEDUP_REMOVED lines=10> */
[----:B------:R-:W0:Y:S08]  /*73b0*/  MUFU.EX2 R44, R44 ;  /* 0x0000002c002c7308 */ /* 0x000e300000000800 */
[----:B------:R-:W1:Y:S01]  /*73c0*/  MUFU.EX2 R38, R38 ;  /* 0x0000002600267308 */ /* 0x000e620000000800 */
[----:B--2---:R-:W-:Y:S01]  /*73d0*/  FADD.FTZ R12, R40, R13 ;  /* 0x0000000d280c7221 */ /* 0x004fe20000010000 */
[----:B-----5:R-:W-:-:S06]  /*73e0*/  FADD.FTZ R14, R37, R14 ;  /* 0x0000000e250e7221 */ /* 0x020fcc0000010000 */
[----:B------:R-:W2:Y:S01]  /*73f0*/  MUFU.EX2 R47, R47 ;  /* 0x0000002f002f7308 */ /* 0x000ea20000000800 */
[----:B------:R-:W-:-:S07]  /*7400*/  FFMA.FTZ R46, R54, UR21, -R107 ;  /* 0x00000015362e7c23 */ /* 0x000fce000801086b */
[----:B------:R-:W5:Y:S01]  /*7410*/  MUFU.EX2 R49, R49 ;  /* 0x0000003100317308 */ /* 0x000f620000000800 */
[----:B------:R-:W-:Y:S01]  /*7420*/  F2FP.F16.F32.PACK_AB R9, R10, R9 ;  /* 0x000000090a09723e */ /* 0x000fe200000000ff */
[----:B---3--:R-:W-:Y:S01]  /*7430*/  FADD.FTZ R13, R43, R12 ;  /* 0x0000000c2b0d7221 */ /* 0x008fe20000010000 */
[----:B------:R-:W-:-:S05]  /*7440*/  F2FP.F16.F32.PACK_AB R10, R21, R20 ;  /* 0x00000014150a723e */ /* 0x000fca00000000ff */
[----:B------:R-:W3:Y:S01]  /*7450*/  MUFU.EX2 R48, R48 ;  /* 0x0000003000307308 */ /* 0x000ee20000000800 */
[----:B----4-:R-:W-:Y:S01]  /*7460*/  FADD.FTZ R21, R29, R14 ;  /* 0x0000000e1d157221 */ /* 0x010fe20000010000 */
[----:B------:R-:W-:-:S06]  /*7470*/  FFMA.FTZ R57, R57, UR21, -R107 ;  /* 0x0000001539397c23 */ /* 0x000fcc000801086b */
[----:B------:R-:W4:Y:S01]  /*7480*/  MUFU.EX2 R45, R45 ;  /* 0x0000002d002d7308 */ /* 0x000f220000000800 */
[----:B------:R-:W-:Y:S01]  /*7490*/  F2FP.F16.F32.PACK_AB R25, R26, R25 ;  /* 0x000000191a19723e */ /* 0x000fe200000000ff */
[----:B0-----:R-:W-:Y:S01]  /*74a0*/  FADD.FTZ R14, R44, R13 ;  /* 0x0000000d2c0e7221 */ /* 0x001fe20000010000 */
[----:B------:R-:W-:-:S05]  /*74b0*/  F2FP.F16.F32.PACK_AB R26, R28, R27 ;  /* 0x0000001b1c1a723e */ /* 0x000fca00000000ff */
[----:B------:R-:W0:Y:S01]  /*74c0*/  MUFU.EX2 R51, R51 ;  /* 0x0000003300337308 */ /* 0x000e220000000800 */
[----:B-1----:R-:W-:Y:S01]  /*74d0*/  FADD.FTZ R28, R38, R21 ;  /* 0x00000015261c7221 */ /* 0x002fe20000010000 */
[----:B------:R-:W-:-:S06]  /*74e0*/  FFMA.FTZ R3, R58, UR21, -R107 ;  /* 0x000000153a037c23 */ /* 0x000fcc000801086b */
[----:B------:R-:W1:Y:S01]  /*74f0*/  MUFU.EX2 R22, R22 ;  /* 0x0000001600167308 */ /* 0x000e620000000800 */
[----:B--2---:R-:W-:Y:S01]  /*7500*/  FADD.FTZ R21, R47, R14 ;  /* 0x0000000e2f157221 */ /* 0x004fe20000010000 */
[----:B-----5:R-:W-:-:S06]  /*7510*/  FADD.FTZ R28, R49, R28 ;  /* 0x0000001c311c7221 */ /* 0x020fcc0000010000 */
[----:B------:R-:W2:Y:S01]  /*7520*/  MUFU.EX2 R52, R52 ;  /* 0x0000003400347308 */ /* 0x000ea20000000800 */
[----:B------:R-:W-:-:S07]  /*7530*/  FFMA.FTZ R6, R61, UR21, -R107 ;  /* 0x000000153d067c23 */ /* 0x000fce000801086b */
[----:B------:R-:W5:Y:S01]  /*7540*/  MUFU.EX2 R46, R46 ;  /* 0x0000002e002e7308 */ /* 0x000f620000000800 */
[----:B------:R-:W-:Y:S01]  /*7550*/  F2FP.F16.F32.PACK_AB R13, R33, R30 ;  /* 0x0000001e210d723e */ /* 0x000fe200000000ff */
[----:B---3--:R-:W-:-:S06]  /*7560*/  FADD.FTZ R30, R48, R21 ;  /* 0x00000015301e7221 */ /* 0x008fcc0000010000 */
[----:B------:R-:W3:Y:S01]  /*7570*/  MUFU.EX2 R55, R55 ;  /* 0x0000003700377308 */ /* 0x000ee20000000800 */
[----:B----4-:R-:W-:Y:S01]  /*7580*/  FADD.FTZ R21, R45, R28 ;  /* 0x0000001c2d157221 */ /* 0x010fe20000010000 */
[----:B------:R-:W-:-:S06]  /*7590*/  FFMA.FTZ R7, R62, UR21, -R107 ;  /* 0x000000153e077c23 */ /* 0x000fcc000801086b */
[----:B------:R-:W4:Y:S01]  /*75a0*/  MUFU.EX2 R57, R57 ;  /* 0x0000003900397308 */ /* 0x000f220000000800 */
[----:B------:R-:W-:Y:S01]  /*75b0*/  F2FP.F16.F32.PACK_AB R24, R24, R23 ;  /* 0x000000171818723e */ /* 0x000fe200000000ff */
[----:B0-----:R-:W-:-:S06]  /*75c0*/  FADD.FTZ R23, R51, R30 ;  /* 0x0000001e33177221 */ /* 0x001fcc0000010000 */
[----:B------:R-:W0:Y:S01]  /*75d0*/  MUFU.EX2 R56, R56 ;  /* 0x0000003800387308 */ /* 0x000e220000000800 */
[----:B-1----:R-:W-:Y:S01]  /*75e0*/  FADD.FTZ R21, R22, R21 ;  /* 0x0000001516157221 */ /* 0x002fe20000010000 */
[----:B------:R-:W-:-:S06]  /*75f0*/  FFMA.FTZ R65, R65, UR21, -R107 ;  /* 0x0000001541417c23 */ /* 0x000fcc000801086b */
[----:B------:R-:W1:Y:S01]  /*7600*/  MUFU.EX2 R3, R3 ;  /* 0x0000000300037308 */ /* 0x000e620000000800 */
[----:B--2---:R-:W-:Y:S01]  /*7610*/  FADD.FTZ R28, R52, R23 ;  /* 0x00000017341c7221 */ /* 0x004fe20000010000 */
[----:B-----5:R-:W-:-:S06]  /*7620*/  FADD.FTZ R30, R46, R21 ;  /* 0x000000152e1e7221 */ /* 0x020fcc0000010000 */
[----:B------:R-:W2:Y:S01]  /*7630*/  MUFU.EX2 R59, R59 ;  /* 0x0000003b003b7308 */ /* 0x000ea20000000800 */
[----:B------:R-:W-:Y:S01]  /*7640*/  FFMA.FTZ R61, R66, UR21, -R107 ;  /* 0x00000015423d7c23 */ /* 0x000fe2000801086b */
[----:B------:R-:W-:-:S06]  /*7650*/  F2FP.F16.F32.PACK_AB R11, R108, R11 ;  /* 0x0000000b6c0b723e */ /* 0x000fcc00000000ff */
[----:B------:R-:W5:Y:S01]  /*7660*/  MUFU.EX2 R6, R6 ;  /* 0x0000000600067308 */ /* 0x000f620000000800 */
[----:B---3--:R-:W-:Y:S01]  /*7670*/  FADD.FTZ R21, R55, R28 ;  /* 0x0000001c37157221 */ /* 0x008fe20000010000 */
[----:B----4-:R-:W-:-:S06]  /*7680*/  FADD.FTZ R30, R57, R30 ;  /* 0x0000001e391e7221 */ /* 0x010fcc0000010000 */
[----:B------:R-:W3:Y:S01]  /*7690*/  MUFU.EX2 R7, R7 ;  /* 0x0000000700077308 */ /* 0x000ee20000000800 */
[----:B------:R0:W-:Y:S07]  /*76a0*/  STSM.16.M88.4 [R156], R8 ;  /* 0x000000089c007844 */ /* 0x0001ee0000000200 */
[----:B------:R-:W4:Y:S01]  /*76b0*/  MUFU.EX2 R60, R60 ;  /* 0x0000003c003c7308 */ /* 0x000f220000000800 */
[----:B------:R-:W-:-:S07]  /*76c0*/  FFMA.FTZ R54, R70, UR21, -R107 ;  /* 0x0000001546367c23 */ /* 0x000fce000801086b */
[----:B------:R-:W4:Y:S01]  /*76d0*/  MUFU.EX2 R65, R65 ;  /* 0x0000004100417308 */ /* 0x000f220000000800 */
[----:B0-----:R-:W-:Y:S01]  /*76e0*/  FADD.FTZ R8, R56, R21 ;  /* 0x0000001538087221 */ /* 0x001fe20000010000 */
[----:B-1----:R-:W-:-:S06]  /*76f0*/  FADD.FTZ R9, R3, R30 ;  /* 0x0000001e03097221 */ /* 0x002fcc0000010000 */
[----:B------:R-:W0:Y:S01]  /*7700*/  MUFU.EX2 R63, R63 ;  /* 0x0000003f003f7308 */ /* 0x000e220000000800 */
[----:B--2---:R-:W-:Y:S01]  /*7710*/  FADD.FTZ R11, R59, R8 ;  /* 0x000000083b0b7221 */ /* 0x004fe20000010000 */
[----:B-----5:R-:W-:-:S06]  /*7720*/  FADD.FTZ R8, R6, R9 ;  /* 0x0000000906087221 */ /* 0x020fcc0000010000 */
[----:B------:R-:W1:Y:S01]  /*7730*/  MUFU.EX2 R61, R61 ;  /* 0x0000003d003d7308 */ /* 0x000e620000000800 */
[----:B------:R-:W-:Y:S01]  /*7740*/  FFMA.FTZ R71, R71, UR21, -R107 ;  /* 0x0000001547477c23 */ /* 0x000fe2000801086b */
[----:B---3--:R-:W-:-:S06]  /*7750*/  FADD.FTZ R8, R7, R8 ;  /* 0x0000000807087221 */ /* 0x008fcc0000010000 */
[----:B------:R-:W2:Y:S08]  /*7760*/  MUFU.EX2 R64, R64 ;  /* 0x0000004000407308 */ /* 0x000eb00000000800 */
[----:B------:R-:W3:Y:S01]  /*7770*/  MUFU.EX2 R53, R53 ;  /* 0x0000003500357308 */ /* 0x000ee20000000800 */
[----:B------:R-:W-:Y:S01]  /*7780*/  FFMA.FTZ R72, R72, UR21, -R107 ;  /* 0x0000001548487c23 */ /* 0x000fe2000801086b */
[----:B----4-:R-:W-:-:S06]  /*7790*/  FADD.FTZ R10, R60, R11 ;  /* 0x0000000b3c0a7221 */ /* 0x010fcc0000010000 */
[----:B------:R-:W4:Y:S01]  /*77a0*/  MUFU.EX2 R67, R67 ;  /* 0x0000004300437308 */ /* 0x000f220000000800 */
[----:B------:R-:W-:-:S07]  /*77b0*/  FADD.FTZ R8, R65, R8 ;  /* 0x0000000841087221 */ /* 0x000fce0000010000 */
[----:B------:R-:W5:Y:S01]  /*77c0*/  MUFU.EX2 R54, R54 ;  /* 0x0000003600367308 */ /* 0x000f620000000800 */
[----:B------:R-:W-:Y:S01]  /*77d0*/  FFMA.FTZ R75, R75, UR21, -R107 ;  /* 0x000000154b4b7c23 */ /* 0x000fe2000801086b */
[----:B0-----:R-:W-:-:S06]  /*77e0*/  FADD.FTZ R9, R63, R10 ;  /* 0x0000000a3f097221 */ /* 0x001fcc0000010000 */
[----:B------:R-:W0:Y:S01]  /*77f0*/  MUFU.EX2 R68, R68 ;  /* 0x0000004400447308 */ /* 0x000e220000000800 */
[----:B-1----:R-:W-:Y:S01]  /*7800*/  FADD.FTZ R8, R61, R8 ;  /* 0x000000083d087221 */ /* 0x002fe20000010000 */
[----:B------:R-:W-:-:S06]  /*7810*/  FFMA.FTZ R76, R76, UR21, -R107 ;  /* 0x000000154c4c7c23 */ /* 0x000fcc000801086b */
[----:B------:R-:W1:Y:S01]  /*7820*/  MUFU.EX2 R18, R71 ;  /* 0x0000004700127308 */ /* 0x000e620000000800 */
[----:B--2---:R-:W-:Y:S01]  /*7830*/  FADD.FTZ R10, R64, R9 ;  /* 0x00000009400a7221 */ /* 0x004fe20000010000 */
[----:B------:R-:W-:-:S06]  /*7840*/  F2FP.F16.F32.PACK_AB R57, R3, R57 ;  /* 0x000000390339723e */ /* 0x000fcc00000000ff */
[----:B------:R-:W2:Y:S01]  /*7850*/  MUFU.EX2 R73, R73 ;  /* 0x0000004900497308 */ /* 0x000ea20000000800 */
[----:B---3--:R-:W-:Y:S01]  /*7860*/  FADD.FTZ R3, R53, R8 ;  /* 0x0000000835037221 */ /* 0x008fe20000010000 */
[----:B------:R-:W-:-:S06]  /*7870*/  FFMA.FTZ R79, R79, UR21, -R107 ;  /* 0x000000154f4f7c23 */ /* 0x000fcc000801086b */
[----:B------:R-:W3:Y:S01]  /*7880*/  MUFU.EX2 R19, R72 ;  /* 0x0000004800137308 */ /* 0x000ee20000000800 */
[----:B----4-:R-:W-:Y:S01]  /*7890*/  FADD.FTZ R9, R67, R10 ;  /* 0x0000000a43097221 */ /* 0x010fe20000010000 */
[----:B-----5:R-:W-:-:S06]  /*78a0*/  FADD.FTZ R3, R54, R3 ;  /* 0x0000000336037221 */ /* 0x020fcc0000010000 */
[----:B------:R-:W4:Y:S01]  /*78b0*/  MUFU.EX2 R74, R74 ;  /* 0x0000004a004a7308 */ /* 0x000f220000000800 */
[----:B------:R-:W-:-:S07]  /*78c0*/  FFMA.FTZ R80, R80, UR21, -R107 ;  /* 0x0000001550507c23 */ /* 0x000fce000801086b */
[----:B------:R-:W5:Y:S01]  /*78d0*/  MUFU.EX2 R20, R75 ;  /* 0x0000004b00147308 */ /* 0x000f620000000800 */
        /* <DEDUP_REMOVED lines=8> */
[----:B---3--:R-:W-:-:S06]  /*7960*/  FADD.FTZ R3, R19, R6 ;  /* 0x0000000613037221 */ /* 0x008fcc0000010000 */
[----:B------:R-:W2:Y:S01]  /*7970*/  MUFU.EX2 R78, R78 ;  /* 0x0000004e004e7308 */ /* 0x000ea20000000800 */
[----:B------:R-:W-:-:S07]  /*7980*/  FFMA.FTZ R84, R84, UR21, -R107 ;  /* 0x0000001554547c23 */ /* 0x000fce000801086b */
[----:B------:R-:W3:Y:S01]  /*7990*/  MUFU.EX2 R79, R79 ;  /* 0x0000004f004f7308 */ /* 0x000ee20000000800 */
[----:B----4-:R-:W-:Y:S01]  /*79a0*/  FADD.FTZ R8, R74, R7 ;  /* 0x000000074a087221 */ /* 0x010fe20000010000 */
[----:B-----5:R-:W-:-:S06]  /*79b0*/  FADD.FTZ R3, R20, R3 ;  /* 0x0000000314037221 */ /* 0x020fcc0000010000 */
[----:B------:R-:W4:Y:S01]  /*79c0*/  MUFU.EX2 R80, R80 ;  /* 0x0000005000507308 */ /* 0x000f220000000800 */
[----:B------:R-:W-:Y:S01]  /*79d0*/  FFMA.FTZ R87, R87, UR21, -R107 ;  /* 0x0000001557577c23 */ /* 0x000fe2000801086b */
[----:B0-----:R-:W-:Y:S01]  /*79e0*/  FADD.FTZ R7, R77, R8 ;  /* 0x000000084d077221 */ /* 0x001fe20000010000 */
[----:B-1----:R-:W-:-:S05]  /*79f0*/  FADD.FTZ R8, R76, R3 ;  /* 0x000000034c087221 */ /* 0x002fca0000010000 */
[----:B------:R-:W0:Y:S01]  /*7a00*/  MUFU.EX2 R83, R83 ;  /* 0x0000005300537308 */ /* 0x000e220000000800 */
[----:B------:R-:W-:Y:S01]  /*7a10*/  FFMA.FTZ R88, R88, UR21, -R107 ;  /* 0x0000001558587c23 */ /* 0x000fe2000801086b */
[----:B------:R-:W-:Y:S01]  /*7a20*/  F2FP.F16.F32.PACK_AB R27, R109, R106 ;  /* 0x0000006a6d1b723e */ /* 0x000fe200000000ff */
[----:B--2---:R-:W-:Y:S01]  /*7a30*/  FADD.FTZ R6, R78, R7 ;  /* 0x000000074e067221 */ /* 0x004fe20000010000 */
[----:B------:R-:W-:-:S04]  /*7a40*/  F2FP.F16.F32.PACK_AB R12, R105, R31 ;  /* 0x0000001f690c723e */ /* 0x000fc800000000ff */
[----:B------:R-:W1:Y:S01]  /*7a50*/  MUFU.EX2 R84, R84 ;  /* 0x0000005400547308 */ /* 0x000e620000000800 */
[----:B------:R-:W-:Y:S02]  /*7a60*/  F2FP.F16.F32.PACK_AB R14, R36, R35 ;  /* 0x00000023240e723e */ /* 0x000fe400000000ff */
[----:B------:R-:W-:Y:S01]  /*7a70*/  F2FP.F16.F32.PACK_AB R15, R34, R15 ;  /* 0x0000000f220f723e */ /* 0x000fe200000000ff */
[----:B---3--:R-:W-:Y:S01]  /*7a80*/  FADD.FTZ R7, R79, R8 ;  /* 0x000000084f077221 */ /* 0x008fe20000010000 */
[----:B------:R-:W-:Y:S03]  /*7a90*/  STSM.16.M88.4 [R17], R24 ;  /* 0x0000001811007844 */ /* 0x000fe60000000200 */
[----:B------:R-:W2:Y:S01]  /*7aa0*/  MUFU.EX2 R87, R87 ;  /* 0x0000005700577308 */ /* 0x000ea20000000800 */
[--C-:B------:R-:W-:Y:S01]  /*7ab0*/  FFMA.FTZ R91, R91, UR21, -R107.reuse ;  /* 0x000000155b5b7c23 */ /* 0x100fe2000801086b */
[----:B------:R4:W-:Y:S01]  /*7ac0*/  STSM.16.M88.4 [R16], R12 ;  /* 0x0000000c10007844 */ /* 0x0009e20000000200 */
[----:B------:R-:W-:Y:S01]  /*7ad0*/  FFMA.FTZ R92, R92, UR21, -R107 ;  /* 0x000000155c5c7c23 */ /* 0x000fe2000801086b */
[----:B------:R-:W-:-:S04]  /*7ae0*/  F2FP.F16.F32.PACK_AB R50, R52, R51 ;  /* 0x000000333432723e */ /* 0x000fc800000000ff */
[----:B------:R-:W3:Y:S01]  /*7af0*/  MUFU.EX2 R88, R88 ;  /* 0x0000005800587308 */ /* 0x000ee20000000800 */
[----:B------:R-:W-:Y:S01]  /*7b00*/  F2FP.F16.F32.PACK_AB R51, R46, R22 ;  /* 0x000000162e33723e */ /* 0x000fe200000000ff */
[----:B------:R-:W-:Y:S01]  /*7b10*/  FFMA.FTZ R96, R96, UR21, -R107 ;  /* 0x0000001560607c23 */ /* 0x000fe2000801086b */
[----:B----4-:R-:W-:-:S05]  /*7b20*/  FADD.FTZ R12, R80, R7 ;  /* 0x00000007500c7221 */ /* 0x010fca0000010000 */
[----:B------:R-:W4:Y:S01]  /*7b30*/  MUFU.EX2 R22, R91 ;  /* 0x0000005b00167308 */ /* 0x000f220000000800 */
[----:B0-----:R-:W-:-:S07]  /*7b40*/  FADD.FTZ R7, R83, R12 ;  /* 0x0000000c53077221 */ /* 0x001fce0000010000 */
[----:B------:R-:W0:Y:S01]  /*7b50*/  MUFU.EX2 R81, R81 ;  /* 0x0000005100517308 */ /* 0x000e220000000800 */
[----:B-1----:R-:W-:Y:S01]  /*7b60*/  FADD.FTZ R12, R84, R7 ;  /* 0x00000007540c7221 */ /* 0x002fe20000010000 */
[--C-:B------:R-:W-:Y:S01]  /*7b70*/  FFMA.FTZ R100, R100, UR21, -R107.reuse ;  /* 0x0000001564647c23 */ /* 0x100fe2000801086b */
[--C-:B------:R-:W-:Y:S01]  /*7b80*/  FFMA.FTZ R103, R103, UR21, -R107.reuse ;  /* 0x0000001567677c23 */ /* 0x100fe2000801086b */
[----:B------:R-:W-:-:S04]  /*7b90*/  FFMA.FTZ R98, R98, UR21, -R107 ;  /* 0x0000001562627c23 */ /* 0x000fc8000801086b */
[----:B------:R-:W1:Y:S01]  /*7ba0*/  MUFU.EX2 R92, R92 ;  /* 0x0000005c005c7308 */ /* 0x000e620000000800 */
[----:B--2---:R-:W-:-:S07]  /*7bb0*/  FADD.FTZ R7, R87, R12 ;  /* 0x0000000c57077221 */ /* 0x004fce0000010000 */
[----:B------:R-:W2:Y:S01]  /*7bc0*/  MUFU.EX2 R82, R82 ;  /* 0x0000005200527308 */ /* 0x000ea20000000800 */
[----:B---3--:R-:W-:-:S07]  /*7bd0*/  FADD.FTZ R7, R88, R7 ;  /* 0x0000000758077221 */ /* 0x008fce0000010000 */
[----:B------:R-:W3:Y:S01]  /*7be0*/  MUFU.EX2 R96, R96 ;  /* 0x0000006000607308 */ /* 0x000ee20000000800 */
[----:B----4-:R-:W-:-:S07]  /*7bf0*/  FADD.FTZ R7, R22, R7 ;  /* 0x0000000716077221 */ /* 0x010fce0000010000 */
[----:B------:R-:W4:Y:S01]  /*7c00*/  MUFU.EX2 R85, R85 ;  /* 0x0000005500557308 */ /* 0x000f220000000800 */
[----:B------:R-:W-:-:S07]  /*7c10*/  F2FP.F16.F32.PACK_AB R42, R44, R43 ;  /* 0x0000002b2c2a723e */ /* 0x000fce00000000ff */
[----:B------:R-:W-:Y:S01]  /*7c20*/  MUFU.EX2 R86, R86 ;  /* 0x0000005600567308 */ /* 0x000fe20000000800 */
[----:B------:R-:W-:-:S07]  /*7c30*/  F2FP.F16.F32.PACK_AB R40, R40, R39 ;  /* 0x000000272828723e */ /* 0x000fce00000000ff */
[----:B------:R-:W-:Y:S01]  /*7c40*/  MUFU.EX2 R89, R89 ;  /* 0x0000005900597308 */ /* 0x000fe20000000800 */
[----:B------:R-:W-:-:S07]  /*7c50*/  F2FP.F16.F32.PACK_AB R41, R37, R41 ;  /* 0x000000292529723e */ /* 0x000fce00000000ff */
[----:B------:R-:W-:Y:S01]  /*7c60*/  MUFU.EX2 R90, R90 ;  /* 0x0000005a005a7308 */ /* 0x000fe20000000800 */
[----:B------:R-:W-:-:S07]  /*7c70*/  F2FP.F16.F32.PACK_AB R43, R38, R29 ;  /* 0x0000001d262b723e */ /* 0x000fce00000000ff */
[----:B------:R-:W-:Y:S01]  /*7c80*/  MUFU.EX2 R93, R93 ;  /* 0x0000005d005d7308 */ /* 0x000fe20000000800 */
[----:B0-----:R-:W-:-:S07]  /*7c90*/  FADD.FTZ R3, R81, R6 ;  /* 0x0000000651037221 */ /* 0x001fce0000010000 */
[----:B------:R-:W-:Y:S08]  /*7ca0*/  MUFU.EX2 R94, R94 ;  /* 0x0000005e005e7308 */ /* 0x000ff00000000800 */
[----:B------:R-:W0:Y:S01]  /*7cb0*/  MUFU.EX2 R21, R98 ;  /* 0x0000006200157308 */ /* 0x000e220000000800 */
[----:B------:R-:W-:-:S07]  /*7cc0*/  F2FP.F16.F32.PACK_AB R48, R48, R47 ;  /* 0x0000002f3030723e */ /* 0x000fce00000000ff */
[----:B------:R-:W-:Y:S01]  /*7cd0*/  MUFU.EX2 R97, R97 ;  /* 0x0000006100617308 */ /* 0x000fe20000000800 */
[----:B------:R-:W-:-:S07]  /*7ce0*/  F2FP.F16.F32.PACK_AB R49, R45, R49 ;  /* 0x000000312d31723e */ /* 0x000fce00000000ff */
[----:B------:R-:W5:Y:S08]  /*7cf0*/  MUFU.EX2 R99, R99 ;  /* 0x0000006300637308 */ /* 0x000f700000000800 */
[----:B------:R-:W-:Y:S08]  /*7d00*/  MUFU.EX2 R102, R102 ;  /* 0x0000006600667308 */ /* 0x000ff00000000800 */
[----:B------:R-:W-:Y:S08]  /*7d10*/  MUFU.EX2 R104, R104 ;  /* 0x0000006800687308 */ /* 0x000ff00000000800 */
[----:B------:R-:W-:Y:S08]  /*7d20*/  MUFU.EX2 R100, R100 ;  /* 0x0000006400647308 */ /* 0x000ff00000000800 */
[----:B------:R-:W5:Y:S01]  /*7d30*/  MUFU.EX2 R103, R103 ;  /* 0x0000006700677308 */ /* 0x000f620000000800 */
[----:B------:R-:W-:Y:S01]  /*7d40*/  F2FP.F16.F32.PACK_AB R56, R56, R55 ;  /* 0x000000373838723e */ /* 0x000fe200000000ff */
[----:B-1----:R-:W-:Y:S01]  /*7d50*/  FADD.FTZ R7, R92, R7 ;  /* 0x000000075c077221 */ /* 0x002fe20000010000 */
[----:B------:R-:W-:Y:S01]  /*7d60*/  F2FP.F16.F32.PACK_AB R66, R68, R67 ;  /* 0x000000434442723e */ /* 0x000fe200000000ff */
[----:B--2---:R-:W-:Y:S01]  /*7d70*/  FADD.FTZ R6, R82, R3 ;  /* 0x0000000352067221 */ /* 0x004fe20000010000 */
[----:B------:R-:W-:-:S02]  /*7d80*/  F2FP.F16.F32.PACK_AB R64, R64, R63 ;  /* 0x0000003f4040723e */ /* 0x000fc400000000ff */
[----:B------:R-:W-:Y:S02]  /*7d90*/  F2FP.F16.F32.PACK_AB R65, R61, R65 ;  /* 0x000000413d41723e */ /* 0x000fe400000000ff */
[----:B------:R-:W-:Y:S01]  /*7da0*/  F2FP.F16.F32.PACK_AB R67, R54, R53 ;  /* 0x000000353643723e */ /* 0x000fe200000000ff */
[----:B------:R-:W-:Y:S01]  /*7db0*/  STSM.16.M88.4 [R2+0x24800], R40 ;  /* 0x0248002802007844 */ /* 0x000fe20000000200 */
[----:B------:R-:W-:Y:S02]  /*7dc0*/  F2FP.F16.F32.PACK_AB R8, R74, R73 ;  /* 0x000000494a08723e */ /* 0x000fe400000000ff */
[----:B------:R-:W-:Y:S02]  /*7dd0*/  F2FP.F16.F32.PACK_AB R9, R19, R18 ;  /* 0x000000121309723e */ /* 0x000fe400000000ff */
[----:B------:R-:W-:Y:S02]  /*7de0*/  F2FP.F16.F32.PACK_AB R10, R78, R77 ;  /* 0x0000004d4e0a723e */ /* 0x000fe400000000ff */
[----:B------:R-:W-:Y:S01]  /*7df0*/  F2FP.F16.F32.PACK_AB R11, R76, R20 ;  /* 0x000000144c0b723e */ /* 0x000fe200000000ff */
[----:B------:R-:W-:Y:S01]  /*7e00*/  STSM.16.M88.4 [R110], R48 ;  /* 0x000000306e007844 */ /* 0x000fe20000000200 */
[----:B---3--:R-:W-:Y:S01]  /*7e10*/  FADD.FTZ R7, R96, R7 ;  /* 0x0000000760077221 */ /* 0x008fe20000010000 */
[----:B----4-:R-:W-:-:S02]  /*7e20*/  FADD.FTZ R3, R85, R6 ;  /* 0x0000000655037221 */ /* 0x010fc40000010000 */
[----:B------:R-:W-:Y:S01]  /*7e30*/  STSM.16.M88.4 [R17+0x6000], R56 ;  /* 0x0060003811007844 */ /* 0x000fe20000000200 */
[----:B------:R-:W-:Y:S01]  /*7e40*/  F2FP.F16.F32.PACK_AB R12, R82, R81 ;  /* 0x00000051520c723e */ /* 0x000fe200000000ff */
[----:B0-----:R-:W-:Y:S01]  /*7e50*/  FADD.FTZ R7, R21, R7 ;  /* 0x0000000715077221 */ /* 0x001fe20000010000 */
[----:B------:R-:W-:Y:S01]  /*7e60*/  F2FP.F16.F32.PACK_AB R13, R80, R79 ;  /* 0x0000004f500d723e */ /* 0x000fe200000000ff */
[----:B------:R-:W-:Y:S01]  /*7e70*/  STSM.16.M88.4 [R16+0x6000], R64 ;  /* 0x0060004010007844 */ /* 0x000fe20000000200 */
[----:B------:R-:W-:Y:S02]  /*7e80*/  F2FP.F16.F32.PACK_AB R14, R86, R85 ;  /* 0x00000055560e723e */ /* 0x000fe400000000ff */
[----:B------:R-:W-:Y:S01]  /*7e90*/  F2FP.F16.F32.PACK_AB R15, R84, R83 ;  /* 0x00000053540f723e */ /* 0x000fe200000000ff */
[----:B------:R0:W-:Y:S01]  /*7ea0*/  STSM.16.M88.4 [R2+0x2a800], R8 ;  /* 0x02a8000802007844 */ /* 0x0001e20000000200 */
[----:B-----5:R-:W-:Y:S01]  /*7eb0*/  F2FP.F16.F32.PACK_AB R20, R99, R97 ;  /* 0x000000616314723e */ /* 0x020fe200000000ff */
[----:B------:R-:W-:Y:S01]  /*7ec0*/  FADD.FTZ R6, R86, R3 ;  /* 0x0000000356067221 */ /* 0x000fe20000010000 */
[----:B------:R-:W-:-:S02]  /*7ed0*/  F2FP.F16.F32.PACK_AB R21, R21, R96 ;  /* 0x000000601515723e */ /* 0x000fc400000000ff */
[----:B------:R-:W-:Y:S01]  /*7ee0*/  F2FP.F16.F32.PACK_AB R23, R103, R100 ;  /* 0x000000646717723e */ /* 0x000fe200000000ff */
[----:B------:R1:W-:Y:S01]  /*7ef0*/  STSM.16.M88.4 [R157], R12 ;  /* 0x0000000c9d007844 */ /* 0x0003e20000000200 */
[----:B------:R-:W-:Y:S01]  /*7f00*/  FADD.FTZ R3, R89, R6 ;  /* 0x0000000659037221 */ /* 0x000fe20000010000 */
[----:B0-----:R-:W-:Y:S02]  /*7f10*/  F2FP.F16.F32.PACK_AB R8, R90, R89 ;  /* 0x000000595a08723e */ /* 0x001fe400000000ff */
[----:B------:R-:W-:Y:S02]  /*7f20*/  F2FP.F16.F32.PACK_AB R9, R88, R87 ;  /* 0x000000575809723e */ /* 0x000fe400000000ff */
[----:B------:R-:W-:Y:S02]  /*7f30*/  F2FP.F16.F32.PACK_AB R10, R94, R93 ;  /* 0x0000005d5e0a723e */ /* 0x000fe400000000ff */
[----:B------:R-:W-:Y:S02]  /*7f40*/  F2FP.F16.F32.PACK_AB R11, R92, R22 ;  /* 0x000000165c0b723e */ /* 0x000fe400000000ff */
[----:B------:R-:W-:-:S03]  /*7f50*/  F2FP.F16.F32.PACK_AB R22, R104, R102 ;  /* 0x000000666816723e */ /* 0x000fc600000000ff */
[----:B------:R1:W-:Y:S04]  /*7f60*/  STSM.16.M88.4 [R17+0xc000], R8 ;  /* 0x00c0000811007844 */ /* 0x0003e80000000200 */
[----:B------:R1:W-:Y:S01]  /*7f70*/  STSM.16.M88.4 [R16+0xc000], R20 ;  /* 0x00c0001410007844 */ /* 0x0003e20000000200 */
[----:B------:R-:W-:Y:S01]  /*7f80*/  FADD.FTZ R6, R90, R3 ;  /* 0x000000035a067221 */ /* 0x000fe20000010000 */
[----:B------:R0:W-:Y:S06]  /*7f90*/  MEMBAR.ALL.CTA ;  /* 0x0000000000007992 */ /* 0x0001ec0000008000 */
[----:B0-----:R-:W0:Y:S01]  /*7fa0*/  FENCE.VIEW.ASYNC.S ;  /* 0x00000000000073c6 */ /* 0x001e220000000000 */
[----:B------:R-:W-:Y:S01]  /*7fb0*/  FADD.FTZ R3, R93, R6 ;  /* 0x000000065d037221 */ /* 0x000fe20000010000 */
[----:B------:R-:W-:-:S03]  /*7fc0*/  ISETP.LT.AND P2, PT, RZ, UR24, PT ;  /* 0x00000018ff007c0c */ /* 0x000fc6000bf41270 */
[----:B------:R-:W-:Y:S01]  /*7fd0*/  FADD.FTZ R6, R94, R3 ;  /* 0x000000035e067221 */ /* 0x000fe20000010000 */
[----:B------:R-:W-:-:S03]  /*7fe0*/  UIADD3 UR6, UR24, -0x1, URZ ;  /* 0xffffffff18067890 */ /* 0x000fc6000fffe03f */
[----:B------:R-:W-:-:S04]  /*7ff0*/  FADD.FTZ R6, R97, R6 ;  /* 0x0000000661067221 */ /* 0x000fc80000010000 */
[----:B------:R-:W-:Y:S01]  /*8000*/  FADD.FTZ R3, R99, R6 ;  /* 0x0000000663037221 */ /* 0x000fe20000010000 */
[----:B------:R-:W-:Y:S01]  /*8010*/  FADD.FTZ R7, R100, R7 ;  /* 0x0000000764077221 */ /* 0x000fe20000010000 */
[----:B------:R-:W-:Y:S01]  /*8020*/  UMOV UR25, UR38 ;  /* 0x0000002600197c82 */ /* 0x000fe20008000000 */
[----:B------:R-:W-:Y:S01]  /*8030*/  UMOV UR24, UR6 ;  /* 0x0000000600187c82 */ /* 0x000fe20008000000 */
[----:B------:R-:W-:Y:S01]  /*8040*/  FADD.FTZ R3, R102, R3 ;  /* 0x0000000366037221 */ /* 0x000fe20000010000 */
[----:B------:R-:W-:Y:S01]  /*8050*/  UMOV UR23, UR39 ;  /* 0x0000002700177c82 */ /* 0x000fe20008000000 */
[-C--:B------:R-:W-:Y:S01]  /*8060*/  FMUL.FTZ R122, R122, R0.reuse ;  /* 0x000000007a7a7220 */ /* 0x080fe20000410000 */
        /* <DEDUP_REMOVED lines=14> */
[----:B------:R-:W-:Y:S01]  /*8150*/  FMUL.FTZ R151, R151, R0 ;  /* 0x0000000097977220 */ /* 0x000fe20000410000 */
[----:B------:R-:W-:Y:S01]  /*8160*/  FADD.FTZ R3, R104, R3 ;  /* 0x0000000368037221 */ /* 0x000fe20000010000 */
[----:B------:R-:W-:Y:S01]  /*8170*/  FADD.FTZ R7, R103, R7 ;  /* 0x0000000767077221 */ /* 0x000fe20000010000 */
        /* <DEDUP_REMOVED lines=16> */
[----:B------:R-:W-:-:S02]  /*8280*/  IMAD.MOV.U32 R6, RZ, RZ, R101 ;  /* 0x000000ffff067224 */ /* 0x000fc400078e0065 */
[----:B------:R-:W-:Y:S01]  /*8290*/  IMAD.MOV.U32 R0, RZ, RZ, R95 ;  /* 0x000000ffff007224 */ /* 0x000fe200078e005f */
[----:B0-----:R-:W-:Y:S01]  /*82a0*/  NOP ;  /* 0x0000000000007918 */ /* 0x001fe20000000000 */
[----:B-1----:R-:W-:Y:S05]  /*82b0*/  @P2 BRA `(.L_x_24) ;  /* 0xffffffc8008c2947 */ /* 0x002fea000383ffff */
.L_x_15:
[----:B------:R-:W-:Y:S06]  /*82c0*/  BAR.ARV 0x8, 0x200 ;  /* 0x0208000000007b1d */ /* 0x000fec0000002000 */
[----:B------:R-:W-:Y:S05]  /*82d0*/  @!P0 BRA `(.L_x_25) ;  /* 0x0000000000048947 */ /* 0x000fea0003800000 */
[----:B------:R-:W-:Y:S01]  /*82e0*/  BPT.TRAP 0x1 ;  /* 0x000000040000795c */ /* 0x000fe20000300000 */
.L_x_25:
[----:B------:R-:W-:Y:S01]  /*82f0*/  ULEA UR12, UR39, UR40, 0x3 ;  /* 0x00000028270c7291 */ /* 0x000fe2000f8e183f */
[----:B------:R-:W-:-:S05]  /*8300*/  IMAD.U32 R0, RZ, RZ, UR38 ;  /* 0x00000026ff007e24 */ /* 0x000fca000f8e00ff */
[----:B------:R-:W-:-:S04]  /*8310*/  SHF.L.U32 R0, R0, 0x1f, RZ ;  /* 0x0000001f00007819 */ /* 0x000fc800000006ff */
[----:B------:R0:W1:Y:S01]  /*8320*/  SYNCS.PHASECHK.TRANS64.TRYWAIT P2, [UR12+0x30850], R0 ;  /* 0x03085000ff0075a7 */ /* 0x000062000804014c */
[----:B------:R-:W-:Y:S05]  /*8330*/  @!P0 BRA `(.L_x_26) ;  /* 0x0000000000048947 */ /* 0x000fea0003800000 */
[----:B------:R-:W-:Y:S01]  /*8340*/  BPT.TRAP 0x1 ;  /* 0x000000040000795c */ /* 0x000fe20000300000 */
.L_x_26:
[----:B-1----:R-:W-:Y:S05]  /*8350*/  @P2 BRA `(.L_x_27) ;  /* 0x0000000000082947 */ /* 0x002fea0003800000 */
[----:B------:R-:W1:Y:S02]  /*8360*/  SYNCS.PHASECHK.TRANS64.TRYWAIT P0, [UR12+0x30850], R0 ;  /* 0x03085000ff0075a7 */ /* 0x000e64000800014c */
[----:B-1----:R-:W-:Y:S05]  /*8370*/  @!P0 BRA `(.L_x_28) ;  /* 0x0000005000008947 */ /* 0x002fea0003800000 */
.L_x_27:
[----:B------:R-:W-:Y:S01]  /*8380*/  R2UR UR4, R155 ;  /* 0x000000009b0472ca */ /* 0x000fe200000e0000 */
[----:B------:R-:W-:Y:S01]  /*8390*/  UIADD3 UR5, UR40, 0x400, URZ ;  /* 0x0000040028057890 */ /* 0x000fe2000fffe03f */
[----:B------:R-:W-:Y:S01]  /*83a0*/  WARPGROUP.ARRIVE ;  /* 0x00000000000079c5 */ /* 0x000fe20000000000 */
[----:B------:R-:W-:Y:S01]  /*83b0*/  UMOV UR7, 0x40000040 ;  /* 0x4000004000077882 */ /* 0x000fe20000000000 */
[----:B------:R-:W-:Y:S01]  /*83c0*/  UMOV UR11, 0x40000040 ;  /* 0x40000040000b7882 */ /* 0x000fe20000000000 */
[----:B------:R-:W-:Y:S01]  /*83d0*/  USHF.R.U32.HI UR5, URZ, 0x4, UR5 ;  /* 0x000000043f057899 */ /* 0x000fe20008011605 */
[----:B------:R-:W2:Y:S01]  /*83e0*/  LDL R62, [R1+0x4] ;  /* 0x00000400013e7983 */ /* 0x000ea20000100800 */
[----:B------:R-:W-:Y:S01]  /*83f0*/  UMOV UR9, 0x40000040 ;  /* 0x4000004000097882 */ /* 0x000fe20000000000 */
[----:B------:R-:W3:Y:S02]  /*8400*/  LDC R18, c[0x0][0xbe8] ;  /* 0x0002fa00ff127b82 */ /* 0x000ee40000000800 */
[----:B------:R-:W4:Y:S03]  /*8410*/  LDL R6, [R1+0x20] ;  /* 0x0000200001067983 */ /* 0x000f260000100800 */
[----:B------:R-:W-:Y:S01]  /*8420*/  UIADD3 UR4, UR4, 0x1e800, URZ ;  /* 0x0001e80004047890 */ /* 0x000fe2000fffe03f */
[----:B------:R-:W5:Y:S04]  /*8430*/  LDL R29, [R1+0x1c] ;  /* 0x00001c00011d7983 */ /* 0x000f680000100800 */
[----:B01----:R-:W0:Y:S01]  /*8440*/  SHFL.BFLY PT, R0, R3, 0x2, 0x1f ;  /* 0x0c401f0003007f89 */ /* 0x003e2200000e0000 */
[----:B------:R-:W-:-:S03]  /*8450*/  USHF.R.U32.HI UR4, URZ, 0x4, UR4 ;  /* 0x000000043f047899 */ /* 0x000fc60008011604 */
[----:B------:R-:W1:Y:S01]  /*8460*/  SHFL.BFLY PT, R4, R7, 0x2, 0x1f ;  /* 0x0c401f0007047f89 */ /* 0x000e6200000e0000 */
[----:B------:R-:W-:Y:S01]  /*8470*/  ULOP3.LUT UR5, UR5, 0x3fff, URZ, 0xc0, !UPT ;  /* 0x00003fff05057892 */ /* 0x000fe2000f8ec03f */
[----:B------:R-:W3:Y:S01]  /*8480*/  S2R R8, SR_TID.X ;  /* 0x0000000000087919 */ /* 0x000ee20000002100 */
[----:B------:R-:W-:Y:S01]  /*8490*/  ULOP3.LUT UR4, UR4, 0x3fff, URZ, 0xc0, !UPT ;  /* 0x00003fff04047892 */ /* 0x000fe2000f8ec03f */
[----:B------:R-:W-:Y:S01]  /*84a0*/  IMAD.MOV.U32 R19, RZ, RZ, -0x800000 ;  /* 0xff800000ff137424 */ /* 0x000fe200078e00ff */
[----:B------:R-:W-:Y:S01]  /*84b0*/  UIMAD UR6, UR39, 0x600, UR5 ;  /* 0x00000600270678a4 */ /* 0x000fe2000f8e0205 */
[----:B------:R-:W5:Y:S01]  /*84c0*/  LDL R32, [R1+0xc] ;  /* 0x00000c0001207983 */ /* 0x000f620000100800 */
[----:B------:R-:W-:Y:S01]  /*84d0*/  ULOP3.LUT UR4, UR4, 0x10000, URZ, 0xfc, !UPT ;  /* 0x0001000004047892 */ /* 0x000fe2000f8efc3f */
[----:B------:R-:W-:Y:S01]  /*84e0*/  CS2R R10, SRZ ;  /* 0x00000000000a7805 */ /* 0x000fe2000001ff00 */
[----:B------:R-:W-:Y:S01]  /*84f0*/  UMOV UR5, 0x40000040 ;  /* 0x4000004000057882 */ /* 0x000fe20000000000 */
[----:B------:R-:W5:Y:S01]  /*8500*/  LDL R36, [R1+0x18] ;  /* 0x0000180001247983 */ /* 0x000f620000100800 */
[----:B------:R-:W-:Y:S01]  /*8510*/  IMAD.MOV.U32 R48, RZ, RZ, -0x800000 ;  /* 0xff800000ff307424 */ /* 0x000fe200078e00ff */
[----:B------:R-:W4:Y:S04]  /*8520*/  LDC R12, c[0x0][0xc38] ;  /* 0x00030e00ff0c7b82 */ /* 0x000f280000000800 */
[----:B------:R-:W-:Y:S01]  /*8530*/  HGMMA.64x64x16.F32 R120, gdesc[UR4].tnspB, R120, gsb0 ;  /* 0x40e00000047879f0 */ /* 0x000fe20008000878 */
[----:B------:R-:W-:-:S02]  /*8540*/  UIADD3 UR10, UR6, 0x80, URZ ;  /* 0x00000080060a7890 */ /* 0x000fc4000fffe03f */
[----:B------:R-:W-:Y:S01]  /*8550*/  UIADD3 UR8, UR4, 0x2, URZ ;  /* 0x0000000204087890 */ /* 0x000fe2000fffe03f */
[----:B------:R-:W5:Y:S01]  /*8560*/  LDC.64 R34, c[0x0][0xb98] ;  /* 0x0002e600ff227b82 */ /* 0x000f620000000a00 */
        /* <DEDUP_REMOVED lines=63> */
[----:B0-----:R-:W-:-:S05]  /*8960*/  FADD.FTZ R0, R0, R3 ;  /* 0x0000000300007221 */ /* 0x001fca0000010000 */
[----:B------:R-:W0:Y:S01]  /*8970*/  SHFL.BFLY PT, R5, R0, 0x1, 0x1f ;  /* 0x0c201f0000057f89 */ /* 0x000e2200000e0000 */
[----:B-1----:R-:W-:-:S05]  /*8980*/  FADD.FTZ R4, R4, R7 ;  /* 0x0000000704047221 */ /* 0x002fca0000010000 */
[----:B------:R-:W1:Y:S01]  /*8990*/  SHFL.BFLY PT, R9, R4, 0x1, 0x1f ;  /* 0x0c201f0004097f89 */ /* 0x000e6200000e0000 */
[----:B------:R-:W-:Y:S02]  /*89a0*/  WARPGROUP.DEPBAR.LE gsb0, 0x0 ;  /* 0x00008000000079c5 */ /* 0x000fe40000010000 */
[----:B------:R-:W-:-:S06]  /*89b0*/  WARPGROUP.ARRIVE ;  /* 0x00000000000079c5 */ /* 0x000fcc0000000000 */
[----:B------:R-:W-:Y:S01]  /*89c0*/  HGMMA.64x64x16.F32 R120, gdesc[UR8].tnspB, R120, gsb0 ;  /* 0x40e00000087879f0 */ /* 0x000fe20008000878 */
[----:B0-----:R-:W-:Y:S02]  /*89d0*/  FADD.FTZ R5, R0, R5 ;  /* 0x0000000500057221 */ /* 0x001fe40000010000 */
[----:B------:R-:W0:Y:S01]  /*89e0*/  S2UR UR5, SR_SWINHI ;  /* 0x00000000000579c3 */ /* 0x000e220000002f00 */
[----:B-1----:R-:W-:Y:S01]  /*89f0*/  FADD.FTZ R9, R4, R9 ;  /* 0x0000000904097221 */ /* 0x002fe20000010000 */
[C---:B---3--:R-:W-:Y:S01]  /*8a00*/  VIADD R60, R8.reuse, 0xffffff80 ;  /* 0xffffff80083c7836 */ /* 0x048fe20000000000 */
[----:B------:R-:W-:Y:S01]  /*8a10*/  UIADD3 UR7, -UR45, URZ, URZ ;  /* 0x0000003f2d077290 */ /* 0x000fe2000fffe13f */
[----:B------:R-:W-:Y:S01]  /*8a20*/  FSETP.NE.FTZ.AND P0, PT, R5, RZ, PT ;  /* 0x000000ff0500720b */ /* 0x000fe20003f15000 */
[----:B------:R-:W-:Y:S01]  /*8a30*/  UIADD3 UR6, UR6, 0x580, URZ ;  /* 0x0000058006067890 */ /* 0x000fe2000fffe03f */
[----:B------:R-:W-:Y:S01]  /*8a40*/  FSETP.NE.FTZ.AND P2, PT, R9, RZ, PT ;  /* 0x000000ff0900720b */ /* 0x000fe20003f55000 */
[----:B------:R-:W-:Y:S01]  /*8a50*/  UIADD3 UR4, UR4, 0xc06, URZ ;  /* 0x00000c0604047890 */ /* 0x000fe2000fffe03f */
[----:B------:R-:W-:Y:S01]  /*8a60*/  IADD3 R61, R8, -0x80, RZ ;  /* 0xffffff80083d7810 */ /* 0x000fe20007ffe0ff */
[----:B------:R-:W-:-:S08]  /*8a70*/  ULDC UR10, c[0x0][0xc44] ;  /* 0x00031100000a7ab9 */ /* 0x000fd00000000800 */
[----:B------:R-:W1:Y:S01]  /*8a80*/  @P0 MUFU.LG2 R3, R5 ;  /* 0x0000000500030308 */ /* 0x000e620000000c00 */
[----:B------:R-:W-:Y:S02]  /*8a90*/  MOV R0, UR21 ;  /* 0x0000001500007c02 */ /* 0x000fe40008000f00 */
[----:B------:R-:W-:Y:S01]  /*8aa0*/  SHF.R.S32.HI R60, RZ, 0x1f, R60 ;  /* 0x0000001fff3c7819 */ /* 0x000fe2000001143c */
[----:B------:R-:W-:-:S04]  /*8ab0*/  UIMAD UR10, UR10, UR7, UR43 ;  /* 0x000000070a0a72a4 */ /* 0x000fc8000f8e022b */
[----:B------:R-:W3:Y:S01]  /*8ac0*/  @P2 MUFU.LG2 R4, R9 ;  /* 0x0000000900042308 */ /* 0x000ee20000000c00 */
[----:B------:R-:W-:Y:S01]  /*8ad0*/  UMOV UR8, UR40 ;  /* 0x0000002800087c82 */ /* 0x000fe20008000000 */
[----:B0-----:R-:W-:Y:S01]  /*8ae0*/  UMOV UR9, UR5 ;  /* 0x0000000500097c82 */ /* 0x001fe20008000000 */
[----:B------:R-:W-:Y:S01]  /*8af0*/  UMOV UR7, 0x40000040 ;  /* 0x4000004000077882 */ /* 0x000fe20000000000 */
[----:B------:R-:W-:Y:S01]  /*8b00*/  UMOV UR5, 0x40000040 ;  /* 0x4000004000057882 */ /* 0x000fe20000000000 */
[----:B------:R-:W-:Y:S01]  /*8b10*/  @P0 FMUL.FTZ R0, R0, 0.69314718246459960938 ;  /* 0x3f31721800000820 */ /* 0x000fe20000410000 */
[----:B------:R-:W-:Y:S01]  /*8b20*/  LEA.HI R60, R60, R61, RZ, 0x3 ;  /* 0x0000003d3c3c7211 */ /* 0x000fe200078f18ff */
[----:B-1----:R-:W-:-:S03]  /*8b30*/  @P0 FMUL.FTZ R3, R3, 0.69314718246459960938 ;  /* 0x3f31721803030820 */ /* 0x002fc60000410000 */
[----:B------:R-:W-:Y:S01]  /*8b40*/  SHF.R.S32.HI R60, RZ, 0x3, R60 ;  /* 0x00000003ff3c7819 */ /* 0x000fe2000001143c */
[----:B------:R-:W-:Y:S01]  /*8b50*/  @P0 FFMA.FTZ R19, R0, R95, R3 ;  /* 0x0000005f00130223 */ /* 0x000fe20000010003 */
[----:B--2---:R-:W-:Y:S01]  /*8b60*/  IMAD.SHL.U32 R0, R62, 0x8, RZ ;  /* 0x000000083e007824 */ /* 0x004fe200078e00ff */
[----:B------:R-:W-:Y:S01]  /*8b70*/  MOV R24, UR8 ;  /* 0x0000000800187c02 */ /* 0x000fe20008000f00 */
[----:B------:R-:W-:Y:S02]  /*8b80*/  IMAD.U32 R3, RZ, RZ, UR21 ;  /* 0x00000015ff037e24 */ /* 0x000fe4000f8e00ff */
[----:B------:R-:W-:Y:S02]  /*8b90*/  IMAD R15, R60, 0x40, R0 ;  /* 0x000000403c0f7824 */ /* 0x000fe400078e0200 */
[----:B------:R-:W-:Y:S02]  /*8ba0*/  IMAD.U32 R25, RZ, RZ, UR9 ;  /* 0x00000009ff197e24 */ /* 0x000fe4000f8e00ff */
[----:B------:R-:W-:Y:S01]  /*8bb0*/  @P2 FMUL.FTZ R3, R3, 0.69314718246459960938 ;  /* 0x3f31721803032820 */ /* 0x000fe20000410000 */
[----:B---3--:R-:W-:Y:S01]  /*8bc0*/  @P2 FMUL.FTZ R4, R4, 0.69314718246459960938 ;  /* 0x3f31721804042820 */ /* 0x008fe20000410000 */
[----:B------:R0:W-:Y:S01]  /*8bd0*/  @P2 MUFU.RCP R10, R9 ;  /* 0x00000009000a2308 */ /* 0x0001e20000001000 */
[----:B------:R-:W-:Y:S01]  /*8be0*/  IMAD.WIDE R14, R15, 0x2, R24 ;  /* 0x000000020f0e7825 */ /* 0x000fe200078e0218 */
[----:B------:R-:W-:-:S02]  /*8bf0*/  WARPGROUP.DEPBAR.LE gsb0, 0x0 ;  /* 0x00008000000079c5 */ /* 0x000fc40000010000 */
[----:B------:R-:W-:-:S04]  /*8c00*/  WARPGROUP.ARRIVE ;  /* 0x00000000000079c5 */ /* 0x000fc80000000000 */
[----:B------:R1:W2:Y:S01]  /*8c10*/  @P0 MUFU.RCP R11, R5 ;  /* 0x00000005000b0308 */ /* 0x0002a20000001000 */
[----:B------:R-:W-:Y:S01]  /*8c20*/  IMAD R7, RZ, RZ, -UR43 ;  /* 0x8000002bff077e24 */ /* 0x000fe2000f8e02ff */
[----:B------:R-:W-:Y:S01]  /*8c30*/  USHF.R.S32.HI UR11, URZ, 0x1f, UR10 ;  /* 0x0000001f3f0b7899 */ /* 0x000fe2000801140a */
[----:B------:R-:W-:Y:S01]  /*8c40*/  ULDC.64 UR8, c[0x0][0xb90] ;  /* 0x0002e40000087ab9 */ /* 0x000fe20000000a00 */
[----:B------:R-:W-:Y:S01]  /*8c50*/  HGMMA.64x64x16.F32 R120, gdesc[UR4].tnspB, R120, gsb0 ;  /* 0x40e00000047879f0 */ /* 0x000fe20008000878 */
[----:B----4-:R-:W-:-:S04]  /*8c60*/  IMAD.WIDE R24, R6, 0x2, R24 ;  /* 0x0000000206187825 */ /* 0x010fc800078e0218 */
[----:B------:R-:W-:Y:S01]  /*8c70*/  @P2 FFMA.FTZ R48, R3, R101, R4 ;  /* 0x0000006503302223 */ /* 0x000fe20000010004 */
[----:B------:R-:W-:Y:S02]  /*8c80*/  ISETP.NE.AND P2, PT, R18, 0x1, PT ;  /* 0x000000011200780c */ /* 0x000fe40003f45270 */
[C---:B------:R-:W-:Y:S02]  /*8c90*/  LOP3.LUT R3, R24.reuse, 0x380, RZ, 0xc0, !PT ;  /* 0x0000038018037812 */ /* 0x040fe400078ec0ff */
[C---:B------:R-:W-:Y:S02]  /*8ca0*/  IADD3 R8, P0, R24.reuse, 0x60, RZ ;  /* 0x0000006018087810 */ /* 0x040fe40007f1e0ff */
[----:B------:R-:W-:Y:S02]  /*8cb0*/  SHF.R.U64 R3, R3, 0x3, RZ ;  /* 0x0000000303037819 */ /* 0x000fe400000012ff */
[C---:B------:R-:W-:Y:S02]  /*8cc0*/  IADD3 R6, P3, R24.reuse, 0x40, RZ ;  /* 0x0000004018067810 */ /* 0x040fe40007f7e0ff */
[----:B------:R-:W-:-:S02]  /*8cd0*/  IADD3 R4, P4, R24, 0x20, RZ ;  /* 0x0000002018047810 */ /* 0x000fc40007f9e0ff */
[----:B------:R-:W-:Y:S01]  /*8ce0*/  LOP3.LUT R24, R3, R24, RZ, 0x3c, !PT ;  /* 0x0000001803187212 */ /* 0x000fe200078e3cff */
[----:B------:R-:W3:Y:S01]  /*8cf0*/  @P2 LDC R28, c[0x0][0xbec] ;  /* 0x0002fb00ff1c2b82 */ /* 0x000ee20000000800 */
[----:B------:R-:W-:-:S04]  /*8d00*/  LOP3.LUT R3, R8, 0x380, RZ, 0xc0, !PT ;  /* 0x0000038008037812 */ /* 0x000fc800078ec0ff */
[----:B------:R-:W-:-:S03]  /*8d10*/  SHF.R.U64 R3, R3, 0x3, RZ ;  /* 0x0000000303037819 */ /* 0x000fc600000012ff */
[----:B------:R-:W4:Y:S01]  /*8d20*/  @P2 LDC R33, c[0x0][0xbf0] ;  /* 0x0002fc00ff212b82 */ /* 0x000f220000000800 */
[----:B------:R-:W-:Y:S02]  /*8d30*/  LOP3.LUT R22, R3, R8, RZ, 0x3c, !PT ;  /* 0x0000000803167212 */ /* 0x000fe400078e3cff */
[----:B------:R-:W-:-:S04]  /*8d40*/  LOP3.LUT R3, R4, 0x380, RZ, 0xc0, !PT ;  /* 0x0000038004037812 */ /* 0x000fc800078ec0ff */
[----:B------:R-:W-:Y:S01]  /*8d50*/  SHF.R.U64 R3, R3, 0x3, RZ ;  /* 0x0000000303037819 */ /* 0x000fe200000012ff */
[----:B------:R-:W-:-:S03]  /*8d60*/  UIMAD UR4, UR11, UR8, URZ ;  /* 0x000000080b0472a4 */ /* 0x000fc6000f8e023f */
[----:B------:R-:W-:Y:S01]  /*8d70*/  LOP3.LUT R8, R3, R4, RZ, 0x3c, !PT ;  /* 0x0000000403087212 */ /* 0x000fe200078e3cff */
[----:B------:R-:W-:Y:S01]  /*8d80*/  IMAD R3, R12, R7, UR41 ;  /* 0x000000290c037e24 */ /* 0x000fe2000f8e0207 */
[----:B------:R-:W-:-:S03]  /*8d90*/  UIMAD.WIDE.U32 UR6, UR10, UR8, URZ ;  /* 0x000000080a0672a5 */ /* 0x000fc6000f8e003f */
[----:B-----5:R-:W-:Y:S01]  /*8da0*/  IMAD R37, R3, 0xc0, R29 ;  /* 0x000000c003257824 */ /* 0x020fe200078e021d */
[----:B------:R-:W-:-:S03]  /*8db0*/  UIMAD UR4, UR10, UR9, UR4 ;  /* 0x000000090a0472a4 */ /* 0x000fc6000f8e0204 */
[----:B---3--:R-:W-:Y:S01]  /*8dc0*/  @P2 IMAD.HI.U32 R4, R37, R28, RZ ;  /* 0x0000001c25042227 */ /* 0x008fe200078e00ff */
[----:B------:R-:W-:Y:S01]  /*8dd0*/  UIADD3 UR4, UR7, UR4, URZ ;  /* 0x0000000407047290 */ /* 0x000fe2000fffe03f */
[----:B0-----:R-:W-:Y:S01]  /*8de0*/  IADD3.X R9, RZ, R25, RZ, P4, !PT ;  /* 0x00000019ff097210 */ /* 0x001fe200027fe4ff */
[----:B------:R-:W-:Y:S01]  /*8df0*/  ULDC.64 UR8, c[0x0][0xae8] ;  /* 0x0002ba0000087ab9 */ /* 0x000fe20000000a00 */
[----:B------:R-:W-:Y:S01]  /*8e00*/  IMAD.X R23, RZ, RZ, R25, P0 ;  /* 0x000000ffff177224 */ /* 0x000fe200000e0619 */
[C---:B------:R-:W-:Y:S01]  /*8e10*/  IADD3 R13, P0, R14.reuse, 0x1800, RZ ;  /* 0x000018000e0d7810 */ /* 0x040fe20007f1e0ff */
[----:B------:R-:W-:Y:S01]  /*8e20*/  IMAD.MOV.U32 R29, RZ, RZ, R37 ;  /* 0x000000ffff1d7224 */ /* 0x000fe200078e0025 */
[----:B----4-:R-:W-:Y:S01]  /*8e30*/  @P2 SHF.R.U32.HI R29, RZ, R33, R4 ;  /* 0x00000021ff1d2219 */ /* 0x010fe20000011604 */
[----:B------:R-:W-:Y:S01]  /*8e40*/  IMAD.U32 R27, RZ, RZ, UR7 ;  /* 0x00000007ff1b7e24 */ /* 0x000fe2000f8e00ff */
[----:B------:R-:W-:Y:S01]  /*8e50*/  IADD3 R31, P4, R14, 0x4800, RZ ;  /* 0x000048000e1f7810 */ /* 0x000fe20007f9e0ff */
[----:B------:R-:W-:Y:S01]  /*8e60*/  USHF.R.S32.HI UR7, URZ, 0x1f, UR45 ;  /* 0x0000001f3f077899 */ /* 0x000fe2000801142d */
[----:B------:R-:W-:Y:S01]  /*8e70*/  MOV R27, UR4 ;  /* 0x00000004001b7c02 */ /* 0x000fe20008000f00 */
[----:B------:R-:W-:Y:S01]  /*8e80*/  IMAD.U32 R26, RZ, RZ, UR6 ;  /* 0x00000006ff1a7e24 */ /* 0x000fe2000f8e00ff */
[----:B------:R-:W-:Y:S01]  /*8e90*/  LOP3.LUT R12, R13, 0x380, RZ, 0xc0, !PT ;  /* 0x000003800d0c7812 */ /* 0x000fe200078ec0ff */
[----:B------:R-:W-:Y:S01]  /*8ea0*/  IMAD.MOV R33, RZ, RZ, -R29 ;  /* 0x000000ffff217224 */ /* 0x000fe200078e0a1d */
[----:B------:R-:W-:Y:S01]  /*8eb0*/  LOP3.LUT R4, R31, 0x380, RZ, 0xc0, !PT ;  /* 0x000003801f047812 */ /* 0x000fe200078ec0ff */
[----:B------:R-:W-:Y:S01]  /*8ec0*/  IMAD.U32 R30, RZ, RZ, UR12 ;  /* 0x0000000cff1e7e24 */ /* 0x000fe2000f8e00ff */
[----:B------:R-:W-:Y:S01]  /*8ed0*/  MOV R57, R24 ;  /* 0x0000001800397202 */ /* 0x000fe20000000f00 */
[----:B------:R-:W-:Y:S01]  /*8ee0*/  IMAD.X R21, RZ, RZ, R25, P3 ;  /* 0x000000ffff157224 */ /* 0x000fe200018e0619 */
[----:B------:R-:W-:Y:S01]  /*8ef0*/  SHF.R.U64 R12, R12, 0x3, RZ ;  /* 0x000000030c0c7819 */ /* 0x000fe200000012ff */
[----:B------:R-:W-:Y:S01]  /*8f00*/  IMAD.WIDE.U32 R24, R34, UR45, R26 ;  /* 0x0000002d22187c25 */ /* 0x000fe2000f8e001a */
[----:B------:R-:W-:Y:S01]  /*8f10*/  SHF.R.U64 R4, R4, 0x3, RZ ;  /* 0x0000000304047819 */ /* 0x000fe200000012ff */
[----:B------:R-:W-:Y:S01]  /*8f20*/  ULDC.64 UR4, c[0x0][0xb88] ;  /* 0x0002e20000047ab9 */ /* 0x000fe20000000a00 */
[----:B------:R-:W-:Y:S01]  /*8f30*/  MOV R54, R22 ;  /* 0x0000001600367202 */ /* 0x000fe20000000f00 */
[----:B------:R-:W-:Y:S01]  /*8f40*/  IMAD R28, R34, UR7, RZ ;  /* 0x00000007221c7c24 */ /* 0x000fe2000f8e02ff */
[----:B-1----:R-:W-:Y:S01]  /*8f50*/  LOP3.LUT R5, R6, 0x380, RZ, 0xc0, !PT ;  /* 0x0000038006057812 */ /* 0x002fe200078ec0ff */
[----:B------:R-:W-:-:S02]  /*8f60*/  IMAD R27, R18, R33, R37 ;  /* 0x00000021121b7224 */ /* 0x000fc400078e0225 */
[----:B------:R-:W-:Y:S01]  /*8f70*/  @!P1 VIADD R22, R30, 0x30860 ;  /* 0x000308601e169836 */ /* 0x000fe20000000000 */
[----:B------:R-:W-:Y:S01]  /*8f80*/  LOP3.LUT R12, R12, R13, RZ, 0x3c, !PT ;  /* 0x0000000d0c0c7212 */ /* 0x000fe200078e3cff */
[----:B------:R-:W-:Y:S01]  /*8f90*/  IMAD.X R13, RZ, RZ, R15, P0 ;  /* 0x000000ffff0d7224 */ /* 0x000fe200000e060f */
[----:B------:R-:W-:Y:S01]  /*8fa0*/  LOP3.LUT R4, R4, R31, RZ, 0x3c, !PT ;  /* 0x0000001f04047212 */ /* 0x000fe200078e3cff */
[----:B------:R-:W-:Y:S01]  /*8fb0*/  IMAD R28, R35, UR45, R28 ;  /* 0x0000002d231c7c24 */ /* 0x000fe2000f8e021c */
[----:B------:R-:W-:Y:S02]  /*8fc0*/  SHF.R.U64 R5, R5, 0x3, RZ ;  /* 0x0000000305057819 */ /* 0x000fe400000012ff */
[----:B------:R-:W-:Y:S02]  /*8fd0*/  SHF.R.S32.HI R31, RZ, 0x1f, R29 ;  /* 0x0000001fff1f7819 */ /* 0x000fe4000001141d */
[----:B------:R-:W-:Y:S02]  /*8fe0*/  IADD3 R24, P0, R29, R24, RZ ;  /* 0x000000181d187210 */ /* 0x000fe40007f1e0ff */
[----:B------:R-:W-:-:S02]  /*8ff0*/  SHF.R.S32.HI R26, RZ, 0x1f, R27 ;  /* 0x0000001fff1a7819 */ /* 0x000fc4000001141b */
[----:B------:R-:W-:Y:S01]  /*9000*/  @!P1 PRMT R22, RZ, 0x654, R22 ;  /* 0x00000654ff169816 */ /* 0x000fe20000000016 */
[----:B------:R-:W-:Y:S02]  /*9010*/  WARPGROUP.DEPBAR.LE gsb0, 0x0 ;  /* 0x00008000000079c5 */ /* 0x000fe40000010000 */
[----:B------:R-:W-:Y:S01]  /*9020*/  LOP3.LUT R20, R5, R6, RZ, 0x3c, !PT ;  /* 0x0000000605147212 */ /* 0x000fe200078e3cff */
[----:B------:R-:W-:Y:S01]  /*9030*/  IMAD R26, R26, UR4, RZ ;  /* 0x000000041a1a7c24 */ /* 0x000fe2000f8e02ff */
[----:B------:R-:W-:Y:S01]  /*9040*/  IADD3.X R25, R31, R25, R28, P0, !PT ;  /* 0x000000191f197210 */ /* 0x000fe200007fe41c */
[----:B------:R0:W-:Y:S01]  /*9050*/  @!P1 SYNCS.ARRIVE.TRANS64.RED.A1T0 RZ, [R22+URZ], RZ ;  /* 0x000000ff16ff99a7 */ /* 0x0001e2000810043f */
[----:B------:R-:W-:Y:S01]  /*9060*/  MOV R55, R20 ;  /* 0x0000001400377202 */ /* 0x000fe20000000f00 */
[C---:B------:R-:W-:Y:S02]  /*9070*/  IMAD R23, R27.reuse, UR5, R26 ;  /* 0x000000051b177c24 */ /* 0x040fe4000f8e021a */
[----:B------:R-:W-:Y:S01]  /*9080*/  IMAD.WIDE.U32 R20, R27, UR4, R24 ;  /* 0x000000041b147c25 */ /* 0x000fe2000f8e0018 */
[----:B------:R-:W-:Y:S01]  /*9090*/  ULDC.64 UR4, c[0x0][0xb50] ;  /* 0x0002d40000047ab9 */ /* 0x000fe20000000a00 */
[----:B------:R-:W-:-:S03]  /*90a0*/  MOV R56, R8 ;  /* 0x0000000800387202 */ /* 0x000fc60000000f00 */
[----:B------:R-:W-:Y:S02]  /*90b0*/  IADD3 R23, R21, R23, RZ ;  /* 0x0000001715177210 */ /* 0x000fe40007ffe0ff */
[----:B------:R-:W-:Y:S01]  /*90c0*/  LEA R58, P0, R20, UR4, 0x2 ;  /* 0x00000004143a7c11 */ /* 0x000fe2000f8010ff */
[-C--:B--2---:R-:W-:Y:S01]  /*90d0*/  FMUL.FTZ R8, R121, R11.reuse ;  /* 0x0000000b79087220 */ /* 0x084fe20000410000 */
[-C--:B------:R-:W-:Y:S01]  /*90e0*/  FMUL.FTZ R9, R120, R11.reuse ;  /* 0x0000000b78097220 */ /* 0x080fe20000410000 */
[-C--:B------:R-:W-:Y:S01]  /*90f0*/  FMUL.FTZ R21, R125, R11.reuse ;  /* 0x0000000b7d157220 */ /* 0x080fe20000410000 */
[-C--:B0-----:R-:W-:Y:S01]  /*9100*/  FMUL.FTZ R22, R124, R11.reuse ;  /* 0x0000000b7c167220 */ /* 0x081fe20000410000 */
        /* <DEDUP_REMOVED lines=12> */
[----:B------:R-:W-:Y:S01]  /*91d0*/  LEA.HI.X R59, R20, UR5, R23, 0x2, P0 ;  /* 0x00000005143b7c11 */ /* 0x000fe200080f1417 */
[-C--:B------:R-:W-:Y:S01]  /*91e0*/  FMUL.FTZ R11, R123, R10.reuse ;  /* 0x0000000a7b0b7220 */ /* 0x080fe20000410000 */
[-C--:B------:R-:W-:Y:S01]  /*91f0*/  FMUL.FTZ R20, R122, R10.reuse ;  /* 0x0000000a7a147220 */ /* 0x080fe20000410000 */
[----:B------:R-:W-:Y:S01]  /*9200*/  LOP3.LUT P0, RZ, R32, 0x3, RZ, 0xc0, !PT ;  /* 0x0000000320ff7812 */ /* 0x000fe2000780c0ff */
[-C--:B------:R-:W-:Y:S01]  /*9210*/  FMUL.FTZ R23, R127, R10.reuse ;  /* 0x0000000a7f177220 */ /* 0x080fe20000410000 */
[----:B------:R-:W-:Y:S01]  /*9220*/  FMUL.FTZ R24, R126, R10 ;  /* 0x0000000a7e187220 */ /* 0x000fe20000410000 */
[----:B------:R-:W-:-:S02]  /*9230*/  IMAD R52, R3, 0xc0, R36 ;  /* 0x000000c003347824 */ /* 0x000fc400078e0224 */
        /* <DEDUP_REMOVED lines=12> */
[----:B------:R-:W-:Y:S01]  /*9300*/  F2FP.F16.F32.PACK_AB R8, R8, R9 ;  /* 0x000000090808723e */ /* 0x000fe200000000ff */
[----:B------:R-:W-:Y:S01]  /*9310*/  ULDC UR4, c[0x0][0xa88] ;  /* 0x0002a20000047ab9 */ /* 0x000fe20000000800 */
[----:B------:R-:W-:-:S02]  /*9320*/  F2FP.F16.F32.PACK_AB R9, R11, R20 ;  /* 0x000000140b09723e */ /* 0x000fc400000000ff */
[----:B------:R-:W-:Y:S02]  /*9330*/  F2FP.F16.F32.PACK_AB R10, R21, R22 ;  /* 0x00000016150a723e */ /* 0x000fe400000000ff */
[----:B------:R-:W-:Y:S01]  /*9340*/  F2FP.F16.F32.PACK_AB R11, R23, R24 ;  /* 0x00000018170b723e */ /* 0x000fe200000000ff */
[----:B------:R-:W-:Y:S01]  /*9350*/  BAR.SYNC.DEFER_BLOCKING 0x1, 0x180 ;  /* 0x0046000000007b1d */ /* 0x000fe20000010000 */
[----:B------:R-:W-:Y:S01]  /*9360*/  F2FP.F16.F32.PACK_AB R20, R25, R26 ;  /* 0x0000001a1914723e */ /* 0x000fe200000000ff */
[----:B------:R-:W-:Y:S01]  /*9370*/  IMAD R49, R18, UR4, RZ ;  /* 0x0000000412317c24 */ /* 0x000fe2000f8e02ff */
[----:B------:R-:W-:Y:S02]  /*9380*/  F2FP.F16.F32.PACK_AB R21, R27, R28 ;  /* 0x0000001c1b15723e */ /* 0x000fe400000000ff */
[----:B------:R-:W-:Y:S02]  /*9390*/  F2FP.F16.F32.PACK_AB R22, R29, R30 ;  /* 0x0000001e1d16723e */ /* 0x000fe400000000ff */
[----:B------:R-:W-:Y:S01]  /*93a0*/  F2FP.F16.F32.PACK_AB R23, R31, R32 ;  /* 0x000000201f17723e */ /* 0x000fe200000000ff */
[----:B------:R-:W-:Y:S01]  /*93b0*/  VIADD R50, R52, 0x8 ;  /* 0x0000000834327836 */ /* 0x000fe20000000000 */
        /* <DEDUP_REMOVED lines=9> */
[----:B------:R-:W-:-:S03]  /*9450*/  ISETP.GE.OR P1, PT, R52, R49, P0 ;  /* 0x000000313400720c */ /* 0x000fc60000726670 */
[----:B------:R1:W-:Y:S01]  /*9460*/  STSM.16.M88.4 [R56], R20 ;  /* 0x0000001438007844 */ /* 0x0003e20000000200 */
[----:B------:R-:W-:-:S03]  /*9470*/  ISETP.GE.OR P0, PT, R50, R49, P0 ;  /* 0x000000313200720c */ /* 0x000fc60000706670 */
[----:B------:R-:W-:Y:S04]  /*9480*/  STSM.16.M88.4 [R55], R24 ;  /* 0x0000001837007844 */ /* 0x000fe80000000200 */
[----:B------:R-:W-:Y:S04]  /*9490*/  STSM.16.M88.4 [R54], R44 ;  /* 0x0000002c36007844 */ /* 0x000fe80000000200 */
[----:B------:R-:W-:Y:S01]  /*94a0*/  SHFL.IDX PT, R50, R58, RZ, 0x1c1f ;  /* 0x001c1fff3a327589 */ /* 0x000fe200000e0000 */
[C---:B------:R-:W-:Y:S01]  /*94b0*/  IADD3 R7, P3, R14.reuse, 0x3000, RZ ;  /* 0x000030000e077810 */ /* 0x040fe20007f7e0ff */
[----:B0-----:R-:W0:Y:S02]  /*94c0*/  @P2 LDC R9, c[0x0][0xbec] ;  /* 0x0002fb00ff092b82 */ /* 0x001e240000000800 */
[----:B------:R-:W2:Y:S06]  /*94d0*/  SHFL.IDX PT, R51, R59, RZ, 0x1c1f ;  /* 0x001c1fff3b337589 */ /* 0x000eac00000e0000 */
[----:B------:R-:W-:Y:S06]  /*94e0*/  BAR.SYNC.DEFER_BLOCKING 0x1, 0x180 ;  /* 0x0046000000007b1d */ /* 0x000fec0000010000 */
[----:B------:R-:W-:Y:S01]  /*94f0*/  SHFL.IDX PT, R53, R59, 0x1, 0x1c1f ;  /* 0x003c1f003b357f89 */ /* 0x000fe200000e0000 */
[----:B------:R-:W-:Y:S01]  /*9500*/  LOP3.LUT R5, R14, 0x380, RZ, 0xc0, !PT ;  /* 0x000003800e057812 */ /* 0x000fe200078ec0ff */
[----:B-1----:R-:W1:Y:S02]  /*9510*/  @P2 LDC R20, c[0x0][0xbf0] ;  /* 0x0002fc00ff142b82 */ /* 0x002e640000000800 */
[----:B------:R-:W3:Y:S01]  /*9520*/  SHFL.IDX PT, R52, R58, 0x1, 0x1c1f ;  /* 0x003c1f003a347f89 */ /* 0x000ee200000e0000 */
[----:B------:R-:W-:-:S02]  /*9530*/  LOP3.LUT R6, R7, 0x380, RZ, 0xc0, !PT ;  /* 0x0000038007067812 */ /* 0x000fc400078ec0ff */
[----:B------:R-:W-:Y:S02]  /*9540*/  SHF.R.U64 R5, R5, 0x3, RZ ;  /* 0x0000000305057819 */ /* 0x000fe400000012ff */
[----:B------:R-:W-:Y:S01]  /*9550*/  SHF.R.U64 R6, R6, 0x3, RZ ;  /* 0x0000000306067819 */ /* 0x000fe200000012ff */
[----:B------:R-:W4:Y:S01]  /*9560*/  LDC.64 R10, c[0x0][0xae0] ;  /* 0x0002b800ff0a7b82 */ /* 0x000f220000000a00 */
[----:B------:R-:W-:Y:S02]  /*9570*/  LOP3.LUT R14, R5, R14, RZ, 0x3c, !PT ;  /* 0x0000000e050e7212 */ /* 0x000fe400078e3cff */
[----:B------:R-:W-:Y:S01]  /*9580*/  LOP3.LUT R6, R6, R7, RZ, 0x3c, !PT ;  /* 0x0000000706067212 */ /* 0x000fe200078e3cff */
[----:B------:R-:W-:Y:S01]  /*9590*/  IMAD.X R7, RZ, RZ, R15, P3 ;  /* 0x000000ffff077224 */ /* 0x000fe200018e060f */
[----:B------:R-:W-:Y:S01]  /*95a0*/  IADD3.X R5, RZ, R15, RZ, P4, !PT ;  /* 0x0000000fff057210 */ /* 0x000fe200027fe4ff */
[----:B--2---:R-:W-:Y:S04]  /*95b0*/  @!P1 ST.E desc[UR46][R50.64], R19 ;  /* 0x0000001332009985 */ /* 0x004fe8000c10192e */
[----:B---3--:R-:W-:Y:S04]  /*95c0*/  @!P0 ST.E desc[UR46][R52.64], R48 ;  /* 0x0000003034008985 */ /* 0x008fe8000c10192e */
[----:B------:R-:W2:Y:S04]  /*95d0*/  LD.E.128 R28, desc[UR46][R14.64] ;  /* 0x0000002e0e1c7980 */ /* 0x000ea8000c101d00 */
[----:B------:R-:W3:Y:S04]  /*95e0*/  LD.E.128 R32, desc[UR46][R12.64] ;  /* 0x0000002e0c207980 */ /* 0x000ee8000c101d00 */
[----:B------:R-:W5:Y:S04]  /*95f0*/  LD.E.128 R36, desc[UR46][R6.64] ;  /* 0x0000002e06247980 */ /* 0x000f68000c101d00 */
[----:B------:R0:W5:Y:S01]  /*9600*/  LD.E.128 R40, desc[UR46][R4.64] ;  /* 0x0000002e04287980 */ /* 0x000162000c101d00 */
[----:B------:R-:W-:Y:S01]  /*9610*/  IMAD R8, R62, 0x30, R60 ;  /* 0x000000303e087824 */ /* 0x000fe200078e023c */
[----:B------:R-:W-:-:S02]  /*9620*/  UIMAD UR6, UR11, UR8, URZ ;  /* 0x000000080b0672a4 */ /* 0x000fc4000f8e023f */
[----:B------:R-:W-:Y:S01]  /*9630*/  UIMAD.WIDE.U32 UR4, UR10, UR8, URZ ;  /* 0x000000080a0472a5 */ /* 0x000fe2000f8e003f */
[----:B------:R-:W-:Y:S01]  /*9640*/  IMAD R8, R3, 0xc0, R8 ;  /* 0x000000c003087824 */ /* 0x000fe200078e0208 */
[----:B------:R-:W-:Y:S01]  /*9650*/  UIMAD UR6, UR10, UR9, UR6 ;  /* 0x000000090a0672a4 */ /* 0x000fe2000f8e0206 */
[----:B------:R-:W-:Y:S01]  /*9660*/  @!PT LDS RZ, [RZ] ;  /* 0x00000000fffff984 */ /* 0x000fe20000000800 */
[----:B------:R-:W-:Y:S01]  /*9670*/  @!PT LDS RZ, [RZ] ;  /* 0x00000000fffff984 */ /* 0x000fe20000000800 */
[----:B------:R-:W-:Y:S01]  /*9680*/  @!PT LDS RZ, [RZ] ;  /* 0x00000000fffff984 */ /* 0x000fe20000000800 */
[----:B------:R-:W-:Y:S01]  /*9690*/  @!PT LDS RZ, [RZ] ;  /* 0x00000000fffff984 */ /* 0x000fe20000000800 */
[----:B------:R1:W-:Y:S06]  /*96a0*/  MEMBAR.ALL.CTA ;  /* 0x0000000000007992 */ /* 0x0003ec0000008000 */
[----:B-1----:R-:W1:Y:S01]  /*96b0*/  FENCE.VIEW.ASYNC.S ;  /* 0x00000000000073c6 */ /* 0x002e620000000000 */
[----:B------:R-:W-:Y:S01]  /*96c0*/  ULDC.64 UR8, c[0x0][0xaf0] ;  /* 0x0002bc0000087ab9 */ /* 0x000fe20000000a00 */
[----:B0-----:R-:W-:Y:S01]  /*96d0*/  @P2 IMAD.HI.U32 R5, R8, R9, RZ ;  /* 0x0000000908052227 */ /* 0x001fe200078e00ff */
[----:B------:R-:W-:-:S02]  /*96e0*/  UIADD3 UR5, UR5, UR6, URZ ;  /* 0x0000000605057290 */ /* 0x000fc4000fffe03f */
[----:B------:R-:W-:Y:S01]  /*96f0*/  UIMAD UR6, UR7, UR8, URZ ;  /* 0x00000008070672a4 */ /* 0x000fe2000f8e023f */
[----:B------:R-:W-:Y:S01]  /*9700*/  IMAD.MOV.U32 R4, RZ, RZ, R8 ;  /* 0x000000ffff047224 */ /* 0x000fe200078e0008 */
[----:B------:R-:W-:Y:S01]  /*9710*/  @P2 SHF.R.U32.HI R4, RZ, R20, R5 ;  /* 0x00000014ff042219 */ /* 0x000fe20000011605 */
[----:B------:R-:W-:Y:S02]  /*9720*/  UIMAD.WIDE.U32 UR4, UR45, UR8, UR4 ;  /* 0x000000082d0472a5 */ /* 0x000fe4000f8e0004 */
[----:B------:R-:W-:Y:S01]  /*9730*/  UIMAD UR6, UR45, UR9, UR6 ;  /* 0x000000092d0672a4 */ /* 0x000fe2000f8e0206 */
[--C-:B------:R-:W-:Y:S01]  /*9740*/  SHF.R.S32.HI R5, RZ, 0x1f, R4.reuse ;  /* 0x0000001fff057819 */ /* 0x100fe20000011404 */
[----:B------:R-:W-:Y:S02]  /*9750*/  IMAD.MOV R7, RZ, RZ, -R4 ;  /* 0x000000ffff077224 */ /* 0x000fe400078e0a04 */
[----:B------:R-:W-:Y:S02]  /*9760*/  UIADD3 UR5, UR5, UR6, URZ ;  /* 0x0000000605057290 */ /* 0x000fe4000fffe03f */
[----:B----4-:R-:W-:-:S02]  /*9770*/  IMAD R5, R5, R10, RZ ;  /* 0x0000000a05057224 */ /* 0x010fc400078e02ff */
[----:B------:R-:W-:Y:S02]  /*9780*/  IMAD R7, R18, R7, R8 ;  /* 0x0000000712077224 */ /* 0x000fe400078e0208 */
[C---:B------:R-:W-:Y:S02]  /*9790*/  IMAD R9, R4.reuse, R11, R5 ;  /* 0x0000000b04097224 */ /* 0x040fe400078e0205 */
[----:B------:R-:W-:Y:S01]  /*97a0*/  IMAD.WIDE.U32 R4, R4, R10, UR4 ;  /* 0x0000000404047e25 */ /* 0x000fe2000f8e000a */
[----:B------:R-:W-:Y:S01]  /*97b0*/  SHF.R.S32.HI R6, RZ, 0x1f, R7 ;  /* 0x0000001fff067819 */ /* 0x000fe20000011407 */
[----:B------:R-:W-:-:S03]  /*97c0*/  ULDC.64 UR4, c[0x0][0xad8] ;  /* 0x0002b60000047ab9 */ /* 0x000fc60000000a00 */
[----:B------:R-:W-:Y:S01]  /*97d0*/  IADD3 R5, R5, R9, RZ ;  /* 0x0000000905057210 */ /* 0x000fe20007ffe0ff */
[----:B------:R-:W-:-:S04]  /*97e0*/  IMAD R6, R6, UR4, RZ ;  /* 0x0000000406067c24 */ /* 0x000fc8000f8e02ff */
[C---:B------:R-:W-:Y:S02]  /*97f0*/  IMAD R9, R7.reuse, UR5, R6 ;  /* 0x0000000507097c24 */ /* 0x040fe4000f8e0206 */
[----:B------:R-:W-:Y:S01]  /*9800*/  IMAD.WIDE.U32 R4, R7, UR4, R4 ;  /* 0x0000000407047c25 */ /* 0x000fe2000f8e0004 */
[----:B------:R-:W-:-:S03]  /*9810*/  ULDC.64 UR4, c[0x0][0xa80] ;  /* 0x0002a00000047ab9 */ /* 0x000fc60000000a00 */
[----:B------:R-:W-:Y:S01]  /*9820*/  IMAD.IADD R5, R5, 0x1, R9 ;  /* 0x0000000105057824 */ /* 0x000fe200078e0209 */
[C---:B------:R-:W-:Y:S01]  /*9830*/  LEA R13, P0, R4.reuse, UR4, 0x1 ;  /* 0x00000004040d7c11 */ /* 0x040fe2000f8008ff */
[----:B------:R-:W-:Y:S01]  /*9840*/  IMAD R20, R3, 0xc0, R60 ;  /* 0x000000c003147824 */ /* 0x000fe200078e023c */
[----:B------:R-:W-:Y:S01]  /*9850*/  ULDC UR4, c[0x0][0xac8] ;  /* 0x0002b20000047ab9 */ /* 0x000fe20000000800 */
[----:B------:R-:W0:Y:S01]  /*9860*/  LDC R3, c[0x0][0xc34] ;  /* 0x00030d00ff037b82 */ /* 0x000e220000000800 */
[----:B------:R-:W-:Y:S01]  /*9870*/  LEA.HI.X R15, R4, UR5, R5, 0x1, P0 ;  /* 0x00000005040f7c11 */ /* 0x000fe200080f0c05 */
[----:B-1----:R-:W-:Y:S04]  /*9880*/  SHFL.IDX PT, R6, R13, 0x1, 0x181f ;  /* 0x00381f000d067f89 */ /* 0x002fe800000e0000 */
[----:B------:R-:W-:Y:S04]  /*9890*/  SHFL.IDX PT, R4, R13, RZ, 0x181f ;  /* 0x00181fff0d047589 */ /* 0x000fe800000e0000 */
[----:B------:R-:W1:Y:S04]  /*98a0*/  SHFL.IDX PT, R5, R15, RZ, 0x181f ;  /* 0x00181fff0f057589 */ /* 0x000e6800000e0000 */
[----:B------:R-:W4:Y:S04]  /*98b0*/  SHFL.IDX PT, R7, R15, 0x1, 0x181f ;  /* 0x00381f000f077f89 */ /* 0x000f2800000e0000 */
[----:B------:R-:W-:Y:S04]  /*98c0*/  SHFL.IDX PT, R8, R13, 0x2, 0x181f ;  /* 0x00581f000d087f89 */ /* 0x000fe800000e0000 */
[----:B------:R-:W0:Y:S04]  /*98d0*/  SHFL.IDX PT, R9, R15, 0x2, 0x181f ;  /* 0x00581f000f097f89 */ /* 0x000e2800000e0000 */
[----:B------:R-:W-:Y:S04]  /*98e0*/  SHFL.IDX PT, R10, R13, 0x3, 0x181f ;  /* 0x00781f000d0a7f89 */ /* 0x000fe800000e0000 */
[----:B------:R-:W0:Y:S01]  /*98f0*/  SHFL.IDX PT, R11, R15, 0x3, 0x181f ;  /* 0x00781f000f0b7f89 */ /* 0x000e2200000e0000 */
[----:B------:R-:W-:Y:S01]  /*9900*/  ISETP.GE.AND P0, PT, R0, UR4, PT ;  /* 0x0000000400007c0c */ /* 0x000fe2000bf06270 */
[----:B------:R-:W-:-:S02]  /*9910*/  VIADD R12, R20, 0x30 ;  /* 0x00000030140c7836 */ /* 0x000fc40000000000 */
[C---:B------:R-:W-:Y:S01]  /*9920*/  VIADD R14, R20.reuse, 0x60 ;  /* 0x00000060140e7836 */ /* 0x040fe20000000000 */
[C---:B------:R-:W-:Y:S01]  /*9930*/  IADD3 R18, R20.reuse, 0x90, RZ ;  /* 0x0000009014127810 */ /* 0x040fe20007ffe0ff */
[----:B------:R-:W-:Y:S01]  /*9940*/  UIADD3 UR4, UR40, 0x30820, URZ ;  /* 0x0003082028047890 */ /* 0x000fe2000fffe03f */
[-C--:B------:R-:W-:Y:S02]  /*9950*/  ISETP.GE.OR P1, PT, R20, R49.reuse, P0 ;  /* 0x000000311400720c */ /* 0x080fe40000726670 */
[-C--:B------:R-:W-:Y:S02]  /*9960*/  ISETP.GE.OR P2, PT, R12, R49.reuse, P0 ;  /* 0x000000310c00720c */ /* 0x080fe40000746670 */
[-C--:B------:R-:W-:Y:S01]  /*9970*/  ISETP.GE.OR P3, PT, R14, R49.reuse, P0 ;  /* 0x000000310e00720c */ /* 0x080fe20000766670 */
[----:B------:R-:W-:Y:S01]  /*9980*/  UPRMT UR4, URZ, 0x654, UR4 ;  /* 0x000006543f047896 */ /* 0x000fe20008000004 */
[----:B------:R-:W-:-:S07]  /*9990*/  ISETP.GE.OR P0, PT, R18, R49, P0 ;  /* 0x000000311200720c */ /* 0x000fce0000706670 */
[C---:B-1----:R-:W-:Y:S01]  /*99a0*/  @!P1 IMAD.WIDE R4, R0.reuse, 0x2, R4 ;  /* 0x0000000200049825 */ /* 0x042fe200078e0204 */
[----:B------:R-:W-:Y:S01]  /*99b0*/  SYNCS.ARRIVE.TRANS64.RED.A1T0 RZ, [UR4], RZ ;  /* 0x000000ffffff79a7 */ /* 0x000fe20008100404 */
[----:B------:R-:W-:Y:S02]  /*99c0*/  ULDC UR4, c[0x0][0xc] ;  /* 0x0000030000047ab9 */ /* 0x000fe40000000800 */
[----:B----4-:R-:W-:Y:S01]  /*99d0*/  @!P2 IMAD.WIDE R6, R0, 0x2, R6 ;  /* 0x000000020006a825 */ /* 0x010fe200078e0206 */
[----:B------:R-:W-:-:S03]  /*99e0*/  UIADD3 UR41, UR4, UR41, URZ ;  /* 0x0000002904297290 */ /* 0x000fc6000fffe03f */
[----:B0-----:R-:W-:-:S04]  /*99f0*/  @!P3 IMAD.WIDE R8, R0, 0x2, R8 ;  /* 0x000000020008b825 */ /* 0x001fc800078e0208 */
[----:B------:R-:W-:Y:S01]  /*9a00*/  @!P0 IMAD.WIDE R10, R0, 0x2, R10 ;  /* 0x00000002000a8825 */ /* 0x000fe200078e020a */
[----:B------:R-:W-:-:S04]  /*9a10*/  UIADD3 UR39, UR39, 0x1, URZ ;  /* 0x0000000127277890 */ /* 0x000fc8000fffe03f */
[----:B------:R-:W-:-:S04]  /*9a20*/  UISETP.NE.AND UP0, UPT, UR39, 0x2, UPT ;  /* 0x000000022700788c */ /* 0x000fc8000bf05270 */
[----:B------:R-:W-:Y:S02]  /*9a30*/  USEL UR4, URZ, 0x1, UP0 ;  /* 0x000000013f047887 */ /* 0x000fe40008000000 */
[----:B------:R-:W-:Y:S02]  /*9a40*/  UIADD3 UR37, UR37, 0x1, URZ ;  /* 0x0000000125257890 */ /* 0x000fe4000fffe03f */
[----:B------:R-:W-:Y:S02]  /*9a50*/  ULOP3.LUT UR38, UR38, UR4, URZ, 0x3c, !UPT ;  /* 0x0000000426267292 */ /* 0x000fe4000f8e3c3f */
[----:B------:R-:W-:Y:S01]  /*9a60*/  USEL UR39, UR39, URZ, UP0 ;  /* 0x0000003f27277287 */ /* 0x000fe20008000000 */
[----:B--2---:R1:W-:Y:S04]  /*9a70*/  @!P1 ST.E.128 desc[UR46][R4.64], R28 ;  /* 0x0000001c04009985 */ /* 0x0043e8000c101d2e */
[----:B---3--:R1:W-:Y:S04]  /*9a80*/  @!P2 ST.E.128 desc[UR46][R6.64], R32 ;  /* 0x000000200600a985 */ /* 0x0083e8000c101d2e */
[----:B-----5:R1:W-:Y:S04]  /*9a90*/  @!P3 ST.E.128 desc[UR46][R8.64], R36 ;  /* 0x000000240800b985 */ /* 0x0203e8000c101d2e */
[----:B------:R1:W-:Y:S01]  /*9aa0*/  @!P0 ST.E.128 desc[UR46][R10.64], R40 ;  /* 0x000000280a008985 */ /* 0x0003e2000c101d2e */
[----:B------:R-:W-:-:S13]  /*9ab0*/  ISETP.LE.AND P0, PT, R3, UR41, PT ;  /* 0x0000002903007c0c */ /* 0x000fda000bf03270 */
[----:B------:R-:W-:Y:S05]  /*9ac0*/  @!P0 BRA `(.L_x_29) ;  /* 0xffffff7400308947 */ /* 0x000fea000383ffff */
[----:B------:R-:W-:Y:S05]  /*9ad0*/  EXIT ;  /* 0x000000000000794d */ /* 0x000fea0003800000 */
.L_x_7:
[----:B------:R-:W-:-:S08]  /*9ae0*/  NOP ;  /* 0x0000000000007918 */ /* 0x000fd00000000000 */
[----:B------:R-:W0:-:S00]  /*9af0*/  USETMAXREG.DEALLOC.CTAPOOL 0x20 ;  /* 0x00000020000079c8 */ /* 0x000e0000080e0500 */
[----:B------:R-:W1:Y:S01]  /*9b00*/  S2UR UR5, SR_CTAID.X ;  /* 0x00000000000579c3 */ /* 0x000e620000002500 */
[----:B0-----:R-:W-:Y:S02]  /*9b10*/  IMAD.MOV.U32 R0, RZ, RZ, 0x1 ;  /* 0x00000001ff007424 */ /* 0x001fe400078e00ff */
[----:B------:R-:W-:Y:S02]  /*9b20*/  IMAD.MOV.U32 R16, RZ, RZ, RZ ;  /* 0x000000ffff107224 */ /* 0x000fe400078e00ff */
[----:B------:R-:W-:-:S03]  /*9b30*/  IMAD.MOV.U32 R22, RZ, RZ, 0x1 ;  /* 0x00000001ff167424 */ /* 0x000fc600078e00ff */
[----:B------:R-:W1:Y:S02]  /*9b40*/  LDC R2, c[0x0][0xc34] ;  /* 0x00030d00ff027b82 */ /* 0x000e640000000800 */
[----:B-1----:R-:W-:-:S13]  /*9b50*/  ISETP.LE.AND P0, PT, R2, UR5, PT ;  /* 0x0000000502007c0c */ /* 0x002fda000bf03270 */
[----:B------:R-:W-:Y:S05]  /*9b60*/  @P0 BRA `(.L_x_30) ;  /* 0x0000003000d40947 */ /* 0x000fea0003800000 */
[----:B------:R-:W0:Y:S01]  /*9b70*/  S2R R5, SR_TID.X ;  /* 0x0000000000057919 */ /* 0x000e220000002100 */
[----:B------:R-:W1:Y:S01]  /*9b80*/  S2UR UR4, SR_CgaCtaId ;  /* 0x00000000000479c3 */ /* 0x000e620000008800 */
[----:B------:R-:W-:Y:S01]  /*9b90*/  UMOV UR37, 0x400 ;  /* 0x0000040000257882 */ /* 0x000fe20000000000 */
[----:B------:R-:W-:Y:S01]  /*9ba0*/  MOV R22, 0x1 ;  /* 0x0000000100167802 */ /* 0x000fe20000000f00 */
[----:B------:R-:W-:Y:S01]  /*9bb0*/  IMAD.MOV.U32 R16, RZ, RZ, RZ ;  /* 0x000000ffff107224 */ /* 0x000fe200078e00ff */
[----:B------:R-:W-:Y:S01]  /*9bc0*/  ULDC.64 UR40, c[0x0][0x198] ;  /* 0x0000660000287ab9 */ /* 0x000fe20000000a00 */
[----:B------:R-:W-:Y:S01]  /*9bd0*/  ULDC UR38, c[0x0][0xc] ;  /* 0x0000030000267ab9 */ /* 0x000fe20000000800 */
[----:B-1----:R-:W-:Y:S01]  /*9be0*/  ULEA UR37, UR4, UR37, 0x18 ;  /* 0x0000002504257291 */ /* 0x002fe2000f8ec03f */
[C---:B0-----:R-:W-:Y:S02]  /*9bf0*/  SHF.L.U32 R0, R5.reuse, 0x3, RZ ;  /* 0x0000000305007819 */ /* 0x041fe400000006ff */
[----:B------:R-:W-:-:S02]  /*9c00*/  LOP3.LUT R4, R5, 0x7f, RZ, 0xc0, !PT ;  /* 0x0000007f05047812 */ /* 0x000fc400078ec0ff */
[----:B------:R-:W-:Y:S01]  /*9c10*/  LOP3.LUT R2, R0, 0x1f8, RZ, 0xc0, !PT ;  /* 0x000001f800027812 */ /* 0x000fe200078ec0ff */
[----:B------:R-:W-:Y:S02]  /*9c20*/  IMAD.U32 R0, RZ, RZ, UR5 ;  /* 0x00000005ff007e24 */ /* 0x000fe4000f8e00ff */
[----:B------:R-:W-:Y:S01]  /*9c30*/  IMAD.SHL.U32 R3, R4, 0x8, RZ ;  /* 0x0000000804037824 */ /* 0x000fe200078e00ff */
[----:B------:R-:W-:Y:S02]  /*9c40*/  LOP3.LUT R2, R2, 0x38, R5, 0x78, !PT ;  /* 0x0000003802027812 */ /* 0x000fe400078e7805 */
[----:B------:R0:W-:Y:S01]  /*9c50*/  STL [R1+0x8], R0 ;  /* 0x0000080001007387 */ /* 0x0001e20000100800 */
[----:B------:R-:W-:Y:S02]  /*9c60*/  SHF.R.U32.HI R4, RZ, 0x3, R4 ;  /* 0x00000003ff047819 */ /* 0x000fe40000011604 */
[----:B------:R-:W-:Y:S01]  /*9c70*/  LOP3.LUT R2, R2, 0x200, R3, 0xf8, !PT ;  /* 0x0000020002027812 */ /* 0x000fe200078ef803 */
[----:B------:R1:W-:Y:S01]  /*9c80*/  STL [R1+0x20], RZ ;  /* 0x000020ff01007387 */ /* 0x0003e20000100800 */
[----:B------:R-:W-:-:S02]  /*9c90*/  IMAD.SHL.U32 R3, R5, 0x10, RZ ;  /* 0x0000001005037824 */ /* 0x000fc400078e00ff */
[----:B------:R-:W-:-:S03]  /*9ca0*/  LEA R27, R2, UR37, 0x1 ;  /* 0x00000025021b7c11 */ /* 0x000fc6000f8e08ff */
[----:B0-----:R-:W-:-:S07]  /*9cb0*/  LOP3.LUT R0, R4, 0x70, R3, 0xf8, !PT ;  /* 0x0000007004007812 */ /* 0x001fce00078ef803 */
.L_x_94:
[----:B------:R-:W2:Y:S01]  /*9cc0*/  LDL R6, [R1+0x8] ;  /* 0x0000080001067983 */ /* 0x000ea20000100800 */
[----:B0-----:R-:W0:Y:S01]  /*9cd0*/  LDC R0, c[0x0][0xc38] ;  /* 0x00030e00ff007b82 */ /* 0x001e220000000800 */
[----:B------:R-:W-:Y:S05]  /*9ce0*/  YIELD ;  /* 0x0000000000007946 */ /* 0x000fea0003800000 */
[----:B------:R-:W-:Y:S02]  /*9cf0*/  ULDC.64 UR4, c[0x0][0x418] ;  /* 0x0001060000047ab9 */ /* 0x000fe40000000a00 */
[----:B------:R-:W3:Y:S01]  /*9d00*/  LDC R4, c[0x0][0xc44] ;  /* 0x00031100ff047b82 */ /* 0x000ee20000000800 */
[----:B------:R-:W-:-:S03]  /*9d10*/  UISETP.NE.U32.AND UP0, UPT, UR4, URZ, UPT ;  /* 0x0000003f0400728c */ /* 0x000fc6000bf05070 */
[----:B------:R-:W-:Y:S01]  /*9d20*/  ULDC UR4, c[0x0][0x424] ;  /* 0x0001090000047ab9 */ /* 0x000fe20000000800 */
[----:B------:R-:W-:-:S04]  /*9d30*/  UISETP.NE.AND.EX UP0, UPT, UR5, URZ, UPT, UP0 ;  /* 0x0000003f0500728c */ /* 0x000fc8000bf05300 */
[----:B------:R-:W-:Y:S01]  /*9d40*/  USEL UR4, UR4, 0x1, UP0 ;  /* 0x0000000104047887 */ /* 0x000fe20008000000 */
[----:B0-----:R-:W-:Y:S02]  /*9d50*/  ISETP.NE.AND P0, PT, R0, 0x1, PT ;  /* 0x000000010000780c */ /* 0x001fe40003f05270 */
[----:B---3--:R-:W-:-:S11]  /*9d60*/  ISETP.NE.AND P1, PT, R4, 0x1, PT ;  /* 0x000000010400780c */ /* 0x008fd60003f25270 */
[----:B------:R-:W2:Y:S08]  /*9d70*/  @P0 LDC R0, c[0x0][0xc3c] ;  /* 0x00030f00ff000b82 */ /* 0x000eb00000000800 */
[----:B------:R-:W0:Y:S08]  /*9d80*/  @P0 LDC R5, c[0x0][0xc40] ;  /* 0x00031000ff050b82 */ /* 0x000e300000000800 */
[----:B------:R-:W3:Y:S01]  /*9d90*/  @P1 LDC.64 R2, c[0x0][0xc48] ;  /* 0x00031200ff021b82 */ /* 0x000ee20000000a00 */
[----:B--2---:R-:W-:-:S05]  /*9da0*/  @P0 IMAD.HI.U32 R0, R6, R0, RZ ;  /* 0x0000000006000227 */ /* 0x004fca00078e00ff */
[----:B0-----:R-:W-:Y:S02]  /*9db0*/  @P0 SHF.R.U32.HI R6, RZ, R5, R0 ;  /* 0x00000005ff060219 */ /* 0x001fe40000011600 */
[----:B------:R-:W0:Y:S03]  /*9dc0*/  LDC R0, c[0x0][0x2f0] ;  /* 0x0000bc00ff007b82 */ /* 0x000e260000000800 */
[----:B---3--:R-:W-:Y:S01]  /*9dd0*/  @P1 IMAD.HI.U32 R2, R6, R2, RZ ;  /* 0x0000000206021227 */ /* 0x008fe200078e00ff */
[----:B------:R2:W-:Y:S03]  /*9de0*/  STL [R1], R6 ;  /* 0x0000000601007387 */ /* 0x0005e60000100800 */
[----:B------:R-:W-:Y:S01]  /*9df0*/  IMAD.MOV.U32 R28, RZ, RZ, R6 ;  /* 0x000000ffff1c7224 */ /* 0x000fe200078e0006 */
[----:B------:R-:W-:-:S04]  /*9e00*/  @P1 SHF.R.U32.HI R28, RZ, R3, R2 ;  /* 0x00000003ff1c1219 */ /* 0x000fc80000011602 */
[----:B------:R-:W-:-:S05]  /*9e10*/  IADD3 R17, -R28, RZ, RZ ;  /* 0x000000ff1c117210 */ /* 0x000fca0007ffe1ff */
[----:B------:R-:W-:Y:S02]  /*9e20*/  IMAD R17, R4, R17, R6 ;  /* 0x0000001104117224 */ /* 0x000fe400078e0206 */
[----:B0-----:R-:W-:Y:S01]  /*9e30*/  IMAD R7, R0, UR4, RZ ;  /* 0x0000000400077c24 */ /* 0x001fe2000f8e02ff */
[----:B------:R-:W-:-:S03]  /*9e40*/  UIADD3 UR4, UR37, 0x12400, URZ ;  /* 0x0001240025047890 */ /* 0x000fc6000fffe03f */
[----:B------:R-:W-:Y:S01]  /*9e50*/  VIADD R0, R7, 0xbf ;  /* 0x000000bf07007836 */ /* 0x000fe20000000000 */
[----:B------:R2:W-:Y:S01]  /*9e60*/  STL [R1+0x18], R7 ;  /* 0x0000180701007387 */ /* 0x0005e20000100800 */
[----:B------:R-:W-:Y:S02]  /*9e70*/  ULOP3.LUT UP0, URZ, UR4, 0x3ff, URZ, 0xc0, !UPT ;  /* 0x000003ff043f7892 */ /* 0x000fe4000f80c03f */
[----:B------:R-:W-:-:S04]  /*9e80*/  IMAD.HI R0, R0, 0x2aaaaaab, RZ ;  /* 0x2aaaaaab00007827 */ /* 0x000fc800078e02ff */
[----:B------:R-:W-:Y:S02]  /*9e90*/  PLOP3.LUT P0, PT, PT, PT, UP0, 0x80, 0x0 ;  /* 0x000000000000781c */ /* 0x000fe40003f0f008 */
[----:B------:R-:W-:-:S04]  /*9ea0*/  SHF.R.U32.HI R3, RZ, 0x1f, R0 ;  /* 0x0000001fff037819 */ /* 0x000fc80000011600 */
[----:B------:R-:W-:-:S05]  /*9eb0*/  LEA.HI.SX32 R24, R0, R3, 0x1b ;  /* 0x0000000300187211 */ /* 0x000fca00078fdaff */
[----:B------:R2:W-:Y:S02]  /*9ec0*/  STL [R1+0x4], R24 ;  /* 0x0000041801007387 */ /* 0x0005e40000100800 */
[----:B------:R-:W-:Y:S05]  /*9ed0*/  @!P0 BRA `(.L_x_31) ;  /* 0x0000000000408947 */ /* 0x000fea0003800000 */
[----:B------:R-:W-:Y:S01]  /*9ee0*/  MOV R2, 0x0 ;  /* 0x0000000000027802 */ /* 0x000fe20000000f00 */
[----:B------:R-:W-:Y:S01]  /*9ef0*/  ULDC.64 UR6, c[0x4][0xa8] ;  /* 0x01002a0000067ab9 */ /* 0x000fe20000000a00 */
[----:B------:R-:W-:Y:S01]  /*9f00*/  ULDC.64 UR8, c[0x4][0xb0] ;  /* 0x01002c0000087ab9 */ /* 0x000fe20000000a00 */
[----:B------:R-:W-:Y:S01]  /*9f10*/  ULDC.64 UR4, c[0x4][0x30] ;  /* 0x01000c0000047ab9 */ /* 0x000fe20000000a00 */
[----:B------:R-:W-:Y:S01]  /*9f20*/  IMAD.U32 R4, RZ, RZ, UR6 ;  /* 0x00000006ff047e24 */ /* 0x000fe2000f8e00ff */
[----:B--2---:R-:W-:Y:S01]  /*9f30*/  MOV R7, UR9 ;  /* 0x0000000900077c02 */ /* 0x004fe20008000f00 */
[----:B------:R-:W0:Y:S01]  /*9f40*/  LDC.64 R2, c[0x4][R2] ;  /* 0x0100000002027b82 */ /* 0x000e220000000a00 */
[----:B------:R-:W-:Y:S01]  /*9f50*/  IMAD.U32 R5, RZ, RZ, UR7 ;  /* 0x00000007ff057e24 */ /* 0x000fe2000f8e00ff */
[----:B------:R-:W-:Y:S01]  /*9f60*/  MOV R12, 0x1 ;  /* 0x00000001000c7802 */ /* 0x000fe20000000f00 */
[----:B------:R-:W-:Y:S02]  /*9f70*/  IMAD.U32 R6, RZ, RZ, UR8 ;  /* 0x00000008ff067e24 */ /* 0x000fe4000f8e00ff */
[----:B------:R-:W-:-:S02]  /*9f80*/  IMAD.U32 R10, RZ, RZ, UR4 ;  /* 0x00000004ff0a7e24 */ /* 0x000fc4000f8e00ff */
[----:B------:R-:W-:Y:S02]  /*9f90*/  IMAD.U32 R11, RZ, RZ, UR5 ;  /* 0x00000005ff0b7e24 */ /* 0x000fe4000f8e00ff */
[----:B------:R-:W-:Y:S02]  /*9fa0*/  IMAD.MOV.U32 R8, RZ, RZ, 0x70 ;  /* 0x00000070ff087424 */ /* 0x000fe400078e00ff */
[----:B------:R-:W-:-:S07]  /*9fb0*/  IMAD.MOV.U32 R13, RZ, RZ, RZ ;  /* 0x000000ffff0d7224 */ /* 0x000fce00078e00ff */
[----:B------:R-:W-:-:S07]  /*9fc0*/  LEPC R20, `(.L_x_31) ;  /* 0x000000001014794e */ /* 0x000fce0000000000 */
[----:B01----:R-:W-:Y:S05]  /*9fd0*/  CALL.ABS.NOINC R2 ;  /* 0x0000000002007343 */ /* 0x003fea0003c00000 */
.L_x_31:
[----:B------:R-:W-:-:S04]  /*9fe0*/  UIADD3 UR4, UR37, 0x400, URZ ;  /* 0x0000040025047890 */ /* 0x000fc8000fffe03f */
[----:B------:R-:W-:-:S06]  /*9ff0*/  ULOP3.LUT UP0, URZ, UR4, 0x3ff, URZ, 0xc0, !UPT ;  /* 0x000003ff043f7892 */ /* 0x000fcc000f80c03f */
[----:B------:R-:W-:-:S13]  /*a000*/  PLOP3.LUT P0, PT, PT, PT, UP0, 0x80, 0x0 ;  /* 0x000000000000781c */ /* 0x000fda0003f0f008 */
[----:B------:R-:W-:Y:S05]  /*a010*/  @!P0 BRA `(.L_x_32) ;  /* 0x00000000007c8947 */ /* 0x000fea0003800000 */
[----:B------:R-:W-:Y:S01]  /*a020*/  MOV R18, 0x0 ;  /* 0x0000000000127802 */ /* 0x000fe20000000f00 */
[----:B------:R-:W-:Y:S01]  /*a030*/  ULDC.64 UR6, c[0x4][0xa8] ;  /* 0x01002a0000067ab9 */ /* 0x000fe20000000a00 */
[----:B------:R-:W-:Y:S01]  /*a040*/  ULDC.64 UR8, c[0x4][0xb0] ;  /* 0x01002c0000087ab9 */ /* 0x000fe20000000a00 */
[----:B------:R-:W-:Y:S01]  /*a050*/  ULDC.64 UR4, c[0x4][0x38] ;  /* 0x01000e0000047ab9 */ /* 0x000fe20000000a00 */
[----:B------:R0:W3:Y:S01]  /*a060*/  LDC.64 R2, c[0x4][R18] ;  /* 0x0100000012027b82 */ /* 0x0000e20000000a00 */
[----:B------:R-:W-:Y:S01]  /*a070*/  IMAD.U32 R4, RZ, RZ, UR6 ;  /* 0x00000006ff047e24 */ /* 0x000fe2000f8e00ff */
[----:B--2---:R-:W-:Y:S01]  /*a080*/  MOV R6, UR8 ;  /* 0x0000000800067c02 */ /* 0x004fe20008000f00 */
[----:B------:R-:W-:Y:S01]  /*a090*/  IMAD.U32 R5, RZ, RZ, UR7 ;  /* 0x00000007ff057e24 */ /* 0x000fe2000f8e00ff */
[----:B------:R-:W-:Y:S01]  /*a0a0*/  MOV R8, 0x70 ;  /* 0x0000007000087802 */ /* 0x000fe20000000f00 */
[----:B------:R-:W-:Y:S02]  /*a0b0*/  IMAD.U32 R7, RZ, RZ, UR9 ;  /* 0x00000009ff077e24 */ /* 0x000fe4000f8e00ff */
[----:B------:R-:W-:-:S02]  /*a0c0*/  IMAD.U32 R10, RZ, RZ, UR4 ;  /* 0x00000004ff0a7e24 */ /* 0x000fc4000f8e00ff */
[----:B------:R-:W-:Y:S02]  /*a0d0*/  IMAD.U32 R11, RZ, RZ, UR5 ;  /* 0x00000005ff0b7e24 */ /* 0x000fe4000f8e00ff */
[----:B------:R-:W-:Y:S02]  /*a0e0*/  IMAD.MOV.U32 R12, RZ, RZ, 0x1 ;  /* 0x00000001ff0c7424 */ /* 0x000fe400078e00ff */
[----:B0-----:R-:W-:-:S07]  /*a0f0*/  IMAD.MOV.U32 R13, RZ, RZ, RZ ;  /* 0x000000ffff0d7224 */ /* 0x001fce00078e00ff */
[----:B------:R-:W-:-:S07]  /*a100*/  LEPC R20, `(.L_x_33) ;  /* 0x000000001014794e */ /* 0x000fce0000000000 */
[----:B-1-3--:R-:W-:Y:S05]  /*a110*/  CALL.ABS.NOINC R2 ;  /* 0x0000000002007343 */ /* 0x00afea0003c00000 */
.L_x_33:
[----:B------:R0:W1:Y:S01]  /*a120*/  LDC.64 R2, c[0x4][R18] ;  /* 0x0100000012027b82 */ /* 0x0000620000000a00 */
[----:B------:R-:W-:Y:S01]  /*a130*/  ULDC.64 UR6, c[0x4][0xa8] ;  /* 0x01002a0000067ab9 */ /* 0x000fe20000000a00 */
[----:B------:R-:W-:Y:S01]  /*a140*/  ULDC.64 UR8, c[0x4][0xb0] ;  /* 0x01002c0000087ab9 */ /* 0x000fe20000000a00 */
[----:B------:R-:W-:Y:S01]  /*a150*/  ULDC.64 UR4, c[0x4][0x40] ;  /* 0x0100100000047ab9 */ /* 0x000fe20000000a00 */
[----:B------:R-:W-:Y:S01]  /*a160*/  IMAD.U32 R4, RZ, RZ, UR6 ;  /* 0x00000006ff047e24 */ /* 0x000fe2000f8e00ff */
[----:B------:R-:W-:Y:S01]  /*a170*/  MOV R5, UR7 ;  /* 0x0000000700057c02 */ /* 0x000fe20008000f00 */
[----:B------:R-:W-:Y:S01]  /*a180*/  IMAD.U32 R6, RZ, RZ, UR8 ;  /* 0x00000008ff067e24 */ /* 0x000fe2000f8e00ff */
[----:B------:R-:W-:Y:S01]  /*a190*/  MOV R11, UR5 ;  /* 0x00000005000b7c02 */ /* 0x000fe20008000f00 */
[----:B------:R-:W-:Y:S02]  /*a1a0*/  IMAD.U32 R7, RZ, RZ, UR9 ;  /* 0x00000009ff077e24 */ /* 0x000fe4000f8e00ff */
[----:B------:R-:W-:-:S02]  /*a1b0*/  IMAD.U32 R10, RZ, RZ, UR4 ;  /* 0x00000004ff0a7e24 */ /* 0x000fc4000f8e00ff */
[----:B------:R-:W-:Y:S02]  /*a1c0*/  IMAD.MOV.U32 R8, RZ, RZ, 0x70 ;  /* 0x00000070ff087424 */ /* 0x000fe400078e00ff */
[----:B------:R-:W-:Y:S02]  /*a1d0*/  IMAD.MOV.U32 R12, RZ, RZ, 0x1 ;  /* 0x00000001ff0c7424 */ /* 0x000fe400078e00ff */
[----:B0-----:R-:W-:-:S07]  /*a1e0*/  IMAD.MOV.U32 R13, RZ, RZ, RZ ;  /* 0x000000ffff0d7224 */ /* 0x001fce00078e00ff */
[----:B------:R-:W-:-:S07]  /*a1f0*/  LEPC R20, `(.L_x_32) ;  /* 0x000000001014794e */ /* 0x000fce0000000000 */
[----:B-1----:R-:W-:Y:S05]  /*a200*/  CALL.ABS.NOINC R2 ;  /* 0x0000000002007343 */ /* 0x002fea0003c00000 */
.L_x_32:
[----:B------:R-:W-:Y:S01]  /*a210*/  ULDC.64 UR4, c[0x0][0x9f8] ;  /* 0x00027e0000047ab9 */ /* 0x000fe20000000a00 */
[----:B------:R-:W-:Y:S02]  /*a220*/  MOV R19, R28 ;  /* 0x0000001c00137202 */ /* 0x000fe40000000f00 */
[----:B------:R-:W-:-:S04]  /*a230*/  ISETP.NE.U32.AND P0, PT, RZ, UR4, PT ;  /* 0x00000004ff007c0c */ /* 0x000fc8000bf05070 */
[----:B------:R-:W-:-:S13]  /*a240*/  ISETP.NE.AND.EX P0, PT, RZ, UR5, PT, P0 ;  /* 0x00000005ff007c0c */ /* 0x000fda000bf05300 */
[----:B------:R-:W0:Y:S02]  /*a250*/  @P0 LDC.64 R2, c[0x0][0x9f8] ;  /* 0x00027e00ff020b82 */ /* 0x000e240000000a00 */
[----:B0-----:R-:W-:-:S05]  /*a260*/  @P0 IMAD.WIDE R2, R28, 0x4, R2 ;  /* 0x000000041c020825 */ /* 0x001fca00078e0202 */
[----:B------:R0:W2:Y:S01]  /*a270*/  @P0 LDG.E R19, desc[UR46][R2.64] ;  /* 0x0000002e02130981 */ /* 0x0000a2000c1e1900 */
[----:B------:R-:W-:Y:S01]  /*a280*/  UMOV UR4, 0xffffffff ;  /* 0xffffffff00047882 */ /* 0x000fe20000000000 */
[----:B------:R-:W-:Y:S01]  /*a290*/  VIADD R29, R24, 0xffffffff ;  /* 0xffffffff181d7836 */ /* 0x000fe20000000000 */
[----:B0-----:R-:W0:Y:S02]  /*a2a0*/  LDC.64 R2, c[0x0][0x418] ;  /* 0x00010600ff027b82 */ /* 0x001e240000000a00 */
[----:B0-----:R-:W-:-:S04]  /*a2b0*/  ISETP.NE.U32.AND P0, PT, R2, RZ, PT ;  /* 0x000000ff0200720c */ /* 0x001fc80003f05070 */
[----:B------:R-:W-:-:S04]  /*a2c0*/  ISETP.NE.AND.EX P1, PT, R3, RZ, PT, P0 ;  /* 0x000000ff0300720c */ /* 0x000fc80003f25300 */
[----:B------:R-:W-:Y:S02]  /*a2d0*/  P2R R26, PR, RZ, 0x2 ;  /* 0x00000002ff1a7803 */ /* 0x000fe40000000000 */
[----:B--2---:R-:W-:Y:S02]  /*a2e0*/  SHF.R.S32.HI R24, RZ, 0x1f, R19 ;  /* 0x0000001fff187819 */ /* 0x004fe40000011413 */
[----:B------:R-:W-:Y:S01]  /*a2f0*/  SEL R18, R19, RZ, !P1 ;  /* 0x000000ff13127207 */ /* 0x000fe20004800000 */
[----:B------:R-:W-:Y:S06]  /*a300*/  BRA.DIV UR4, `(.L_x_34) ;  /* 0x0000003204347947 */ /* 0x000fec000b800000 */
[----:B------:R-:W0:Y:S02]  /*a310*/  S2R R0, SR_TID.X ;  /* 0x0000000000007919 */ /* 0x000e240000002100 */
[----:B0-----:R-:W-:-:S04]  /*a320*/  SHF.R.U32.HI R0, RZ, 0x5, R0 ;  /* 0x00000005ff007819 */ /* 0x001fc80000011600 */
[----:B------:R-:W-:-:S05]  /*a330*/  LOP3.LUT R0, R0, 0x3, RZ, 0xc0, !PT ;  /* 0x0000000300007812 */ /* 0x000fca00078ec0ff */
[----:B------:R0:W2:Y:S02]  /*a340*/  SHFL.IDX PT, R14, R0, RZ, 0x1f ;  /* 0x00001fff000e7589 */ /* 0x0000a400000e0000 */
.L_x_110:
[----:B--2---:R-:W-:Y:S02]  /*a350*/  ISETP.NE.AND P0, PT, R14, RZ, PT ;  /* 0x000000ff0e00720c */ /* 0x004fe40003f05270 */
[----:B------:R-:W-:-:S04]  /*a360*/  PLOP3.LUT P2, PT, PT, PT, PT, 0x8, 0x0 ;  /* 0x000000000000781c */ /* 0x000fc80003f4e170 */
[----:B------:R-:W-:-:S07]  /*a370*/  P2R R25, PR, RZ, 0x4 ;  /* 0x00000004ff197803 */ /* 0x000fce0000000000 */
[----:B------:R-:W-:Y:S05]  /*a380*/  @P0 BRA `(.L_x_35) ;  /* 0x0000000000e80947 */ /* 0x000fea0003800000 */
[----:B------:R-:W-:-:S03]  /*a390*/  UMOV UR4, 0xffffffff ;  /* 0xffffffff00047882 */ /* 0x000fc60000000000 */
[----:B------:R-:W-:Y:S05]  /*a3a0*/  BRA.DIV UR4, `(.L_x_36) ;  /* 0x0000003204407947 */ /* 0x000fea000b800000 */
[----:B------:R-:W-:-:S13]  /*a3b0*/  ELECT P6, URZ, PT ;  /* 0x00000000003f782f */ /* 0x000fda00038c0000 */
.L_x_113:
[----:B------:R-:W-:Y:S05]  /*a3c0*/  @!P6 BRA `(.L_x_35) ;  /* 0x0000000000d8e947 */ /* 0x000fea0003800000 */
[----:B------:R-:W-:Y:S02]  /*a3d0*/  IMAD.MOV.U32 R23, RZ, RZ, R29 ;  /* 0x000000ffff177224 */ /* 0x000fe400078e001d */
[----:B------:R-:W-:Y:S01]  /*a3e0*/  IMAD.MOV.U32 R18, RZ, RZ, R19 ;  /* 0x000000ffff127224 */ /* 0x000fe200078e0013 */
[----:B------:R-:W-:Y:S06]  /*a3f0*/  @!P1 BRA `(.L_x_37) ;  /* 0x0000000000489947 */ /* 0x000fec0003800000 */
[----:B------:R-:W2:Y:S01]  /*a400*/  LDC R23, c[0x0][0x43c] ;  /* 0x00010f00ff177b82 */ /* 0x000ea20000000800 */
[----:B0-----:R-:W-:Y:S01]  /*a410*/  MOV R0, R29 ;  /* 0x0000001d00007202 */ /* 0x001fe20000000f00 */
[----:B------:R-:W-:Y:S02]  /*a420*/  ULDC.64 UR4, c[0x0][0x428] ;  /* 0x00010a0000047ab9 */ /* 0x000fe40000000a00 */
[----:B------:R-:W-:-:S04]  /*a430*/  IMAD R6, R24, UR4, RZ ;  /* 0x0000000418067c24 */ /* 0x000fc8000f8e02ff */
[----:B------:R-:W-:Y:S01]  /*a440*/  IMAD R7, R19, UR5, R6 ;  /* 0x0000000513077c24 */ /* 0x000fe2000f8e0206 */
[----:B--2---:R-:W-:-:S13]  /*a450*/  ISETP.NE.AND P0, PT, R23, 0x1, PT ;  /* 0x000000011700780c */ /* 0x004fda0003f05270 */
[----:B------:R-:W0:Y:S02]  /*a460*/  @P0 LDC.64 R4, c[0x0][0x440] ;  /* 0x00011000ff040b82 */ /* 0x000e240000000a00 */
[----:B0-----:R-:W-:-:S05]  /*a470*/  @P0 IMAD.HI.U32 R4, R29, R4, RZ ;  /* 0x000000041d040227 */ /* 0x001fca00078e00ff */
[----:B------:R-:W-:-:S04]  /*a480*/  @P0 SHF.R.U32.HI R0, RZ, R5, R4 ;  /* 0x00000005ff000219 */ /* 0x000fc80000011604 */
[--C-:B------:R-:W-:Y:S01]  /*a490*/  SHF.R.S32.HI R5, RZ, 0x1f, R0.reuse ;  /* 0x0000001fff057819 */ /* 0x100fe20000011400 */
[----:B------:R-:W-:-:S04]  /*a4a0*/  IMAD.MOV.U32 R4, RZ, RZ, R0 ;  /* 0x000000ffff047224 */ /* 0x000fc800078e0000 */
[----:B------:R-:W-:-:S04]  /*a4b0*/  IMAD.WIDE.U32 R4, R19, UR4, R4 ;  /* 0x0000000413047c25 */ /* 0x000fc8000f8e0004 */
[----:B------:R-:W-:Y:S01]  /*a4c0*/  IMAD.IADD R5, R5, 0x1, R7 ;  /* 0x0000000105057824 */ /* 0x000fe200078e0207 */
[----:B------:R-:W-:-:S04]  /*a4d0*/  LEA R2, P0, R4, R2, 0x2 ;  /* 0x0000000204027211 */ /* 0x000fc800078010ff */
[----:B------:R-:W-:-:S05]  /*a4e0*/  LEA.HI.X R3, R4, R3, R5, 0x2, P0 ;  /* 0x0000000304037211 */ /* 0x000fca00000f1405 */
[----:B------:R2:W5:Y:S01]  /*a4f0*/  LDG.E R18, desc[UR46][R2.64] ;  /* 0x0000002e02127981 */ /* 0x000562000c1e1900 */
[----:B------:R-:W-:-:S04]  /*a500*/  IMAD.MOV R0, RZ, RZ, -R0 ;  /* 0x000000ffff007224 */ /* 0x000fc800078e0a00 */
[----:B------:R-:W-:-:S07]  /*a510*/  IMAD R23, R23, R0, R29 ;  /* 0x0000000017177224 */ /* 0x000fce00078e021d */
.L_x_37:
[----:B0-----:R-:W0:Y:S01]  /*a520*/  S2R R0, SR_TID.X ;  /* 0x0000000000007919 */ /* 0x001e220000002100 */
[----:B--2---:R-:W-:Y:S02]  /*a530*/  LEA R3, R16, UR37, 0x3 ;  /* 0x0000002510037c11 */ /* 0x004fe4000f8e18ff */
[----:B0-----:R-:W-:Y:S02]  /*a540*/  LOP3.LUT R2, R0, 0x7f, RZ, 0xc0, !PT ;  /* 0x0000007f00027812 */ /* 0x001fe400078ec0ff */
[----:B------:R-:W-:Y:S02]  /*a550*/  SHF.L.U32 R0, R22, 0x1f, RZ ;  /* 0x0000001f16007819 */ /* 0x000fe400000006ff */
[----:B------:R-:W-:Y:S02]  /*a560*/  ISETP.NE.AND P1, PT, R2, RZ, PT ;  /* 0x000000ff0200720c */ /* 0x000fe40003f25270 */
[----:B------:R-:W0:Y:S02]  /*a570*/  SYNCS.PHASECHK.TRANS64.TRYWAIT P0, [R3+URZ+0x30840], R0 ;  /* 0x03084000030075a7 */ /* 0x000e24000800017f */
[----:B0-----:R-:W-:Y:S09]  /*a580*/  @!P0 BRA `(.L_x_38) ;  /* 0x0000002c00e88947 */ /* 0x001ff20003800000 */
.L_x_114:
[----:B------:R-:W-:Y:S05]  /*a590*/  @P1 BRA `(.L_x_39) ;  /* 0x00000000001c1947 */ /* 0x000fea0003800000 */
[----:B------:R-:W2:Y:S01]  /*a5a0*/  S2R R2, SR_TID.X ;  /* 0x0000000000027919 */ /* 0x000ea20000002100 */
[----:B0-----:R-:W-:-:S04]  /*a5b0*/  MOV R0, 0x6000 ;  /* 0x0000600000007802 */ /* 0x001fc80000000f00 */
[----:B------:R3:W-:Y:S01]  /*a5c0*/  SYNCS.ARRIVE.TRANS64 RZ, [R3+URZ+0x30830], R0 ;  /* 0x0308300003ff79a7 */ /* 0x0007e2000800003f */
[----:B--2---:R-:W-:-:S04]  /*a5d0*/  LOP3.LUT R2, R2, 0x1f, RZ, 0xc0, !PT ;  /* 0x0000001f02027812 */ /* 0x004fc800078ec0ff */
[----:B------:R-:W-:-:S13]  /*a5e0*/  ISETP.NE.AND P0, PT, R2, RZ, PT ;  /* 0x000000ff0200720c */ /* 0x000fda0003f05270 */
[----:B---3--:R-:W-:Y:S05]  /*a5f0*/  @!P0 BRA `(.L_x_39) ;  /* 0x0000000000048947 */ /* 0x008fea0003800000 */
[----:B------:R-:W-:Y:S01]  /*a600*/  BPT.TRAP 0x1 ;  /* 0x000000040000795c */ /* 0x000fe20000300000 */
.L_x_39:
[----:B------:R-:W-:Y:S01]  /*a610*/  R2UR UR8, R16 ;  /* 0x00000000100872ca */ /* 0x000fe200000e0000 */
[----:B------:R-:W-:Y:S01]  /*a620*/  UIADD3 UR4, UP0, UR40, 0x370, URZ ;  /* 0x0000037028047890 */ /* 0x000fe2000ff1e03f */
[----:B------:R-:W-:Y:S01]  /*a630*/  R2UR UR9, R3 ;  /* 0x00000000030972ca */ /* 0x000fe200000e0000 */
[----:B------:R-:W-:Y:S01]  /*a640*/  UMOV UR6, 0x0 ;  /* 0x0000000000067882 */ /* 0x000fe20000000000 */
[----:B------:R-:W-:Y:S01]  /*a650*/  R2UR UR11, R23 ;  /* 0x00000000170b72ca */ /* 0x000fe200000e0000 */
[----:B------:R-:W-:Y:S01]  /*a660*/  UIADD3.X UR5, URZ, UR41, URZ, UP0, !UPT ;  /* 0x000000293f057290 */ /* 0x000fe200087fe43f */
[----:B------:R-:W-:Y:S01]  /*a670*/  R2UR UR12, R17 ;  /* 0x00000000110c72ca */ /* 0x000fe200000e0000 */
[----:B------:R-:W-:Y:S01]  /*a680*/  UMOV UR7, 0x14f00000 ;  /* 0x14f0000000077882 */ /* 0x000fe20000000000 */
[----:B-----5:R-:W-:Y:S01]  /*a690*/  R2UR UR13, R18 ;  /* 0x00000000120d72ca */ /* 0x020fe200000e0000 */
[----:B------:R-:W-:Y:S01]  /*a6a0*/  UMOV UR10, URZ ;  /* 0x0000003f000a7c82 */ /* 0x000fe20008000000 */
[----:B------:R-:W-:-:S03]  /*a6b0*/  PLOP3.LUT P0, PT, PT, PT, PT, 0x80, 0x0 ;  /* 0x000000000000781c */ /* 0x000fc60003f0f070 */
[----:B------:R-:W-:Y:S01]  /*a6c0*/  UIMAD UR8, UR8, 0x6000, UR37 ;  /* 0x00006000080878a4 */ /* 0x000fe2000f8e0225 */
[----:B------:R-:W-:Y:S01]  /*a6d0*/  P2R R25, PR, RZ, 0x1 ;  /* 0x00000001ff197803 */ /* 0x000fe20000000000 */
[----:B------:R-:W-:Y:S02]  /*a6e0*/  UIADD3 UR9, UR9, 0x30830, URZ ;  /* 0x0003083009097890 */ /* 0x000fe4000fffe03f */
[----:B------:R-:W-:Y:S02]  /*a6f0*/  UIMAD UR11, UR11, 0xc0, URZ ;  /* 0x000000c00b0b78a4 */ /* 0x000fe4000f8e023f */
[----:B------:R-:W-:-:S09]  /*a700*/  UIADD3 UR8, UR8, 0x12400, URZ ;  /* 0x0001240008087890 */ /* 0x000fd2000fffe03f */
[----:B------:R2:W-:Y:S02]  /*a710*/  UTMALDG.4D [UR8], [UR4], desc[UR6] ;  /* 0x00000608040075b4 */ /* 0x0005e40008019000 */
[----:B--2---:R-:W-:Y:S01]  /*a720*/  NOP ;  /* 0x0000000000007918 */ /* 0x004fe20000000000 */
.L_x_35:
[----:B------:R-:W-:Y:S05]  /*a730*/  WARPSYNC.ALL ;  /* 0x0000000000007948 */ /* 0x000fea0003800000 */
[----:B------:R-:W-:Y:S01]  /*a740*/  UIADD3 UR4, UR37, 0xc400, URZ ;  /* 0x0000c40025047890 */ /* 0x000fe2000fffe03f */
[----:B0-----:R-:W-:Y:S01]  /*a750*/  SHF.R.S32.HI R0, RZ, 0x1f, R17 ;  /* 0x0000001fff007819 */ /* 0x001fe20000011411 */
[----:B------:R-:W-:Y:S02]  /*a760*/  BAR.SYNC.DEFER_BLOCKING 0x8, 0x200 ;  /* 0x0208000000007b1d */ /* 0x000fe40000010000 */
[----:B------:R-:W-:-:S04]  /*a770*/  ULOP3.LUT UP0, URZ, UR4, 0x3ff, URZ, 0xc0, !UPT ;  /* 0x000003ff043f7892 */ /* 0x000fc8000f80c03f */
[----:B------:R-:W-:Y:S02]  /*a780*/  ULDC.64 UR4, c[0x0][0x2d8] ;  /* 0x0000b60000047ab9 */ /* 0x000fe40000000a00 */
[----:B------:R-:W-:Y:S01]  /*a790*/  IMAD R0, R0, UR4, RZ ;  /* 0x0000000400007c24 */ /* 0x000fe2000f8e02ff */
[----:B------:R-:W-:Y:S01]  /*a7a0*/  PLOP3.LUT P0, PT, PT, PT, UP0, 0x80, 0x0 ;  /* 0x000000000000781c */ /* 0x000fe20003f0f008 */
[----:B------:R-:W-:-:S04]  /*a7b0*/  IMAD.WIDE.U32 R2, R17, UR4, RZ ;  /* 0x0000000411027c25 */ /* 0x000fc8000f8e00ff */
[----:B------:R-:W-:Y:S01]  /*a7c0*/  IMAD R0, R17, UR5, R0 ;  /* 0x0000000511007c24 */ /* 0x000fe2000f8e0200 */
[----:B------:R0:W-:Y:S03]  /*a7d0*/  STL.64 [R1+0x10], R2 ;  /* 0x0000100201007387 */ /* 0x0001e60000100a00 */
[----:B0-----:R-:W-:Y:S01]  /*a7e0*/  IMAD.IADD R2, R3, 0x1, R0 ;  /* 0x0000000103027824 */ /* 0x001fe200078e0200 */
[----:B------:R-:W-:-:S05]  /*a7f0*/  SHF.R.S32.HI R0, RZ, 0x1f, R28 ;  /* 0x0000001fff007819 */ /* 0x000fca000001141c */
[----:B------:R0:W-:Y:S04]  /*a800*/  STL [R1+0x28], R0 ;  /* 0x0000280001007387 */ /* 0x0001e80000100800 */
[----:B------:R0:W-:Y:S01]  /*a810*/  STL [R1+0x24], R2 ;  /* 0x0000240201007387 */ /* 0x0001e20000100800 */
[----:B------:R-:W-:Y:S05]  /*a820*/  @!P0 BRA `(.L_x_40) ;  /* 0x0000000000408947 */ /* 0x000fea0003800000 */
[----:B0-----:R-:W-:Y:S01]  /*a830*/  MOV R2, 0x0 ;  /* 0x0000000000027802 */ /* 0x001fe20000000f00 */
[----:B------:R-:W-:Y:S01]  /*a840*/  ULDC.64 UR6, c[0x4][0xa8] ;  /* 0x01002a0000067ab9 */ /* 0x000fe20000000a00 */
[----:B------:R-:W-:Y:S01]  /*a850*/  ULDC.64 UR8, c[0x4][0xb0] ;  /* 0x01002c0000087ab9 */ /* 0x000fe20000000a00 */
[----:B------:R-:W-:Y:S01]  /*a860*/  ULDC.64 UR4, c[0x4][0x20] ;  /* 0x0100080000047ab9 */ /* 0x000fe20000000a00 */
[----:B------:R-:W-:Y:S01]  /*a870*/  IMAD.U32 R4, RZ, RZ, UR6 ;  /* 0x00000006ff047e24 */ /* 0x000fe2000f8e00ff */
[----:B------:R-:W-:Y:S01]  /*a880*/  MOV R6, UR8 ;  /* 0x0000000800067c02 */ /* 0x000fe20008000f00 */
        /* <DEDUP_REMOVED lines=10> */
.L_x_40:
[----:B------:R-:W2:Y:S01]  /*a930*/  LDL.LU R20, [R1+0x24] ;  /* 0x0000240001147983 */ /* 0x000ea20000300800 */
[----:B------:R-:W3:Y:S01]  /*a940*/  LDC R9, c[0x0][0x448] ;  /* 0x00011200ff097b82 */ /* 0x000ee20000000800 */
[----:B------:R-:W-:Y:S01]  /*a950*/  ULDC.64 UR4, c[0x0][0x2e0] ;  /* 0x0000b80000047ab9 */ /* 0x000fe20000000a00 */
[----:B------:R-:W-:Y:S01]  /*a960*/  ULDC.64 UR6, c[0x0][0x2c8] ;  /* 0x0000b20000067ab9 */ /* 0x000fe20000000a00 */
[----:B0-----:R-:W2:Y:S01]  /*a970*/  LDL.LU.64 R2, [R1+0x10] ;  /* 0x0000100001027983 */ /* 0x001ea20000300a00 */
[----:B------:R-:W-:-:S03]  /*a980*/  ULDC.64 UR8, c[0x0][0x280] ;  /* 0x0000a00000087ab9 */ /* 0x000fc60000000a00 */
[----:B------:R-:W4:Y:S04]  /*a990*/  LDL.LU R0, [R1+0x28] ;  /* 0x0000280001007983 */ /* 0x000f280000300800 */
[----:B------:R-:W5:Y:S04]  /*a9a0*/  LDL.LU R6, [R1] ;  /* 0x0000000001067983 */ /* 0x000f680000300800 */
[----:B------:R-:W5:Y:S01]  /*a9b0*/  LDL R21, [R1+0x8] ;  /* 0x0000080001157983 */ /* 0x000f620000100800 */
[----:B------:R-:W0:Y:S01]  /*a9c0*/  S2R R12, SR_TID.X ;  /* 0x00000000000c7919 */ /* 0x000e220000002100 */
[----:B---3--:R-:W-:-:S13]  /*a9d0*/  ISETP.NE.AND P0, PT, R9, 0x1, PT ;  /* 0x000000010900780c */ /* 0x008fda0003f05270 */
[----:B------:R-:W3:Y:S08]  /*a9e0*/  @P0 LDC R4, c[0x0][0x450] ;  /* 0x00011400ff040b82 */ /* 0x000ef00000000800 */
[----:B------:R-:W1:Y:S01]  /*a9f0*/  @P0 LDC R10, c[0x0][0x44c] ;  /* 0x00011300ff0a0b82 */ /* 0x000e620000000800 */
[----:B--2---:R-:W-:Y:S02]  /*aa00*/  IMAD.MOV.U32 R3, RZ, RZ, R20 ;  /* 0x000000ffff037224 */ /* 0x004fe400078e0014 */
[----:B------:R-:W2:Y:S01]  /*aa10*/  S2R R20, SR_TID.X ;  /* 0x0000000000147919 */ /* 0x000ea20000002100 */
[----:B----4-:R-:W-:-:S04]  /*aa20*/  IMAD R5, R0, UR4, RZ ;  /* 0x0000000400057c24 */ /* 0x010fc8000f8e02ff */
[----:B------:R-:W4:Y:S01]  /*aa30*/  @P0 LDC R0, c[0x0][0x44c] ;  /* 0x00011300ff000b82 */ /* 0x000f220000000800 */
[----:B------:R-:W-:Y:S01]  /*aa40*/  IMAD.WIDE.U32 R2, R28, UR4, R2 ;  /* 0x000000041c027c25 */ /* 0x000fe2000f8e0002 */
[----:B-----5:R-:W-:Y:S01]  /*aa50*/  IADD3 R6, -R6, RZ, RZ ;  /* 0x000000ff06067210 */ /* 0x020fe20007ffe1ff */
[----:B------:R-:W-:Y:S02]  /*aa60*/  ULDC UR4, c[0x0][0xc38] ;  /* 0x00030e0000047ab9 */ /* 0x000fe40000000800 */
[----:B------:R-:W-:Y:S02]  /*aa70*/  IMAD R5, R28, UR5, R5 ;  /* 0x000000051c057c24 */ /* 0x000fe4000f8e0205 */
[----:B------:R-:W-:Y:S01]  /*aa80*/  IMAD R6, R6, UR4, R21 ;  /* 0x0000000406067c24 */ /* 0x000fe2000f8e0215 */
[----:B------:R-:W-:Y:S01]  /*aa90*/  ULDC.64 UR4, c[0x0][0x2d0] ;  /* 0x0000b40000047ab9 */ /* 0x000fe20000000a00 */
[----:B------:R-:W-:Y:S01]  /*aaa0*/  IMAD.IADD R3, R3, 0x1, R5 ;  /* 0x0000000103037824 */ /* 0x000fe200078e0205 */
[----:B0-----:R-:W-:-:S04]  /*aab0*/  LOP3.LUT R21, R12, 0x7f, RZ, 0xc0, !PT ;  /* 0x0000007f0c157812 */ /* 0x001fc800078ec0ff */
[----:B------:R-:W-:Y:S02]  /*aac0*/  SHF.R.U32.HI R21, RZ, 0x3, R21 ;  /* 0x00000003ff157819 */ /* 0x000fe40000011615 */
[C---:B--2---:R-:W-:Y:S01]  /*aad0*/  LOP3.LUT R7, R20.reuse, 0x7f, RZ, 0xc0, !PT ;  /* 0x0000007f14077812 */ /* 0x044fe200078ec0ff */
[----:B------:R-:W-:-:S03]  /*aae0*/  IMAD.SHL.U32 R20, R20, 0x10, RZ ;  /* 0x0000001014147824 */ /* 0x000fc600078e00ff */
[----:B------:R-:W-:-:S04]  /*aaf0*/  SHF.R.U32.HI R7, RZ, 0x3, R7 ;  /* 0x00000003ff077819 */ /* 0x000fc80000011607 */
[----:B------:R-:W-:-:S05]  /*ab00*/  LOP3.LUT R20, R7, 0x70, R20, 0xf8, !PT ;  /* 0x0000007007147812 */ /* 0x000fca00078ef814 */
[----:B------:R-:W-:Y:S02]  /*ab10*/  IMAD R7, R6, 0xc0, R20 ;  /* 0x000000c006077824 */ /* 0x000fe400078e0214 */
[----:B------:R-:W-:Y:S02]  /*ab20*/  IMAD.SHL.U32 R20, R12, 0x8, RZ ;  /* 0x000000080c147824 */ /* 0x000fe400078e00ff */
[----:B----4-:R-:W-:-:S03]  /*ab30*/  @P0 IMAD.HI.U32 R11, R7, R0, RZ ;  /* 0x00000000070b0227 */ /* 0x010fc600078e00ff */
[----:B------:R-:W-:Y:S01]  /*ab40*/  LOP3.LUT R20, R20, 0x38, RZ, 0xc0, !PT ;  /* 0x0000003814147812 */ /* 0x000fe200078ec0ff */
[----:B------:R-:W-:Y:S01]  /*ab50*/  IMAD.MOV.U32 R5, RZ, RZ, R7 ;  /* 0x000000ffff057224 */ /* 0x000fe200078e0007 */
[----:B---3--:R-:W-:-:S04]  /*ab60*/  @P0 SHF.R.U32.HI R5, RZ, R4, R11 ;  /* 0x00000004ff050219 */ /* 0x008fc8000001160b */
[----:B------:R-:W-:-:S05]  /*ab70*/  SHF.R.S32.HI R0, RZ, 0x1f, R5 ;  /* 0x0000001fff007819 */ /* 0x000fca0000011405 */
[----:B------:R-:W-:-:S04]  /*ab80*/  IMAD R0, R0, UR4, RZ ;  /* 0x0000000400007c24 */ /* 0x000fc8000f8e02ff */
[C---:B------:R-:W-:Y:S01]  /*ab90*/  IMAD R8, R5.reuse, UR5, R0 ;  /* 0x0000000505087c24 */ /* 0x040fe2000f8e0200 */
[C---:B------:R-:W-:Y:S01]  /*aba0*/  IADD3 R0, -R5.reuse, RZ, RZ ;  /* 0x000000ff05007210 */ /* 0x040fe20007ffe1ff */
[----:B------:R-:W-:-:S04]  /*abb0*/  IMAD.WIDE.U32 R4, R5, UR4, R2 ;  /* 0x0000000405047c25 */ /* 0x000fc8000f8e0002 */
[----:B------:R-:W-:Y:S02]  /*abc0*/  IMAD R0, R9, R0, R7 ;  /* 0x0000000009007224 */ /* 0x000fe400078e0207 */
[----:B------:R-:W-:-:S03]  /*abd0*/  IMAD.IADD R5, R5, 0x1, R8 ;  /* 0x0000000105057824 */ /* 0x000fc600078e0208 */
[----:B------:R-:W-:Y:S01]  /*abe0*/  SHF.R.S32.HI R8, RZ, 0x1f, R0 ;  /* 0x0000001fff087819 */ /* 0x000fe20000011400 */
[----:B------:R-:W-:-:S04]  /*abf0*/  IMAD.WIDE.U32 R4, R0, UR6, R4 ;  /* 0x0000000600047c25 */ /* 0x000fc8000f8e0004 */
[----:B------:R-:W-:-:S04]  /*ac00*/  IMAD R8, R8, UR6, RZ ;  /* 0x0000000608087c24 */ /* 0x000fc8000f8e02ff */
[----:B------:R-:W-:Y:S01]  /*ac10*/  IMAD R11, R0, UR7, R8 ;  /* 0x00000007000b7c24 */ /* 0x000fe2000f8e0208 */
[----:B------:R-:W-:Y:S01]  /*ac20*/  LEA R0, P1, R4, UR8, 0x1 ;  /* 0x0000000804007c11 */ /* 0x000fe2000f8208ff */
[----:B------:R-:W-:Y:S02]  /*ac30*/  VIADD R8, R7, 0x80 ;  /* 0x0000008007087836 */ /* 0x000fe40000000000 */
[----:B------:R-:W-:Y:S02]  /*ac40*/  IMAD.IADD R5, R5, 0x1, R11 ;  /* 0x0000000105057824 */ /* 0x000fe400078e020b */
[----:B-1----:R-:W-:Y:S01]  /*ac50*/  @P0 IMAD.HI.U32 R10, R8, R10, RZ ;  /* 0x0000000a080a0227 */ /* 0x002fe200078e00ff */
[----:B------:R-:W-:Y:S02]  /*ac60*/  MOV R7, R8 ;  /* 0x0000000800077202 */ /* 0x000fe40000000f00 */
[----:B------:R-:W-:Y:S02]  /*ac70*/  LEA.HI.X R4, R4, UR9, R5, 0x1, P1 ;  /* 0x0000000904047c11 */ /* 0x000fe400088f0c05 */
[----:B------:R-:W0:Y:S02]  /*ac80*/  @P0 LDC R5, c[0x0][0x450] ;  /* 0x00011400ff050b82 */ /* 0x000e240000000800 */
[----:B0-----:R-:W-:-:S05]  /*ac90*/  @P0 SHF.R.U32.HI R7, RZ, R5, R10 ;  /* 0x00000005ff070219 */ /* 0x001fca000001160a */
[----:B------:R-:W-:Y:S02]  /*aca0*/  IMAD.MOV R5, RZ, RZ, -R7 ;  /* 0x000000ffff057224 */ /* 0x000fe400078e0a07 */
[----:B------:R-:W-:-:S04]  /*acb0*/  IMAD.WIDE.U32 R2, R7, UR4, R2 ;  /* 0x0000000407027c25 */ /* 0x000fc8000f8e0002 */
[----:B------:R-:W-:Y:S01]  /*acc0*/  IMAD R5, R9, R5, R8 ;  /* 0x0000000509057224 */ /* 0x000fe200078e0208 */
[----:B------:R-:W-:-:S05]  /*acd0*/  SHF.R.S32.HI R8, RZ, 0x1f, R7 ;  /* 0x0000001fff087819 */ /* 0x000fca0000011407 */
[----:B------:R-:W-:Y:S01]  /*ace0*/  IMAD R8, R8, UR4, RZ ;  /* 0x0000000408087c24 */ /* 0x000fe2000f8e02ff */
[----:B------:R-:W-:Y:S02]  /*acf0*/  ULDC UR4, c[0x0][0x2b8] ;  /* 0x0000ae0000047ab9 */ /* 0x000fe40000000800 */
[----:B------:R-:W-:Y:S01]  /*ad00*/  ISETP.GE.AND P0, PT, R20, UR4, PT ;  /* 0x0000000414007c0c */ /* 0x000fe2000bf06270 */
[----:B------:R-:W-:Y:S01]  /*ad10*/  IMAD R7, R7, UR5, R8 ;  /* 0x0000000507077c24 */ /* 0x000fe2000f8e0208 */
[----:B------:R-:W-:-:S03]  /*ad20*/  UMOV UR4, 0xffffffff ;  /* 0xffffffff00047882 */ /* 0x000fc60000000000 */
[----:B------:R-:W-:Y:S01]  /*ad30*/  IMAD.IADD R3, R3, 0x1, R7 ;  /* 0x0000000103037824 */ /* 0x000fe200078e0207 */
[----:B------:R-:W-:Y:S01]  /*ad40*/  SHF.R.S32.HI R7, RZ, 0x1f, R5 ;  /* 0x0000001fff077819 */ /* 0x000fe20000011405 */
[----:B------:R-:W-:-:S04]  /*ad50*/  IMAD.WIDE.U32 R2, R5, UR6, R2 ;  /* 0x0000000605027c25 */ /* 0x000fc8000f8e0002 */
[----:B------:R-:W-:-:S04]  /*ad60*/  IMAD R7, R7, UR6, RZ ;  /* 0x0000000607077c24 */ /* 0x000fc8000f8e02ff */
[----:B------:R-:W-:Y:S01]  /*ad70*/  IMAD R7, R5, UR7, R7 ;  /* 0x0000000705077c24 */ /* 0x000fe2000f8e0207 */
[----:B------:R-:W-:-:S04]  /*ad80*/  LEA R5, P1, R2, UR8, 0x1 ;  /* 0x0000000802057c11 */ /* 0x000fc8000f8208ff */
[----:B------:R-:W-:-:S04]  /*ad90*/  IADD3 R7, R3, R7, RZ ;  /* 0x0000000703077210 */ /* 0x000fc80007ffe0ff */
[----:B------:R-:W-:Y:S01]  /*ada0*/  LEA.HI.X R7, R2, UR9, R7, 0x1, P1 ;  /* 0x0000000902077c11 */ /* 0x000fe200088f0c07 */
[----:B------:R-:W-:Y:S06]  /*adb0*/  BRA.DIV UR4, `(.L_x_41) ;  /* 0x0000002604f07947 */ /* 0x000fec000b800000 */
[----:B------:R-:W0:Y:S01]  /*adc0*/  SHFL.IDX PT, R3, R0, RZ, 0x181f ;  /* 0x00181fff00037589 */ /* 0x000e2200000e0000 */
[----:B------:R-:W-:Y:S01]  /*add0*/  ULDC UR4, c[0x0][0x288] ;  /* 0x0000a20000047ab9 */ /* 0x000fe20000000800 */
[----:B------:R-:W-:Y:S02]  /*ade0*/  IMAD R8, R6, 0xc0, R21 ;  /* 0x000000c006087824 */ /* 0x000fe400078e0215 */
[----:B------:R-:W1:Y:S01]  /*adf0*/  SHFL.IDX PT, R2, R4, RZ, 0x181f ;  /* 0x00181fff04027589 */ /* 0x000e6200000e0000 */
[----:B------:R-:W-:-:S03]  /*ae00*/  IMAD R6, R9, UR4, RZ ;  /* 0x0000000409067c24 */ /* 0x000fc6000f8e02ff */
[----:B------:R-:W2:Y:S02]  /*ae10*/  SHFL.IDX PT, R14, R0, 0x1, 0x181f ;  /* 0x00381f00000e7f89 */ /* 0x000ea400000e0000 */
[----:B------:R-:W-:-:S13]  /*ae20*/  ISETP.GE.AND P1, PT, R8, R6, PT ;  /* 0x000000060800720c */ /* 0x000fda0003f26270 */
[----:B0-----:R-:W-:-:S05]  /*ae30*/  @!P1 LEA R9, P2, R20, R3, 0x1 ;  /* 0x0000000314099211 */ /* 0x001fca00078408ff */
[----:B-1----:R-:W-:Y:S02]  /*ae40*/  @!P1 IMAD.X R3, RZ, RZ, R2, P2 ;  /* 0x000000ffff039224 */ /* 0x002fe400010e0602 */
[----:B------:R-:W-:Y:S02]  /*ae50*/  @!P1 IMAD.MOV.U32 R2, RZ, RZ, R9 ;  /* 0x000000ffff029224 */ /* 0x000fe400078e0009 */
[----:B------:R-:W-:-:S03]  /*ae60*/  VIADD R9, R8, 0x10 ;  /* 0x0000001008097836 */ /* 0x000fc60000000000 */
[----:B------:R0:W-:Y:S02]  /*ae70*/  @!P1 LDGSTS.E.BYPASS.LTC128B.128 [R27+0xc400], desc[UR46][R2.64], !P0 ;  /* 0x0c400000021b9fae */ /* 0x0001e4000c101d6e */
[----:B------:R-:W-:Y:S02]  /*ae80*/  ISETP.GE.AND P1, PT, R9, R6, PT ;  /* 0x000000060900720c */ /* 0x000fe40003f26270 */
[----:B0-----:R-:W0:Y:S11]  /*ae90*/  SHFL.IDX PT, R2, R4, 0x1, 0x181f ;  /* 0x00381f0004027f89 */ /* 0x001e3600000e0000 */
[----:B--2---:R-:W-:-:S02]  /*aea0*/  @!P1 LEA R9, P2, R20, R14, 0x1 ;  /* 0x0000000e14099211 */ /* 0x004fc400078408ff */
[----:B------:R-:W1:Y:S02]  /*aeb0*/  SHFL.IDX PT, R14, R0, 0x2, 0x181f ;  /* 0x00581f00000e7f89 */ /* 0x000e6400000e0000 */
[----:B0-----:R-:W-:Y:S01]  /*aec0*/  @!P1 IADD3.X R3, RZ, R2, RZ, P2, !PT ;  /* 0x00000002ff039210 */ /* 0x001fe200017fe4ff */
[----:B------:R-:W-:Y:S02]  /*aed0*/  @!P1 IMAD.MOV.U32 R2, RZ, RZ, R9 ;  /* 0x000000ffff029224 */ /* 0x000fe400078e0009 */
[----:B------:R-:W-:-:S03]  /*aee0*/  VIADD R9, R8, 0x20 ;  /* 0x0000002008097836 */ /* 0x000fc60000000000 */
[----:B------:R0:W-:Y:S02]  /*aef0*/  @!P1 LDGSTS.E.BYPASS.LTC128B.128 [R27+0xcc00], desc[UR46][R2.64], !P0 ;  /* 0x0cc00000021b9fae */ /* 0x0001e4000c101d6e */
[----:B------:R-:W-:Y:S02]  /*af00*/  ISETP.GE.AND P1, PT, R9, R6, PT ;  /* 0x000000060900720c */ /* 0x000fe40003f26270 */
[----:B0-----:R-:W0:Y:S11]  /*af10*/  SHFL.IDX PT, R2, R4, 0x2, 0x181f ;  /* 0x00581f0004027f89 */ /* 0x001e3600000e0000 */
[----:B-1----:R-:W-:-:S02]  /*af20*/  @!P1 LEA R9, P2, R20, R14, 0x1 ;  /* 0x0000000e14099211 */ /* 0x002fc400078408ff */
[----:B------:R-:W1:Y:S03]  /*af30*/  SHFL.IDX PT, R14, R0, 0x3, 0x181f ;  /* 0x00781f00000e7f89 */ /* 0x000e6600000e0000 */
[----:B0-----:R-:W-:Y:S01]  /*af40*/  @!P1 IMAD.X R3, RZ, RZ, R2, P2 ;  /* 0x000000ffff039224 */ /* 0x001fe200010e0602 */
[----:B------:R-:W-:Y:S01]  /*af50*/  @!P1 MOV R2, R9 ;  /* 0x0000000900029202 */ /* 0x000fe20000000f00 */
[----:B------:R-:W-:-:S04]  /*af60*/  VIADD R9, R8, 0x30 ;  /* 0x0000003008097836 */ /* 0x000fc80000000000 */
[----:B------:R0:W-:Y:S01]  /*af70*/  @!P1 LDGSTS.E.BYPASS.LTC128B.128 [R27+0xd400], desc[UR46][R2.64], !P0 ;  /* 0x0d400000021b9fae */ /* 0x0001e2000c101d6e */
[----:B------:R-:W-:-:S03]  /*af80*/  ISETP.GE.AND P1, PT, R9, R6, PT ;  /* 0x000000060900720c */ /* 0x000fc60003f26270 */
[----:B0-----:R-:W0:Y:S10]  /*af90*/  SHFL.IDX PT, R2, R4, 0x3, 0x181f ;  /* 0x00781f0004027f89 */ /* 0x001e3400000e0000 */
[----:B-1----:R-:W-:-:S02]  /*afa0*/  @!P1 LEA R9, P2, R20, R14, 0x1 ;  /* 0x0000000e14099211 */ /* 0x002fc400078408ff */
[----:B------:R-:W1:Y:S03]  /*afb0*/  SHFL.IDX PT, R14, R0, 0x4, 0x181f ;  /* 0x00981f00000e7f89 */ /* 0x000e6600000e0000 */
[----:B0-----:R-:W-:Y:S02]  /*afc0*/  @!P1 IMAD.X R3, RZ, RZ, R2, P2 ;  /* 0x000000ffff039224 */ /* 0x001fe400010e0602 */
[----:B------:R-:W-:Y:S01]  /*afd0*/  @!P1 IMAD.MOV.U32 R2, RZ, RZ, R9 ;  /* 0x000000ffff029224 */ /* 0x000fe200078e0009 */
[----:B------:R-:W-:-:S04]  /*afe0*/  IADD3 R9, R8, 0x40, RZ ;  /* 0x0000004008097810 */ /* 0x000fc80007ffe0ff */
[----:B------:R0:W-:Y:S01]  /*aff0*/  @!P1 LDGSTS.E.BYPASS.LTC128B.128 [R27+0xdc00], desc[UR46][R2.64], !P0 ;  /* 0x0dc00000021b9fae */ /* 0x0001e2000c101d6e */
[----:B------:R-:W-:-:S03]  /*b000*/  ISETP.GE.AND P1, PT, R9, R6, PT ;  /* 0x000000060900720c */ /* 0x000fc60003f26270 */
[----:B0-----:R-:W0:Y:S10]  /*b010*/  SHFL.IDX PT, R2, R4, 0x4, 0x181f ;  /* 0x00981f0004027f89 */ /* 0x001e3400000e0000 */
[----:B-1----:R-:W-:-:S02]  /*b020*/  @!P1 LEA R9, P2, R20, R14, 0x1 ;  /* 0x0000000e14099211 */ /* 0x002fc400078408ff */
[----:B------:R-:W1:Y:S03]  /*b030*/  SHFL.IDX PT, R14, R0, 0x5, 0x181f ;  /* 0x00b81f00000e7f89 */ /* 0x000e6600000e0000 */
[----:B0-----:R-:W-:Y:S02]  /*b040*/  @!P1 IMAD.X R3, RZ, RZ, R2, P2 ;  /* 0x000000ffff039224 */ /* 0x001fe400010e0602 */
[----:B------:R-:W-:Y:S02]  /*b050*/  @!P1 IMAD.MOV.U32 R2, RZ, RZ, R9 ;  /* 0x000000ffff029224 */ /* 0x000fe400078e0009 */
[----:B------:R-:W-:-:S03]  /*b060*/  VIADD R9, R8, 0x50 ;  /* 0x0000005008097836 */ /* 0x000fc60000000000 */
[----:B------:R0:W-:Y:S02]  /*b070*/  @!P1 LDGSTS.E.BYPASS.LTC128B.128 [R27+0xe400], desc[UR46][R2.64], !P0 ;  /* 0x0e400000021b9fae */ /* 0x0001e4000c101d6e */
[----:B------:R-:W-:Y:S02]  /*b080*/  ISETP.GE.AND P1, PT, R9, R6, PT ;  /* 0x000000060900720c */ /* 0x000fe40003f26270 */
[----:B0-----:R-:W0:Y:S11]  /*b090*/  SHFL.IDX PT, R2, R4, 0x5, 0x181f ;  /* 0x00b81f0004027f89 */ /* 0x001e3600000e0000 */
[----:B-1----:R-:W-:-:S02]  /*b0a0*/  @!P1 LEA R9, P2, R20, R14, 0x1 ;  /* 0x0000000e14099211 */ /* 0x002fc400078408ff */
[----:B------:R-:W1:Y:S02]  /*b0b0*/  SHFL.IDX PT, R14, R0, 0x6, 0x181f ;  /* 0x00d81f00000e7f89 */ /* 0x000e6400000e0000 */
[----:B0-----:R-:W-:Y:S01]  /*b0c0*/  @!P1 IADD3.X R3, RZ, R2, RZ, P2, !PT ;  /* 0x00000002ff039210 */ /* 0x001fe200017fe4ff */
[----:B------:R-:W-:Y:S02]  /*b0d0*/  @!P1 IMAD.MOV.U32 R2, RZ, RZ, R9 ;  /* 0x000000ffff029224 */ /* 0x000fe400078e0009 */
[----:B------:R-:W-:-:S03]  /*b0e0*/  VIADD R9, R8, 0x60 ;  /* 0x0000006008097836 */ /* 0x000fc60000000000 */
[----:B------:R0:W-:Y:S02]  /*b0f0*/  @!P1 LDGSTS.E.BYPASS.LTC128B.128 [R27+0xec00], desc[UR46][R2.64], !P0 ;  /* 0x0ec00000021b9fae */ /* 0x0001e4000c101d6e */
[----:B------:R-:W-:Y:S02]  /*b100*/  ISETP.GE.AND P1, PT, R9, R6, PT ;  /* 0x000000060900720c */ /* 0x000fe40003f26270 */
[----:B0-----:R-:W0:Y:S11]  /*b110*/  SHFL.IDX PT, R2, R4, 0x6, 0x181f ;  /* 0x00d81f0004027f89 */ /* 0x001e3600000e0000 */
[----:B-1----:R-:W-:Y:S01]  /*b120*/  @!P1 LEA R9, P2, R20, R14, 0x1 ;  /* 0x0000000e14099211 */ /* 0x002fe200078408ff */
[----:B------:R-:W-:Y:S04]  /*b130*/  SHFL.IDX PT, R4, R4, 0x7, 0x181f ;  /* 0x00f81f0004047f89 */ /* 0x000fe800000e0000 */
[----:B------:R-:W-:Y:S01]  /*b140*/  SHFL.IDX PT, R14, R5, 0x1, 0x181f ;  /* 0x00381f00050e7f89 */ /* 0x000fe200000e0000 */
[----:B0-----:R-:W-:Y:S01]  /*b150*/  @!P1 IMAD.X R3, RZ, RZ, R2, P2 ;  /* 0x000000ffff039224 */ /* 0x001fe200010e0602 */
[----:B------:R-:W-:Y:S01]  /*b160*/  @!P1 MOV R2, R9 ;  /* 0x0000000900029202 */ /* 0x000fe20000000f00 */
[----:B------:R-:W-:-:S04]  /*b170*/  VIADD R9, R8, 0x80 ;  /* 0x0000008008097836 */ /* 0x000fc80000000000 */
[----:B------:R0:W-:Y:S01]  /*b180*/  @!P1 LDGSTS.E.BYPASS.LTC128B.128 [R27+0xf400], desc[UR46][R2.64], !P0 ;  /* 0x0f400000021b9fae */ /* 0x0001e2000c101d6e */
[----:B------:R-:W-:Y:S01]  /*b190*/  ISETP.GE.AND P2, PT, R9, R6, PT ;  /* 0x000000060900720c */ /* 0x000fe20003f46270 */
[----:B------:R-:W-:-:S05]  /*b1a0*/  VIADD R9, R8, 0x70 ;  /* 0x0000007008097836 */ /* 0x000fca0000000000 */
[----:B------:R-:W-:Y:S02]  /*b1b0*/  ISETP.GE.AND P1, PT, R9, R6, PT ;  /* 0x000000060900720c */ /* 0x000fe40003f26270 */
[----:B------:R-:W-:Y:S04]  /*b1c0*/  SHFL.IDX PT, R9, R5, RZ, 0x181f ;  /* 0x00181fff05097589 */ /* 0x000fe800000e0000 */
[----:B0-----:R-:W0:Y:S04]  /*b1d0*/  SHFL.IDX PT, R2, R0, 0x7, 0x181f ;  /* 0x00f81f0000027f89 */ /* 0x001e2800000e0000 */
[----:B------:R-:W1:Y:S03]  /*b1e0*/  SHFL.IDX PT, R0, R7, RZ, 0x181f ;  /* 0x00181fff07007589 */ /* 0x000e6600000e0000 */
[----:B0-----:R-:W-:-:S05]  /*b1f0*/  @!P1 LEA R2, P3, R20, R2, 0x1 ;  /* 0x0000000214029211 */ /* 0x001fca00078608ff */
[----:B------:R-:W-:-:S05]  /*b200*/  @!P1 IMAD.X R3, RZ, RZ, R4, P3 ;  /* 0x000000ffff039224 */ /* 0x000fca00018e0604 */
[----:B------:R0:W-:Y:S02]  /*b210*/  @!P1 LDGSTS.E.BYPASS.LTC128B.128 [R27+0xfc00], desc[UR46][R2.64], !P0 ;  /* 0x0fc00000021b9fae */ /* 0x0001e4000c101d6e */
[----:B0-----:R-:W-:Y:S01]  /*b220*/  @!P2 LEA R2, P1, R20, R9, 0x1 ;  /* 0x000000091402a211 */ /* 0x001fe200078208ff */
[----:B------:R-:W-:-:S03]  /*b230*/  VIADD R9, R8, 0x90 ;  /* 0x0000009008097836 */ /* 0x000fc60000000000 */
[----:B-1----:R-:W-:Y:S02]  /*b240*/  @!P2 IADD3.X R3, RZ, R0, RZ, P1, !PT ;  /* 0x00000000ff03a210 */ /* 0x002fe40000ffe4ff */
[----:B------:R-:W0:Y:S01]  /*b250*/  SHFL.IDX PT, R0, R7, 0x1, 0x181f ;  /* 0x00381f0007007f89 */ /* 0x000e2200000e0000 */
[----:B------:R-:W-:-:S03]  /*b260*/  ISETP.GE.AND P1, PT, R9, R6, PT ;  /* 0x000000060900720c */ /* 0x000fc60003f26270 */
[----:B------:R1:W-:Y:S10]  /*b270*/  @!P2 LDGSTS.E.BYPASS.LTC128B.128 [R27+0x10400], desc[UR46][R2.64], !P0 ;  /* 0x10400000021bafae */ /* 0x0003f4000c101d6e */
[----:B------:R-:W-:-:S05]  /*b280*/  @!P1 LEA R14, P2, R20, R14, 0x1 ;  /* 0x0000000e140e9211 */ /* 0x000fca00078408ff */
[----:B-1----:R-:W-:Y:S02]  /*b290*/  @!P1 IMAD.MOV.U32 R2, RZ, RZ, R14 ;  /* 0x000000ffff029224 */ /* 0x002fe400078e000e */
[----:B------:R-:W1:Y:S01]  /*b2a0*/  SHFL.IDX PT, R14, R5, 0x2, 0x181f ;  /* 0x00581f00050e7f89 */ /* 0x000e6200000e0000 */
[----:B0-----:R-:W-:-:S03]  /*b2b0*/  @!P1 IMAD.X R9, RZ, RZ, R0, P2 ;  /* 0x000000ffff099224 */ /* 0x001fc600010e0600 */
[----:B------:R-:W0:Y:S02]  /*b2c0*/  SHFL.IDX PT, R0, R7, 0x2, 0x181f ;  /* 0x00581f0007007f89 */ /* 0x000e2400000e0000 */
[----:B------:R-:W-:Y:S01]  /*b2d0*/  @!P1 MOV R3, R9 ;  /* 0x0000000900039202 */ /* 0x000fe20000000f00 */
[----:B------:R-:W-:Y:S01]  /*b2e0*/  VIADD R9, R8, 0xa0 ;  /* 0x000000a008097836 */ /* 0x000fe20000000000 */
[----:B------:R-:W2:Y:S04]  /*b2f0*/  SHFL.IDX PT, R7, R7, 0x3, 0x181f ;  /* 0x00781f0007077f89 */ /* 0x000ea800000e0000 */
[----:B------:R1:W-:Y:S01]  /*b300*/  @!P1 LDGSTS.E.BYPASS.LTC128B.128 [R27+0x10c00], desc[UR46][R2.64], !P0 ;  /* 0x10c00000021b9fae */ /* 0x0003e2000c101d6e */
[----:B------:R-:W-:-:S13]  /*b310*/  ISETP.GE.AND P1, PT, R9, R6, PT ;  /* 0x000000060900720c */ /* 0x000fda0003f26270 */
[----:B-1----:R-:W-:Y:S02]  /*b320*/  @!P1 LEA R2, P2, R20, R14, 0x1 ;  /* 0x0000000e14029211 */ /* 0x002fe400078408ff */
[----:B------:R1:W3:Y:S03]  /*b330*/  SHFL.IDX PT, R14, R5, 0x3, 0x181f ;  /* 0x00781f00050e7f89 */ /* 0x0002e600000e0000 */
[----:B0-----:R-:W-:-:S05]  /*b340*/  @!P1 IMAD.X R3, RZ, RZ, R0, P2 ;  /* 0x000000ffff039224 */ /* 0x001fca00010e0600 */
[----:B--2---:R1:W-:Y:S03]  /*b350*/  @!P1 LDGSTS.E.BYPASS.LTC128B.128 [R27+0x11400], desc[UR46][R2.64], !P0 ;  /* 0x11400000021b9fae */ /* 0x0043e6000c101d6e */
.L_x_139:
[----:B------:R-:W2:Y:S01]  /*b360*/  LDL R0, [R1+0x20] ;  /* 0x0000200001007983 */ /* 0x000ea20000100800 */
[----:B-1----:R-:W-:-:S05]  /*b370*/  VIADD R3, R8, 0xb0 ;  /* 0x000000b008037836 */ /* 0x002fca0000000000 */
[----:B------:R-:W-:-:S13]  /*b380*/  ISETP.GE.AND P1, PT, R3, R6, PT ;  /* 0x000000060300720c */ /* 0x000fda0003f26270 */
[----:B---3--:R-:W-:-:S04]  /*b390*/  @!P1 LEA R2, P2, R20, R14, 0x1 ;  /* 0x0000000e14029211 */ /* 0x008fc800078408ff */
[----:B------:R-:W-:-:S05]  /*b3a0*/  @!P1 IADD3.X R3, RZ, R7, RZ, P2, !PT ;  /* 0x00000007ff039210 */ /* 0x000fca00017fe4ff */
[----:B------:R-:W-:Y:S01]  /*b3b0*/  @!PT LDS RZ, [RZ] ;  /* 0x00000000fffff984 */ /* 0x000fe20000000800 */
[----:B------:R-:W-:Y:S01]  /*b3c0*/  @!PT LDS RZ, [RZ] ;  /* 0x00000000fffff984 */ /* 0x000fe20000000800 */
[----:B------:R-:W-:Y:S01]  /*b3d0*/  @!PT LDS RZ, [RZ] ;  /* 0x00000000fffff984 */ /* 0x000fe20000000800 */
[----:B------:R0:W-:Y:S01]  /*b3e0*/  @!P1 LDGSTS.E.BYPASS.LTC128B.128 [R27+0x11c00], desc[UR46][R2.64], !P0 ;  /* 0x11c00000021b9fae */ /* 0x0001e2000c101d6e */
[----:B------:R-:W-:Y:S01]  /*b3f0*/  NOP ;  /* 0x0000000000007918 */ /* 0x000fe20000000000 */
[----:B------:R-:W-:Y:S02]  /*b400*/  SYNCS.ARRIVE.TRANS64.RED.A0T1 RZ, [UR37+0x30800], RZ ;  /* 0x030800ffffff79a7 */ /* 0x000fe40008200425 */
[----:B------:R-:W-:Y:S01]  /*b410*/  ARRIVES.LDGSTSBAR.64.TRANSCNT [UR37+0x30800] ;  /* 0x03080000ff0079b0 */ /* 0x000fe20008000aa5 */
[----:B--2---:R-:W-:-:S04]  /*b420*/  LOP3.LUT R0, R0, 0x1, RZ, 0xc, !PT ;  /* 0x0000000100007812 */ /* 0x004fc800078e0cff */
[----:B------:R-:W-:Y:S01]  /*b430*/  SHF.L.U32 R0, R0, 0x1f, RZ ;  /* 0x0000001f00007819 */ /* 0x000fe200000006ff */
[----:B------:R-:W-:Y:S01]  /*b440*/  NOP ;  /* 0x0000000000007918 */ /* 0x000fe20000000000 */
[----:B------:R-:W2:Y:S01]  /*b450*/  LDL.LU R5, [R1+0x18] ;  /* 0x0000180001057983 */ /* 0x000ea20000300800 */
[----:B------:R-:W-:Y:S01]  /*b460*/  SYNCS.ARRIVE.TRANS64.A1T0 RZ, [UR37+0x30800], RZ ;  /* 0x030800ffffff79a7 */ /* 0x000fe20008100025 */
[----:B------:R-:W-:Y:S01]  /*b470*/  BSSY B0, `(.L_x_42) ;  /* 0x0000005000007945 */ /* 0x000fe20003800000 */
[----:B------:R-:W-:Y:S01]  /*b480*/  IMAD.U32 R9, RZ, RZ, UR37 ;  /* 0x00000025ff097e24 */ /* 0x000fe2000f8e00ff */
[----:B------:R-:W1:Y:S01]  /*b490*/  SYNCS.PHASECHK.TRANS64.TRYWAIT P0, [UR37+0x30820], R0 ;  /* 0x03082000ff0075a7 */ /* 0x000e620008000165 */
[----:B--2---:R-:W-:Y:S01]  /*b4a0*/  ISETP.GE.AND P1, PT, R5, 0xc1, PT ;  /* 0x000000c10500780c */ /* 0x004fe20003f26270 */
[----:B01----:R-:W-:-:S12]  /*b4b0*/  @!P0 BRA `(.L_x_43) ;  /* 0x0000002c00b48947 */ /* 0x003fd80003800000 */
.L_x_140:
[----:B------:R-:W-:Y:S05]  /*b4c0*/  BSYNC B0 ;  /* 0x0000000000007941 */ /* 0x000fea0003800000 */
.L_x_42:
[----:B------:R-:W-:Y:S01]  /*b4d0*/  VIADD R8, R9, 0x30800 ;  /* 0x0003080009087836 */ /* 0x000fe20000000000 */
[----:B------:R-:W-:Y:S06]  /*b4e0*/  @!P1 BRA `(.L_x_44) ;  /* 0x00000014008c9947 */ /* 0x000fec0003800000 */
[----:B------:R-:W2:Y:S01]  /*b4f0*/  LDL R2, [R1+0x4] ;  /* 0x0000040001027983 */ /* 0x000ea20000100800 */
[----:B------:R-:W-:Y:S01]  /*b500*/  MOV R3, 0x1 ;  /* 0x0000000100037802 */ /* 0x000fe20000000f00 */
[----:B--2---:R-:W-:-:S05]  /*b510*/  IMAD.MOV R6, RZ, RZ, -R2 ;  /* 0x000000ffff067224 */ /* 0x004fca00078e0a02 */
[----:B------:R-:W-:-:S05]  /*b520*/  VIADDMNMX R6, R6, R3, 0xffffffff, !PT ;  /* 0xffffffff06067446 */ /* 0x000fca0007800103 */
[----:B0-----:R-:W-:-:S05]  /*b530*/  IMAD.IADD R0, R2, 0x1, R6 ;  /* 0x0000000102007824 */ /* 0x001fca00078e0206 */
[----:B------:R-:W-:-:S04]  /*b540*/  LOP3.LUT R0, R0, 0x1, RZ, 0xc0, !PT ;  /* 0x0000000100007812 */ /* 0x000fc800078ec0ff */
[----:B------:R-:W-:Y:S01]  /*b550*/  ISETP.NE.U32.AND P0, PT, R0, 0x1, PT ;  /* 0x000000010000780c */ /* 0x000fe20003f05070 */
[----:B------:R-:W-:-:S12]  /*b560*/  VIADD R0, R2, 0xfffffffe ;  /* 0xfffffffe02007836 */ /* 0x000fd80000000000 */
[----:B------:R-:W-:Y:S05]  /*b570*/  @P0 BRA `(.L_x_45) ;  /* 0x0000000400d00947 */ /* 0x000fea0003800000 */
[----:B------:R-:W-:Y:S01]  /*b580*/  ISETP.NE.AND P2, PT, R25, RZ, PT ;  /* 0x000000ff1900720c */ /* 0x000fe20003f45270 */
[----:B------:R-:W-:Y:S01]  /*b590*/  VIADD R7, R16, 0x1 ;  /* 0x0000000110077836 */ /* 0x000fe20000000000 */
[----:B------:R-:W-:Y:S04]  /*b5a0*/  BSSY B0, `(.L_x_46) ;  /* 0x000006d000007945 */ /* 0x000fe80003800000 */
[----:B------:R-:W-:-:S04]  /*b5b0*/  ISETP.NE.AND P0, PT, R7, 0x2, PT ;  /* 0x000000020700780c */ /* 0x000fc80003f05270 */
[----:B------:R-:W-:Y:S02]  /*b5c0*/  SEL R3, RZ, 0x1, P0 ;  /* 0x00000001ff037807 */ /* 0x000fe40000000000 */
[----:B------:R-:W-:Y:S02]  /*b5d0*/  SEL R7, R7, RZ, P0 ;  /* 0x000000ff07077207 */ /* 0x000fe40000000000 */
[----:B------:R-:W-:Y:S01]  /*b5e0*/  LOP3.LUT R10, R22, R3, RZ, 0x3c, !PT ;  /* 0x00000003160a7212 */ /* 0x000fe200078e3cff */
[----:B------:R-:W-:Y:S06]  /*b5f0*/  @!P2 BRA `(.L_x_47) ;  /* 0x00000004009ca947 */ /* 0x000fec0003800000 */
[----:B------:R-:W-:Y:S02]  /*b600*/  ISETP.NE.AND P2, PT, R26, RZ, PT ;  /* 0x000000ff1a00720c */ /* 0x000fe40003f45270 */
[----:B------:R-:W-:-:S11]  /*b610*/  MOV R4, R18 ;  /* 0x0000001200047202 */ /* 0x000fd60000000f00 */
[----:B------:R-:W-:Y:S05]  /*b620*/  @!P2 BRA `(.L_x_48) ;  /* 0x000000000048a947 */ /* 0x000fea0003800000 */
[----:B------:R-:W0:Y:S01]  /*b630*/  LDC R4, c[0x0][0x43c] ;  /* 0x00010f00ff047b82 */ /* 0x000e220000000800 */
[----:B------:R-:W-:Y:S01]  /*b640*/  ULDC.64 UR4, c[0x0][0x428] ;  /* 0x00010a0000047ab9 */ /* 0x000fe20000000a00 */
[----:B0-----:R-:W-:-:S13]  /*b650*/  ISETP.NE.AND P0, PT, R4, 0x1, PT ;  /* 0x000000010400780c */ /* 0x001fda0003f05270 */
[----:B------:R-:W0:Y:S02]  /*b660*/  @P0 LDC.64 R2, c[0x0][0x440] ;  /* 0x00011000ff020b82 */ /* 0x000e240000000a00 */
[----:B0-----:R-:W-:-:S04]  /*b670*/  @P0 IMAD.HI.U32 R5, R0, R2, RZ ;  /* 0x0000000200050227 */ /* 0x001fc800078e00ff */
[----:B------:R-:W-:Y:S01]  /*b680*/  IMAD.MOV.U32 R2, RZ, RZ, R0 ;  /* 0x000000ffff027224 */ /* 0x000fe200078e0000 */
[----:B------:R-:W-:-:S05]  /*b690*/  @P0 SHF.R.U32.HI R2, RZ, R3, R5 ;  /* 0x00000003ff020219 */ /* 0x000fca0000011605 */
[----:B------:R-:W-:-:S04]  /*b6a0*/  IMAD.MOV R3, RZ, RZ, -R2 ;  /* 0x000000ffff037224 */ /* 0x000fc800078e0a02 */
[----:B------:R-:W-:Y:S01]  /*b6b0*/  IMAD R0, R4, R3, R0 ;  /* 0x0000000304007224 */ /* 0x000fe200078e0200 */
[----:B------:R-:W-:Y:S01]  /*b6c0*/  SHF.R.S32.HI R3, RZ, 0x1f, R2 ;  /* 0x0000001fff037819 */ /* 0x000fe20000011402 */
[----:B------:R-:W-:-:S04]  /*b6d0*/  IMAD R4, R24, UR4, RZ ;  /* 0x0000000418047c24 */ /* 0x000fc8000f8e02ff */
[C---:B------:R-:W-:Y:S02]  /*b6e0*/  IMAD R4, R19.reuse, UR5, R4 ;  /* 0x0000000513047c24 */ /* 0x040fe4000f8e0204 */
[----:B------:R-:W-:Y:S01]  /*b6f0*/  IMAD.WIDE.U32 R2, R19, UR4, R2 ;  /* 0x0000000413027c25 */ /* 0x000fe2000f8e0002 */
[----:B------:R-:W-:-:S03]  /*b700*/  ULDC.64 UR4, c[0x0][0x418] ;  /* 0x0001060000047ab9 */ /* 0x000fc60000000a00 */
[----:B------:R-:W-:Y:S01]  /*b710*/  IMAD.IADD R3, R4, 0x1, R3 ;  /* 0x0000000104037824 */ /* 0x000fe200078e0203 */
[----:B------:R-:W-:-:S04]  /*b720*/  LEA R4, P0, R2, UR4, 0x2 ;  /* 0x0000000402047c11 */ /* 0x000fc8000f8010ff */
[----:B------:R-:W-:-:S05]  /*b730*/  LEA.HI.X R5, R2, UR5, R3, 0x2, P0 ;  /* 0x0000000502057c11 */ /* 0x000fca00080f1403 */
[----:B------:R0:W5:Y:S04]  /*b740*/  LDG.E R4, desc[UR46][R4.64] ;  /* 0x0000002e04047981 */ /* 0x000168000c1e1900 */
.L_x_48:
[----:B------:R-:W-:Y:S01]  /*b750*/  LEA R2, R7, UR37, 0x3 ;  /* 0x0000002507027c11 */ /* 0x000fe2000f8e18ff */
[----:B------:R-:W-:Y:S01]  /*b760*/  BSSY B1, `(.L_x_49) ;  /* 0x0000004000017945 */ /* 0x000fe20003800000 */
[----:B------:R-:W-:-:S04]  /*b770*/  SHF.L.U32 R3, R10, 0x1f, RZ ;  /* 0x0000001f0a037819 */ /* 0x000fc800000006ff */
[----:B------:R-:W1:Y:S02]  /*b780*/  SYNCS.PHASECHK.TRANS64.TRYWAIT P0, [R2+URZ+0x30840], R3 ;  /* 0x03084003020075a7 */ /* 0x000e64000800017f */
[----:B-1----:R-:W-:Y:S05]  /*b790*/  @!P0 BRA `(.L_x_50) ;  /* 0x0000002c00108947 */ /* 0x002fea0003800000 */
.L_x_141:
[----:B------:R-:W-:Y:S05]  /*b7a0*/  BSYNC B1 ;  /* 0x0000000000017941 */ /* 0x000fea0003800000 */
.L_x_49:
[----:B0-----:R-:W0:Y:S01]  /*b7b0*/  S2R R5, SR_TID.X ;  /* 0x0000000000057919 */ /* 0x001e220000002100 */
[----:B------:R-:W-:Y:S01]  /*b7c0*/  BSSY B1, `(.L_x_51) ;  /* 0x000000b000017945 */ /* 0x000fe20003800000 */
[----:B0-----:R-:W-:-:S04]  /*b7d0*/  LOP3.LUT R5, R5, 0x7f, RZ, 0xc0, !PT ;  /* 0x0000007f05057812 */ /* 0x001fc800078ec0ff */
[----:B------:R-:W-:-:S13]  /*b7e0*/  ISETP.NE.AND P1, PT, R5, RZ, PT ;  /* 0x000000ff0500720c */ /* 0x000fda0003f25270 */
[----:B------:R-:W-:Y:S05]  /*b7f0*/  @P1 BRA `(.L_x_52) ;  /* 0x00000000001c1947 */ /* 0x000fea0003800000 */
[----:B------:R-:W0:Y:S01]  /*b800*/  S2R R5, SR_TID.X ;  /* 0x0000000000057919 */ /* 0x000e220000002100 */
[----:B-1----:R-:W-:-:S04]  /*b810*/  MOV R3, 0x6000 ;  /* 0x0000600000037802 */ /* 0x002fc80000000f00 */
[----:B------:R2:W-:Y:S01]  /*b820*/  SYNCS.ARRIVE.TRANS64 RZ, [R2+URZ+0x30830], R3 ;  /* 0x0308300302ff79a7 */ /* 0x0005e2000800003f */
[----:B0-----:R-:W-:-:S04]  /*b830*/  LOP3.LUT R5, R5, 0x1f, RZ, 0xc0, !PT ;  /* 0x0000001f05057812 */ /* 0x001fc800078ec0ff */
[----:B------:R-:W-:-:S13]  /*b840*/  ISETP.NE.AND P0, PT, R5, RZ, PT ;  /* 0x000000ff0500720c */ /* 0x000fda0003f05270 */
[----:B--2---:R-:W-:Y:S05]  /*b850*/  @!P0 BRA `(.L_x_52) ;  /* 0x0000000000048947 */ /* 0x004fea0003800000 */
[----:B------:R-:W-:Y:S01]  /*b860*/  BPT.TRAP 0x1 ;  /* 0x000000040000795c */ /* 0x000fe20000300000 */
.L_x_52:
[----:B------:R-:W-:Y:S05]  /*b870*/  BSYNC B1 ;  /* 0x0000000000017941 */ /* 0x000fea0003800000 */
.L_x_51:
[----:B------:R-:W-:Y:S01]  /*b880*/  IMAD.MOV.U32 R11, RZ, RZ, RZ ;  /* 0x000000ffff0b7224 */ /* 0x000fe200078e00ff */
[----:B------:R-:W-:Y:S01]  /*b890*/  UIADD3 UR4, UP0, UR40, 0x370, URZ ;  /* 0x0000037028047890 */ /* 0x000fe2000ff1e03f */
[----:B-1----:R-:W-:Y:S01]  /*b8a0*/  IMAD R3, R7, 0x6000, R9 ;  /* 0x0000600007037824 */ /* 0x002fe200078e0209 */
[----:B------:R-:W-:Y:S01]  /*b8b0*/  PLOP3.LUT P0, PT, PT, PT, PT, 0x80, 0x0 ;  /* 0x000000000000781c */ /* 0x000fe20003f0f070 */
[----:B------:R-:W-:Y:S01]  /*b8c0*/  VIADD R2, R2, 0x30830 ;  /* 0x0003083002027836 */ /* 0x000fe20000000000 */
[----:B------:R-:W-:Y:S01]  /*b8d0*/  R2UR UR10, R11 ;  /* 0x000000000b0a72ca */ /* 0x000fe200000e0000 */
[----:B------:R-:W-:Y:S01]  /*b8e0*/  IMAD R5, R0, 0xc0, RZ ;  /* 0x000000c000057824 */ /* 0x000fe200078e02ff */
[----:B------:R-:W-:Y:S01]  /*b8f0*/  IADD3 R3, R3, 0x12400, RZ ;  /* 0x0001240003037810 */ /* 0x000fe20007ffe0ff */
[----:B------:R-:W-:Y:S01]  /*b900*/  UIADD3.X UR5, URZ, UR41, URZ, UP0, !UPT ;  /* 0x000000293f057290 */ /* 0x000fe200087fe43f */
[----:B------:R-:W-:Y:S01]  /*b910*/  UMOV UR6, 0x0 ;  /* 0x0000000000067882 */ /* 0x000fe20000000000 */
[----:B------:R-:W-:-:S10]  /*b920*/  UMOV UR7, 0x14f00000 ;  /* 0x14f0000000077882 */ /* 0x000fd40000000000 */
.L_x_53:
[----:B------:R-:W-:-:S13]  /*b930*/  @P0 ELECT P2, URZ, PT ;  /* 0x00000000003f082f */ /* 0x000fda0003840000 */
[----:B-----5:R-:W-:Y:S02]  /*b940*/  @P2 R2UR UR13, R4 ;  /* 0x00000000040d22ca */ /* 0x020fe400000e0000 */
[----:B------:R-:W-:Y:S02]  /*b950*/  @P2 R2UR UR12, R17 ;  /* 0x00000000110c22ca */ /* 0x000fe400000e0000 */
[----:B------:R-:W-:Y:S02]  /*b960*/  @P2 R2UR UR11, R5 ;  /* 0x00000000050b22ca */ /* 0x000fe400000e0000 */
[----:B------:R-:W-:Y:S02]  /*b970*/  @P2 R2UR UR9, R2 ;  /* 0x00000000020922ca */ /* 0x000fe400000e0000 */
[----:B------:R-:W-:Y:S02]  /*b980*/  @P2 R2UR UR8, R3 ;  /* 0x00000000030822ca */ /* 0x000fe400000e0000 */
[----:B------:R-:W-:-:S02]  /*b990*/  @P2 PLOP3.LUT P0, PT, P2, PT, PT, 0x8, 0x0 ;  /* 0x000000000000281c */ /* 0x000fc4000170e170 */
[----:B------:R-:W-:-:S09]  /*b9a0*/  PLOP3.LUT P2, PT, PT, PT, PT, 0x8, 0x0 ;  /* 0x000000000000781c */ /* 0x000fd20003f4e170 */
[----:B------:R0:W-:Y:S02]  /*b9b0*/  UTMALDG.4D [UR8], [UR4], desc[UR6] ;  /* 0x00000608040075b4 */ /* 0x0001e40008019000 */
[----:B0-----:R-:W-:Y:S05]  /*b9c0*/  @P0 BRA.U.ANY `(.L_x_53) ;  /* 0xfffffffd00d80947 */ /* 0x001fea000393ffff */
[----:B------:R-:W-:Y:S01]  /*b9d0*/  SHF.L.U32 R3, R22, 0x1f, RZ ;  /* 0x0000001f16037819 */ /* 0x000fe200000006ff */
[----:B------:R-:W-:Y:S01]  /*b9e0*/  IMAD R2, R16, 0x8, R8 ;  /* 0x0000000810027824 */ /* 0x000fe200078e0208 */
[----:B------:R-:W-:Y:S03]  /*b9f0*/  BSSY B1, `(.L_x_54) ;  /* 0x0000003000017945 */ /* 0x000fe60003800000 */
[----:B------:R-:W0:Y:S02]  /*ba00*/  SYNCS.PHASECHK.TRANS64.TRYWAIT P0, [R2+URZ+0x60], R3 ;  /* 0x00006003020075a7 */ /* 0x000e24000800017f */
[----:B0-----:R-:W-:Y:S05]  /*ba10*/  @!P0 BRA `(.L_x_55) ;  /* 0x0000002800848947 */ /* 0x001fea0003800000 */
.L_x_142:
[----:B------:R-:W-:Y:S05]  /*ba20*/  BSYNC B1 ;  /* 0x0000000000017941 */ /* 0x000fea0003800000 */
.L_x_54:
[----:B------:R-:W-:Y:S01]  /*ba30*/  BSSY B1, `(.L_x_56) ;  /* 0x000000c000017945 */ /* 0x000fe20003800000 */
[----:B------:R-:W-:Y:S01]  /*ba40*/  IMAD.MOV.U32 R12, RZ, RZ, 0x0 ;  /* 0x00000000ff0c7424 */ /* 0x000fe200078e00ff */
[----:B------:R-:W-:Y:S02]  /*ba50*/  MOV R13, 0x14f00000 ;  /* 0x14f00000000d7802 */ /* 0x000fe40000000f00 */
[----:B------:R-:W-:Y:S05]  /*ba60*/  @P1 BRA `(.L_x_57) ;  /* 0x0000000000201947 */ /* 0x000fea0003800000 */
[----:B------:R-:W1:Y:S01]  /*ba70*/  S2R R5, SR_TID.X ;  /* 0x0000000000057919 */ /* 0x000e620000002100 */
[----:B0-----:R-:W-:Y:S01]  /*ba80*/  LEA R2, R16, UR37, 0x3 ;  /* 0x0000002510027c11 */ /* 0x001fe2000f8e18ff */
[----:B------:R-:W-:-:S04]  /*ba90*/  IMAD.MOV.U32 R3, RZ, RZ, 0x6000 ;  /* 0x00006000ff037424 */ /* 0x000fc800078e00ff */
[----:B------:R2:W-:Y:S01]  /*baa0*/  SYNCS.ARRIVE.TRANS64 RZ, [R2+URZ+0x30850], R3 ;  /* 0x0308500302ff79a7 */ /* 0x0005e2000800003f */
[----:B-1----:R-:W-:-:S04]  /*bab0*/  LOP3.LUT R5, R5, 0x1f, RZ, 0xc0, !PT ;  /* 0x0000001f05057812 */ /* 0x002fc800078ec0ff */
[----:B------:R-:W-:-:S13]  /*bac0*/  ISETP.NE.AND P0, PT, R5, RZ, PT ;  /* 0x000000ff0500720c */ /* 0x000fda0003f05270 */
[----:B--2---:R-:W-:Y:S05]  /*bad0*/  @!P0 BRA `(.L_x_57) ;  /* 0x0000000000048947 */ /* 0x004fea0003800000 */
[----:B------:R-:W-:Y:S01]  /*bae0*/  BPT.TRAP 0x1 ;  /* 0x000000040000795c */ /* 0x000fe20000300000 */
.L_x_57:
[----:B------:R-:W-:Y:S05]  /*baf0*/  BSYNC B1 ;  /* 0x0000000000017941 */ /* 0x000fea0003800000 */
.L_x_56:
[----:B------:R-:W-:Y:S01]  /*bb00*/  R2UR UR6, R12 ;  /* 0x000000000c0672ca */ /* 0x000fe200000e0000 */
[C---:B0-----:R-:W-:Y:S01]  /*bb10*/  IMAD R3, R16.reuse, 0x6000, R9 ;  /* 0x0000600010037824 */ /* 0x041fe200078e0209 */
[----:B------:R-:W-:Y:S01]  /*bb20*/  R2UR UR7, R13 ;  /* 0x000000000d0772ca */ /* 0x000fe200000e0000 */
[----:B------:R-:W-:Y:S01]  /*bb30*/  UIADD3 UR4, UP0, UR40, 0x470, URZ ;  /* 0x0000047028047890 */ /* 0x000fe2000ff1e03f */
[----:B------:R-:W-:Y:S01]  /*bb40*/  R2UR UR10, R11 ;  /* 0x000000000b0a72ca */ /* 0x000fe200000e0000 */
[----:B------:R-:W-:Y:S01]  /*bb50*/  IMAD R5, R23, 0xc0, RZ ;  /* 0x000000c017057824 */ /* 0x000fe200078e02ff */
[----:B------:R-:W-:Y:S01]  /*bb60*/  LEA R2, R16, UR37, 0x3 ;  /* 0x0000002510027c11 */ /* 0x000fe2000f8e18ff */
[----:B------:R-:W-:Y:S01]  /*bb70*/  VIADD R3, R3, 0x400 ;  /* 0x0000040003037836 */ /* 0x000fe20000000000 */
[----:B------:R-:W-:Y:S01]  /*bb80*/  PLOP3.LUT P0, PT, PT, PT, PT, 0x80, 0x0 ;  /* 0x000000000000781c */ /* 0x000fe20003f0f070 */
[----:B------:R-:W-:Y:S01]  /*bb90*/  UIADD3.X UR5, URZ, UR41, URZ, UP0, !UPT ;  /* 0x000000293f057290 */ /* 0x000fe200087fe43f */
[----:B------:R-:W-:-:S11]  /*bba0*/  IADD3 R2, R2, 0x30850, RZ ;  /* 0x0003085002027810 */ /* 0x000fd60007ffe0ff */
.L_x_58:
[----:B------:R-:W-:-:S13]  /*bbb0*/  @P0 ELECT P1, URZ, PT ;  /* 0x00000000003f082f */ /* 0x000fda0003820000 */
[----:B------:R-:W-:Y:S02]  /*bbc0*/  @P1 R2UR UR13, R18 ;  /* 0x00000000120d12ca */ /* 0x000fe400000e0000 */
        /* <DEDUP_REMOVED lines=8> */
[----:B------:R-:W-:Y:S02]  /*bc50*/  IMAD.MOV.U32 R18, RZ, RZ, R4 ;  /* 0x000000ffff127224 */ /* 0x000fe400078e0004 */
[----:B------:R-:W-:-:S07]  /*bc60*/  IMAD.MOV.U32 R23, RZ, RZ, R0 ;  /* 0x000000ffff177224 */ /* 0x000fce00078e0000 */
.L_x_47:
[----:B------:R-:W-:Y:S05]  /*bc70*/  BSYNC B0 ;  /* 0x0000000000007941 */ /* 0x000fea0003800000 */
.L_x_46:
[----:B------:R-:W2:Y:S01]  /*bc80*/  LDL.LU R0, [R1+0x4] ;  /* 0x0000040001007983 */ /* 0x000ea20000300800 */
[----:B------:R-:W-:Y:S02]  /*bc90*/  IMAD.MOV.U32 R16, RZ, RZ, R7 ;  /* 0x000000ffff107224 */ /* 0x000fe400078e0007 */
[----:B------:R-:W-:Y:S01]  /*bca0*/  IMAD.MOV.U32 R22, RZ, RZ, R10 ;  /* 0x000000ffff167224 */ /* 0x000fe200078e000a */
[----:B--2---:R-:W-:-:S07]  /*bcb0*/  IADD3 R0, R0, -0x3, RZ ;  /* 0xfffffffd00007810 */ /* 0x004fce0007ffe0ff */
.L_x_45:
[----:B------:R-:W-:Y:S01]  /*bcc0*/  IADD3 R6, -R6, RZ, RZ ;  /* 0x000000ff06067210 */ /* 0x000fe20007ffe1ff */
[----:B------:R-:W-:Y:S03]  /*bcd0*/  BSSY B0, `(.L_x_44) ;  /* 0x00000e4000007945 */ /* 0x000fe60003800000 */
[----:B------:R-:W-:-:S13]  /*bce0*/  ISETP.NE.AND P0, PT, R29, R6, PT ;  /* 0x000000061d00720c */ /* 0x000fda0003f05270 */
[----:B------:R-:W-:Y:S05]  /*bcf0*/  @!P0 BRA `(.L_x_59) ;  /* 0x0000000c00848947 */ /* 0x000fea0003800000 */
[----:B------:R-:W-:-:S07]  /*bd00*/  IMAD.MOV.U32 R4, RZ, RZ, R18 ;  /* 0x000000ffff047224 */ /* 0x000fce00078e0012 */
.L_x_86:
        /* <DEDUP_REMOVED lines=17> */
[----:B------:R-:W-:Y:S01]  /*be20*/  @P0 SHF.R.U32.HI R2, RZ, R3, R4 ;  /* 0x00000003ff020219 */ /* 0x000fe20000011604 */
[----:B------:R-:W-:-:S03]  /*be30*/  IMAD R4, R24, UR4, RZ ;  /* 0x0000000418047c24 */ /* 0x000fc6000f8e02ff */
[--C-:B------:R-:W-:Y:S01]  /*be40*/  SHF.R.S32.HI R3, RZ, 0x1f, R2.reuse ;  /* 0x0000001fff037819 */ /* 0x100fe20000011402 */
[----:B------:R-:W-:Y:S02]  /*be50*/  IMAD.MOV R5, RZ, RZ, -R2 ;  /* 0x000000ffff057224 */ /* 0x000fe400078e0a02 */
[C---:B------:R-:W-:Y:S02]  /*be60*/  IMAD R4, R19.reuse, UR5, R4 ;  /* 0x0000000513047c24 */ /* 0x040fe4000f8e0204 */
[----:B------:R-:W-:Y:S01]  /*be70*/  IMAD.WIDE.U32 R2, R19, UR4, R2 ;  /* 0x0000000413027c25 */ /* 0x000fe2000f8e0002 */
[----:B------:R-:W-:-:S03]  /*be80*/  ULDC.64 UR4, c[0x0][0x418] ;  /* 0x0001060000047ab9 */ /* 0x000fc60000000a00 */
[----:B------:R-:W-:Y:S01]  /*be90*/  IMAD R10, R10, R5, R0 ;  /* 0x000000050a0a7224 */ /* 0x000fe200078e0200 */
[----:B------:R-:W-:Y:S02]  /*bea0*/  IADD3 R3, R4, R3, RZ ;  /* 0x0000000304037210 */ /* 0x000fe40007ffe0ff */
[----:B------:R-:W-:-:S04]  /*beb0*/  LEA R4, P0, R2, UR4, 0x2 ;  /* 0x0000000402047c11 */ /* 0x000fc8000f8010ff */
[----:B------:R-:W-:-:S05]  /*bec0*/  LEA.HI.X R5, R2, UR5, R3, 0x2, P0 ;  /* 0x0000000502057c11 */ /* 0x000fca00080f1403 */
[----:B------:R0:W5:Y:S04]  /*bed0*/  LDG.E R4, desc[UR46][R4.64] ;  /* 0x0000002e04047981 */ /* 0x000168000c1e1900 */
.L_x_62:
[----:B------:R-:W0:Y:S01]  /*bee0*/  S2R R2, SR_TID.X ;  /* 0x0000000000027919 */ /* 0x000e220000002100 */
[----:B------:R-:W-:Y:S01]  /*bef0*/  SHF.L.U32 R3, R7, 0x1f, RZ ;  /* 0x0000001f07037819 */ /* 0x000fe200000006ff */
[----:B------:R-:W-:Y:S01]  /*bf00*/  BSSY B2, `(.L_x_63) ;  /* 0x0000006000027945 */ /* 0x000fe20003800000 */
[----:B0-----:R-:W-:Y:S02]  /*bf10*/  LOP3.LUT R5, R2, 0x7f, RZ, 0xc0, !PT ;  /* 0x0000007f02057812 */ /* 0x001fe400078ec0ff */
[----:B------:R-:W-:Y:S02]  /*bf20*/  LEA R2, R6, UR37, 0x3 ;  /* 0x0000002506027c11 */ /* 0x000fe4000f8e18ff */
[----:B------:R-:W-:Y:S02]  /*bf30*/  ISETP.NE.AND P1, PT, R5, RZ, PT ;  /* 0x000000ff0500720c */ /* 0x000fe40003f25270 */
[----:B------:R-:W0:Y:S02]  /*bf40*/  SYNCS.PHASECHK.TRANS64.TRYWAIT P0, [R2+URZ+0x30840], R3 ;  /* 0x03084003020075a7 */ /* 0x000e24000800017f */
[----:B0-----:R-:W-:Y:S09]  /*bf50*/  @!P0 BRA `(.L_x_64) ;  /* 0x0000002400488947 */ /* 0x001ff20003800000 */
.L_x_143:
[----:B------:R-:W-:Y:S05]  /*bf60*/  BSYNC B2 ;  /* 0x0000000000027941 */ /* 0x000fea0003800000 */
.L_x_63:
[----:B------:R-:W-:Y:S04]  /*bf70*/  BSSY B2, `(.L_x_65) ;  /* 0x0000009000027945 */ /* 0x000fe80003800000 */
[----:B------:R-:W-:Y:S05]  /*bf80*/  @P1 BRA `(.L_x_66) ;  /* 0x00000000001c1947 */ /* 0x000fea0003800000 */
[----:B------:R-:W1:Y:S01]  /*bf90*/  S2R R5, SR_TID.X ;  /* 0x0000000000057919 */ /* 0x000e620000002100 */
[----:B0-----:R-:W-:-:S04]  /*bfa0*/  IMAD.MOV.U32 R3, RZ, RZ, 0x6000 ;  /* 0x00006000ff037424 */ /* 0x001fc800078e00ff */
[----:B------:R2:W-:Y:S01]  /*bfb0*/  SYNCS.ARRIVE.TRANS64 RZ, [R2+URZ+0x30830], R3 ;  /* 0x0308300302ff79a7 */ /* 0x0005e2000800003f */
[----:B-1----:R-:W-:-:S04]  /*bfc0*/  LOP3.LUT R5, R5, 0x1f, RZ, 0xc0, !PT ;  /* 0x0000001f05057812 */ /* 0x002fc800078ec0ff */
[----:B------:R-:W-:-:S13]  /*bfd0*/  ISETP.NE.AND P0, PT, R5, RZ, PT ;  /* 0x000000ff0500720c */ /* 0x000fda0003f05270 */
[----:B--2---:R-:W-:Y:S05]  /*bfe0*/  @!P0 BRA `(.L_x_66) ;  /* 0x0000000000048947 */ /* 0x004fea0003800000 */
[----:B------:R-:W-:Y:S01]  /*bff0*/  BPT.TRAP 0x1 ;  /* 0x000000040000795c */ /* 0x000fe20000300000 */
.L_x_66:
[----:B------:R-:W-:Y:S05]  /*c000*/  BSYNC B2 ;  /* 0x0000000000027941 */ /* 0x000fea0003800000 */
.L_x_65:
[----:B------:R-:W-:Y:S01]  /*c010*/  IMAD.MOV.U32 R11, RZ, RZ, RZ ;  /* 0x000000ffff0b7224 */ /* 0x000fe200078e00ff */
[----:B------:R-:W-:Y:S01]  /*c020*/  UIADD3 UR4, UP0, UR40, 0x370, URZ ;  /* 0x0000037028047890 */ /* 0x000fe2000ff1e03f */
[----:B0-----:R-:W-:Y:S01]  /*c030*/  IMAD R3, R6, 0x6000, R9 ;  /* 0x0000600006037824 */ /* 0x001fe200078e0209 */
[----:B------:R-:W-:Y:S01]  /*c040*/  PLOP3.LUT P0, PT, PT, PT, PT, 0x80, 0x0 ;  /* 0x000000000000781c */ /* 0x000fe20003f0f070 */
[----:B------:R-:W-:Y:S01]  /*c050*/  IMAD R5, R10, 0xc0, RZ ;  /* 0x000000c00a057824 */ /* 0x000fe200078e02ff */
[----:B------:R-:W-:Y:S01]  /*c060*/  R2UR UR10, R11 ;  /* 0x000000000b0a72ca */ /* 0x000fe200000e0000 */
[----:B------:R-:W-:Y:S01]  /*c070*/  VIADD R3, R3, 0x12400 ;  /* 0x0001240003037836 */ /* 0x000fe20000000000 */
[----:B------:R-:W-:Y:S01]  /*c080*/  IADD3 R2, R2, 0x30830, RZ ;  /* 0x0003083002027810 */ /* 0x000fe20007ffe0ff */
[----:B------:R-:W-:Y:S01]  /*c090*/  UIADD3.X UR5, URZ, UR41, URZ, UP0, !UPT ;  /* 0x000000293f057290 */ /* 0x000fe200087fe43f */
[----:B------:R-:W-:Y:S01]  /*c0a0*/  UMOV UR6, 0x0 ;  /* 0x0000000000067882 */ /* 0x000fe20000000000 */
[----:B------:R-:W-:-:S10]  /*c0b0*/  UMOV UR7, 0x14f00000 ;  /* 0x14f0000000077882 */ /* 0x000fd40000000000 */
.L_x_67:
        /* <DEDUP_REMOVED lines=15> */
.L_x_144:
[----:B------:R-:W-:Y:S05]  /*c1b0*/  BSYNC B2 ;  /* 0x0000000000027941 */ /* 0x000fea0003800000 */
.L_x_68:
[----:B------:R-:W-:Y:S01]  /*c1c0*/  BSSY B2, `(.L_x_70) ;  /* 0x000000b000027945 */ /* 0x000fe20003800000 */
[----:B------:R-:W-:Y:S01]  /*c1d0*/  MOV R2, 0x0 ;  /* 0x0000000000027802 */ /* 0x000fe20000000f00 */
[----:B------:R-:W-:Y:S02]  /*c1e0*/  IMAD.MOV.U32 R3, RZ, RZ, 0x14f00000 ;  /* 0x14f00000ff037424 */ /* 0x000fe400078e00ff */
[----:B------:R-:W-:Y:S05]  /*c1f0*/  @P1 BRA `(.L_x_71) ;  /* 0x00000000001c1947 */ /* 0x000fea0003800000 */
[----:B------:R-:W1:Y:S02]  /*c200*/  S2R R12, SR_TID.X ;  /* 0x00000000000c7919 */ /* 0x000e640000002100 */
[----:B-1----:R-:W-:Y:S01]  /*c210*/  LOP3.LUT R13, R12, 0x1f, RZ, 0xc0, !PT ;  /* 0x0000001f0c0d7812 */ /* 0x002fe200078ec0ff */
[----:B------:R-:W-:-:S03]  /*c220*/  IMAD.MOV.U32 R12, RZ, RZ, 0x6000 ;  /* 0x00006000ff0c7424 */ /* 0x000fc600078e00ff */
[----:B------:R-:W-:Y:S01]  /*c230*/  ISETP.NE.AND P0, PT, R13, RZ, PT ;  /* 0x000000ff0d00720c */ /* 0x000fe20003f05270 */
[----:B------:R1:W-:-:S12]  /*c240*/  SYNCS.ARRIVE.TRANS64 RZ, [R5+URZ+0x50], R12 ;  /* 0x0000500c05ff79a7 */ /* 0x0003d8000800003f */
[----:B-1----:R-:W-:Y:S05]  /*c250*/  @!P0 BRA `(.L_x_71) ;  /* 0x0000000000048947 */ /* 0x002fea0003800000 */
[----:B------:R-:W-:Y:S01]  /*c260*/  BPT.TRAP 0x1 ;  /* 0x000000040000795c */ /* 0x000fe20000300000 */
.L_x_71:
[----:B------:R-:W-:Y:S05]  /*c270*/  BSYNC B2 ;  /* 0x0000000000027941 */ /* 0x000fea0003800000 */
.L_x_70:
[----:B------:R-:W-:Y:S01]  /*c280*/  R2UR UR7, R3 ;  /* 0x00000000030772ca */ /* 0x000fe200000e0000 */
[----:B------:R-:W-:Y:S01]  /*c290*/  IMAD R16, R16, 0x6000, R9 ;  /* 0x0000600010107824 */ /* 0x000fe200078e0209 */
[----:B------:R-:W-:Y:S01]  /*c2a0*/  R2UR UR10, R11 ;  /* 0x000000000b0a72ca */ /* 0x000fe200000e0000 */
[----:B------:R-:W-:Y:S01]  /*c2b0*/  UIADD3 UR4, UP0, UR40, 0x470, URZ ;  /* 0x0000047028047890 */ /* 0x000fe2000ff1e03f */
[----:B------:R-:W-:Y:S01]  /*c2c0*/  R2UR UR6, R2 ;  /* 0x00000000020672ca */ /* 0x000fe200000e0000 */
[----:B------:R-:W-:Y:S01]  /*c2d0*/  IMAD R2, R23, 0xc0, RZ ;  /* 0x000000c017027824 */ /* 0x000fe200078e02ff */
[----:B------:R-:W-:Y:S01]  /*c2e0*/  PLOP3.LUT P0, PT, PT, PT, PT, 0x80, 0x0 ;  /* 0x000000000000781c */ /* 0x000fe20003f0f070 */
[----:B------:R-:W-:Y:S01]  /*c2f0*/  VIADD R16, R16, 0x400 ;  /* 0x0000040010107836 */ /* 0x000fe20000000000 */
[----:B0-----:R-:W-:Y:S01]  /*c300*/  IADD3 R5, R5, 0x50, RZ ;  /* 0x0000005005057810 */ /* 0x001fe20007ffe0ff */
[----:B------:R-:W-:-:S12]  /*c310*/  UIADD3.X UR5, URZ, UR41, URZ, UP0, !UPT ;  /* 0x000000293f057290 */ /* 0x000fd800087fe43f */
.L_x_72:
        /* <DEDUP_REMOVED lines=10> */
[----:B------:R-:W-:Y:S01]  /*c3c0*/  IMAD.MOV.U32 R23, RZ, RZ, R10 ;  /* 0x000000ffff177224 */ /* 0x000fe200078e000a */
[----:B------:R-:W-:-:S07]  /*c3d0*/  MOV R18, R4 ;  /* 0x0000000400127202 */ /* 0x000fce0000000f00 */
.L_x_61:
[----:B------:R-:W-:Y:S05]  /*c3e0*/  BSYNC B1 ;  /* 0x0000000000017941 */ /* 0x000fea0003800000 */
.L_x_60:
        /* <DEDUP_REMOVED lines=8> */
[----:B------:R-:W-:Y:S01]  /*c470*/  ISETP.NE.AND P1, PT, R26, RZ, PT ;  /* 0x000000ff1a00720c */ /* 0x000fe20003f25270 */
[----:B------:R-:W-:-:S12]  /*c480*/  VIADD R10, R0, 0xffffffff ;  /* 0xffffffff000a7836 */ /* 0x000fd80000000000 */
[----:B------:R-:W-:Y:S05]  /*c490*/  @!P1 BRA `(.L_x_75) ;  /* 0x0000000000489947 */ /* 0x000fea0003800000 */
[----:B------:R-:W0:Y:S01]  /*c4a0*/  LDC R5, c[0x0][0x43c] ;  /* 0x00010f00ff057b82 */ /* 0x000e220000000800 */
[----:B------:R-:W-:Y:S01]  /*c4b0*/  ULDC.64 UR4, c[0x0][0x428] ;  /* 0x00010a0000047ab9 */ /* 0x000fe20000000a00 */
[----:B0-----:R-:W-:-:S13]  /*c4c0*/  ISETP.NE.AND P0, PT, R5, 0x1, PT ;  /* 0x000000010500780c */ /* 0x001fda0003f05270 */
[----:B------:R-:W0:Y:S02]  /*c4d0*/  @P0 LDC.64 R2, c[0x0][0x440] ;  /* 0x00011000ff020b82 */ /* 0x000e240000000a00 */
[----:B0-----:R-:W-:Y:S01]  /*c4e0*/  @P0 IMAD.HI.U32 R4, R10, R2, RZ ;  /* 0x000000020a040227 */ /* 0x001fe200078e00ff */
[----:B------:R-:W-:-:S04]  /*c4f0*/  MOV R2, R10 ;  /* 0x0000000a00027202 */ /* 0x000fc80000000f00 */
[----:B------:R-:W-:Y:S01]  /*c500*/  @P0 SHF.R.U32.HI R2, RZ, R3, R4 ;  /* 0x00000003ff020219 */ /* 0x000fe20000011604 */
[----:B------:R-:W-:-:S04]  /*c510*/  IMAD R4, R24, UR4, RZ ;  /* 0x0000000418047c24 */ /* 0x000fc8000f8e02ff */
[----:B------:R-:W-:-:S04]  /*c520*/  IMAD.MOV R3, RZ, RZ, -R2 ;  /* 0x000000ffff037224 */ /* 0x000fc800078e0a02 */
[----:B------:R-:W-:Y:S01]  /*c530*/  IMAD R10, R5, R3, R10 ;  /* 0x00000003050a7224 */ /* 0x000fe200078e020a */
[----:B------:R-:W-:Y:S01]  /*c540*/  SHF.R.S32.HI R3, RZ, 0x1f, R2 ;  /* 0x0000001fff037819 */ /* 0x000fe20000011402 */
[C---:B------:R-:W-:Y:S02]  /*c550*/  IMAD R5, R19.reuse, UR5, R4 ;  /* 0x0000000513057c24 */ /* 0x040fe4000f8e0204 */
[----:B------:R-:W-:Y:S01]  /*c560*/  IMAD.WIDE.U32 R2, R19, UR4, R2 ;  /* 0x0000000413027c25 */ /* 0x000fe2000f8e0002 */
[----:B------:R-:W-:-:S03]  /*c570*/  ULDC.64 UR4, c[0x0][0x418] ;  /* 0x0001060000047ab9 */ /* 0x000fc60000000a00 */
[----:B------:R-:W-:Y:S01]  /*c580*/  IMAD.IADD R5, R5, 0x1, R3 ;  /* 0x0000000105057824 */ /* 0x000fe200078e0203 */
[----:B------:R-:W-:-:S04]  /*c590*/  LEA R4, P0, R2, UR4, 0x2 ;  /* 0x0000000402047c11 */ /* 0x000fc8000f8010ff */
[----:B------:R-:W-:-:S05]  /*c5a0*/  LEA.HI.X R5, R2, UR5, R5, 0x2, P0 ;  /* 0x0000000502057c11 */ /* 0x000fca00080f1405 */
[----:B------:R0:W5:Y:S04]  /*c5b0*/  LDG.E R4, desc[UR46][R4.64] ;  /* 0x0000002e04047981 */ /* 0x000168000c1e1900 */
.L_x_75:
        /* <DEDUP_REMOVED lines=8> */
.L_x_145:
[----:B------:R-:W-:Y:S05]  /*c640*/  BSYNC B2 ;  /* 0x0000000000027941 */ /* 0x000fea0003800000 */
.L_x_76:
[----:B------:R-:W-:Y:S04]  /*c650*/  BSSY B2, `(.L_x_78) ;  /* 0x0000009000027945 */ /* 0x000fe80003800000 */
[----:B------:R-:W-:Y:S05]  /*c660*/  @P1 BRA `(.L_x_79) ;  /* 0x00000000001c1947 */ /* 0x000fea0003800000 */
[----:B------:R-:W1:Y:S01]  /*c670*/  S2R R5, SR_TID.X ;  /* 0x0000000000057919 */ /* 0x000e620000002100 */
[----:B0-----:R-:W-:-:S04]  /*c680*/  MOV R3, 0x6000 ;  /* 0x0000600000037802 */ /* 0x001fc80000000f00 */
[----:B------:R2:W-:Y:S01]  /*c690*/  SYNCS.ARRIVE.TRANS64 RZ, [R2+URZ+0x30830], R3 ;  /* 0x0308300302ff79a7 */ /* 0x0005e2000800003f */
[----:B-1----:R-:W-:-:S04]  /*c6a0*/  LOP3.LUT R5, R5, 0x1f, RZ, 0xc0, !PT ;  /* 0x0000001f05057812 */ /* 0x002fc800078ec0ff */
[----:B------:R-:W-:-:S13]  /*c6b0*/  ISETP.NE.AND P0, PT, R5, RZ, PT ;  /* 0x000000ff0500720c */ /* 0x000fda0003f05270 */
[----:B--2---:R-:W-:Y:S05]  /*c6c0*/  @!P0 BRA `(.L_x_79) ;  /* 0x0000000000048947 */ /* 0x004fea0003800000 */
[----:B------:R-:W-:Y:S01]  /*c6d0*/  BPT.TRAP 0x1 ;  /* 0x000000040000795c */ /* 0x000fe20000300000 */
.L_x_79:
[----:B------:R-:W-:Y:S05]  /*c6e0*/  BSYNC B2 ;  /* 0x0000000000027941 */ /* 0x000fea0003800000 */
.L_x_78:
[----:B------:R-:W-:Y:S01]  /*c6f0*/  IMAD.MOV.U32 R11, RZ, RZ, RZ ;  /* 0x000000ffff0b7224 */ /* 0x000fe200078e00ff */
[----:B------:R-:W-:Y:S01]  /*c700*/  UIADD3 UR4, UP0, UR40, 0x370, URZ ;  /* 0x0000037028047890 */ /* 0x000fe2000ff1e03f */
[C---:B0-----:R-:W-:Y:S01]  /*c710*/  IMAD R2, R16.reuse, 0x6000, R9 ;  /* 0x0000600010027824 */ /* 0x041fe200078e0209 */
[----:B------:R-:W-:Y:S01]  /*c720*/  PLOP3.LUT P0, PT, PT, PT, PT, 0x80, 0x0 ;  /* 0x000000000000781c */ /* 0x000fe20003f0f070 */
[----:B------:R-:W-:Y:S01]  /*c730*/  IMAD R3, R16, 0x8, R8 ;  /* 0x0000000810037824 */ /* 0x000fe200078e0208 */
[----:B------:R-:W-:Y:S01]  /*c740*/  R2UR UR10, R11 ;  /* 0x000000000b0a72ca */ /* 0x000fe200000e0000 */
[----:B------:R-:W-:Y:S01]  /*c750*/  IMAD R5, R10, 0xc0, RZ ;  /* 0x000000c00a057824 */ /* 0x000fe200078e02ff */
[----:B------:R-:W-:Y:S01]  /*c760*/  IADD3 R2, R2, 0x12400, RZ ;  /* 0x0001240002027810 */ /* 0x000fe20007ffe0ff */
[----:B------:R-:W-:Y:S01]  /*c770*/  VIADD R3, R3, 0x30 ;  /* 0x0000003003037836 */ /* 0x000fe20000000000 */
[----:B------:R-:W-:Y:S01]  /*c780*/  UIADD3.X UR5, URZ, UR41, URZ, UP0, !UPT ;  /* 0x000000293f057290 */ /* 0x000fe200087fe43f */
[----:B------:R-:W-:Y:S01]  /*c790*/  UMOV UR6, 0x0 ;  /* 0x0000000000067882 */ /* 0x000fe20000000000 */
[----:B------:R-:W-:-:S10]  /*c7a0*/  UMOV UR7, 0x14f00000 ;  /* 0x14f0000000077882 */ /* 0x000fd40000000000 */
.L_x_80:
        /* <DEDUP_REMOVED lines=15> */
.L_x_146:
[----:B------:R-:W-:Y:S05]  /*c8a0*/  BSYNC B2 ;  /* 0x0000000000027941 */ /* 0x000fea0003800000 */
.L_x_81:
[----:B------:R-:W-:Y:S01]  /*c8b0*/  BSSY B2, `(.L_x_83) ;  /* 0x000000b000027945 */ /* 0x000fe20003800000 */
[----:B0-----:R-:W-:Y:S01]  /*c8c0*/  MOV R2, 0x0 ;  /* 0x0000000000027802 */ /* 0x001fe20000000f00 */
[----:B------:R-:W-:Y:S02]  /*c8d0*/  IMAD.MOV.U32 R3, RZ, RZ, 0x14f00000 ;  /* 0x14f00000ff037424 */ /* 0x000fe400078e00ff */
[----:B------:R-:W-:Y:S05]  /*c8e0*/  @P1 BRA `(.L_x_84) ;  /* 0x00000000001c1947 */ /* 0x000fea0003800000 */
[----:B------:R-:W0:Y:S01]  /*c8f0*/  S2R R7, SR_TID.X ;  /* 0x0000000000077919 */ /* 0x000e220000002100 */
[----:B------:R-:W-:-:S04]  /*c900*/  IMAD.MOV.U32 R12, RZ, RZ, 0x6000 ;  /* 0x00006000ff0c7424 */ /* 0x000fc800078e00ff */
[----:B------:R1:W-:Y:S01]  /*c910*/  SYNCS.ARRIVE.TRANS64 RZ, [R5+URZ+0x50], R12 ;  /* 0x0000500c05ff79a7 */ /* 0x0003e2000800003f */
[----:B0-----:R-:W-:-:S04]  /*c920*/  LOP3.LUT R7, R7, 0x1f, RZ, 0xc0, !PT ;  /* 0x0000001f07077812 */ /* 0x001fc800078ec0ff */
[----:B------:R-:W-:-:S13]  /*c930*/  ISETP.NE.AND P0, PT, R7, RZ, PT ;  /* 0x000000ff0700720c */ /* 0x000fda0003f05270 */
[----:B-1----:R-:W-:Y:S05]  /*c940*/  @!P0 BRA `(.L_x_84) ;  /* 0x0000000000048947 */ /* 0x002fea0003800000 */
[----:B------:R-:W-:Y:S01]  /*c950*/  BPT.TRAP 0x1 ;  /* 0x000000040000795c */ /* 0x000fe20000300000 */
.L_x_84:
[----:B------:R-:W-:Y:S05]  /*c960*/  BSYNC B2 ;  /* 0x0000000000027941 */ /* 0x000fea0003800000 */
.L_x_83:
[----:B------:R-:W-:Y:S01]  /*c970*/  R2UR UR10, R11 ;  /* 0x000000000b0a72ca */ /* 0x000fe200000e0000 */
[----:B------:R-:W-:Y:S01]  /*c980*/  UIADD3 UR4, UP0, UR40, 0x470, URZ ;  /* 0x0000047028047890 */ /* 0x000fe2000ff1e03f */
[----:B------:R-:W-:Y:S01]  /*c990*/  R2UR UR6, R2 ;  /* 0x00000000020672ca */ /* 0x000fe200000e0000 */
[----:B------:R-:W-:Y:S01]  /*c9a0*/  IMAD R2, R6, 0x6000, R9 ;  /* 0x0000600006027824 */ /* 0x000fe200078e0209 */
[----:B------:R-:W-:Y:S01]  /*c9b0*/  R2UR UR7, R3 ;  /* 0x00000000030772ca */ /* 0x000fe200000e0000 */
[----:B------:R-:W-:Y:S01]  /*c9c0*/  IMAD R3, R23, 0xc0, RZ ;  /* 0x000000c017037824 */ /* 0x000fe200078e02ff */
[----:B------:R-:W-:Y:S01]  /*c9d0*/  PLOP3.LUT P0, PT, PT, PT, PT, 0x80, 0x0 ;  /* 0x000000000000781c */ /* 0x000fe20003f0f070 */
[----:B------:R-:W-:Y:S01]  /*c9e0*/  VIADD R2, R2, 0x400 ;  /* 0x0000040002027836 */ /* 0x000fe20000000000 */
[----:B------:R-:W-:Y:S01]  /*c9f0*/  IADD3 R5, R5, 0x50, RZ ;  /* 0x0000005005057810 */ /* 0x000fe20007ffe0ff */
[----:B------:R-:W-:-:S12]  /*ca00*/  UIADD3.X UR5, URZ, UR41, URZ, UP0, !UPT ;  /* 0x000000293f057290 */ /* 0x000fd800087fe43f */
.L_x_85:
        /* <DEDUP_REMOVED lines=12> */
.L_x_74:
[----:B------:R-:W-:Y:S05]  /*cad0*/  BSYNC B1 ;  /* 0x0000000000017941 */ /* 0x000fea0003800000 */
.L_x_73:
[C---:B------:R-:W-:Y:S01]  /*cae0*/  ISETP.GT.AND P0, PT, R0.reuse, 0x1, PT ;  /* 0x000000010000780c */ /* 0x040fe20003f04270 */
[----:B------:R-:W-:-:S12]  /*caf0*/  VIADD R0, R0, 0xfffffffe ;  /* 0xfffffffe00007836 */ /* 0x000fd80000000000 */
[----:B------:R-:W-:Y:S05]  /*cb00*/  @P0 BRA `(.L_x_86) ;  /* 0xfffffff000800947 */ /* 0x000fea000383ffff */
.L_x_59:
[----:B------:R-:W-:Y:S05]  /*cb10*/  BSYNC B0 ;  /* 0x0000000000007941 */ /* 0x000fea0003800000 */
.L_x_44:
[----:B------:R-:W-:Y:S01]  /*cb20*/  ISETP.NE.AND P0, PT, R25, RZ, PT ;  /* 0x000000ff1900720c */ /* 0x000fe20003f05270 */
[----:B------:R-:W-:-:S12]  /*cb30*/  BSSY B0, `(.L_x_87) ;  /* 0x0000029000007945 */ /* 0x000fd80003800000 */
[----:B------:R-:W-:Y:S05]  /*cb40*/  @!P0 BRA `(.L_x_88) ;  /* 0x00000000009c8947 */ /* 0x000fea0003800000 */
[----:B0-----:R-:W0:Y:S01]  /*cb50*/  S2R R0, SR_TID.X ;  /* 0x0000000000007919 */ /* 0x001e220000002100 */
[----:B------:R-:W-:Y:S01]  /*cb60*/  LEA R3, R16, UR37, 0x3 ;  /* 0x0000002510037c11 */ /* 0x000fe2000f8e18ff */
[----:B------:R-:W-:Y:S01]  /*cb70*/  BSSY B1, `(.L_x_89) ;  /* 0x0000006000017945 */ /* 0x000fe20003800000 */
[----:B0-----:R-:W-:Y:S02]  /*cb80*/  LOP3.LUT R2, R0, 0x7f, RZ, 0xc0, !PT ;  /* 0x0000007f00027812 */ /* 0x001fe400078ec0ff */
[----:B------:R-:W-:Y:S02]  /*cb90*/  SHF.L.U32 R0, R22, 0x1f, RZ ;  /* 0x0000001f16007819 */ /* 0x000fe400000006ff */
[----:B------:R-:W-:Y:S02]  /*cba0*/  ISETP.NE.AND P1, PT, R2, RZ, PT ;  /* 0x000000ff0200720c */ /* 0x000fe40003f25270 */
[----:B------:R-:W0:Y:S02]  /*cbb0*/  SYNCS.PHASECHK.TRANS64.TRYWAIT P0, [R3+URZ+0x30860], R0 ;  /* 0x03086000030075a7 */ /* 0x000e24000800017f */
[----:B0-----:R-:W-:Y:S09]  /*cbc0*/  @!P0 BRA `(.L_x_90) ;  /* 0x00000018007c8947 */ /* 0x001ff20003800000 */
.L_x_147:
[----:B------:R-:W-:Y:S05]  /*cbd0*/  BSYNC B1 ;  /* 0x0000000000017941 */ /* 0x000fea0003800000 */
.L_x_89:
        /* <DEDUP_REMOVED lines=9> */
.L_x_92:
[----:B------:R-:W-:Y:S05]  /*cc70*/  BSYNC B1 ;  /* 0x0000000000017941 */ /* 0x000fea0003800000 */
.L_x_91:
[----:B------:R-:W-:Y:S01]  /*cc80*/  IMAD R9, R16, 0x6000, R9 ;  /* 0x0000600010097824 */ /* 0x000fe200078e0209 */
[----:B------:R-:W-:Y:S01]  /*cc90*/  UIADD3 UR4, UP0, UR40, 0x470, URZ ;  /* 0x0000047028047890 */ /* 0x000fe2000ff1e03f */
[----:B------:R-:W-:Y:S01]  /*cca0*/  PLOP3.LUT P0, PT, PT, PT, PT, 0x80, 0x0 ;  /* 0x000000000000781c */ /* 0x000fe20003f0f070 */
[----:B------:R-:W-:Y:S01]  /*ccb0*/  IMAD R2, R23, 0xc0, RZ ;  /* 0x000000c017027824 */ /* 0x000fe200078e02ff */
[----:B0-----:R-:W-:Y:S01]  /*ccc0*/  IADD3 R0, R3, 0x30850, RZ ;  /* 0x0003085003007810 */ /* 0x001fe20007ffe0ff */
[----:B------:R-:W-:Y:S01]  /*ccd0*/  VIADD R9, R9, 0x400 ;  /* 0x0000040009097836 */ /* 0x000fe20000000000 */
[----:B------:R-:W-:Y:S01]  /*cce0*/  UIADD3.X UR5, URZ, UR41, URZ, UP0, !UPT ;  /* 0x000000293f057290 */ /* 0x000fe200087fe43f */
[----:B------:R-:W-:Y:S01]  /*ccf0*/  UMOV UR6, 0x0 ;  /* 0x0000000000067882 */ /* 0x000fe20000000000 */
[----:B------:R-:W-:Y:S01]  /*cd00*/  UMOV UR7, 0x14f00000 ;  /* 0x14f0000000077882 */ /* 0x000fe20000000000 */
[----:B------:R-:W-:-:S09]  /*cd10*/  UMOV UR10, URZ ;  /* 0x0000003f000a7c82 */ /* 0x000fd20008000000 */
.L_x_93:
        /* <DEDUP_REMOVED lines=9> */
[----:B-1----:R-:W-:Y:S05]  /*cdb0*/  @P0 BRA.U.ANY `(.L_x_93) ;  /* 0xfffffffd00d80947 */ /* 0x002fea000393ffff */
.L_x_88:
[----:B------:R-:W-:Y:S05]  /*cdc0*/  BSYNC B0 ;  /* 0x0000000000007941 */ /* 0x000fea0003800000 */
.L_x_87:
[----:B------:R-:W2:Y:S01]  /*cdd0*/  LDL.LU R3, [R1+0x8] ;  /* 0x0000080001037983 */ /* 0x000ea20000300800 */
[----:B------:R-:W-:-:S03]  /*cde0*/  ULDC UR4, c[0x0][0xc34] ;  /* 0x00030d0000047ab9 */ /* 0x000fc60000000800 */
[----:B------:R-:W3:Y:S01]  /*cdf0*/  LDL.LU R4, [R1+0x20] ;  /* 0x0000200001047983 */ /* 0x000ee20000300800 */
[----:B------:R-:W-:-:S05]  /*ce00*/  VIADD R16, R16, 0x1 ;  /* 0x0000000110107836 */ /* 0x000fca0000000000 */
[----:B------:R-:W-:-:S04]  /*ce10*/  ISETP.NE.AND P0, PT, R16, 0x2, PT ;  /* 0x000000021000780c */ /* 0x000fc80003f05270 */
[----:B------:R-:W-:Y:S02]  /*ce20*/  SEL R16, R16, RZ, P0 ;  /* 0x000000ff10107207 */ /* 0x000fe40000000000 */
[----:B--2---:R-:W-:Y:S01]  /*ce30*/  IADD3 R3, R3, UR38, RZ ;  /* 0x0000002603037c10 */ /* 0x004fe2000fffe0ff */
[----:B---3--:R-:W-:-:S04]  /*ce40*/  VIADD R4, R4, 0x1 ;  /* 0x0000000104047836 */ /* 0x008fc80000000000 */
[----:B------:R1:W-:Y:S01]  /*ce50*/  STL [R1+0x8], R3 ;  /* 0x0000080301007387 */ /* 0x0003e20000100800 */
[----:B------:R-:W-:-:S03]  /*ce60*/  ISETP.GE.AND P1, PT, R3, UR4, PT ;  /* 0x0000000403007c0c */ /* 0x000fc6000bf26270 */
[----:B------:R2:W-:Y:S01]  /*ce70*/  STL [R1+0x20], R4 ;  /* 0x0000200401007387 */ /* 0x0005e20000100800 */
[----:B-1----:R-:W-:-:S04]  /*ce80*/  SEL R3, RZ, 0x1, P0 ;  /* 0x00000001ff037807 */ /* 0x002fc80000000000 */
[----:B------:R-:W-:-:S05]  /*ce90*/  LOP3.LUT R22, R22, R3, RZ, 0x3c, !PT ;  /* 0x0000000316167212 */ /* 0x000fca00078e3cff */
[----:B--2---:R-:W-:Y:S05]  /*cea0*/  @!P1 BRA `(.L_x_94) ;  /* 0xffffffcc00849947 */ /* 0x004fea000383ffff */
[----:B0-----:R-:W-:-:S07]  /*ceb0*/  LOP3.LUT R0, R4, 0x1, RZ, 0xc, !PT ;  /* 0x0000000104007812 */ /* 0x001fce00078e0cff */
.L_x_30:
[----:B------:R-:W0:Y:S01]  /*cec0*/  S2R R3, SR_CgaCtaId ;  /* 0x0000000000037919 */ /* 0x000e220000008800 */
[----:B------:R-:W-:Y:S01]  /*ced0*/  MOV R2, 0x400 ;  /* 0x0000040000027802 */ /* 0x000fe20000000f00 */
[----:B------:R-:W-:Y:S01]  /*cee0*/  BSSY B0, `(.L_x_95) ;  /* 0x0000005000007945 */ /* 0x000fe20003800000 */
[----:B------:R-:W-:Y:S02]  /*cef0*/  SHF.L.U32 R0, R0, 0x1f, RZ ;  /* 0x0000001f00007819 */ /* 0x000fe400000006ff */
[----:B0-----:R-:W-:-:S04]  /*cf00*/  LEA R9, R3, R2, 0x18 ;  /* 0x0000000203097211 */ /* 0x001fc800078ec0ff */
[----:B------:R-:W0:Y:S02]  /*cf10*/  SYNCS.PHASECHK.TRANS64.TRYWAIT P0, [R9+URZ+0x30820], R0 ;  /* 0x03082000090075a7 */ /* 0x000e24000800017f */
[----:B0-----:R-:W-:Y:S05]  /*cf20*/  @!P0 BRA `(.L_x_96) ;  /* 0x0000001400b88947 */ /* 0x001fea0003800000 */
.L_x_148:
[----:B------:R-:W-:Y:S05]  /*cf30*/  BSYNC B0 ;  /* 0x0000000000007941 */ /* 0x000fea0003800000 */
.L_x_95:
[----:B------:R-:W-:-:S03]  /*cf40*/  UMOV UR4, 0xffffffff ;  /* 0xffffffff00047882 */ /* 0x000fc60000000000 */
[----:B------:R-:W-:Y:S05]  /*cf50*/  BRA.DIV UR4, `(.L_x_97) ;  /* 0x0000001604c07947 */ /* 0x000fea000b800000 */
[----:B0-----:R-:W0:Y:S02]  /*cf60*/  S2R R0, SR_TID.X ;  /* 0x0000000000007919 */ /* 0x001e240000002100 */
[----:B0-----:R-:W-:-:S04]  /*cf70*/  SHF.R.U32.HI R0, RZ, 0x5, R0 ;  /* 0x00000005ff007819 */ /* 0x001fc80000011600 */
[----:B------:R-:W-:-:S05]  /*cf80*/  LOP3.LUT R0, R0, 0x3, RZ, 0xc0, !PT ;  /* 0x0000000300007812 */ /* 0x000fca00078ec0ff */
[----:B------:R0:W1:Y:S02]  /*cf90*/  SHFL.IDX PT, R14, R0, RZ, 0x1f ;  /* 0x00001fff000e7589 */ /* 0x00006400000e0000 */
.L_x_151:
[----:B-1----:R-:W-:Y:S01]  /*cfa0*/  ISETP.NE.AND P0, PT, R14, RZ, PT ;  /* 0x000000ff0e00720c */ /* 0x002fe20003f05270 */
[----:B------:R-:W-:-:S12]  /*cfb0*/  BSSY B0, `(.L_x_98) ;  /* 0x0000024000007945 */ /* 0x000fd80003800000 */
[----:B------:R-:W-:Y:S05]  /*cfc0*/  @P0 BRA `(.L_x_99) ;  /* 0x0000000000880947 */ /* 0x000fea0003800000 */
[----:B------:R-:W-:-:S03]  /*cfd0*/  UMOV UR4, 0xffffffff ;  /* 0xffffffff00047882 */ /* 0x000fc60000000000 */
[----:B------:R-:W-:Y:S05]  /*cfe0*/  BRA.DIV UR4, `(.L_x_100) ;  /* 0x0000001604d07947 */ /* 0x000fea000b800000 */
[----:B------:R-:W-:-:S13]  /*cff0*/  ELECT P6, URZ, PT ;  /* 0x00000000003f782f */ /* 0x000fda00038c0000 */
.L_x_154:
[----:B------:R-:W-:Y:S05]  /*d000*/  @!P6 BRA `(.L_x_99) ;  /* 0x000000000078e947 */ /* 0x000fea0003800000 */
[----:B------:R-:W-:-:S06]  /*d010*/  ULOP3.LUT UR4, UR36, 0x2, URZ, 0xfc, !UPT ;  /* 0x0000000224047892 */ /* 0x000fcc000f8efc3f */
[----:B0-----:R-:W-:-:S05]  /*d020*/  IMAD.U32 R0, RZ, RZ, UR4 ;  /* 0x00000004ff007e24 */ /* 0x001fca000f8e00ff */
[----:B------:R-:W-:-:S13]  /*d030*/  ISETP.NE.AND P2, PT, R0, 0x3, PT ;  /* 0x000000030000780c */ /* 0x000fda0003f45270 */
[----:B------:R-:W-:Y:S05]  /*d040*/  @!P2 BRA `(.L_x_101) ;  /* 0x000000000004a947 */ /* 0x000fea0003800000 */
[----:B------:R-:W-:Y:S01]  /*d050*/  BPT.TRAP 0x1 ;  /* 0x000000040000795c */ /* 0x000fe20000300000 */
.L_x_101:
[----:B------:R-:W-:Y:S01]  /*d060*/  IADD3 R3, R9, 0x30840, RZ ;  /* 0x0003084009037810 */ /* 0x000fe20007ffe0ff */
[----:B------:R-:W-:Y:S01]  /*d070*/  VIADD R0, R16, 0x1 ;  /* 0x0000000110007836 */ /* 0x000fe20000000000 */
[----:B------:R-:W-:-:S03]  /*d080*/  SHF.L.U32 R2, R22, 0x1f, RZ ;  /* 0x0000001f16027819 */ /* 0x000fc600000006ff */
[----:B------:R-:W-:Y:S01]  /*d090*/  IMAD R7, R16, 0x8, R3 ;  /* 0x0000000810077824 */ /* 0x000fe200078e0203 */
[----:B------:R-:W-:-:S03]  /*d0a0*/  ISETP.NE.AND P1, PT, R0, 0x2, PT ;  /* 0x000000020000780c */ /* 0x000fc60003f25270 */
[----:B------:R-:W0:Y:S01]  /*d0b0*/  SYNCS.PHASECHK.TRANS64.TRYWAIT P0, [R7+URZ], R2 ;  /* 0x00000002070075a7 */ /* 0x000e22000800017f */
[----:B------:R-:W-:Y:S02]  /*d0c0*/  SEL R5, RZ, 0x1, P1 ;  /* 0x00000001ff057807 */ /* 0x000fe40000800000 */
[----:B------:R-:W-:Y:S02]  /*d0d0*/  SEL R4, R0, RZ, P1 ;  /* 0x000000ff00047207 */ /* 0x000fe40000800000 */
[----:B------:R-:W-:Y:S02]  /*d0e0*/  LOP3.LUT R0, R22, R5, RZ, 0x3c, !PT ;  /* 0x0000000516007212 */ /* 0x000fe400078e3cff */
[----:B------:R-:W-:Y:S02]  /*d0f0*/  LEA R3, R4, R3, 0x3 ;  /* 0x0000000304037211 */ /* 0x000fe400078e18ff */
[----:B------:R-:W-:Y:S01]  /*d100*/  SHF.L.U32 R0, R0, 0x1f, RZ ;  /* 0x0000001f00007819 */ /* 0x000fe200000006ff */
[----:B0-----:R-:W-:Y:S06]  /*d110*/  @!P0 BRA `(.L_x_102) ;  /* 0x0000001400a48947 */ /* 0x001fec0003800000 */
.L_x_155:
[----:B------:R-:W1:Y:S02]  /*d120*/  SYNCS.PHASECHK.TRANS64.TRYWAIT P0, [R3+URZ], R0 ;  /* 0x00000000030075a7 */ /* 0x000e64000800017f */
[----:B-1----:R-:W-:Y:S05]  /*d130*/  @!P0 BRA `(.L_x_103) ;  /* 0x0000001400b08947 */ /* 0x002fea0003800000 */
.L_x_156:
[----:B------:R-:W-:Y:S05]  /*d140*/  @!P2 BRA `(.L_x_104) ;  /* 0x000000000004a947 */ /* 0x000fea0003800000 */
[----:B------:R-:W-:Y:S01]  /*d150*/  BPT.TRAP 0x1 ;  /* 0x000000040000795c */ /* 0x000fe20000300000 */
.L_x_104:
[----:B-1----:R-:W-:-:S04]  /*d160*/  VIADD R3, R9, 0x30860 ;  /* 0x0003086009037836 */ /* 0x002fc80000000000 */
[----:B------:R-:W-:-:S04]  /*d170*/  IMAD R5, R16, 0x8, R3 ;  /* 0x0000000810057824 */ /* 0x000fc800078e0203 */
[----:B------:R-:W1:Y:S02]  /*d180*/  SYNCS.PHASECHK.TRANS64.TRYWAIT P0, [R5+URZ], R2 ;  /* 0x00000002050075a7 */ /* 0x000e64000800017f */
[----:B-1----:R-:W-:Y:S05]  /*d190*/  @!P0 BRA `(.L_x_105) ;  /* 0x0000001400ac8947 */ /* 0x002fea0003800000 */
.L_x_157:
[----:B------:R-:W-:-:S07]  /*d1a0*/  LEA R3, R4, R3, 0x3 ;  /* 0x0000000304037211 */ /* 0x000fce00078e18ff */
.L_x_106:
[----:B--2---:R2:W3:Y:S02]  /*d1b0*/  SYNCS.PHASECHK.TRANS64.TRYWAIT P0, [R3+URZ], R0 ;  /* 0x00000000030075a7 */ /* 0x0044e4000800017f */
[----:B---3--:R-:W-:Y:S05]  /*d1c0*/  @!P0 NANOSLEEP.SYNCS 0x989680 ;  /* 0x009896800000895d */ /* 0x008fea0003900000 */
[----:B------:R-:W3:Y:S02]  /*d1d0*/  @!P0 SYNCS.PHASECHK.TRANS64 P0, [R3+URZ], R0 ;  /* 0x00000000030085a7 */ /* 0x000ee4000800007f */
[----:B---3--:R-:W-:Y:S05]  /*d1e0*/  @!P0 BRA `(.L_x_106) ;  /* 0xfffffffc00f08947 */ /* 0x008fea000383ffff */
.L_x_99:
[----:B------:R-:W-:Y:S05]  /*d1f0*/  BSYNC B0 ;  /* 0x0000000000007941 */ /* 0x000fea0003800000 */
.L_x_98:
[----:B------:R-:W-:Y:S05]  /*d200*/  EXIT ;  /* 0x000000000000794d */ /* 0x000fea0003800000 */
.L_x_10:
[----:B0-----:R-:W-:-:S04]  /*d210*/  IMAD.U32 R3, RZ, RZ, UR40 ;  /* 0x00000028ff037e24 */ /* 0x001fc8000f8e00ff */
[----:B------:R0:W1:Y:S03]  /*d220*/  SYNCS.PHASECHK.TRANS64.TRYWAIT P1, [R3+URZ+0x30800], R0 ;  /* 0x03080000030075a7 */ /* 0x000066000802017f */
[----:B-1----:R-:W-:Y:S05]  /*d230*/  @!P1 NANOSLEEP.SYNCS 0x989680 ;  /* 0x009896800000995d */ /* 0x002fea0003900000 */
[----:B------:R-:W1:Y:S02]  /*d240*/  @!P1 SYNCS.PHASECHK.TRANS64 P1, [R3+URZ+0x30800], R0 ;  /* 0x03080000030095a7 */ /* 0x000e64000802007f */
[----:B-1----:R-:W-:Y:S05]  /*d250*/  @!P1 BRA `(.L_x_10) ;  /* 0xfffffffc00ec9947 */ /* 0x002fea000383ffff */
[----:B------:R-:W-:Y:S05]  /*d260*/  BRA `(.L_x_107) ;  /* 0xffffff4000407947 */ /* 0x000fea000383ffff */
.L_x_14:
[----:B-1----:R1:W2:Y:S02]  /*d270*/  SYNCS.PHASECHK.TRANS64.TRYWAIT P2, [R0+URZ+0x30830], R5 ;  /* 0x03083005000075a7 */ /* 0x0022a4000804017f */
[----:B--2---:R-:W-:Y:S05]  /*d280*/  @!P2 NANOSLEEP.SYNCS 0x989680 ;  /* 0x009896800000a95d */ /* 0x004fea0003900000 */
[----:B------:R-:W2:Y:S02]  /*d290*/  @!P2 SYNCS.PHASECHK.TRANS64 P2, [R0+URZ+0x30830], R5 ;  /* 0x030830050000a5a7 */ /* 0x000ea4000804007f */
[----:B--2---:R-:W-:Y:S05]  /*d2a0*/  @!P2 BRA `(.L_x_14) ;  /* 0xfffffffc00f0a947 */ /* 0x004fea000383ffff */
[----:B------:R-:W-:Y:S05]  /*d2b0*/  BRA `(.L_x_13) ;  /* 0xffffff4000787947 */ /* 0x000fea000383ffff */
.L_x_19:
[----:B-1----:R-:W-:-:S04]  /*d2c0*/  IMAD.U32 R9, RZ, RZ, UR6 ;  /* 0x00000006ff097e24 */ /* 0x002fc8000f8e00ff */
[----:B------:R1:W2:Y:S03]  /*d2d0*/  SYNCS.PHASECHK.TRANS64.TRYWAIT P2, [R9+URZ+0x30830], R8 ;  /* 0x03083008090075a7 */ /* 0x0002a6000804017f */
[----:B--2---:R-:W-:Y:S05]  /*d2e0*/  @!P2 NANOSLEEP.SYNCS 0x989680 ;  /* 0x009896800000a95d */ /* 0x004fea0003900000 */
[----:B------:R-:W2:Y:S02]  /*d2f0*/  @!P2 SYNCS.PHASECHK.TRANS64 P2, [R9+URZ+0x30830], R8 ;  /* 0x030830080900a5a7 */ /* 0x000ea4000804007f */
[----:B--2---:R-:W-:Y:S05]  /*d300*/  @!P2 BRA `(.L_x_19) ;  /* 0xfffffffc00eca947 */ /* 0x004fea000383ffff */
[----:B------:R-:W-:Y:S05]  /*d310*/  BRA `(.L_x_16) ;  /* 0xffffff7800bc7947 */ /* 0x000fea000383ffff */
.L_x_23:
[----:B-1----:R-:W-:-:S04]  /*d320*/  MOV R9, UR6 ;  /* 0x0000000600097c02 */ /* 0x002fc80008000f00 */
[----:B------:R1:W2:Y:S03]  /*d330*/  SYNCS.PHASECHK.TRANS64.TRYWAIT P2, [R9+URZ+0x30850], R8 ;  /* 0x03085008090075a7 */ /* 0x0002a6000804017f */
[----:B--2---:R-:W-:Y:S05]  /*d340*/  @!P2 NANOSLEEP.SYNCS 0x989680 ;  /* 0x009896800000a95d */ /* 0x004fea0003900000 */
[----:B------:R-:W2:Y:S02]  /*d350*/  @!P2 SYNCS.PHASECHK.TRANS64 P2, [R9+URZ+0x30850], R8 ;  /* 0x030850080900a5a7 */ /* 0x000ea4000804007f */
[----:B--2---:R-:W-:Y:S05]  /*d360*/  @!P2 BRA `(.L_x_23) ;  /* 0xfffffffc00eca947 */ /* 0x004fea000383ffff */
[----:B------:R-:W-:Y:S05]  /*d370*/  BRA `(.L_x_20) ;  /* 0xffffff7c003c7947 */ /* 0x000fea000383ffff */
.L_x_28:
[----:B-1----:R-:W-:-:S04]  /*d380*/  IMAD.U32 R5, RZ, RZ, UR12 ;  /* 0x0000000cff057e24 */ /* 0x002fc8000f8e00ff */
[----:B------:R1:W2:Y:S03]  /*d390*/  SYNCS.PHASECHK.TRANS64.TRYWAIT P0, [R5+URZ+0x30850], R0 ;  /* 0x03085000050075a7 */ /* 0x0002a6000800017f */
[----:B--2---:R-:W-:Y:S05]  /*d3a0*/  @!P0 NANOSLEEP.SYNCS 0x989680 ;  /* 0x009896800000895d */ /* 0x004fea0003900000 */
[----:B------:R-:W2:Y:S02]  /*d3b0*/  @!P0 SYNCS.PHASECHK.TRANS64 P0, [R5+URZ+0x30850], R0 ;  /* 0x03085000050085a7 */ /* 0x000ea4000800007f */
[----:B--2---:R-:W-:Y:S05]  /*d3c0*/  @!P0 BRA `(.L_x_28) ;  /* 0xfffffffc00ec8947 */ /* 0x004fea000383ffff */
[----:B------:R-:W-:Y:S05]  /*d3d0*/  BRA `(.L_x_27) ;  /* 0xffffffac00e87947 */ /* 0x000fea000383ffff */
.L_x_34:
[----:B------:R-:W0:Y:S01]  /*d3e0*/  S2R R20, SR_TID.X ;  /* 0x0000000000147919 */ /* 0x000e220000002100 */
[----:B------:R-:W-:Y:S01]  /*d3f0*/  BSSY B0, `(.L_x_108) ;  /* 0x000000a000007945 */ /* 0x000fe20003800000 */
[----:B------:R-:W-:Y:S01]  /*d400*/  MOV R12, RZ ;  /* 0x000000ff000c7202 */ /* 0x000fe20000000f00 */
[----:B------:R-:W-:Y:S02]  /*d410*/  IMAD.MOV.U32 R11, RZ, RZ, 0x1f ;  /* 0x0000001fff0b7424 */ /* 0x000fe400078e00ff */
[----:B------:R-:W-:Y:S01]  /*d420*/  IMAD.MOV.U32 R15, RZ, RZ, -0x1 ;  /* 0xffffffffff0f7424 */ /* 0x000fe200078e00ff */
[----:B0-----:R-:W-:-:S04]  /*d430*/  SHF.R.U32.HI R20, RZ, 0x5, R20 ;  /* 0x00000005ff147819 */ /* 0x001fc80000011614 */
[----:B------:R-:W-:-:S05]  /*d440*/  LOP3.LUT R20, R20, 0x3, RZ, 0xc0, !PT ;  /* 0x0000000314147812 */ /* 0x000fca00078ec0ff */
[----:B------:R-:W-:-:S07]  /*d450*/  IMAD.MOV.U32 R13, RZ, RZ, R20 ;  /* 0x000000ffff0d7224 */ /* 0x000fce00078e0014 */
[----:B-1----:R-:W-:Y:S05]  /*d460*/  WARPSYNC.COLLECTIVE R15, `(.L_x_109) ;  /* 0x000000000f087348 */ /* 0x002fea0003c00000 */
[----:B------:R0:W2:Y:S02]  /*d470*/  SHFL.IDX P6, R14, R13, R12, R11 ;  /* 0x0000000c0d0e7389 */ /* 0x0000a400000c000b */
[----:B012---:R-:W-:Y:S01]  /*d480*/  ENDCOLLECTIVE ;  /* 0x000000000000791b */ /* 0x007fe20003800000 */
.L_x_109:
[----:B------:R-:W-:Y:S05]  /*d490*/  BSYNC B0 ;  /* 0x0000000000007941 */ /* 0x000fea0003800000 */
.L_x_108:
[----:B------:R-:W-:Y:S05]  /*d4a0*/  BRA `(.L_x_110) ;  /* 0xffffffcc00a87947 */ /* 0x000fea000383ffff */
.L_x_36:
[----:B------:R-:W-:Y:S01]  /*d4b0*/  BSSY B0, `(.L_x_111) ;  /* 0x0000006000007945 */ /* 0x000fe20003800000 */
[----:B------:R-:W-:-:S07]  /*d4c0*/  MOV R15, 0xffffffff ;  /* 0xffffffff000f7802 */ /* 0x000fce0000000f00 */
[----:B01----:R-:W-:Y:S05]  /*d4d0*/  WARPSYNC.COLLECTIVE R15, `(.L_x_112) ;  /* 0x000000000f0c7348 */ /* 0x003fea0003c00000 */
[----:B------:R-:W-:Y:S02]  /*d4e0*/  ELECT P6, UR62, PT ;  /* 0x00000000003e782f */ /* 0x000fe400038c0000 */
[----:B------:R-:W-:Y:S01]  /*d4f0*/  MOV R14, UR62 ;  /* 0x0000003e000e7c02 */ /* 0x000fe20008000f00 */
[----:B01----:R-:W-:Y:S10]  /*d500*/  ENDCOLLECTIVE ;  /* 0x000000000000791b */ /* 0x003ff40003800000 */
.L_x_112:
[----:B------:R-:W-:Y:S05]  /*d510*/  BSYNC B0 ;  /* 0x0000000000007941 */ /* 0x000fea0003800000 */
.L_x_111:
[----:B------:R-:W-:Y:S05]  /*d520*/  BRA `(.L_x_113) ;  /* 0xffffffcc00a47947 */ /* 0x000fea000383ffff */
.L_x_38:
[----:B0-----:R0:W2:Y:S02]  /*d530*/  SYNCS.PHASECHK.TRANS64.TRYWAIT P0, [R3+URZ+0x30840], R0 ;  /* 0x03084000030075a7 */ /* 0x0010a4000800017f */
[----:B--2---:R-:W-:Y:S05]  /*d540*/  @!P0 NANOSLEEP.SYNCS 0x989680 ;  /* 0x009896800000895d */ /* 0x004fea0003900000 */
[----:B------:R-:W2:Y:S02]  /*d550*/  @!P0 SYNCS.PHASECHK.TRANS64 P0, [R3+URZ+0x30840], R0 ;  /* 0x03084000030085a7 */ /* 0x000ea4000800007f */
[----:B--2---:R-:W-:Y:S05]  /*d560*/  @!P0 BRA `(.L_x_38) ;  /* 0xfffffffc00f08947 */ /* 0x004fea000383ffff */
[----:B------:R-:W-:Y:S05]  /*d570*/  BRA `(.L_x_114) ;  /* 0xffffffd000047947 */ /* 0x000fea000383ffff */
.L_x_41:
[----:B------:R-:W-:Y:S01]  /*d580*/  IMAD.MOV.U32 R13, RZ, RZ, R4 ;  /* 0x000000ffff0d7224 */ /* 0x000fe200078e0004 */
[----:B------:R-:W-:Y:S01]  /*d590*/  MOV R11, 0x181f ;  /* 0x0000181f000b7802 */ /* 0x000fe20000000f00 */
[----:B------:R-:W-:Y:S02]  /*d5a0*/  IMAD.MOV.U32 R12, RZ, RZ, RZ ;  /* 0x000000ffff0c7224 */ /* 0x000fe400078e00ff */
[----:B------:R-:W-:Y:S02]  /*d5b0*/  IMAD.MOV.U32 R15, RZ, RZ, -0x1 ;  /* 0xffffffffff0f7424 */ /* 0x000fe400078e00ff */
[----:B------:R-:W-:-:S07]  /*d5c0*/  IMAD R8, R6, 0xc0, R21 ;  /* 0x000000c006087824 */ /* 0x000fce00078e0215 */
[----:B------:R-:W-:Y:S05]  /*d5d0*/  WARPSYNC.COLLECTIVE R15, `(.L_x_115) ;  /* 0x000000000f087348 */ /* 0x000fea0003c00000 */
[----:B------:R0:W1:Y:S02]  /*d5e0*/  SHFL.IDX P6, R14, R13, R12, R11 ;  /* 0x0000000c0d0e7389 */ /* 0x00006400000c000b */
[----:B01----:R-:W-:Y:S01]  /*d5f0*/  ENDCOLLECTIVE ;  /* 0x000000000000791b */ /* 0x003fe20003800000 */
.L_x_115:
[----:B------:R-:W-:Y:S01]  /*d600*/  MOV R13, R0 ;  /* 0x00000000000d7202 */ /* 0x000fe20000000f00 */
[----:B------:R-:W-:-:S07]  /*d610*/  IMAD.MOV.U32 R2, RZ, RZ, R14 ;  /* 0x000000ffff027224 */ /* 0x000fce00078e000e */
[----:B------:R-:W-:Y:S05]  /*d620*/  WARPSYNC.COLLECTIVE R15, `(.L_x_116) ;  /* 0x000000000f087348 */ /* 0x000fea0003c00000 */
[----:B------:R0:W1:Y:S02]  /*d630*/  SHFL.IDX P6, R14, R13, R12, R11 ;  /* 0x0000000c0d0e7389 */ /* 0x00006400000c000b */
[----:B01----:R-:W-:Y:S01]  /*d640*/  ENDCOLLECTIVE ;  /* 0x000000000000791b */ /* 0x003fe20003800000 */
.L_x_116:
[----:B------:R-:W-:Y:S02]  /*d650*/  ULDC UR4, c[0x0][0x288] ;  /* 0x0000a20000047ab9 */ /* 0x000fe40000000800 */
[----:B------:R-:W-:-:S05]  /*d660*/  IMAD R6, R9, UR4, RZ ;  /* 0x0000000409067c24 */ /* 0x000fca000f8e02ff */
[----:B------:R-:W-:Y:S01]  /*d670*/  ISETP.GE.AND P1, PT, R8, R6, PT ;  /* 0x000000060800720c */ /* 0x000fe20003f26270 */
[----:B------:R-:W-:Y:S01]  /*d680*/  IMAD.MOV.U32 R13, RZ, RZ, R4 ;  /* 0x000000ffff0d7224 */ /* 0x000fe200078e0004 */
[----:B------:R-:W-:Y:S01]  /*d690*/  MOV R12, 0x1 ;  /* 0x00000001000c7802 */ /* 0x000fe20000000f00 */
[----:B------:R-:W-:-:S10]  /*d6a0*/  IMAD.MOV.U32 R3, RZ, RZ, R14 ;  /* 0x000000ffff037224 */ /* 0x000fd400078e000e */
[----:B------:R-:W-:Y:S05]  /*d6b0*/  WARPSYNC.COLLECTIVE R15, `(.L_x_117) ;  /* 0x000000000f087348 */ /* 0x000fea0003c00000 */
[----:B------:R0:W1:Y:S02]  /*d6c0*/  SHFL.IDX P6, R14, R13, R12, R11 ;  /* 0x0000000c0d0e7389 */ /* 0x00006400000c000b */
[----:B01----:R-:W-:Y:S01]  /*d6d0*/  ENDCOLLECTIVE ;  /* 0x000000000000791b */ /* 0x003fe20003800000 */
.L_x_117:
[----:B------:R-:W-:-:S05]  /*d6e0*/  @!P1 LEA R9, P2, R20, R3, 0x1 ;  /* 0x0000000314099211 */ /* 0x000fca00078408ff */
[----:B------:R-:W-:Y:S01]  /*d6f0*/  @!P1 IMAD.X R3, RZ, RZ, R2, P2 ;  /* 0x000000ffff039224 */ /* 0x000fe200010e0602 */
[----:B------:R-:W-:Y:S01]  /*d700*/  @!P1 MOV R2, R9 ;  /* 0x0000000900029202 */ /* 0x000fe20000000f00 */
[----:B------:R-:W-:Y:S02]  /*d710*/  VIADD R9, R8, 0x10 ;  /* 0x0000001008097836 */ /* 0x000fe40000000000 */
[----:B------:R-:W-:Y:S02]  /*d720*/  IMAD.MOV.U32 R13, RZ, RZ, R0 ;  /* 0x000000ffff0d7224 */ /* 0x000fe400078e0000 */
[----:B------:R-:W-:Y:S01]  /*d730*/  @!PT LDS RZ, [RZ] ;  /* 0x00000000fffff984 */ /* 0x000fe20000000800 */
[----:B------:R-:W-:Y:S01]  /*d740*/  @!PT LDS RZ, [RZ] ;  /* 0x00000000fffff984 */ /* 0x000fe20000000800 */
[----:B------:R-:W-:Y:S01]  /*d750*/  @!PT LDS RZ, [RZ] ;  /* 0x00000000fffff984 */ /* 0x000fe20000000800 */
[----:B------:R0:W-:Y:S01]  /*d760*/  @!P1 LDGSTS.E.BYPASS.LTC128B.128 [R27+0xc400], desc[UR46][R2.64], !P0 ;  /* 0x0c400000021b9fae */ /* 0x0001e2000c101d6e */
[----:B------:R-:W-:Y:S01]  /*d770*/  ISETP.GE.AND P1, PT, R9, R6, PT ;  /* 0x000000060900720c */ /* 0x000fe20003f26270 */
[----:B0-----:R-:W-:-:S12]  /*d780*/  IMAD.MOV.U32 R2, RZ, RZ, R14 ;  /* 0x000000ffff027224 */ /* 0x001fd800078e000e */
[----:B------:R-:W-:Y:S05]  /*d790*/  WARPSYNC.COLLECTIVE R15, `(.L_x_118) ;  /* 0x000000000f087348 */ /* 0x000fea0003c00000 */
[----:B------:R0:W1:Y:S02]  /*d7a0*/  SHFL.IDX P6, R14, R13, R12, R11 ;  /* 0x0000000c0d0e7389 */ /* 0x00006400000c000b */
[----:B01----:R-:W-:Y:S01]  /*d7b0*/  ENDCOLLECTIVE ;  /* 0x000000000000791b */ /* 0x003fe20003800000 */
.L_x_118:
[----:B------:R-:W-:Y:S01]  /*d7c0*/  MOV R13, R4 ;  /* 0x00000004000d7202 */ /* 0x000fe20000000f00 */
[----:B------:R-:W-:Y:S01]  /*d7d0*/  IMAD.MOV.U32 R12, RZ, RZ, 0x2 ;  /* 0x00000002ff0c7424 */ /* 0x000fe200078e00ff */
[----:B------:R-:W-:-:S13]  /*d7e0*/  @!P1 LEA R9, P2, R20, R14, 0x1 ;  /* 0x0000000e14099211 */ /* 0x000fda00078408ff */
[----:B------:R-:W-:Y:S05]  /*d7f0*/  WARPSYNC.COLLECTIVE R15, `(.L_x_119) ;  /* 0x000000000f087348 */ /* 0x000fea0003c00000 */
[----:B------:R0:W1:Y:S02]  /*d800*/  SHFL.IDX P6, R14, R13, R12, R11 ;  /* 0x0000000c0d0e7389 */ /* 0x00006400000c000b */
[----:B01----:R-:W-:Y:S01]  /*d810*/  ENDCOLLECTIVE ;  /* 0x000000000000791b */ /* 0x003fe20003800000 */
.L_x_119:
[----:B------:R-:W-:Y:S01]  /*d820*/  @!P1 IADD3.X R3, RZ, R2, RZ, P2, !PT ;  /* 0x00000002ff039210 */ /* 0x000fe200017fe4ff */
[----:B------:R-:W-:Y:S02]  /*d830*/  @!P1 IMAD.MOV.U32 R2, RZ, RZ, R9 ;  /* 0x000000ffff029224 */ /* 0x000fe400078e0009 */
[----:B------:R-:W-:-:S03]  /*d840*/  VIADD R9, R8, 0x20 ;  /* 0x0000002008097836 */ /* 0x000fc60000000000 */
[----:B------:R-:W-:Y:S01]  /*d850*/  @!PT LDS RZ, [RZ] ;  /* 0x00000000fffff984 */ /* 0x000fe20000000800 */
[----:B------:R-:W-:Y:S01]  /*d860*/  @!PT LDS RZ, [RZ] ;  /* 0x00000000fffff984 */ /* 0x000fe20000000800 */
[----:B------:R-:W-:Y:S01]  /*d870*/  @!PT LDS RZ, [RZ] ;  /* 0x00000000fffff984 */ /* 0x000fe20000000800 */
[----:B------:R0:W-:Y:S02]  /*d880*/  @!P1 LDGSTS.E.BYPASS.LTC128B.128 [R27+0xcc00], desc[UR46][R2.64], !P0 ;  /* 0x0cc00000021b9fae */ /* 0x0001e4000c101d6e */
[----:B------:R-:W-:Y:S02]  /*d890*/  ISETP.GE.AND P1, PT, R9, R6, PT ;  /* 0x000000060900720c */ /* 0x000fe40003f26270 */
[----:B------:R-:W-:Y:S01]  /*d8a0*/  MOV R13, R0 ;  /* 0x00000000000d7202 */ /* 0x000fe20000000f00 */
[----:B0-----:R-:W-:-:S10]  /*d8b0*/  IMAD.MOV.U32 R2, RZ, RZ, R14 ;  /* 0x000000ffff027224 */ /* 0x001fd400078e000e */
[----:B------:R-:W-:Y:S05]  /*d8c0*/  WARPSYNC.COLLECTIVE R15, `(.L_x_120) ;  /* 0x000000000f087348 */ /* 0x000fea0003c00000 */
[----:B------:R0:W1:Y:S02]  /*d8d0*/  SHFL.IDX P6, R14, R13, R12, R11 ;  /* 0x0000000c0d0e7389 */ /* 0x00006400000c000b */
[----:B01----:R-:W-:Y:S01]  /*d8e0*/  ENDCOLLECTIVE ;  /* 0x000000000000791b */ /* 0x003fe20003800000 */
.L_x_120:
[----:B------:R-:W-:Y:S02]  /*d8f0*/  IMAD.MOV.U32 R13, RZ, RZ, R4 ;  /* 0x000000ffff0d7224 */ /* 0x000fe400078e0004 */
[----:B------:R-:W-:Y:S01]  /*d900*/  IMAD.MOV.U32 R12, RZ, RZ, 0x3 ;  /* 0x00000003ff0c7424 */ /* 0x000fe200078e00ff */
[----:B------:R-:W-:-:S13]  /*d910*/  @!P1 LEA R9, P2, R20, R14, 0x1 ;  /* 0x0000000e14099211 */ /* 0x000fda00078408ff */
[----:B------:R-:W-:Y:S05]  /*d920*/  WARPSYNC.COLLECTIVE R15, `(.L_x_121) ;  /* 0x000000000f087348 */ /* 0x000fea0003c00000 */
[----:B------:R0:W1:Y:S02]  /*d930*/  SHFL.IDX P6, R14, R13, R12, R11 ;  /* 0x0000000c0d0e7389 */ /* 0x00006400000c000b */
[----:B01----:R-:W-:Y:S01]  /*d940*/  ENDCOLLECTIVE ;  /* 0x000000000000791b */ /* 0x003fe20003800000 */
.L_x_121:
[----:B------:R-:W-:Y:S02]  /*d950*/  @!P1 IMAD.X R3, RZ, RZ, R2, P2 ;  /* 0x000000ffff039224 */ /* 0x000fe400010e0602 */
[----:B------:R-:W-:Y:S01]  /*d960*/  @!P1 IMAD.MOV.U32 R2, RZ, RZ, R9 ;  /* 0x000000ffff029224 */ /* 0x000fe200078e0009 */
[----:B------:R-:W-:-:S04]  /*d970*/  IADD3 R9, R8, 0x30, RZ ;  /* 0x0000003008097810 */ /* 0x000fc80007ffe0ff */
[----:B------:R-:W-:Y:S01]  /*d980*/  @!PT LDS RZ, [RZ] ;  /* 0x00000000fffff984 */ /* 0x000fe20000000800 */
[----:B------:R-:W-:Y:S01]  /*d990*/  @!PT LDS RZ, [RZ] ;  /* 0x00000000fffff984 */ /* 0x000fe20000000800 */
[----:B------:R-:W-:Y:S01]  /*d9a0*/  @!PT LDS RZ, [RZ] ;  /* 0x00000000fffff984 */ /* 0x000fe20000000800 */
[----:B------:R0:W-:Y:S01]  /*d9b0*/  @!P1 LDGSTS.E.BYPASS.LTC128B.128 [R27+0xd400], desc[UR46][R2.64], !P0 ;  /* 0x0d400000021b9fae */ /* 0x0001e2000c101d6e */
[----:B------:R-:W-:Y:S01]  /*d9c0*/  ISETP.GE.AND P1, PT, R9, R6, PT ;  /* 0x000000060900720c */ /* 0x000fe20003f26270 */
[----:B------:R-:W-:Y:S01]  /*d9d0*/  IMAD.MOV.U32 R13, RZ, RZ, R0 ;  /* 0x000000ffff0d7224 */ /* 0x000fe200078e0000 */
[----:B0-----:R-:W-:-:S11]  /*d9e0*/  MOV R2, R14 ;  /* 0x0000000e00027202 */ /* 0x001fd60000000f00 */
[----:B------:R-:W-:Y:S05]  /*d9f0*/  WARPSYNC.COLLECTIVE R15, `(.L_x_122) ;  /* 0x000000000f087348 */ /* 0x000fea0003c00000 */
[----:B------:R0:W1:Y:S02]  /*da00*/  SHFL.IDX P6, R14, R13, R12, R11 ;  /* 0x0000000c0d0e7389 */ /* 0x00006400000c000b */
[----:B01----:R-:W-:Y:S01]  /*da10*/  ENDCOLLECTIVE ;  /* 0x000000000000791b */ /* 0x003fe20003800000 */
.L_x_122:
[----:B------:R-:W-:Y:S01]  /*da20*/  IMAD.MOV.U32 R13, RZ, RZ, R4 ;  /* 0x000000ffff0d7224 */ /* 0x000fe200078e0004 */
[----:B------:R-:W-:Y:S02]  /*da30*/  MOV R12, 0x4 ;  /* 0x00000004000c7802 */ /* 0x000fe40000000f00 */
[----:B------:R-:W-:-:S13]  /*da40*/  @!P1 LEA R9, P2, R20, R14, 0x1 ;  /* 0x0000000e14099211 */ /* 0x000fda00078408ff */
[----:B------:R-:W-:Y:S05]  /*da50*/  WARPSYNC.COLLECTIVE R15, `(.L_x_123) ;  /* 0x000000000f087348 */ /* 0x000fea0003c00000 */
[----:B------:R0:W1:Y:S02]  /*da60*/  SHFL.IDX P6, R14, R13, R12, R11 ;  /* 0x0000000c0d0e7389 */ /* 0x00006400000c000b */
[----:B01----:R-:W-:Y:S01]  /*da70*/  ENDCOLLECTIVE ;  /* 0x000000000000791b */ /* 0x003fe20003800000 */
.L_x_123:
[----:B------:R-:W-:Y:S01]  /*da80*/  @!P1 IMAD.X R3, RZ, RZ, R2, P2 ;  /* 0x000000ffff039224 */ /* 0x000fe200010e0602 */
[----:B------:R-:W-:Y:S01]  /*da90*/  @!P1 MOV R2, R9 ;  /* 0x0000000900029202 */ /* 0x000fe20000000f00 */
[----:B------:R-:W-:-:S04]  /*daa0*/  VIADD R9, R8, 0x40 ;  /* 0x0000004008097836 */ /* 0x000fc80000000000 */
[----:B------:R-:W-:Y:S01]  /*dab0*/  @!PT LDS RZ, [RZ] ;  /* 0x00000000fffff984 */ /* 0x000fe20000000800 */
[----:B------:R-:W-:Y:S01]  /*dac0*/  @!PT LDS RZ, [RZ] ;  /* 0x00000000fffff984 */ /* 0x000fe20000000800 */
[----:B------:R-:W-:Y:S01]  /*dad0*/  @!PT LDS RZ, [RZ] ;  /* 0x00000000fffff984 */ /* 0x000fe20000000800 */
[----:B------:R0:W-:Y:S01]  /*dae0*/  @!P1 LDGSTS.E.BYPASS.LTC128B.128 [R27+0xdc00], desc[UR46][R2.64], !P0 ;  /* 0x0dc00000021b9fae */ /* 0x0001e2000c101d6e */
[----:B------:R-:W-:Y:S01]  /*daf0*/  ISETP.GE.AND P1, PT, R9, R6, PT ;  /* 0x000000060900720c */ /* 0x000fe20003f26270 */
[----:B------:R-:W-:Y:S02]  /*db00*/  IMAD.MOV.U32 R13, RZ, RZ, R0 ;  /* 0x000000ffff0d7224 */ /* 0x000fe400078e0000 */
[----:B0-----:R-:W-:-:S10]  /*db10*/  IMAD.MOV.U32 R2, RZ, RZ, R14 ;  /* 0x000000ffff027224 */ /* 0x001fd400078e000e */
[----:B------:R-:W-:Y:S05]  /*db20*/  WARPSYNC.COLLECTIVE R15, `(.L_x_124) ;  /* 0x000000000f087348 */ /* 0x000fea0003c00000 */
[----:B------:R0:W1:Y:S02]  /*db30*/  SHFL.IDX P6, R14, R13, R12, R11 ;  /* 0x0000000c0d0e7389 */ /* 0x00006400000c000b */
[----:B01----:R-:W-:Y:S01]  /*db40*/  ENDCOLLECTIVE ;  /* 0x000000000000791b */ /* 0x003fe20003800000 */
.L_x_124:
[----:B------:R-:W-:Y:S01]  /*db50*/  MOV R13, R4 ;  /* 0x00000004000d7202 */ /* 0x000fe20000000f00 */
[----:B------:R-:W-:Y:S01]  /*db60*/  IMAD.MOV.U32 R12, RZ, RZ, 0x5 ;  /* 0x00000005ff0c7424 */ /* 0x000fe200078e00ff */
[----:B------:R-:W-:-:S13]  /*db70*/  @!P1 LEA R9, P2, R20, R14, 0x1 ;  /* 0x0000000e14099211 */ /* 0x000fda00078408ff */
[----:B------:R-:W-:Y:S05]  /*db80*/  WARPSYNC.COLLECTIVE R15, `(.L_x_125) ;  /* 0x000000000f087348 */ /* 0x000fea0003c00000 */
[----:B------:R0:W1:Y:S02]  /*db90*/  SHFL.IDX P6, R14, R13, R12, R11 ;  /* 0x0000000c0d0e7389 */ /* 0x00006400000c000b */
[----:B01----:R-:W-:Y:S01]  /*dba0*/  ENDCOLLECTIVE ;  /* 0x000000000000791b */ /* 0x003fe20003800000 */
.L_x_125:
        /* <DEDUP_REMOVED lines=13> */
.L_x_126:
[----:B------:R-:W-:Y:S02]  /*dc80*/  IMAD.MOV.U32 R13, RZ, RZ, R4 ;  /* 0x000000ffff0d7224 */ /* 0x000fe400078e0004 */
[----:B------:R-:W-:Y:S01]  /*dc90*/  IMAD.MOV.U32 R12, RZ, RZ, 0x6 ;  /* 0x00000006ff0c7424 */ /* 0x000fe200078e00ff */
[----:B------:R-:W-:-:S13]  /*dca0*/  @!P1 LEA R9, P2, R20, R14, 0x1 ;  /* 0x0000000e14099211 */ /* 0x000fda00078408ff */
[----:B------:R-:W-:Y:S05]  /*dcb0*/  WARPSYNC.COLLECTIVE R15, `(.L_x_127) ;  /* 0x000000000f087348 */ /* 0x000fea0003c00000 */
[----:B------:R0:W1:Y:S02]  /*dcc0*/  SHFL.IDX P6, R14, R13, R12, R11 ;  /* 0x0000000c0d0e7389 */ /* 0x00006400000c000b */
[----:B01----:R-:W-:Y:S01]  /*dcd0*/  ENDCOLLECTIVE ;  /* 0x000000000000791b */ /* 0x003fe20003800000 */
.L_x_127:
        /* <DEDUP_REMOVED lines=13> */
.L_x_128:
[----:B------:R-:W-:Y:S02]  /*ddb0*/  IMAD.MOV.U32 R13, RZ, RZ, R4 ;  /* 0x000000ffff0d7224 */ /* 0x000fe400078e0004 */
[----:B------:R-:W-:Y:S01]  /*ddc0*/  IMAD.MOV.U32 R12, RZ, RZ, 0x7 ;  /* 0x00000007ff0c7424 */ /* 0x000fe200078e00ff */
[----:B------:R-:W-:-:S13]  /*ddd0*/  @!P1 LEA R9, P2, R20, R14, 0x1 ;  /* 0x0000000e14099211 */ /* 0x000fda00078408ff */
[----:B------:R-:W-:Y:S05]  /*dde0*/  WARPSYNC.COLLECTIVE R15, `(.L_x_129) ;  /* 0x000000000f087348 */ /* 0x000fea0003c00000 */
[----:B------:R0:W1:Y:S02]  /*ddf0*/  SHFL.IDX P6, R14, R13, R12, R11 ;  /* 0x0000000c0d0e7389 */ /* 0x00006400000c000b */
[----:B01----:R-:W-:Y:S01]  /*de00*/  ENDCOLLECTIVE ;  /* 0x000000000000791b */ /* 0x003fe20003800000 */
.L_x_129:
        /* <DEDUP_REMOVED lines=8> */
[----:B------:R-:W-:Y:S01]  /*de90*/  IMAD.MOV.U32 R13, RZ, RZ, R0 ;  /* 0x000000ffff0d7224 */ /* 0x000fe200078e0000 */
[----:B0-----:R-:W-:Y:S02]  /*dea0*/  IADD3 R3, R8, 0x70, RZ ;  /* 0x0000007008037810 */ /* 0x001fe40007ffe0ff */
[----:B------:R-:W-:-:S09]  /*deb0*/  MOV R4, R14 ;  /* 0x0000000e00047202 */ /* 0x000fd20000000f00 */
[----:B------:R-:W-:Y:S05]  /*dec0*/  WARPSYNC.COLLECTIVE R15, `(.L_x_130) ;  /* 0x000000000f087348 */ /* 0x000fea0003c00000 */
[----:B------:R0:W1:Y:S02]  /*ded0*/  SHFL.IDX P6, R14, R13, R12, R11 ;  /* 0x0000000c0d0e7389 */ /* 0x00006400000c000b */
[----:B01----:R-:W-:Y:S01]  /*dee0*/  ENDCOLLECTIVE ;  /* 0x000000000000791b */ /* 0x003fe20003800000 */
.L_x_130:
[----:B------:R-:W-:Y:S02]  /*def0*/  ISETP.GE.AND P1, PT, R3, R6, PT ;  /* 0x000000060300720c */ /* 0x000fe40003f26270 */
[----:B------:R-:W-:Y:S01]  /*df00*/  MOV R13, R7 ;  /* 0x00000007000d7202 */ /* 0x000fe20000000f00 */
[----:B------:R-:W-:Y:S02]  /*df10*/  IMAD.MOV.U32 R12, RZ, RZ, RZ ;  /* 0x000000ffff0c7224 */ /* 0x000fe400078e00ff */
[----:B------:R-:W-:-:S08]  /*df20*/  IMAD.MOV.U32 R2, RZ, RZ, R14 ;  /* 0x000000ffff027224 */ /* 0x000fd000078e000e */
[----:B------:R-:W-:Y:S05]  /*df30*/  WARPSYNC.COLLECTIVE R15, `(.L_x_131) ;  /* 0x000000000f087348 */ /* 0x000fea0003c00000 */
[----:B------:R0:W1:Y:S02]  /*df40*/  SHFL.IDX P6, R14, R13, R12, R11 ;  /* 0x0000000c0d0e7389 */ /* 0x00006400000c000b */
[----:B01----:R-:W-:Y:S01]  /*df50*/  ENDCOLLECTIVE ;  /* 0x000000000000791b */ /* 0x003fe20003800000 */
.L_x_131:
[----:B------:R-:W-:-:S05]  /*df60*/  @!P1 LEA R2, P3, R20, R2, 0x1 ;  /* 0x0000000214029211 */ /* 0x000fca00078608ff */
[----:B------:R-:W-:-:S05]  /*df70*/  @!P1 IMAD.X R3, RZ, RZ, R4, P3 ;  /* 0x000000ffff039224 */ /* 0x000fca00018e0604 */
[----:B------:R-:W-:Y:S01]  /*df80*/  @!PT LDS RZ, [RZ] ;  /* 0x00000000fffff984 */ /* 0x000fe20000000800 */
[----:B------:R-:W-:Y:S01]  /*df90*/  @!PT LDS RZ, [RZ] ;  /* 0x00000000fffff984 */ /* 0x000fe20000000800 */
[----:B------:R-:W-:Y:S01]  /*dfa0*/  @!PT LDS RZ, [RZ] ;  /* 0x00000000fffff984 */ /* 0x000fe20000000800 */
[----:B------:R0:W-:Y:S01]  /*dfb0*/  @!P1 LDGSTS.E.BYPASS.LTC128B.128 [R27+0xfc00], desc[UR46][R2.64], !P0 ;  /* 0x0fc00000021b9fae */ /* 0x0001e2000c101d6e */
[----:B------:R-:W-:Y:S01]  /*dfc0*/  MOV R13, R5 ;  /* 0x00000005000d7202 */ /* 0x000fe20000000f00 */
[----:B------:R-:W-:-:S07]  /*dfd0*/  IMAD.MOV.U32 R0, RZ, RZ, R14 ;  /* 0x000000ffff007224 */ /* 0x000fce00078e000e */
[----:B0-----:R-:W-:Y:S05]  /*dfe0*/  WARPSYNC.COLLECTIVE R15, `(.L_x_132) ;  /* 0x000000000f087348 */ /* 0x001fea0003c00000 */
[----:B------:R1:W2:Y:S02]  /*dff0*/  SHFL.IDX P6, R14, R13, R12, R11 ;  /* 0x0000000c0d0e7389 */ /* 0x0002a400000c000b */
[----:B012---:R-:W-:Y:S01]  /*e000*/  ENDCOLLECTIVE ;  /* 0x000000000000791b */ /* 0x007fe20003800000 */
.L_x_132:
[----:B------:R-:W-:Y:S02]  /*e010*/  IMAD.MOV.U32 R13, RZ, RZ, R7 ;  /* 0x000000ffff0d7224 */ /* 0x000fe400078e0007 */
[----:B------:R-:W-:Y:S02]  /*e020*/  IMAD.MOV.U32 R12, RZ, RZ, 0x1 ;  /* 0x00000001ff0c7424 */ /* 0x000fe400078e00ff */
[----:B------:R-:W-:-:S07]  /*e030*/  IMAD.MOV.U32 R9, RZ, RZ, R14 ;  /* 0x000000ffff097224 */ /* 0x000fce00078e000e */
[----:B------:R-:W-:Y:S05]  /*e040*/  WARPSYNC.COLLECTIVE R15, `(.L_x_133) ;  /* 0x000000000f087348 */ /* 0x000fea0003c00000 */
[----:B------:R0:W1:Y:S02]  /*e050*/  SHFL.IDX P6, R14, R13, R12, R11 ;  /* 0x0000000c0d0e7389 */ /* 0x00006400000c000b */
[----:B01----:R-:W-:Y:S01]  /*e060*/  ENDCOLLECTIVE ;  /* 0x000000000000791b */ /* 0x003fe20003800000 */
.L_x_133:
[----:B------:R-:W-:Y:S02]  /*e070*/  @!P2 LEA R2, P1, R20, R9, 0x1 ;  /* 0x000000091402a211 */ /* 0x000fe400078208ff */
[----:B------:R-:W-:-:S03]  /*e080*/  IADD3 R9, R8, 0x90, RZ ;  /* 0x0000009008097810 */ /* 0x000fc60007ffe0ff */
[----:B------:R-:W-:Y:S01]  /*e090*/  @!P2 IMAD.X R3, RZ, RZ, R0, P1 ;  /* 0x000000ffff03a224 */ /* 0x000fe200008e0600 */
[----:B------:R-:W-:-:S04]  /*e0a0*/  ISETP.GE.AND P1, PT, R9, R6, PT ;  /* 0x000000060900720c */ /* 0x000fc80003f26270 */
[----:B------:R-:W-:Y:S01]  /*e0b0*/  @!PT LDS RZ, [RZ] ;  /* 0x00000000fffff984 */ /* 0x000fe20000000800 */
[----:B------:R-:W-:Y:S01]  /*e0c0*/  @!PT LDS RZ, [RZ] ;  /* 0x00000000fffff984 */ /* 0x000fe20000000800 */
[----:B------:R-:W-:Y:S01]  /*e0d0*/  @!PT LDS RZ, [RZ] ;  /* 0x00000000fffff984 */ /* 0x000fe20000000800 */
[----:B------:R0:W-:Y:S01]  /*e0e0*/  @!P2 LDGSTS.E.BYPASS.LTC128B.128 [R27+0x10400], desc[UR46][R2.64], !P0 ;  /* 0x10400000021bafae */ /* 0x0001e2000c101d6e */
[----:B------:R-:W-:Y:S01]  /*e0f0*/  IMAD.MOV.U32 R13, RZ, RZ, R5 ;  /* 0x000000ffff0d7224 */ /* 0x000fe200078e0005 */
[----:B------:R-:W-:-:S07]  /*e100*/  MOV R0, R14 ;  /* 0x0000000e00007202 */ /* 0x000fce0000000f00 */
[----:B0-----:R-:W-:Y:S05]  /*e110*/  WARPSYNC.COLLECTIVE R15, `(.L_x_134) ;  /* 0x000000000f087348 */ /* 0x001fea0003c00000 */
[----:B------:R1:W2:Y:S02]  /*e120*/  SHFL.IDX P6, R14, R13, R12, R11 ;  /* 0x0000000c0d0e7389 */ /* 0x0002a400000c000b */
[----:B012---:R-:W-:Y:S01]  /*e130*/  ENDCOLLECTIVE ;  /* 0x000000000000791b */ /* 0x007fe20003800000 */
.L_x_134:
[----:B------:R-:W-:Y:S01]  /*e140*/  IMAD.MOV.U32 R13, RZ, RZ, R7 ;  /* 0x000000ffff0d7224 */ /* 0x000fe200078e0007 */
[----:B------:R-:W-:Y:S02]  /*e150*/  MOV R12, 0x2 ;  /* 0x00000002000c7802 */ /* 0x000fe40000000f00 */
[----:B------:R-:W-:-:S04]  /*e160*/  @!P1 LEA R14, P2, R20, R14, 0x1 ;  /* 0x0000000e140e9211 */ /* 0x000fc800078408ff */
[----:B------:R-:W-:Y:S01]  /*e170*/  @!P1 MOV R2, R14 ;  /* 0x0000000e00029202 */ /* 0x000fe20000000f00 */
[----:B------:R-:W-:-:S08]  /*e180*/  @!P1 IMAD.X R9, RZ, RZ, R0, P2 ;  /* 0x000000ffff099224 */ /* 0x000fd000010e0600 */
[----:B------:R-:W-:Y:S05]  /*e190*/  WARPSYNC.COLLECTIVE R15, `(.L_x_135) ;  /* 0x000000000f087348 */ /* 0x000fea0003c00000 */
[----:B------:R0:W1:Y:S02]  /*e1a0*/  SHFL.IDX P6, R14, R13, R12, R11 ;  /* 0x0000000c0d0e7389 */ /* 0x00006400000c000b */
[----:B01----:R-:W-:Y:S01]  /*e1b0*/  ENDCOLLECTIVE ;  /* 0x000000000000791b */ /* 0x003fe20003800000 */
.L_x_135:
[----:B------:R-:W-:-:S05]  /*e1c0*/  @!P1 IMAD.MOV.U32 R3, RZ, RZ, R9 ;  /* 0x000000ffff039224 */ /* 0x000fca00078e0009 */
[----:B------:R-:W-:Y:S01]  /*e1d0*/  @!PT LDS RZ, [RZ] ;  /* 0x00000000fffff984 */ /* 0x000fe20000000800 */
[----:B------:R-:W-:Y:S01]  /*e1e0*/  @!PT LDS RZ, [RZ] ;  /* 0x00000000fffff984 */ /* 0x000fe20000000800 */
[----:B------:R-:W-:Y:S01]  /*e1f0*/  @!PT LDS RZ, [RZ] ;  /* 0x00000000fffff984 */ /* 0x000fe20000000800 */
[----:B------:R0:W-:Y:S01]  /*e200*/  @!P1 LDGSTS.E.BYPASS.LTC128B.128 [R27+0x10c00], desc[UR46][R2.64], !P0 ;  /* 0x10c00000021b9fae */ /* 0x0001e2000c101d6e */
[----:B------:R-:W-:Y:S01]  /*e210*/  IMAD.MOV.U32 R13, RZ, RZ, R5 ;  /* 0x000000ffff0d7224 */ /* 0x000fe200078e0005 */
[----:B0-----:R-:W-:Y:S01]  /*e220*/  IADD3 R3, R8, 0xa0, RZ ;  /* 0x000000a008037810 */ /* 0x001fe20007ffe0ff */
[----:B------:R-:W-:-:S03]  /*e230*/  IMAD.MOV.U32 R0, RZ, RZ, R14 ;  /* 0x000000ffff007224 */ /* 0x000fc600078e000e */
[----:B------:R-:W-:-:S13]  /*e240*/  ISETP.GE.AND P1, PT, R3, R6, PT ;  /* 0x000000060300720c */ /* 0x000fda0003f26270 */
[----:B------:R-:W-:Y:S05]  /*e250*/  WARPSYNC.COLLECTIVE R15, `(.L_x_136) ;  /* 0x000000000f087348 */ /* 0x000fea0003c00000 */
[----:B------:R0:W1:Y:S02]  /*e260*/  SHFL.IDX P6, R14, R13, R12, R11 ;  /* 0x0000000c0d0e7389 */ /* 0x00006400000c000b */
[----:B01----:R-:W-:Y:S01]  /*e270*/  ENDCOLLECTIVE ;  /* 0x000000000000791b */ /* 0x003fe20003800000 */
.L_x_136:
[----:B------:R-:W-:Y:S01]  /*e280*/  IMAD.MOV.U32 R13, RZ, RZ, R7 ;  /* 0x000000ffff0d7224 */ /* 0x000fe200078e0007 */
[----:B------:R-:W-:Y:S02]  /*e290*/  MOV R12, 0x3 ;  /* 0x00000003000c7802 */ /* 0x000fe40000000f00 */
[----:B------:R-:W-:-:S13]  /*e2a0*/  @!P1 LEA R2, P2, R20, R14, 0x1 ;  /* 0x0000000e14029211 */ /* 0x000fda00078408ff */
[----:B------:R-:W-:Y:S05]  /*e2b0*/  WARPSYNC.COLLECTIVE R15, `(.L_x_137) ;  /* 0x000000000f087348 */ /* 0x000fea0003c00000 */
[----:B------:R0:W1:Y:S02]  /*e2c0*/  SHFL.IDX P6, R14, R13, R12, R11 ;  /* 0x0000000c0d0e7389 */ /* 0x00006400000c000b */
[----:B01----:R-:W-:Y:S01]  /*e2d0*/  ENDCOLLECTIVE ;  /* 0x000000000000791b */ /* 0x003fe20003800000 */
.L_x_137:
[----:B------:R-:W-:-:S05]  /*e2e0*/  @!P1 IMAD.X R3, RZ, RZ, R0, P2 ;  /* 0x000000ffff039224 */ /* 0x000fca00010e0600 */
[----:B------:R-:W-:Y:S01]  /*e2f0*/  @!PT LDS RZ, [RZ] ;  /* 0x00000000fffff984 */ /* 0x000fe20000000800 */
[----:B------:R-:W-:Y:S01]  /*e300*/  @!PT LDS RZ, [RZ] ;  /* 0x00000000fffff984 */ /* 0x000fe20000000800 */
[----:B------:R-:W-:Y:S01]  /*e310*/  @!PT LDS RZ, [RZ] ;  /* 0x00000000fffff984 */ /* 0x000fe20000000800 */
[----:B------:R0:W-:Y:S01]  /*e320*/  @!P1 LDGSTS.E.BYPASS.LTC128B.128 [R27+0x11400], desc[UR46][R2.64], !P0 ;  /* 0x11400000021b9fae */ /* 0x0001e2000c101d6e */
[----:B------:R-:W-:Y:S02]  /*e330*/  IMAD.MOV.U32 R13, RZ, RZ, R5 ;  /* 0x000000ffff0d7224 */ /* 0x000fe400078e0005 */
[----:B------:R-:W-:-:S07]  /*e340*/  IMAD.MOV.U32 R7, RZ, RZ, R14 ;  /* 0x000000ffff077224 */ /* 0x000fce00078e000e */
[----:B0-----:R-:W-:Y:S05]  /*e350*/  WARPSYNC.COLLECTIVE R15, `(.L_x_138) ;  /* 0x000000000f087348 */ /* 0x001fea0003c00000 */
[----:B------:R1:W2:Y:S02]  /*e360*/  SHFL.IDX P6, R14, R13, R12, R11 ;  /* 0x0000000c0d0e7389 */ /* 0x0002a400000c000b */
[----:B012---:R-:W-:Y:S01]  /*e370*/  ENDCOLLECTIVE ;  /* 0x000000000000791b */ /* 0x007fe20003800000 */
.L_x_138:
[----:B------:R-:W-:Y:S05]  /*e380*/  BRA `(.L_x_139) ;  /* 0xffffffcc00f47947 */ /* 0x000fea000383ffff */
.L_x_43:
[----:B0-----:R0:W1:Y:S02]  /*e390*/  SYNCS.PHASECHK.TRANS64.TRYWAIT P0, [R9+URZ+0x30820], R0 ;  /* 0x03082000090075a7 */ /* 0x001064000800017f */
[----:B-1----:R-:W-:Y:S05]  /*e3a0*/  @!P0 NANOSLEEP.SYNCS 0x989680 ;  /* 0x009896800000895d */ /* 0x002fea0003900000 */
[----:B------:R-:W1:Y:S02]  /*e3b0*/  @!P0 SYNCS.PHASECHK.TRANS64 P0, [R9+URZ+0x30820], R0 ;  /* 0x03082000090085a7 */ /* 0x000e64000800007f */
[----:B-1----:R-:W-:Y:S05]  /*e3c0*/  @!P0 BRA `(.L_x_43) ;  /* 0xfffffffc00f08947 */ /* 0x002fea000383ffff */
[----:B------:R-:W-:Y:S05]  /*e3d0*/  BRA `(.L_x_140) ;  /* 0xffffffd000387947 */ /* 0x000fea000383ffff */
.L_x_50:
[----:B-1----:R1:W2:Y:S02]  /*e3e0*/  SYNCS.PHASECHK.TRANS64.TRYWAIT P0, [R2+URZ+0x30840], R3 ;  /* 0x03084003020075a7 */ /* 0x0022a4000800017f */
[----:B--2---:R-:W-:Y:S05]  /*e3f0*/  @!P0 NANOSLEEP.SYNCS 0x989680 ;  /* 0x009896800000895d */ /* 0x004fea0003900000 */
[----:B------:R-:W2:Y:S02]  /*e400*/  @!P0 SYNCS.PHASECHK.TRANS64 P0, [R2+URZ+0x30840], R3 ;  /* 0x03084003020085a7 */ /* 0x000ea4000800007f */
[----:B--2---:R-:W-:Y:S05]  /*e410*/  @!P0 BRA `(.L_x_50) ;  /* 0xfffffffc00f08947 */ /* 0x004fea000383ffff */
[----:B------:R-:W-:Y:S05]  /*e420*/  BRA `(.L_x_141) ;  /* 0xffffffd000dc7947 */ /* 0x000fea000383ffff */
.L_x_55:
[----:B0-----:R0:W1:Y:S02]  /*e430*/  SYNCS.PHASECHK.TRANS64.TRYWAIT P0, [R2+URZ+0x60], R3 ;  /* 0x00006003020075a7 */ /* 0x001064000800017f */
[----:B-1----:R-:W-:Y:S05]  /*e440*/  @!P0 NANOSLEEP.SYNCS 0x989680 ;  /* 0x009896800000895d */ /* 0x002fea0003900000 */
[----:B------:R-:W1:Y:S02]  /*e450*/  @!P0 SYNCS.PHASECHK.TRANS64 P0, [R2+URZ+0x60], R3 ;  /* 0x00006003020085a7 */ /* 0x000e64000800007f */
[----:B-1----:R-:W-:Y:S05]  /*e460*/  @!P0 BRA `(.L_x_55) ;  /* 0xfffffffc00f08947 */ /* 0x002fea000383ffff */
[----:B------:R-:W-:Y:S05]  /*e470*/  BRA `(.L_x_142) ;  /* 0xffffffd400687947 */ /* 0x000fea000383ffff */
.L_x_64:
[----:B0-----:R0:W1:Y:S02]  /*e480*/  SYNCS.PHASECHK.TRANS64.TRYWAIT P0, [R2+URZ+0x30840], R3 ;  /* 0x03084003020075a7 */ /* 0x001064000800017f */
[----:B-1----:R-:W-:Y:S05]  /*e490*/  @!P0 NANOSLEEP.SYNCS 0x989680 ;  /* 0x009896800000895d */ /* 0x002fea0003900000 */
[----:B------:R-:W1:Y:S02]  /*e4a0*/  @!P0 SYNCS.PHASECHK.TRANS64 P0, [R2+URZ+0x30840], R3 ;  /* 0x03084003020085a7 */ /* 0x000e64000800007f */
[----:B-1----:R-:W-:Y:S05]  /*e4b0*/  @!P0 BRA `(.L_x_64) ;  /* 0xfffffffc00f08947 */ /* 0x002fea000383ffff */
[----:B------:R-:W-:Y:S05]  /*e4c0*/  BRA `(.L_x_143) ;  /* 0xffffffd800a47947 */ /* 0x000fea000383ffff */
.L_x_69:
[----:B0-----:R0:W1:Y:S02]  /*e4d0*/  SYNCS.PHASECHK.TRANS64.TRYWAIT P0, [R5+URZ+0x60], R22 ;  /* 0x00006016050075a7 */ /* 0x001064000800017f */
[----:B-1----:R-:W-:Y:S05]  /*e4e0*/  @!P0 NANOSLEEP.SYNCS 0x989680 ;  /* 0x009896800000895d */ /* 0x002fea0003900000 */
[----:B------:R-:W1:Y:S02]  /*e4f0*/  @!P0 SYNCS.PHASECHK.TRANS64 P0, [R5+URZ+0x60], R22 ;  /* 0x00006016050085a7 */ /* 0x000e64000800007f */
[----:B-1----:R-:W-:Y:S05]  /*e500*/  @!P0 BRA `(.L_x_69) ;  /* 0xfffffffc00f08947 */ /* 0x002fea000383ffff */
[----:B------:R-:W-:Y:S05]  /*e510*/  BRA `(.L_x_144) ;  /* 0xffffffdc00247947 */ /* 0x000fea000383ffff */
.L_x_77:
[----:B0-----:R0:W1:Y:S02]  /*e520*/  SYNCS.PHASECHK.TRANS64.TRYWAIT P0, [R2+URZ+0x30840], R3 ;  /* 0x03084003020075a7 */ /* 0x001064000800017f */
[----:B-1----:R-:W-:Y:S05]  /*e530*/  @!P0 NANOSLEEP.SYNCS 0x989680 ;  /* 0x009896800000895d */ /* 0x002fea0003900000 */
[----:B------:R-:W1:Y:S02]  /*e540*/  @!P0 SYNCS.PHASECHK.TRANS64 P0, [R2+URZ+0x30840], R3 ;  /* 0x03084003020085a7 */ /* 0x000e64000800007f */
[----:B-1----:R-:W-:Y:S05]  /*e550*/  @!P0 BRA `(.L_x_77) ;  /* 0xfffffffc00f08947 */ /* 0x002fea000383ffff */
[----:B------:R-:W-:Y:S05]  /*e560*/  BRA `(.L_x_145) ;  /* 0xffffffe000347947 */ /* 0x000fea000383ffff */
.L_x_82:
[----:B0-----:R0:W1:Y:S02]  /*e570*/  SYNCS.PHASECHK.TRANS64.TRYWAIT P0, [R5+URZ+0x60], R2 ;  /* 0x00006002050075a7 */ /* 0x001064000800017f */
[----:B-1----:R-:W-:Y:S05]  /*e580*/  @!P0 NANOSLEEP.SYNCS 0x989680 ;  /* 0x009896800000895d */ /* 0x002fea0003900000 */
[----:B------:R-:W1:Y:S02]  /*e590*/  @!P0 SYNCS.PHASECHK.TRANS64 P0, [R5+URZ+0x60], R2 ;  /* 0x00006002050085a7 */ /* 0x000e64000800007f */
[----:B-1----:R-:W-:Y:S05]  /*e5a0*/  @!P0 BRA `(.L_x_82) ;  /* 0xfffffffc00f08947 */ /* 0x002fea000383ffff */
[----:B------:R-:W-:Y:S05]  /*e5b0*/  BRA `(.L_x_146) ;  /* 0xffffffe000b87947 */ /* 0x000fea000383ffff */
.L_x_90:
[----:B0-----:R0:W1:Y:S02]  /*e5c0*/  SYNCS.PHASECHK.TRANS64.TRYWAIT P0, [R3+URZ+0x30860], R0 ;  /* 0x03086000030075a7 */ /* 0x001064000800017f */
[----:B-1----:R-:W-:Y:S05]  /*e5d0*/  @!P0 NANOSLEEP.SYNCS 0x989680 ;  /* 0x009896800000895d */ /* 0x002fea0003900000 */
[----:B------:R-:W1:Y:S02]  /*e5e0*/  @!P0 SYNCS.PHASECHK.TRANS64 P0, [R3+URZ+0x30860], R0 ;  /* 0x03086000030085a7 */ /* 0x000e64000800007f */
[----:B-1----:R-:W-:Y:S05]  /*e5f0*/  @!P0 BRA `(.L_x_90) ;  /* 0xfffffffc00f08947 */ /* 0x002fea000383ffff */
[----:B------:R-:W-:Y:S05]  /*e600*/  BRA `(.L_x_147) ;  /* 0xffffffe400707947 */ /* 0x000fea000383ffff */
.L_x_96:
[----:B0-----:R0:W1:Y:S02]  /*e610*/  SYNCS.PHASECHK.TRANS64.TRYWAIT P0, [R9+URZ+0x30820], R0 ;  /* 0x03082000090075a7 */ /* 0x001064000800017f */
[----:B-1----:R-:W-:Y:S05]  /*e620*/  @!P0 NANOSLEEP.SYNCS 0x989680 ;  /* 0x009896800000895d */ /* 0x002fea0003900000 */
[----:B------:R-:W1:Y:S02]  /*e630*/  @!P0 SYNCS.PHASECHK.TRANS64 P0, [R9+URZ+0x30820], R0 ;  /* 0x03082000090085a7 */ /* 0x000e64000800007f */
[----:B-1----:R-:W-:Y:S05]  /*e640*/  @!P0 BRA `(.L_x_96) ;  /* 0xfffffffc00f08947 */ /* 0x002fea000383ffff */
[----:B------:R-:W-:Y:S05]  /*e650*/  BRA `(.L_x_148) ;  /* 0xffffffe800347947 */ /* 0x000fea000383ffff */
.L_x_97:
[----:B------:R-:W1:Y:S01]  /*e660*/  S2R R2, SR_TID.X ;  /* 0x0000000000027919 */ /* 0x000e620000002100 */
[----:B------:R-:W-:Y:S01]  /*e670*/  BSSY B0, `(.L_x_149) ;  /* 0x000000a000007945 */ /* 0x000fe20003800000 */
[----:B------:R-:W-:Y:S01]  /*e680*/  IMAD.MOV.U32 R12, RZ, RZ, RZ ;  /* 0x000000ffff0c7224 */ /* 0x000fe200078e00ff */
[----:B------:R-:W-:Y:S01]  /*e690*/  MOV R15, 0xffffffff ;  /* 0xffffffff000f7802 */ /* 0x000fe20000000f00 */
[----:B------:R-:W-:Y:S01]  /*e6a0*/  IMAD.MOV.U32 R11, RZ, RZ, 0x1f ;  /* 0x0000001fff0b7424 */ /* 0x000fe200078e00ff */
[----:B-1----:R-:W-:-:S04]  /*e6b0*/  SHF.R.U32.HI R2, RZ, 0x5, R2 ;  /* 0x00000005ff027819 */ /* 0x002fc80000011602 */
[----:B------:R-:W-:-:S04]  /*e6c0*/  LOP3.LUT R2, R2, 0x3, RZ, 0xc0, !PT ;  /* 0x0000000302027812 */ /* 0x000fc800078ec0ff */
[----:B------:R-:W-:-:S07]  /*e6d0*/  MOV R13, R2 ;  /* 0x00000002000d7202 */ /* 0x000fce0000000f00 */
[----:B0-----:R-:W-:Y:S05]  /*e6e0*/  WARPSYNC.COLLECTIVE R15, `(.L_x_150) ;  /* 0x000000000f087348 */ /* 0x001fea0003c00000 */
[----:B------:R1:W2:Y:S02]  /*e6f0*/  SHFL.IDX P6, R14, R13, R12, R11 ;  /* 0x0000000c0d0e7389 */ /* 0x0002a400000c000b */
[----:B012---:R-:W-:Y:S01]  /*e700*/  ENDCOLLECTIVE ;  /* 0x000000000000791b */ /* 0x007fe20003800000 */
.L_x_150:
[----:B------:R-:W-:Y:S05]  /*e710*/  BSYNC B0 ;  /* 0x0000000000007941 */ /* 0x000fea0003800000 */
.L_x_149:
[----:B------:R-:W-:Y:S05]  /*e720*/  BRA `(.L_x_151) ;  /* 0xffffffe8001c7947 */ /* 0x000fea000383ffff */
.L_x_100:
[----:B------:R-:W-:Y:S01]  /*e730*/  BSSY B1, `(.L_x_152) ;  /* 0x0000006000017945 */ /* 0x000fe20003800000 */
[----:B------:R-:W-:-:S07]  /*e740*/  IMAD.MOV.U32 R15, RZ, RZ, -0x1 ;  /* 0xffffffffff0f7424 */ /* 0x000fce00078e00ff */
[----:B0-----:R-:W-:Y:S05]  /*e750*/  WARPSYNC.COLLECTIVE R15, `(.L_x_153) ;  /* 0x000000000f0c7348 */ /* 0x001fea0003c00000 */
[----:B------:R-:W-:Y:S02]  /*e760*/  ELECT P6, UR62, PT ;  /* 0x00000000003e782f */ /* 0x000fe400038c0000 */
[----:B------:R-:W-:Y:S01]  /*e770*/  MOV R14, UR62 ;  /* 0x0000003e000e7c02 */ /* 0x000fe20008000f00 */
[----:B0-----:R-:W-:Y:S10]  /*e780*/  ENDCOLLECTIVE ;  /* 0x000000000000791b */ /* 0x001ff40003800000 */
.L_x_153:
[----:B------:R-:W-:Y:S05]  /*e790*/  BSYNC B1 ;  /* 0x0000000000017941 */ /* 0x000fea0003800000 */
.L_x_152:
[----:B------:R-:W-:Y:S05]  /*e7a0*/  BRA `(.L_x_154) ;  /* 0xffffffe800147947 */ /* 0x000fea000383ffff */
.L_x_102:
[----:B0-----:R0:W1:Y:S02]  /*e7b0*/  SYNCS.PHASECHK.TRANS64.TRYWAIT P0, [R7+URZ], R2 ;  /* 0x00000002070075a7 */ /* 0x001064000800017f */
[----:B-1----:R-:W-:Y:S05]  /*e7c0*/  @!P0 NANOSLEEP.SYNCS 0x989680 ;  /* 0x009896800000895d */ /* 0x002fea0003900000 */
[----:B------:R-:W1:Y:S02]  /*e7d0*/  @!P0 SYNCS.PHASECHK.TRANS64 P0, [R7+URZ], R2 ;  /* 0x00000002070085a7 */ /* 0x000e64000800007f */
[----:B-1----:R-:W-:Y:S05]  /*e7e0*/  @!P0 BRA `(.L_x_102) ;  /* 0xfffffffc00f08947 */ /* 0x002fea000383ffff */
[----:B------:R-:W-:Y:S05]  /*e7f0*/  BRA `(.L_x_155) ;  /* 0xffffffe800487947 */ /* 0x000fea000383ffff */
.L_x_103:
[----:B-1----:R1:W2:Y:S02]  /*e800*/  SYNCS.PHASECHK.TRANS64.TRYWAIT P0, [R3+URZ], R0 ;  /* 0x00000000030075a7 */ /* 0x0022a4000800017f */
[----:B--2---:R-:W-:Y:S05]  /*e810*/  @!P0 NANOSLEEP.SYNCS 0x989680 ;  /* 0x009896800000895d */ /* 0x004fea0003900000 */
[----:B------:R-:W2:Y:S02]  /*e820*/  @!P0 SYNCS.PHASECHK.TRANS64 P0, [R3+URZ], R0 ;  /* 0x00000000030085a7 */ /* 0x000ea4000800007f */
[----:B--2---:R-:W-:Y:S05]  /*e830*/  @!P0 BRA `(.L_x_103) ;  /* 0xfffffffc00f08947 */ /* 0x004fea000383ffff */
[----:B------:R-:W-:Y:S05]  /*e840*/  BRA `(.L_x_156) ;  /* 0xffffffe8003c7947 */ /* 0x000fea000383ffff */
.L_x_105:
[----:B-1----:R1:W2:Y:S02]  /*e850*/  SYNCS.PHASECHK.TRANS64.TRYWAIT P0, [R5+URZ], R2 ;  /* 0x00000002050075a7 */ /* 0x0022a4000800017f */
[----:B--2---:R-:W-:Y:S05]  /*e860*/  @!P0 NANOSLEEP.SYNCS 0x989680 ;  /* 0x009896800000895d */ /* 0x004fea0003900000 */
[----:B------:R-:W2:Y:S02]  /*e870*/  @!P0 SYNCS.PHASECHK.TRANS64 P0, [R5+URZ], R2 ;  /* 0x00000002050085a7 */ /* 0x000ea4000800007f */
[----:B--2---:R-:W-:Y:S05]  /*e880*/  @!P0 BRA `(.L_x_105) ;  /* 0xfffffffc00f08947 */ /* 0x004fea000383ffff */
[----:B------:R-:W-:Y:S05]  /*e890*/  BRA `(.L_x_157) ;  /* 0xffffffe800407947 */ /* 0x000fea000383ffff */
.L_x_158:
[----:B------:R-:W-:-:S00]  /*e8a0*/  BRA `(.L_x_158) ;  /* 0xfffffffc00fc7947 */ /* 0x000fc0000383ffff */
[----:B------:R-:W-:-:S00]  /*e8b0*/  NOP ;  /* 0x0000000000007918 */ /* 0x000fc00000000000 */
        /* <DEDUP_REMOVED lines=12> */
.L_x_2640:


//--------------------- .text._ZN7cutlass13device_kernelIN5flash11enable_sm90INS1_16FlashAttnFwdSm90INS1_25CollectiveMainloopFwdSm90ILi2EN4cute5tupleIJNS5_1CILi1EEES8_S8_EEENS6_IJNS7_ILi192EEESA_NS7_ILi64EEEEEELi64ENS_6half_tEfNS_4arch4Sm90ELb0ELb0ELb1ELb1ELb0ELb0ELb0ELb0ELb1ELb1ELb0ELb0EEENS1_21CollectiveEpilogueFwdINS6_IJSA_SB_SA_EEES9_SD_SF_Li384ELb1ELb1ELb0ELb0EEENS1_36VarlenDynamicPersistentTileSchedulerILi192ELi192ELi384ELi128ELb0ELb1ELb1ELb0ELb1ELb1EEEEEEEEEvNT_6ParamsE --------------------------
	.section	.text._ZN7cutlass13device_kernelIN5flash11enable_sm90INS1_16FlashAttnFwdSm90INS1_25CollectiveMainloopFwdSm90ILi2EN4cute5tupleIJNS5_1CILi1EEES8_S8_EEENS6_IJNS7_ILi192EEESA_NS7_ILi64EEEEEELi64ENS_6half_tEfNS_4arch4Sm90ELb0ELb0ELb1ELb1ELb0ELb0ELb0ELb0ELb1ELb1ELb0ELb0EEENS1_21CollectiveEpilogueFwdINS6_IJSA_SB_SA_EEES9_SD_SF_Li384ELb1ELb1ELb0ELb0EEENS1_36VarlenDynamicPersistentTileSchedulerILi192ELi192ELi384ELi128ELb0ELb1ELb1ELb0ELb1ELb1EEEEEEEEEvNT_6ParamsE,"ax",@progbits
	.align	128
.text._ZN7cutlass13device_kernelIN5flash11enable_sm90INS1_16FlashAttnFwdSm90INS1_25CollectiveMainloopFwdSm90ILi2EN4cute5tupleIJNS5_1CILi1EEES8_S8_EEENS6_IJNS7_ILi192EEESA_NS7_ILi64EEEEEELi64ENS_6half_tEfNS_4arch4Sm90ELb0ELb0ELb1ELb1ELb0ELb0ELb0ELb0ELb1ELb1ELb0ELb0EEENS1_21CollectiveEpilogueFwdINS6_IJSA_SB_SA_EEES9_SD_SF_Li384ELb1ELb1ELb0ELb0EEENS1_36VarlenDynamicPersistentTileSchedulerILi192ELi192ELi384ELi128ELb0ELb1ELb1ELb0ELb1ELb1EEEEEEEEEvNT_6ParamsE:
        .type           _ZN7cutlass13device_kernelIN5flash11enable_sm90INS1_16FlashAttnFwdSm90INS1_25CollectiveMainloopFwdSm90ILi2EN4cute5tupleIJNS5_1CILi1EEES8_S8_EEENS6_IJNS7_ILi192EEESA_NS7_ILi64EEEEEELi64ENS_6half_tEfNS_4arch4Sm90ELb0ELb0ELb1ELb1ELb0ELb0ELb0ELb0ELb1ELb1ELb0ELb0EEENS1_21CollectiveEpilogueFwdINS6_IJSA_SB_SA_EEES9_SD_SF_Li384ELb1ELb1ELb0ELb0EEENS1_36VarlenDynamicPersistentTileSchedulerILi192ELi192ELi384ELi128ELb0ELb1ELb1ELb0ELb1ELb1EEEEEEEEEvNT_6ParamsE,@function
        .size           _ZN7cutlass13device_kernelIN5flash11enable_sm90INS1_16FlashAttnFwdSm90INS1_25CollectiveMainloopFwdSm90ILi2EN4cute5tupleIJNS5_1CILi1EEES8_S8_EEENS6_IJNS7_ILi192EEESA_NS7_ILi64EEEEEELi64ENS_6half_tEfNS_4arch4Sm90ELb0ELb0ELb1ELb1ELb0ELb0ELb0ELb0ELb1ELb1ELb0ELb0EEENS1_21CollectiveEpilogueFwdINS6_IJSA_SB_SA_EEES9_SD_SF_Li384ELb1ELb1ELb0ELb0EEENS1_36VarlenDynamicPersistentTileSchedulerILi192ELi192ELi384ELi128ELb0ELb1ELb1ELb0ELb1ELb1EEEEEEEEEvNT_6ParamsE,(.L_x_2641 - _ZN7cutlass13device_kernelIN5flash11enable_sm90INS1_16FlashAttnFwdSm90INS1_25CollectiveMainloopFwdSm90ILi2EN4cute5tupleIJNS5_1CILi1EEES8_S8_EEENS6_IJNS7_ILi192EEESA_NS7_ILi64EEEEEELi64ENS_6half_tEfNS_4arch4Sm90ELb0ELb0ELb1ELb1ELb0ELb0ELb0ELb0ELb1ELb1ELb0ELb0EEENS1_21CollectiveEpilogueFwdINS6_IJSA_SB_SA_EEES9_SD_SF_Li384ELb1ELb1ELb0ELb0EEENS1_36VarlenDynamicPersistentTileSchedulerILi192ELi192ELi384ELi128ELb0ELb1ELb1ELb0ELb1ELb1EEEEEEEEEvNT_6ParamsE)
        .other          _ZN7cutlass13device_kernelIN5flash11enable_sm90INS1_16FlashAttnFwdSm90INS1_25CollectiveMainloopFwdSm90ILi2EN4cute5tupleIJNS5_1CILi1EEES8_S8_EEENS6_IJNS7_ILi192EEESA_NS7_ILi64EEEEEELi64ENS_6half_tEfNS_4arch4Sm90ELb0ELb0ELb1ELb1ELb0ELb0ELb0ELb0ELb1ELb1ELb0ELb0EEENS1_21CollectiveEpilogueFwdINS6_IJSA_SB_SA_EEES9_SD_SF_Li384ELb1ELb1ELb0ELb0EEENS1_36VarlenDynamicPersistentTileSchedulerILi192ELi192ELi384ELi128ELb0ELb1ELb1ELb0ELb1ELb1EEEEEEEEEvNT_6ParamsE,@"STO_CUDA_ENTRY STV_DEFAULT"
_ZN7cutlass13device_kernelIN5flash11enable_sm90INS1_16FlashAttnFwdSm90INS1_25CollectiveMainloopFwdSm90ILi2EN4cute5tupleIJNS5_1CILi1EEES8_S8_EEENS6_IJNS7_ILi192EEESA_NS7_ILi64EEEEEELi64ENS_6half_tEfNS_4arch4Sm90ELb0ELb0ELb1ELb1ELb0ELb0ELb0ELb0ELb1ELb1ELb0ELb0EEENS1_21CollectiveEpilogueFwdINS6_IJSA_SB_SA_EEES9_SD_SF_Li384ELb1ELb1ELb0ELb0EEENS1_36VarlenDynamicPersistentTileSchedulerILi192ELi192ELi384ELi128ELb0ELb1ELb1ELb0ELb1ELb1EEEEEEEEEvNT_6ParamsE:
        /* <DEDUP_REMOVED lines=18> */
.L_x_160:
[----:B------:R-:W-:Y:S05]  /*0120*/  BSYNC B0 ;  /* 0x0000000000007941 */ /* 0x000fea0003800000 */
.L_x_159:
        /* <DEDUP_REMOVED lines=41> */
.L_x_161:
        /* <DEDUP_REMOVED lines=22> */
.L_x_162:
        /* <DEDUP_REMOVED lines=18> */
.L_x_163:
        /* <DEDUP_REMOVED lines=22> */
.L_x_164:
        /* <DEDUP_REMOVED lines=22> */
.L_x_165:
[----:B------:R-:W-:Y:S01]  /*0900*/  PLOP3.LUT P0, PT, PT, PT, UP0, 0x80, 0x0 ;  /* 0x000000000000781c */ /* 0x000fe20003f0f008 */
[----:B------:R-:W-:Y:S01]  /*0910*/  UMOV UR36, 0x1 ;  /* 0x0000000100247882 */ /* 0x000fe20000000000 */
[----:B------:R-:W-:Y:S01]  /*0920*/  NOP ;  /* 0x0000000000007918 */ /* 0x000fe20000000000 */
[----:B------:R-:W-:Y:S01]  /*0930*/  USEL UR36, UR36, 0x2, !UP0 ;  /* 0x0000000224247887 */ /* 0x000fe2000c000000 */
[----:B------:R-:W-:Y:S01]  /*0940*/  ULDC.64 UR48, c[0x0][0x208] ;  /* 0x0000820000307ab9 */ /* 0x000fe20000000a00 */
[----:B012-4-:R-:W-:Y:S08]  /*0950*/  BAR.SYNC.DEFER_BLOCKING 0x0 ;  /* 0x0000000000007b1d */ /* 0x017ff00000010000 */
[----:B------:R-:W-:Y:S05]  /*0960*/  @!P0 BRA `(.L_x_166) ;  /* 0x000000a000688947 */ /* 0x000fea0003800000 */
.L_x_167:
[----:B------:R-:W-:-:S08]  /*0970*/  NOP ;  /* 0x0000000000007918 */ /* 0x000fd00000000000 */
[----:B------:R-:W0:Y:S02]  /*0980*/  USETMAXREG.TRY_ALLOC.CTAPOOL UP0, 0xa0 ;  /* 0x000000a0000079c8 */ /* 0x000e240008000600 */
[----:B0-----:R-:W-:-:S13]  /*0990*/  PLOP3.LUT P0, PT, PT, PT, UP0, 0x80, 0x0 ;  /* 0x000000000000781c */ /* 0x001fda0003f0f008 */
[----:B------:R-:W-:Y:S05]  /*09a0*/  @!P0 BRA `(.L_x_167) ;  /* 0xfffffffc00f08947 */ /* 0x000fea000383ffff */
[----:B------:R-:W0:Y:S01]  /*09b0*/  S2R R2, SR_TID.X ;  /* 0x0000000000027919 */ /* 0x000e220000002100 */
[----:B------:R-:W1:Y:S01]  /*09c0*/  S2UR UR4, SR_CgaCtaId ;  /* 0x00000000000479c3 */ /* 0x000e620000008800 */
[----:B------:R-:W-:-:S07]  /*09d0*/  UMOV UR39, 0x400 ;  /* 0x0000040000277882 */ /* 0x000fce0000000000 */
[----:B------:R-:W-:Y:S06]  /*09e0*/  BAR.ARV 0x8, 0x200 ;  /* 0x0208000000007b1d */ /* 0x000fec0000002000 */
[----:B-1----:R-:W-:-:S03]  /*09f0*/  ULEA UR39, UR4, UR39, 0x18 ;  /* 0x0000002704277291 */ /* 0x002fc6000f8ec03f */
[----:B------:R-:W-:Y:S01]  /*0a00*/  ULDC UR4, c[0x0][0xc3c] ;  /* 0x00030f0000047ab9 */ /* 0x000fe20000000800 */
[----:B0-----:R-:W-:-:S04]  /*0a10*/  LOP3.LUT R0, R2, 0xffffff80, RZ, 0xc0, !PT ;  /* 0xffffff8002007812 */ /* 0x001fc800078ec0ff */
[----:B------:R-:W-:-:S13]  /*0a20*/  ISETP.NE.AND P0, PT, R0, 0x80, PT ;  /* 0x000000800000780c */ /* 0x000fda0003f05270 */
[----:B------:R-:W-:Y:S08]  /*0a30*/  @!P0 BAR.ARV 0x9, 0x100 ;  /* 0x0244000000008b1d */ /* 0x000ff00000002000 */
[----:B------:R-:W-:Y:S06]  /*0a40*/  BAR.SYNC.DEFER_BLOCKING 0x5, 0x200 ;  /* 0x0148000000007b1d */ /* 0x000fec0000010000 */
[----:B------:R-:W0:Y:S02]  /*0a50*/  LDS.128 R24, [UR39+0x308d0] ;  /* 0x0308d027ff187984 */ /* 0x000e240008000c00 */
[----:B------:R-:W-:Y:S06]  /*0a60*/  BAR.ARV 0x4, 0x200 ;  /* 0x0108000000007b1d */ /* 0x000fec0000002000 */
[----:B0-----:R-:W-:-:S13]  /*0a70*/  ISETP.GE.AND P0, PT, R27, UR4, PT ;  /* 0x000000041b007c0c */ /* 0x001fda000bf06270 */
[----:B------:R-:W-:Y:S05]  /*0a80*/  @P0 EXIT ;  /* 0x000000000000094d */ /* 0x000fea0003800000 */
[----:B------:R-:W-:Y:S01]  /*0a90*/  VIADD R14, R2, 0xffffff80 ;  /* 0xffffff80020e7836 */ /* 0x000fe20000000000 */
[----:B------:R-:W-:Y:S01]  /*0aa0*/  R2UR UR6, R25 ;  /* 0x00000000190672ca */ /* 0x000fe200000e0000 */
[----:B------:R-:W-:Y:S01]  /*0ab0*/  ULOP3.LUT UR46, UR36, 0x1, URZ, 0xfc, !UPT ;  /* 0x00000001242e7892 */ /* 0x000fe2000f8efc3f */
[----:B------:R-:W-:Y:S01]  /*0ac0*/  R2UR UR5, R26 ;  /* 0x000000001a0572ca */ /* 0x000fe200000e0000 */
[----:B------:R-:W-:Y:S01]  /*0ad0*/  UMOV UR45, URZ ;  /* 0x0000003f002d7c82 */ /* 0x000fe20008000000 */
[----:B------:R-:W-:Y:S01]  /*0ae0*/  SHF.R.S32.HI R0, RZ, 0x1f, R14 ;  /* 0x0000001fff007819 */ /* 0x000fe2000001140e */
[----:B------:R-:W-:Y:S01]  /*0af0*/  UMOV UR37, URZ ;  /* 0x0000003f00257c82 */ /* 0x000fe20008000000 */
[----:B------:R-:W-:Y:S02]  /*0b00*/  UMOV UR38, URZ ;  /* 0x0000003f00267c82 */ /* 0x000fe40008000000 */
[CC--:B------:R-:W-:Y:S02]  /*0b10*/  LEA.HI R3, R0.reuse, R14.reuse, RZ, 0x4 ;  /* 0x0000000e00037211 */ /* 0x0c0fe400078f20ff */
[----:B------:R-:W-:-:S02]  /*0b20*/  LEA.HI R2, R0, R14, RZ, 0x7 ;  /* 0x0000000e00027211 */ /* 0x000fc400078f38ff */
[----:B------:R-:W-:Y:S02]  /*0b30*/  SHF.R.S32.HI R4, RZ, 0x4, R3 ;  /* 0x00000004ff047819 */ /* 0x000fe40000011403 */
[----:B------:R-:W-:Y:S02]  /*0b40*/  LOP3.LUT R6, R2, 0xffffff80, RZ, 0xc0, !PT ;  /* 0xffffff8002067812 */ /* 0x000fe400078ec0ff */
[C---:B------:R-:W-:Y:S02]  /*0b50*/  LEA.HI R5, R3.reuse, R4, RZ, 0x1 ;  /* 0x0000000403057211 */ /* 0x040fe400078f08ff */
[----:B------:R-:W-:Y:S01]  /*0b60*/  LEA.HI R7, R0, R14, RZ, 0x2 ;  /* 0x0000000e00077211 */ /* 0x000fe200078f10ff */
[----:B------:R-:W-:Y:S01]  /*0b70*/  IMAD.IADD R16, R14, 0x1, -R6 ;  /* 0x000000010e107824 */ /* 0x000fe200078e0a06 */
[----:B------:R-:W-:Y:S02]  /*0b80*/  LOP3.LUT R3, R3, 0xfffffff0, RZ, 0xc0, !PT ;  /* 0xfffffff003037812 */ /* 0x000fe400078ec0ff */
[----:B------:R-:W-:-:S02]  /*0b90*/  LOP3.LUT R5, R5, 0x1ffffffe, RZ, 0xc0, !PT ;  /* 0x1ffffffe05057812 */ /* 0x000fc400078ec0ff */
[----:B------:R-:W-:Y:S02]  /*0ba0*/  LOP3.LUT R7, R7, 0xfffffffc, RZ, 0xc0, !PT ;  /* 0xfffffffc07077812 */ /* 0x000fe400078ec0ff */
[----:B------:R-:W-:Y:S01]  /*0bb0*/  IADD3 R3, R14, -R3, RZ ;  /* 0x800000030e037210 */ /* 0x000fe20007ffe0ff */
[----:B------:R-:W-:Y:S01]  /*0bc0*/  IMAD.IADD R5, R4, 0x1, -R5 ;  /* 0x0000000104057824 */ /* 0x000fe200078e0a05 */
[----:B------:R-:W-:Y:S01]  /*0bd0*/  SHF.R.S32.HI R9, RZ, 0x1f, R16 ;  /* 0x0000001fff097819 */ /* 0x000fe20000011410 */
[----:B------:R-:W-:Y:S01]  /*0be0*/  IMAD.IADD R11, R14, 0x1, -R7 ;  /* 0x000000010e0b7824 */ /* 0x000fe200078e0a07 */
[----:B------:R-:W-:Y:S01]  /*0bf0*/  SHF.R.S32.HI R4, RZ, 0x1f, R3 ;  /* 0x0000001fff047819 */ /* 0x000fe20000011403 */
[----:B------:R-:W-:Y:S01]  /*0c00*/  IMAD.SHL.U32 R5, R5, 0x8, RZ ;  /* 0x0000000805057824 */ /* 0x000fe200078e00ff */
[----:B------:R-:W-:Y:S02]  /*0c10*/  LEA.HI R10, R9, R16, RZ, 0x2 ;  /* 0x00000010090a7211 */ /* 0x000fe400078f10ff */
[----:B------:R-:W-:-:S02]  /*0c20*/  LEA.HI R4, R4, R3, RZ, 0x3 ;  /* 0x0000000304047211 */ /* 0x000fc400078f18ff */
[----:B------:R-:W-:Y:S02]  /*0c30*/  LEA.HI R12, R11, R11, RZ, 0x1 ;  /* 0x0000000b0b0c7211 */ /* 0x000fe400078f08ff */
[----:B------:R-:W-:Y:S02]  /*0c40*/  LEA.HI R6, R0, R14, RZ, 0x5 ;  /* 0x0000000e00067211 */ /* 0x000fe400078f28ff */
[--C-:B------:R-:W-:Y:S02]  /*0c50*/  SHF.R.S32.HI R8, RZ, 0x2, R10.reuse ;  /* 0x00000002ff087819 */ /* 0x100fe4000001140a */
[----:B------:R-:W-:Y:S01]  /*0c60*/  SHF.R.S32.HI R7, RZ, 0x1f, R10 ;  /* 0x0000001fff077819 */ /* 0x000fe2000001140a */
[----:B------:R-:W-:Y:S01]  /*0c70*/  IMAD.SHL.U32 R6, R6, 0x20, RZ ;  /* 0x0000002006067824 */ /* 0x000fe200078e00ff */
[----:B------:R-:W-:Y:S02]  /*0c80*/  SHF.R.S32.HI R15, RZ, 0x7, R2 ;  /* 0x00000007ff0f7819 */ /* 0x000fe40000011402 */
[C---:B------:R-:W-:Y:S01]  /*0c90*/  LOP3.LUT R2, R4.reuse, 0xfffffff8, RZ, 0xc0, !PT ;  /* 0xfffffff804027812 */ /* 0x040fe200078ec0ff */
[----:B------:R-:W-:Y:S01]  /*0ca0*/  IMAD.SHL.U32 R4, R4, 0x40, RZ ;  /* 0x0000004004047824 */ /* 0x000fe200078e00ff */
[----:B------:R-:W-:-:S02]  /*0cb0*/  LOP3.LUT R12, R12, 0x1ffffffe, RZ, 0xc0, !PT ;  /* 0x1ffffffe0c0c7812 */ /* 0x000fc400078ec0ff */
[----:B------:R-:W-:Y:S01]  /*0cc0*/  LEA.HI R7, R7, R8, RZ, 0x3 ;  /* 0x0000000807077211 */ /* 0x000fe200078f18ff */
[----:B------:R-:W-:Y:S01]  /*0cd0*/  IMAD.IADD R2, R3, 0x1, -R2 ;  /* 0x0000000103027824 */ /* 0x000fe200078e0a02 */
[----:B------:R-:W-:Y:S01]  /*0ce0*/  LOP3.LUT R6, R6, 0xfffffc00, RZ, 0xc0, !PT ;  /* 0xfffffc0006067812 */ /* 0x000fe200078ec0ff */
[----:B------:R-:W-:Y:S01]  /*0cf0*/  IMAD.IADD R13, R11, 0x1, -R12 ;  /* 0x000000010b0d7824 */ /* 0x000fe200078e0a0c */
[----:B------:R-:W-:Y:S01]  /*0d00*/  LOP3.LUT R11, R7, 0xfffffff8, RZ, 0xc0, !PT ;  /* 0xfffffff8070b7812 */ /* 0x000fe200078ec0ff */
[----:B------:R-:W-:Y:S01]  /*0d10*/  IMAD.HI R7, R15, 0x55555556, RZ ;  /* 0x555555560f077827 */ /* 0x000fe200078e02ff */
[C---:B------:R-:W-:Y:S02]  /*0d20*/  R2P PR, R2.reuse, 0x6 ;  /* 0x0000000602007804 */ /* 0x040fe40000000000 */
[----:B------:R-:W-:Y:S01]  /*0d30*/  LEA.HI R9, R9, R16, RZ, 0x5 ;  /* 0x0000001009097211 */ /* 0x000fe200078f28ff */
[----:B------:R-:W-:Y:S01]  /*0d40*/  IMAD.SHL.U32 R2, R2, 0x40, RZ ;  /* 0x0000004002027824 */ /* 0x000fe200078e00ff */
[----:B------:R-:W-:Y:S01]  /*0d50*/  LEA.HI R7, R7, R7, RZ, 0x1 ;  /* 0x0000000707077211 */ /* 0x000fe200078f08ff */
[----:B------:R-:W-:Y:S01]  /*0d60*/  IMAD.IADD R12, R8, 0x1, -R11 ;  /* 0x00000001080c7824 */ /* 0x000fe200078e0a0b */
[----:B------:R-:W-:Y:S01]  /*0d70*/  LEA R8, R3, R6, 0x6 ;  /* 0x0000000603087211 */ /* 0x000fe200078e30ff */
[----:B------:R-:W-:Y:S01]  /*0d80*/  IMAD.MOV.U32 R11, RZ, RZ, -0x2 ;  /* 0xfffffffeff0b7424 */ /* 0x000fe200078e00ff */
[----:B------:R-:W-:Y:S01]  /*0d90*/  SHF.R.S32.HI R9, RZ, 0x5, R9 ;  /* 0x00000005ff097819 */ /* 0x000fe20000011409 */
[----:B------:R-:W-:Y:S01]  /*0da0*/  IMAD R7, R7, -0x3, R15 ;  /* 0xfffffffd07077824 */ /* 0x000fe200078e020f */
[----:B------:R-:W-:Y:S01]  /*0db0*/  LOP3.LUT R2, R2, 0x1c0, RZ, 0xc0, !PT ;  /* 0x000001c002027812 */ /* 0x000fe200078ec0ff */
[----:B------:R-:W-:Y:S01]  /*0dc0*/  IMAD.IADD R3, R5, 0x1, R8 ;  /* 0x0000000105037824 */ /* 0x000fe200078e0208 */
[----:B------:R-:W-:-:S02]  /*0dd0*/  LOP3.LUT R10, R10, 0x7ffffffc, RZ, 0xc0, !PT ;  /* 0x7ffffffc0a0a7812 */ /* 0x000fc400078ec0ff */
[----:B------:R-:W-:Y:S02]  /*0de0*/  LEA R12, R9, R12, 0x4 ;  /* 0x0000000c090c7211 */ /* 0x000fe400078e20ff */
[----:B------:R-:W-:Y:S01]  /*0df0*/  LOP3.LUT R5, R2, 0x8, R5, 0xf8, !PT ;  /* 0x0000000802057812 */ /* 0x000fe200078ef805 */
[----:B------:R-:W-:Y:S01]  /*0e00*/  IMAD.IADD R10, R16, 0x1, -R10 ;  /* 0x00000001100a7824 */ /* 0x000fe200078e0a0a */
[----:B------:R-:W-:Y:S01]  /*0e10*/  SHF.R.U32.HI R2, RZ, 0x3, R2 ;  /* 0x00000003ff027819 */ /* 0x000fe20000011602 */
[----:B------:R0:W-:Y:S01]  /*0e20*/  STL [R1+0x18], R3 ;  /* 0x0000180301007387 */ /* 0x0001e20000100800 */
[----:B------:R-:W-:Y:S01]  /*0e30*/  LEA.HI R0, R0, R14, RZ, 0x3 ;  /* 0x0000000e00007211 */ /* 0x000fe200078f18ff */
[----:B------:R-:W-:Y:S01]  /*0e40*/  IMAD.MOV.U32 R16, RZ, RZ, 0x40 ;  /* 0x00000040ff107424 */ /* 0x000fe200078e00ff */
[----:B------:R-:W-:Y:S01]  /*0e50*/  LOP3.LUT R5, R5, R2, RZ, 0x3c, !PT ;  /* 0x0000000205057212 */ /* 0x000fe200078e3cff */
[----:B------:R-:W-:Y:S01]  /*0e60*/  IMAD R2, R10, R11, 0xc0 ;  /* 0x000000c00a027424 */ /* 0x000fe200078e020b */
[----:B------:R-:W-:-:S02]  /*0e70*/  LOP3.LUT R155, R0, 0xfffffff8, RZ, 0xc0, !PT ;  /* 0xfffffff8009b7812 */ /* 0x000fc400078ec0ff */
[----:B------:R-:W-:Y:S02]  /*0e80*/  SHF.R.S32.HI R157, RZ, 0x3, R0 ;  /* 0x00000003ff9d7819 */ /* 0x000fe40000011400 */
[----:B------:R-:W-:Y:S01]  /*0e90*/  LOP3.LUT R4, R4, 0x7ffffe00, RZ, 0xc0, !PT ;  /* 0x7ffffe0004047812 */ /* 0x000fe200078ec0ff */
[----:B0-----:R-:W-:Y:S01]  /*0ea0*/  IMAD R3, R7, 0x40, R12 ;  /* 0x0000004007037824 */ /* 0x001fe200078e020c */
[----:B------:R0:W-:Y:S01]  /*0eb0*/  STL [R1+0x10], R2 ;  /* 0x0000100201007387 */ /* 0x0001e20000100800 */
[----:B------:R-:W-:Y:S01]  /*0ec0*/  IMAD.IADD R155, R14, 0x1, -R155 ;  /* 0x000000010e9b7824 */ /* 0x000fe200078e0a9b */
[----:B------:R-:W-:Y:S01]  /*0ed0*/  SEL R16, R16, 0xffffffc0, !P2 ;  /* 0xffffffc010107807 */ /* 0x000fe20005000000 */
[----:B------:R-:W-:Y:S01]  /*0ee0*/  IMAD R0, R13, 0x8, R3 ;  /* 0x000000080d007824 */ /* 0x000fe200078e0203 */
[----:B------:R1:W-:Y:S02]  /*0ef0*/  STL [R1+0xc], R3 ;  /* 0x00000c0301007387 */ /* 0x0003e40000100800 */
[----:B------:R-:W-:-:S02]  /*0f00*/  SHF.L.U32 R156, R155, 0x3, RZ ;  /* 0x000000039b9c7819 */ /* 0x000fc400000006ff */
[----:B------:R1:W-:Y:S01]  /*0f10*/  STL [R1+0x14], R0 ;  /* 0x0000140001007387 */ /* 0x0003e20000100800 */
[----:B0-----:R-:W-:Y:S02]  /*0f20*/  IADD3 R2, R5, R4, R6 ;  /* 0x0000000405027210 */ /* 0x001fe40007ffe006 */
[----:B------:R-:W-:Y:S02]  /*0f30*/  SHF.R.S32.HI R4, RZ, 0x1f, R156 ;  /* 0x0000001fff047819 */ /* 0x000fe4000001149c */
[----:B------:R-:W-:-:S05]  /*0f40*/  LEA R2, R2, UR39, 0x1 ;  /* 0x0000002702027c11 */ /* 0x000fca000f8e08ff */
[C---:B------:R-:W-:Y:S02]  /*0f50*/  VIADD R17, R2.reuse, 0x1e800 ;  /* 0x0001e80002117836 */ /* 0x040fe40000000000 */
[----:B------:R-:W-:Y:S02]  /*0f60*/  VIADD R152, R2, 0x1e820 ;  /* 0x0001e82002987836 */ /* 0x000fe40000000000 */
[C---:B------:R-:W-:Y:S02]  /*0f70*/  @P1 VIADD R152, R17.reuse, 0xffffffe0 ;  /* 0xffffffe011981836 */ /* 0x040fe40000000000 */
[----:B------:R-:W-:Y:S02]  /*0f80*/  IMAD.IADD R17, R17, 0x1, R16 ;  /* 0x0000000111117824 */ /* 0x000fe400078e0210 */
[----:B------:R-:W-:Y:S01]  /*0f90*/  IMAD.IADD R16, R16, 0x1, R152 ;  /* 0x0000000110107824 */ /* 0x000fe200078e0298 */
[C---:B------:R-:W-:Y:S01]  /*0fa0*/  IADD3 R153, R152.reuse, 0xc000, RZ ;  /* 0x0000c00098997810 */ /* 0x040fe20007ffe0ff */
[----:B-1----:R-:W-:-:S07]  /*0fb0*/  VIADD R154, R152, 0x6000 ;  /* 0x00006000989a7836 */ /* 0x002fce0000000000 */
.L_x_197:
[----:B012---:R-:W0:Y:S01]  /*0fc0*/  LDC.64 R4, c[0x0][0xc88] ;  /* 0x00032200ff047b82 */ /* 0x007e220000000a00 */
[----:B------:R-:W-:Y:S01]  /*0fd0*/  ULDC.64 UR8, c[0x0][0xa28] ;  /* 0x00028a0000087ab9 */ /* 0x000fe20000000a00 */
[----:B------:R-:W-:Y:S01]  /*0fe0*/  ULDC.64 UR10, c[0x0][0xa20] ;  /* 0x00028800000a7ab9 */ /* 0x000fe20000000a00 */
[----:B------:R-:W-:Y:S01]  /*0ff0*/  ULDC UR4, c[0x0][0x424] ;  /* 0x0001090000047ab9 */ /* 0x000fe20000000800 */
[----:B0-----:R-:W-:-:S06]  /*1000*/  IMAD.WIDE R4, R27, 0x4, R4 ;  /* 0x000000041b047825 */ /* 0x001fcc00078e0204 */
[----:B------:R-:W2:Y:S01]  /*1010*/  LDG.E R4, desc[UR48][R4.64] ;  /* 0x0000003004047981 */ /* 0x000ea2000c1e1900 */
[----:B------:R-:W-:Y:S02]  /*1020*/  UISETP.NE.U32.AND UP0, UPT, UR8, URZ, UPT ;  /* 0x0000003f0800728c */ /* 0x000fe4000bf05070 */
[----:B------:R-:W-:Y:S02]  /*1030*/  UISETP.NE.U32.AND UP1, UPT, UR10, URZ, UPT ;  /* 0x0000003f0a00728c */ /* 0x000fe4000bf25070 */
[----:B------:R-:W-:Y:S02]  /*1040*/  UISETP.NE.AND.EX UP0, UPT, UR9, URZ, UPT, UP0 ;  /* 0x0000003f0900728c */ /* 0x000fe4000bf05300 */
[----:B------:R-:W-:-:S04]  /*1050*/  UISETP.NE.AND.EX UP1, UPT, UR11, URZ, UPT, UP1 ;  /* 0x0000003f0b00728c */ /* 0x000fc8000bf25310 */
[----:B------:R-:W-:Y:S02]  /*1060*/  PLOP3.LUT P0, PT, PT, PT, UP0, 0x80, 0x0 ;  /* 0x000000000000781c */ /* 0x000fe40003f0f008 */
[----:B------:R-:W-:Y:S02]  /*1070*/  PLOP3.LUT P1, PT, PT, PT, UP1, 0x80, 0x0 ;  /* 0x000000000000781c */ /* 0x000fe40003f2f018 */
[----:B--2---:R-:W-:-:S13]  /*1080*/  R2UR UR40, R4 ;  /* 0x00000000042872ca */ /* 0x004fda00000e0000 */
[----:B------:R-:W-:Y:S02]  /*1090*/  USHF.R.S32.HI UR41, URZ, 0x1f, UR40 ;  /* 0x0000001f3f297899 */ /* 0x000fe40008011428 */
[----:B------:R-:W-:Y:S02]  /*10a0*/  @UP0 ULEA UR8, UP2, UR40, UR8, 0x2 ;  /* 0x0000000828080291 */ /* 0x000fe4000f84103f */
[----:B------:R-:W-:Y:S02]  /*10b0*/  @UP1 ULEA UR10, UP3, UR40, UR10, 0x2 ;  /* 0x0000000a280a1291 */ /* 0x000fe4000f86103f */
[----:B------:R-:W-:Y:S02]  /*10c0*/  @UP0 ULEA.HI.X UR9, UR40, UR9, UR41, 0x2, UP2 ;  /* 0x0000000928090291 */ /* 0x000fe400090f1429 */
[----:B------:R-:W-:Y:S01]  /*10d0*/  @UP1 ULEA.HI.X UR11, UR40, UR11, UR41, 0x2, UP3 ;  /* 0x0000000b280b1291 */ /* 0x000fe200098f1429 */
[----:B------:R-:W-:Y:S02]  /*10e0*/  IMAD.U32 R4, RZ, RZ, UR8 ;  /* 0x00000008ff047e24 */ /* 0x000fe4000f8e00ff */
[----:B------:R-:W-:-:S02]  /*10f0*/  IMAD.U32 R6, RZ, RZ, UR10 ;  /* 0x0000000aff067e24 */ /* 0x000fc4000f8e00ff */
[----:B------:R-:W-:Y:S01]  /*1100*/  IMAD.U32 R5, RZ, RZ, UR9 ;  /* 0x00000009ff057e24 */ /* 0x000fe2000f8e00ff */
[----:B------:R-:W-:Y:S01]  /*1110*/  ULDC.64 UR8, c[0x0][0x418] ;  /* 0x0001060000087ab9 */ /* 0x000fe20000000a00 */
[----:B------:R-:W-:-:S03]  /*1120*/  IMAD.U32 R7, RZ, RZ, UR11 ;  /* 0x0000000bff077e24 */ /* 0x000fc6000f8e00ff */
[----:B------:R-:W2:Y:S04]  /*1130*/  @P0 LDG.E R4, desc[UR48][R4.64] ;  /* 0x0000003004040981 */ /* 0x000ea8000c1e1900 */
[----:B------:R-:W3:Y:S01]  /*1140*/  @P1 LDG.E R6, desc[UR48][R6.64] ;  /* 0x0000003006061981 */ /* 0x000ee2000c1e1900 */
[----:B------:R-:W-:Y:S01]  /*1150*/  UISETP.NE.U32.AND UP0, UPT, UR8, URZ, UPT ;  /* 0x0000003f0800728c */ /* 0x000fe2000bf05070 */
[----:B------:R-:W-:Y:S01]  /*1160*/  IMAD.MOV.U32 R0, RZ, RZ, RZ ;  /* 0x000000ffff007224 */ /* 0x000fe200078e00ff */
[----:B------:R-:W-:Y:S01]  /*1170*/  UMOV UR42, UR6 ;  /* 0x00000006002a7c82 */ /* 0x000fe20008000000 */
[----:B------:R-:W-:Y:S01]  /*1180*/  ULDC UR6, c[0x0][0x2f0] ;  /* 0x0000bc0000067ab9 */ /* 0x000fe20000000800 */
[----:B------:R-:W-:Y:S01]  /*1190*/  UISETP.NE.AND.EX UP0, UPT, UR9, URZ, UPT, UP0 ;  /* 0x0000003f0900728c */ /* 0x000fe2000bf05300 */
[----:B------:R-:W-:Y:S01]  /*11a0*/  MOV R3, RZ ;  /* 0x000000ff00037202 */ /* 0x000fe20000000f00 */
[----:B------:R-:W-:Y:S01]  /*11b0*/  UMOV UR50, URZ ;  /* 0x0000003f00327c82 */ /* 0x000fe20008000000 */
[----:B------:R-:W-:Y:S01]  /*11c0*/  UMOV UR43, UR5 ;  /* 0x00000005002b7c82 */ /* 0x000fe20008000000 */
[----:B------:R-:W-:Y:S01]  /*11d0*/  USEL UR4, UR4, 0x1, UP0 ;  /* 0x0000000104047887 */ /* 0x000fe20008000000 */
[----:B------:R-:W-:Y:S01]  /*11e0*/  IMAD.MOV.U32 R151, RZ, RZ, RZ ;  /* 0x000000ffff977224 */ /* 0x000fe200078e00ff */
[----:B-----5:R-:W-:-:S02]  /*11f0*/  CS2R R20, SRZ ;  /* 0x0000000000147805 */ /* 0x020fc4000001ff00 */
[----:B------:R-:W-:Y:S01]  /*1200*/  CS2R R22, SRZ ;  /* 0x0000000000167805 */ /* 0x000fe2000001ff00 */
[----:B------:R-:W-:Y:S01]  /*1210*/  UIMAD UR4, UR4, UR6, URZ ;  /* 0x00000006040472a4 */ /* 0x000fe2000f8e023f */
[----:B------:R-:W-:Y:S02]  /*1220*/  CS2R R28, SRZ ;  /* 0x00000000001c7805 */ /* 0x000fe4000001ff00 */
[----:B------:R-:W-:Y:S02]  /*1230*/  CS2R R30, SRZ ;  /* 0x00000000001e7805 */ /* 0x000fe4000001ff00 */
[----:B------:R-:W-:Y:S01]  /*1240*/  CS2R R14, SRZ ;  /* 0x00000000000e7805 */ /* 0x000fe2000001ff00 */
[----:B------:R-:W-:Y:S01]  /*1250*/  IMAD.MOV.U32 R32, RZ, RZ, RZ ;  /* 0x000000ffff207224 */ /* 0x000fe200078e00ff */
[----:B------:R-:W-:Y:S01]  /*1260*/  CS2R R12, SRZ ;  /* 0x00000000000c7805 */ /* 0x000fe2000001ff00 */
[----:B------:R-:W-:Y:S01]  /*1270*/  IMAD.MOV.U32 R34, RZ, RZ, RZ ;  /* 0x000000ffff227224 */ /* 0x000fe200078e00ff */
[----:B--2---:R-:W-:-:S02]  /*1280*/  @P0 R2UR UR50, R4 ;  /* 0x00000000043202ca */ /* 0x004fc400000e0000 */
[----:B------:R-:W-:Y:S02]  /*1290*/  PLOP3.LUT P0, PT, PT, PT, PT, 0x80, 0x0 ;  /* 0x000000000000781c */ /* 0x000fe40003f0f070 */
[----:B---3--:R-:W-:Y:S01]  /*12a0*/  @P1 R2UR UR4, R6 ;  /* 0x00000000060412ca */ /* 0x008fe200000e0000 */
[----:B------:R-:W-:-:S14]  /*12b0*/  @P1 BRA `(.L_x_168) ;  /* 0x0000000000341947 */ /* 0x000fdc0003800000 */
[----:B------:R-:W-:Y:S02]  /*12c0*/  ULDC.64 UR6, c[0x0][0xa08] ;  /* 0x0002820000067ab9 */ /* 0x000fe40000000a00 */
[----:B------:R-:W-:-:S04]  /*12d0*/  ISETP.NE.U32.AND P1, PT, RZ, UR6, PT ;  /* 0x00000006ff007c0c */ /* 0x000fc8000bf25070 */
[----:B------:R-:W-:-:S13]  /*12e0*/  ISETP.NE.AND.EX P1, PT, RZ, UR7, PT, P1 ;  /* 0x00000007ff007c0c */ /* 0x000fda000bf25310 */
[----:B------:R-:W-:Y:S05]  /*12f0*/  @!P1 BRA `(.L_x_168) ;  /* 0x0000000000249947 */ /* 0x000fea0003800000 */
[----:B------:R-:W-:Y:S02]  /*1300*/  ULDC.64 UR4, c[0x0][0xa08] ;  /* 0x0002820000047ab9 */ /* 0x000fe40000000a00 */
[----:B------:R-:W-:-:S06]  /*1310*/  UIMAD.WIDE UR4, UR40, 0x4, UR4 ;  /* 0x00000004280478a5 */ /* 0x000fcc000f8e0204 */
[----:B------:R-:W-:Y:S02]  /*1320*/  IMAD.U32 R4, RZ, RZ, UR4 ;  /* 0x00000004ff047e24 */ /* 0x000fe4000f8e00ff */
[----:B------:R-:W-:-:S05]  /*1330*/  IMAD.U32 R5, RZ, RZ, UR5 ;  /* 0x00000005ff057e24 */ /* 0x000fca000f8e00ff */
[----:B------:R-:W2:Y:S04]  /*1340*/  LDG.E R7, desc[UR48][R4.64] ;  /* 0x0000003004077981 */ /* 0x000ea8000c1e1900 */
[----:B------:R-:W3:Y:S01]  /*1350*/  LDG.E R6, desc[UR48][R4.64+0x4] ;  /* 0x0000043004067981 */ /* 0x000ee2000c1e1900 */
[----:B--2---:R-:W-:Y:S02]  /*1360*/  R2UR UR4, R7 ;  /* 0x00000000070472ca */ /* 0x004fe400000e0000 */
[----:B---3--:R-:W-:-:S13]  /*1370*/  R2UR UR5, R6 ;  /* 0x00000000060572ca */ /* 0x008fda00000e0000 */
[----:B------:R-:W-:-:S12]  /*1380*/  UIADD3 UR4, -UR4, UR5, URZ ;  /* 0x0000000504047290 */ /* 0x000fd8000fffe13f */
.L_x_168:
[----:B------:R-:W-:Y:S01]  /*1390*/  UIADD3 UR50, -UR50, UR4, URZ ;  /* 0x0000000432327290 */ /* 0x000fe2000fffe13f */
[----:B------:R-:W-:Y:S01]  /*13a0*/  MOV R33, RZ ;  /* 0x000000ff00217202 */ /* 0x000fe20000000f00 */
[----:B------:R-:W-:Y:S01]  /*13b0*/  IMAD.MOV.U32 R35, RZ, RZ, RZ ;  /* 0x000000ffff237224 */ /* 0x000fe200078e00ff */
[----:B------:R-:W-:Y:S01]  /*13c0*/  CS2R R36, SRZ ;  /* 0x0000000000247805 */ /* 0x000fe2000001ff00 */
[----:B------:R-:W-:Y:S01]  /*13d0*/  UISETP.GE.AND UP0, UPT, UR50, 0x1, UPT ;  /* 0x000000013200788c */ /* 0x000fe2000bf06270 */
[----:B------:R-:W-:Y:S01]  /*13e0*/  CS2R R38, SRZ ;  /* 0x0000000000267805 */ /* 0x000fe2000001ff00 */
[----:B------:R-:W-:Y:S01]  /*13f0*/  UIADD3 UR4, UR50, 0xbf, URZ ;  /* 0x000000bf32047890 */ /* 0x000fe2000fffe03f */
[----:B------:R-:W-:Y:S02]  /*1400*/  CS2R R40, SRZ ;  /* 0x0000000000287805 */ /* 0x000fe4000001ff00 */
[----:B------:R-:W-:Y:S02]  /*1410*/  CS2R R42, SRZ ;  /* 0x00000000002a7805 */ /* 0x000fe4000001ff00 */
[----:B------:R-:W-:-:S02]  /*1420*/  CS2R R44, SRZ ;  /* 0x00000000002c7805 */ /* 0x000fc4000001ff00 */
[----:B------:R-:W-:Y:S01]  /*1430*/  PLOP3.LUT P1, PT, PT, PT, UP0, 0x80, 0x0 ;  /* 0x000000000000781c */ /* 0x000fe20003f2f008 */
[----:B------:R-:W-:Y:S01]  /*1440*/  UIMAD.WIDE UR4, UR4, 0x2aaaaaab, URZ ;  /* 0x2aaaaaab040478a5 */ /* 0x000fe2000f8e023f */
[----:B------:R-:W-:Y:S02]  /*1450*/  CS2R R46, SRZ ;  /* 0x00000000002e7805 */ /* 0x000fe4000001ff00 */
[----:B------:R-:W-:Y:S01]  /*1460*/  CS2R R48, SRZ ;  /* 0x0000000000307805 */ /* 0x000fe2000001ff00 */
[----:B------:R-:W-:Y:S01]  /*1470*/  IMAD.MOV.U32 R50, RZ, RZ, RZ ;  /* 0x000000ffff327224 */ /* 0x000fe200078e00ff */
[----:B------:R-:W-:-:S04]  /*1480*/  USHF.R.U32.HI UR47, URZ, 0x1f, UR5 ;  /* 0x0000001f3f2f7899 */ /* 0x000fc80008011605 */
[----:B------:R-:W-:-:S03]  /*1490*/  ULEA.HI.SX32 UR47, UR5, UR47, 0x1b ;  /* 0x0000002f052f7291 */ /* 0x000fc6000f8fda3f */
[----:B------:R-:W-:Y:S09]  /*14a0*/  @!P1 BRA `(.L_x_169) ;  /* 0x0000007c00009947 */ /* 0x000ff20003800000 */
[----:B------:R-:W0:Y:S01]  /*14b0*/  S2R R4, SR_TID.X ;  /* 0x0000000000047919 */ /* 0x000e220000002100 */
[----:B------:R-:W-:-:S04]  /*14c0*/  UIADD3 UR6, UR39, 0x1e800, URZ ;  /* 0x0001e80027067890 */ /* 0x000fc8000fffe03f */
[----:B------:R-:W-:-:S06]  /*14d0*/  ULOP3.LUT UP0, URZ, UR6, 0x3ff, URZ, 0xc0, !UPT ;  /* 0x000003ff063f7892 */ /* 0x000fcc000f80c03f */
[----:B------:R-:W-:Y:S01]  /*14e0*/  PLOP3.LUT P0, PT, PT, PT, UP0, 0x80, 0x0 ;  /* 0x000000000000781c */ /* 0x000fe20003f0f008 */
[----:B0-----:R-:W-:-:S05]  /*14f0*/  VIADD R5, R4, 0xffffff80 ;  /* 0xffffff8004057836 */ /* 0x001fca0000000000 */
[----:B------:R-:W-:-:S04]  /*1500*/  SHF.R.S32.HI R4, RZ, 0x1f, R5 ;  /* 0x0000001fff047819 */ /* 0x000fc80000011405 */
[----:B------:R-:W-:-:S04]  /*1510*/  LEA.HI R4, R4, R5, RZ, 0x7 ;  /* 0x0000000504047211 */ /* 0x000fc800078f38ff */
[----:B------:R-:W-:-:S05]  /*1520*/  SHF.R.S32.HI R4, RZ, 0x7, R4 ;  /* 0x00000007ff047819 */ /* 0x000fca0000011404 */
[----:B------:R-:W0:Y:S02]  /*1530*/  SHFL.IDX PT, R0, R4, RZ, 0x1f ;  /* 0x00001fff04007589 */ /* 0x000e2400000e0000 */
[----:B0-----:R-:W-:-:S13]  /*1540*/  R2UR UR44, R0 ;  /* 0x00000000002c72ca */ /* 0x001fda00000e0000 */
[----:B------:R-:W-:-:S04]  /*1550*/  UIMAD.WIDE UR4, UR44, 0x55555556, URZ ;  /* 0x555555562c0478a5 */ /* 0x000fc8000f8e023f */
[----:B------:R-:W-:-:S04]  /*1560*/  ULEA.HI UR5, UR5, UR5, URZ, 0x1 ;  /* 0x0000000505057291 */ /* 0x000fc8000f8f083f */
[----:B------:R-:W-:Y:S01]  /*1570*/  UIMAD UR51, UR5, -0x3, UR44 ;  /* 0xfffffffd053378a4 */ /* 0x000fe2000f8e022c */
[----:B------:R-:W-:Y:S11]  /*1580*/  @!P0 BRA `(.L_x_170) ;  /* 0x0000000000408947 */ /* 0x000ff60003800000 */
[----:B------:R-:W-:Y:S01]  /*1590*/  MOV R0, 0x0 ;  /* 0x0000000000007802 */ /* 0x000fe20000000f00 */
[----:B------:R-:W-:Y:S01]  /*15a0*/  ULDC.64 UR4, c[0x4][0xa8] ;  /* 0x01002a0000047ab9 */ /* 0x000fe20000000a00 */
[----:B------:R-:W-:Y:S01]  /*15b0*/  ULDC.64 UR6, c[0x4][0x48] ;  /* 0x0100120000067ab9 */ /* 0x000fe20000000a00 */
[----:B------:R-:W-:Y:S01]  /*15c0*/  IMAD.U32 R4, RZ, RZ, UR4 ;  /* 0x00000004ff047e24 */ /* 0x000fe2000f8e00ff */
[----:B------:R0:W1:Y:S01]  /*15d0*/  LDC.64 R14, c[0x4][R0] ;  /* 0x01000000000e7b82 */ /* 0x0000620000000a00 */
[----:B------:R-:W-:Y:S01]  /*15e0*/  IMAD.U32 R5, RZ, RZ, UR5 ;  /* 0x00000005ff057e24 */ /* 0x000fe2000f8e00ff */
[----:B------:R-:W-:Y:S01]  /*15f0*/  ULDC.64 UR4, c[0x4][0xb0] ;  /* 0x01002c0000047ab9 */ /* 0x000fe20000000a00 */
[----:B------:R-:W-:Y:S01]  /*1600*/  IMAD.U32 R10, RZ, RZ, UR6 ;  /* 0x00000006ff0a7e24 */ /* 0x000fe2000f8e00ff */
[----:B------:R-:W-:Y:S01]  /*1610*/  MOV R6, UR4 ;  /* 0x0000000400067c02 */ /* 0x000fe20008000f00 */
[----:B------:R-:W-:Y:S01]  /*1620*/  IMAD.U32 R7, RZ, RZ, UR5 ;  /* 0x00000005ff077e24 */ /* 0x000fe2000f8e00ff */
[----:B------:R-:W-:Y:S01]  /*1630*/  MOV R13, RZ ;  /* 0x000000ff000d7202 */ /* 0x000fe20000000f00 */
[----:B------:R-:W-:-:S02]  /*1640*/  IMAD.U32 R11, RZ, RZ, UR7 ;  /* 0x00000007ff0b7e24 */ /* 0x000fc4000f8e00ff */
[----:B------:R-:W-:Y:S02]  /*1650*/  IMAD.MOV.U32 R8, RZ, RZ, 0x70 ;  /* 0x00000070ff087424 */ /* 0x000fe400078e00ff */
[----:B0-----:R-:W-:-:S07]  /*1660*/  IMAD.MOV.U32 R12, RZ, RZ, 0x1 ;  /* 0x00000001ff0c7424 */ /* 0x001fce00078e00ff */
[----:B------:R-:W-:-:S07]  /*1670*/  LEPC R20, `(.L_x_170) ;  /* 0x000000001014794e */ /* 0x000fce0000000000 */
[----:B-1----:R-:W-:Y:S05]  /*1680*/  CALL.ABS.NOINC R14 ;  /* 0x000000000e007343 */ /* 0x002fea0003c00000 */
.L_x_170:
[----:B------:R-:W-:Y:S01]  /*1690*/  ULEA.HI UR4, UR45, UR45, URZ, 0x1 ;  /* 0x0000002d2d047291 */ /* 0x000fe2000f8f083f */
[----:B------:R-:W-:-:S03]  /*16a0*/  IMAD.U32 R3, RZ, RZ, UR46 ;  /* 0x0000002eff037e24 */ /* 0x000fc6000f8e00ff */
[----:B------:R-:W-:Y:S02]  /*16b0*/  ULOP3.LUT UR4, UR4, 0xfffffffe, URZ, 0xc0, !UPT ;  /* 0xfffffffe04047892 */ /* 0x000fe4000f8ec03f */
[----:B------:R-:W-:Y:S02]  /*16c0*/  ISETP.NE.AND P0, PT, R3, 0x3, PT ;  /* 0x000000030300780c */ /* 0x000fe40003f05270 */
[----:B------:R-:W-:-:S06]  /*16d0*/  UIADD3 UR4, UR45, -UR4, URZ ;  /* 0x800000042d047290 */ /* 0x000fcc000fffe03f */
[----:B------:R-:W-:-:S05]  /*16e0*/  IMAD.U32 R0, RZ, RZ, UR4 ;  /* 0x00000004ff007e24 */ /* 0x000fca000f8e00ff */
[----:B------:R-:W-:-:S04]  /*16f0*/  SHF.L.U32 R0, R0, 0x1f, RZ ;  /* 0x0000001f00007819 */ /* 0x000fc800000006ff */
[----:B------:R-:W0:Y:S02]  /*1700*/  SYNCS.PHASECHK.TRANS64.TRYWAIT P1, [UR39+0x30800], R0 ;  /* 0x03080000ff0075a7 */ /* 0x000e240008020167 */
[----:B0-----:R-:W-:Y:S05]  /*1710*/  @!P1 BRA `(.L_x_171) ;  /* 0x000000e400989947 */ /* 0x001fea0003800000 */
.L_x_310:
[----:B------:R-:W-:Y:S05]  /*1720*/  @!P0 BRA `(.L_x_172) ;  /* 0x0000000000048947 */ /* 0x000fea0003800000 */
[----:B------:R-:W-:Y:S01]  /*1730*/  BPT.TRAP 0x1 ;  /* 0x000000040000795c */ /* 0x000fe20000300000 */
.L_x_172:
[----:B0-----:R-:W-:Y:S02]  /*1740*/  IMAD.U32 R0, RZ, RZ, UR38 ;  /* 0x00000026ff007e24 */ /* 0x001fe4000f8e00ff */
[----:B------:R-:W-:-:S03]  /*1750*/  IMAD.U32 R3, RZ, RZ, UR37 ;  /* 0x00000025ff037e24 */ /* 0x000fc6000f8e00ff */
[----:B------:R-:W-:Y:S02]  /*1760*/  LEA R0, R0, UR39, 0x3 ;  /* 0x0000002700007c11 */ /* 0x000fe4000f8e18ff */
[----:B------:R-:W-:-:S04]  /*1770*/  SHF.L.U32 R3, R3, 0x1f, RZ ;  /* 0x0000001f03037819 */ /* 0x000fc800000006ff */
[----:B------:R0:W1:Y:S01]  /*1780*/  SYNCS.PHASECHK.TRANS64.TRYWAIT P2, [R0+URZ+0x30830], R3 ;  /* 0x03083003000075a7 */ /* 0x000062000804017f */
[----:B------:R-:W-:Y:S05]  /*1790*/  @!P0 BRA `(.L_x_173) ;  /* 0x0000000000048947 */ /* 0x000fea0003800000 */
[----:B------:R-:W-:Y:S01]  /*17a0*/  BPT.TRAP 0x1 ;  /* 0x000000040000795c */ /* 0x000fe20000300000 */
.L_x_173:
[----:B------:R-:W2:Y:S01]  /*17b0*/  S2R R4, SR_TID.X ;  /* 0x0000000000047919 */ /* 0x000ea20000002100 */
[----:B------:R-:W-:Y:S01]  /*17c0*/  IMAD.MOV.U32 R151, RZ, RZ, RZ ;  /* 0x000000ffff977224 */ /* 0x000fe200078e00ff */
[----:B--2---:R-:W-:Y:S01]  /*17d0*/  LOP3.LUT P1, RZ, R4, 0x7f, RZ, 0xc0, !PT ;  /* 0x0000007f04ff7812 */ /* 0x004fe2000782c0ff */
[----:B-1----:R-:W-:-:S12]  /*17e0*/  @P2 BRA `(.L_x_174) ;  /* 0x0000000000082947 */ /* 0x002fd80003800000 */
[----:B------:R-:W1:Y:S02]  /*17f0*/  SYNCS.PHASECHK.TRANS64.TRYWAIT P2, [R0+URZ+0x30830], R3 ;  /* 0x03083003000075a7 */ /* 0x000e64000804017f */
[----:B-1----:R-:W-:Y:S05]  /*1800*/  @!P2 BRA `(.L_x_175) ;  /* 0x000000e40074a947 */ /* 0x002fea0003800000 */
.L_x_174:
[----:B------:R-:W-:Y:S05]  /*1810*/  WARPSYNC.ALL ;  /* 0x0000000000007948 */ /* 0x000fea0003800000 */
[----:B------:R-:W-:Y:S01]  /*1820*/  ULEA UR25, UR51, UR39, 0xd ;  /* 0x0000002733197291 */ /* 0x000fe2000f8e683f */
[----:B------:R-:W2:Y:S01]  /*1830*/  LDL R121, [R1+0x10] ;  /* 0x0000100001797983 */ /* 0x000ea20000100800 */
[----:B------:R-:W-:Y:S01]  /*1840*/  UIADD3 UR4, UR39, 0x12400, URZ ;  /* 0x0001240027047890 */ /* 0x000fe2000fffe03f */
[----:B------:R-:W-:Y:S01]  /*1850*/  WARPGROUP.ARRIVE ;  /* 0x00000000000079c5 */ /* 0x000fe20000000000 */
[----:B------:R-:W-:Y:S01]  /*1860*/  UIADD3 UR5, UR25, 0xc400, URZ ;  /* 0x0000c40019057890 */ /* 0x000fe2000fffe03f */
[----:B------:R-:W-:Y:S01]  /*1870*/  P2R R120, PR, RZ, 0x1 ;  /* 0x00000001ff787803 */ /* 0x000fe20000000000 */
[----:B------:R-:W-:Y:S01]  /*1880*/  USHF.R.U32.HI UR4, URZ, 0x4, UR4 ;  /* 0x000000043f047899 */ /* 0x000fe20008011604 */
[--C-:B------:R-:W-:Y:S01]  /*1890*/  IMAD.MOV.U32 R150, RZ, RZ, R151.reuse ;  /* 0x000000ffff967224 */ /* 0x100fe200078e0097 */
[----:B------:R-:W-:Y:S01]  /*18a0*/  USHF.R.U32.HI UR5, URZ, 0x4, UR5 ;  /* 0x000000043f057899 */ /* 0x000fe20008011605 */
[--C-:B------:R-:W-:Y:S01]  /*18b0*/  IMAD.MOV.U32 R149, RZ, RZ, R151.reuse ;  /* 0x000000ffff957224 */ /* 0x100fe200078e0097 */
[----:B------:R-:W-:Y:S01]  /*18c0*/  ULOP3.LUT UR4, UR4, 0x3fff, URZ, 0xc0, !UPT ;  /* 0x00003fff04047892 */ /* 0x000fe2000f8ec03f */
[--C-:B------:R-:W-:Y:S01]  /*18d0*/  IMAD.MOV.U32 R148, RZ, RZ, R151.reuse ;  /* 0x000000ffff947224 */ /* 0x100fe200078e0097 */
[----:B------:R-:W-:Y:S01]  /*18e0*/  ULOP3.LUT UR5, UR5, 0x3fff, URZ, 0xc0, !UPT ;  /* 0x00003fff05057892 */ /* 0x000fe2000f8ec03f */
[-C--:B------:R-:W-:Y:S01]  /*18f0*/  MOV R147, R151.reuse ;  /* 0x0000009700937202 */ /* 0x080fe20000000f00 */
[----:B------:R-:W-:Y:S01]  /*1900*/  ULOP3.LUT UR24, UR4, 0x10000, URZ, 0xfc, !UPT ;  /* 0x0001000004187892 */ /* 0x000fe2000f8efc3f */
[--C-:B------:R-:W-:Y:S01]  /*1910*/  IMAD.MOV.U32 R146, RZ, RZ, R151.reuse ;  /* 0x000000ffff927224 */ /* 0x100fe200078e0097 */
[----:B------:R-:W-:Y:S01]  /*1920*/  ULOP3.LUT UR4, UR5, 0x10000, URZ, 0xfc, !UPT ;  /* 0x0001000005047892 */ /* 0x000fe2000f8efc3f */
[--C-:B------:R-:W-:Y:S01]  /*1930*/  IMAD.MOV.U32 R145, RZ, RZ, R151.reuse ;  /* 0x000000ffff917224 */ /* 0x100fe200078e0097 */
[----:B------:R-:W-:Y:S01]  /*1940*/  UIMAD UR6, UR38, 0x600, UR24 ;  /* 0x00000600260678a4 */ /* 0x000fe2000f8e0218 */
[--C-:B------:R-:W-:Y:S01]  /*1950*/  IMAD.MOV.U32 R144, RZ, RZ, R151.reuse ;  /* 0x000000ffff907224 */ /* 0x100fe200078e0097 */
[----:B------:R-:W-:Y:S01]  /*1960*/  UMOV UR5, 0x40000040 ;  /* 0x4000004000057882 */ /* 0x000fe20000000000 */
[----:B------:R-:W-:Y:S01]  /*1970*/  UMOV UR7, 0x40000040 ;  /* 0x4000004000077882 */ /* 0x000fe20000000000 */
[----:B------:R-:W-:Y:S01]  /*1980*/  UIADD3 UR8, UR4, 0x2, URZ ;  /* 0x0000000204087890 */ /* 0x000fe2000fffe03f */
[--C-:B------:R-:W-:Y:S01]  /*1990*/  IMAD.MOV.U32 R143, RZ, RZ, R151.reuse ;  /* 0x000000ffff8f7224 */ /* 0x100fe200078e0097 */
[----:B------:R-:W-:Y:S01]  /*19a0*/  UIADD3 UR10, UR6, 0x2, URZ ;  /* 0x00000002060a7890 */ /* 0x000fe2000fffe03f */
[--C-:B------:R-:W-:Y:S01]  /*19b0*/  IMAD.MOV.U32 R142, RZ, RZ, R151.reuse ;  /* 0x000000ffff8e7224 */ /* 0x100fe200078e0097 */
[----:B------:R-:W-:Y:S01]  /*19c0*/  UMOV UR9, 0x40000040 ;  /* 0x4000004000097882 */ /* 0x000fe20000000000 */
[----:B------:R-:W-:Y:S01]  /*19d0*/  HGMMA.64x192x16.F32 R24, gdesc[UR4], RZ, !UPT, gsb0 ;  /* 0x02e00000041879f0 */ /* 0x000fe2000c0008ff */
[----:B------:R-:W-:Y:S01]  /*19e0*/  UMOV UR11, 0x40000040 ;  /* 0x40000040000b7882 */ /* 0x000fe20000000000 */
[----:B------:R-:W-:Y:S01]  /*19f0*/  UIADD3 UR12, UR4, 0x4, URZ ;  /* 0x00000004040c7890 */ /* 0x000fe2000fffe03f */
[-C--:B------:R-:W-:Y:S01]  /*1a00*/  MOV R141, R151.reuse ;  /* 0x00000097008d7202 */ /* 0x080fe20000000f00 */
[----:B------:R-:W-:Y:S01]  /*1a10*/  UIADD3 UR14, UR6, 0x4, URZ ;  /* 0x00000004060e7890 */ /* 0x000fe2000fffe03f */
        /* <DEDUP_REMOVED lines=8> */
[----:B------:R-:W-:Y:S01]  /*1aa0*/  UMOV UR19, 0x40000040 ;  /* 0x4000004000137882 */ /* 0x000fe20000000000 */
[----:B------:R-:W-:Y:S01]  /*1ab0*/  ULDC UR6, c[0x0][0x9d8] ;  /* 0x0002760000067ab9 */ /* 0x000fe20000000800 */
[----:B------:R-:W-:Y:S01]  /*1ac0*/  ULDC UR26, c[0x0][0x988] ;  /* 0x00026200001a7ab9 */ /* 0x000fe20000000800 */
[----:B------:R-:W-:Y:S01]  /*1ad0*/  UISETP.GE.AND UP0, UPT, UR50, 0xc1, UPT ;  /* 0x000000c13200788c */ /* 0x000fe2000bf06270 */
        /* <DEDUP_REMOVED lines=15> */
[----:B------:R-:W-:Y:S01]  /*1bd0*/  IMAD.MOV.U32 R122, RZ, RZ, R151 ;  /* 0x000000ffff7a7224 */ /* 0x000fe200078e0097 */
[----:B------:R-:W-:Y:S02]  /*1be0*/  WARPGROUP.DEPBAR.LE gsb0, 0x0 ;  /* 0x00008000000079c5 */ /* 0x000fe40000010000 */
[----:B------:R-:W-:-:S06]  /*1bf0*/  WARPGROUP.ARRIVE ;  /* 0x00000000000079c5 */ /* 0x000fcc0000000000 */
        /* <DEDUP_REMOVED lines=8> */
[----:B01----:R-:W-:Y:S01]  /*1c80*/  FMUL.FTZ R3, R24, UR6 ;  /* 0x0000000618037c20 */ /* 0x003fe20008410000 */
        /* <DEDUP_REMOVED lines=10> */
[----:B--2---:R-:W-:Y:S01]  /*1d30*/  IADD3 R73, R121, UR50, RZ ;  /* 0x0000003279497c10 */ /* 0x004fe2000fffe0ff */
[----:B------:R-:W-:-:S02]  /*1d40*/  IMAD.U32 R74, RZ, RZ, UR47 ;  /* 0x0000002fff4a7e24 */ /* 0x000fc4000f8e00ff */
[----:B------:R-:W-:Y:S01]  /*1d50*/  FMUL.FTZ R5, R26, UR6 ;  /* 0x000000061a057c20 */ /* 0x000fe20008410000 */
[----:B------:R-:W1:Y:S01]  /*1d60*/  MUFU.TANH R4, R4 ;  /* 0x0000000400047308 */ /* 0x000e620000002400 */
[----:B------:R-:W-:Y:S01]  /*1d70*/  FMUL.FTZ R11, R32, UR6 ;  /* 0x00000006200b7c20 */ /* 0x000fe20008410000 */
[----:B------:R-:W-:Y:S02]  /*1d80*/  IMAD R73, R74, -0xc0, R73 ;  /* 0xffffff404a497824 */ /* 0x000fe400078e0249 */
[----:B------:R-:W-:Y:S01]  /*1d90*/  FMUL.FTZ R6, R27, UR6 ;  /* 0x000000061b067c20 */ /* 0x000fe20008410000 */
[----:B------:R-:W-:Y:S01]  /*1da0*/  FMUL.FTZ R12, R33, UR6 ;  /* 0x00000006210c7c20 */ /* 0x000fe20008410000 */
[----:B------:R-:W-:Y:S01]  /*1db0*/  FMUL.FTZ R9, R30, UR6 ;  /* 0x000000061e097c20 */ /* 0x000fe20008410000 */
[----:B------:R-:W-:Y:S01]  /*1dc0*/  FMUL.FTZ R10, R31, UR6 ;  /* 0x000000061f0a7c20 */ /* 0x000fe20008410000 */
[C---:B------:R-:W-:Y:S01]  /*1dd0*/  ISETP.GT.AND P4, PT, R73.reuse, RZ, PT ;  /* 0x000000ff4900720c */ /* 0x040fe20003f84270 */
[----:B------:R-:W2:Y:S01]  /*1de0*/  MUFU.TANH R7, R7 ;  /* 0x0000000700077308 */ /* 0x000ea20000002400 */
[----:B------:R-:W-:Y:S01]  /*1df0*/  ISETP.GT.AND P3, PT, R73, 0x1, PT ;  /* 0x000000014900780c */ /* 0x000fe20003f64270 */
[----:B------:R-:W-:Y:S01]  /*1e00*/  FMUL.FTZ R18, R37, UR6 ;  /* 0x0000000625127c20 */ /* 0x000fe20008410000 */
[----:B------:R-:W-:Y:S01]  /*1e10*/  ISETP.GT.AND P2, PT, R73, 0x8, PT ;  /* 0x000000084900780c */ /* 0x000fe20003f44270 */
[----:B------:R-:W-:Y:S01]  /*1e20*/  FMUL.FTZ R25, R44, UR6 ;  /* 0x000000062c197c20 */ /* 0x000fe20008410000 */
[----:B0-----:R-:W-:Y:S01]  /*1e30*/  FSEL R3, R3, -INF , P4 ;  /* 0xff80000003037808 */ /* 0x001fe20002000000 */
[----:B------:R-:W-:Y:S01]  /*1e40*/  FMUL.FTZ R44, R63, UR6 ;  /* 0x000000063f2c7c20 */ /* 0x000fe20008410000 */
[----:B------:R-:W-:Y:S01]  /*1e50*/  FMUL.FTZ R63, R82, UR6 ;  /* 0x00000006523f7c20 */ /* 0x000fe20008410000 */
[----:B------:R-:W0:Y:S01]  /*1e60*/  MUFU.TANH R8, R8 ;  /* 0x0000000800087308 */ /* 0x000e220000002400 */
[----:B-1----:R-:W-:Y:S01]  /*1e70*/  FSEL R4, R4, -INF , P3 ;  /* 0xff80000004047808 */ /* 0x002fe20001800000 */
[----:B------:R-:W-:Y:S01]  /*1e80*/  FMUL.FTZ R13, R34, UR6 ;  /* 0x00000006220d7c20 */ /* 0x000fe20008410000 */
[----:B------:R-:W-:Y:S01]  /*1e90*/  ISETP.GT.AND P6, PT, R73, 0x9, PT ;  /* 0x000000094900780c */ /* 0x000fe20003fc4270 */
[----:B------:R-:W-:Y:S01]  /*1ea0*/  FMUL.FTZ R21, R40, UR6 ;  /* 0x0000000628157c20 */ /* 0x000fe20008410000 */
[----:B------:R-:W-:Y:S01]  /*1eb0*/  FMNMX.FTZ R82, R3, R4, !PT ;  /* 0x0000000403527209 */ /* 0x000fe20007810000 */
[----:B------:R-:W-:Y:S01]  /*1ec0*/  FMUL.FTZ R26, R45, UR6 ;  /* 0x000000062d1a7c20 */ /* 0x000fe20008410000 */
[----:B------:R-:W-:Y:S01]  /*1ed0*/  FMUL.FTZ R45, R64, UR6 ;  /* 0x00000006402d7c20 */ /* 0x000fe20008410000 */
[----:B------:R-:W1:Y:S01]  /*1ee0*/  MUFU.TANH R5, R5 ;  /* 0x0000000500057308 */ /* 0x000e620000002400 */
[----:B--2---:R-:W-:Y:S01]  /*1ef0*/  FSEL R7, R7, -INF , P2 ;  /* 0xff80000007077808 */ /* 0x004fe20001000000 */
[----:B------:R-:W-:Y:S01]  /*1f00*/  FMUL.FTZ R64, R83, UR6 ;  /* 0x0000000653407c20 */ /* 0x000fe20008410000 */
[----:B------:R-:W-:Y:S01]  /*1f10*/  ISETP.GT.AND P5, PT, R73, 0x10, PT ;  /* 0x000000104900780c */ /* 0x000fe20003fa4270 */
[----:B------:R-:W-:Y:S01]  /*1f20*/  FMUL.FTZ R22, R41, UR6 ;  /* 0x0000000629167c20 */ /* 0x000fe20008410000 */
[----:B------:R-:W-:Y:S01]  /*1f30*/  FMNMX.FTZ R83, R7, R82, !PT ;  /* 0x0000005207537209 */ /* 0x000fe20007810000 */
[----:B------:R-:W-:Y:S01]  /*1f40*/  FMUL.FTZ R19, R38, UR6 ;  /* 0x0000000626137c20 */ /* 0x000fe20008410000 */
[----:B------:R-:W-:Y:S01]  /*1f50*/  FMUL.FTZ R20, R39, UR6 ;  /* 0x0000000627147c20 */ /* 0x000fe20008410000 */
[----:B------:R-:W2:Y:S01]  /*1f60*/  MUFU.TANH R11, R11 ;  /* 0x0000000b000b7308 */ /* 0x000ea20000002400 */
[----:B0-----:R-:W-:Y:S01]  /*1f70*/  FSEL R8, R8, -INF , P6 ;  /* 0xff80000008087808 */ /* 0x001fe20003000000 */
[----:B------:R-:W-:Y:S01]  /*1f80*/  FMUL.FTZ R27, R46, UR6 ;  /* 0x000000062e1b7c20 */ /* 0x000fe20008410000 */
[----:B------:R-:W-:Y:S01]  /*1f90*/  FMUL.FTZ R46, R65, UR6 ;  /* 0x00000006412e7c20 */ /* 0x000fe20008410000 */
[----:B------:R-:W-:Y:S01]  /*1fa0*/  FMUL.FTZ R65, R84, UR6 ;  /* 0x0000000654417c20 */ /* 0x000fe20008410000 */
[----:B------:R-:W-:Y:S01]  /*1fb0*/  FMNMX.FTZ R82, R8, R83, !PT ;  /* 0x0000005308527209 */ /* 0x000fe20007810000 */
[----:B------:R-:W-:Y:S01]  /*1fc0*/  FMUL.FTZ R23, R42, UR6 ;  /* 0x000000062a177c20 */ /* 0x000fe20008410000 */
[----:B------:R-:W-:Y:S01]  /*1fd0*/  FMUL.FTZ R29, R48, UR6 ;  /* 0x00000006301d7c20 */ /* 0x000fe20008410000 */
[----:B------:R-:W0:Y:S01]  /*1fe0*/  MUFU.TANH R6, R6 ;  /* 0x0000000600067308 */ /* 0x000e220000002400 */
[----:B-1----:R-:W-:Y:S01]  /*1ff0*/  FSEL R5, R5, -INF , P4 ;  /* 0xff80000005057808 */ /* 0x002fe20002000000 */
[----:B------:R-:W-:Y:S01]  /*2000*/  FMUL.FTZ R24, R43, UR6 ;  /* 0x000000062b187c20 */ /* 0x000fe20008410000 */
[----:B------:R-:W-:Y:S01]  /*2010*/  ISETP.GT.AND P4, PT, R73, 0x11, PT ;  /* 0x000000114900780c */ /* 0x000fe20003f84270 */
[----:B------:R-:W-:Y:S01]  /*2020*/  FMUL.FTZ R30, R49, UR6 ;  /* 0x00000006311e7c20 */ /* 0x000fe20008410000 */
[----:B------:R-:W-:Y:S01]  /*2030*/  FMUL.FTZ R28, R47, UR6 ;  /* 0x000000062f1c7c20 */ /* 0x000fe20008410000 */
[----:B------:R-:W-:Y:S01]  /*2040*/  FMUL.FTZ R33, R52, UR6 ;  /* 0x0000000634217c20 */ /* 0x000fe20008410000 */
[----:B------:R-:W-:Y:S01]  /*2050*/  FMUL.FTZ R47, R66, UR6 ;  /* 0x00000006422f7c20 */ /* 0x000fe20008410000 */
[----:B------:R-:W1:Y:S01]  /*2060*/  MUFU.TANH R12, R12 ;  /* 0x0000000c000c7308 */ /* 0x000e620000002400 */
[----:B--2---:R-:W-:Y:S01]  /*2070*/  FSEL R11, R11, -INF , P5 ;  /* 0xff8000000b0b7808 */ /* 0x004fe20002800000 */
[----:B------:R-:W-:Y:S01]  /*2080*/  FMUL.FTZ R66, R85, UR6 ;  /* 0x0000000655427c20 */ /* 0x000fe20008410000 */
[----:B------:R-:W-:Y:S01]  /*2090*/  FMUL.FTZ R34, R53, UR6 ;  /* 0x0000000635227c20 */ /* 0x000fe20008410000 */
[----:B------:R-:W-:Y:S01]  /*20a0*/  FMUL.FTZ R31, R50, UR6 ;  /* 0x00000006321f7c20 */ /* 0x000fe20008410000 */
[----:B------:R-:W-:Y:S01]  /*20b0*/  FMNMX.FTZ R83, R11, R82, !PT ;  /* 0x000000520b537209 */ /* 0x000fe20007810000 */
[----:B------:R-:W-:Y:S01]  /*20c0*/  FMUL.FTZ R37, R56, UR6 ;  /* 0x0000000638257c20 */ /* 0x000fe20008410000 */
[----:B------:R-:W-:Y:S01]  /*20d0*/  FMUL.FTZ R32, R51, UR6 ;  /* 0x0000000633207c20 */ /* 0x000fe20008410000 */
[----:B------:R-:W2:Y:S01]  /*20e0*/  MUFU.TANH R9, R9 ;  /* 0x0000000900097308 */ /* 0x000ea20000002400 */
[----:B0-----:R-:W-:Y:S01]  /*20f0*/  FSEL R6, R6, -INF , P3 ;  /* 0xff80000006067808 */ /* 0x001fe20001800000 */
[----:B------:R-:W-:Y:S01]  /*2100*/  FMUL.FTZ R38, R57, UR6 ;  /* 0x0000000639267c20 */ /* 0x000fe20008410000 */
[----:B------:R-:W-:Y:S01]  /*2110*/  ISETP.GT.AND P3, PT, R73, 0x18, PT ;  /* 0x000000184900780c */ /* 0x000fe20003f64270 */
        /* <DEDUP_REMOVED lines=17> */
[----:B------:R-:W-:Y:S01]  /*2230*/  FMUL.FTZ R51, R70, UR6 ;  /* 0x0000000646337c20 */ /* 0x000fe20008410000 */
        /* <DEDUP_REMOVED lines=57> */
[----:B------:R-:W-:Y:S01]  /*25d0*/  IMAD.MOV.U32 R121, RZ, RZ, R151 ;  /* 0x000000ffff797224 */ /* 0x000fe200078e0097 */
[----:B------:R-:W0:Y:S01]  /*25e0*/  MUFU.TANH R20, R20 ;  /* 0x0000001400147308 */ /* 0x000e220000002400 */
[----:B-1----:R-:W-:-:S02]  /*25f0*/  FSEL R19, R19, -INF , P3 ;  /* 0xff80000013137808 */ /* 0x002fc40001800000 */
[----:B------:R-:W-:-:S05]  /*2600*/  ISETP.GT.AND P3, PT, R73, 0x29, PT ;  /* 0x000000294900780c */ /* 0x000fca0003f64270 */
[----:B------:R-:W1:Y:S01]  /*2610*/  MUFU.TANH R26, R26 ;  /* 0x0000001a001a7308 */ /* 0x000e620000002400 */
[----:B--2---:R-:W-:-:S04]  /*2620*/  FSEL R25, R25, -INF , P4 ;  /* 0xff80000019197808 */ /* 0x004fc80002000000 */
[----:B------:R-:W-:Y:S01]  /*2630*/  FMNMX.FTZ R85, R25, R84, !PT ;  /* 0x0000005419557209 */ /* 0x000fe20007810000 */
[----:B------:R-:W-:Y:S02]  /*2640*/  FMUL.FTZ R84, R102, UR6 ;  /* 0x0000000666547c20 */ /* 0x000fe40008410000 */
[----:B------:R-:W2:Y:S01]  /*2650*/  MUFU.TANH R23, R23 ;  /* 0x0000001700177308 */ /* 0x000ea20000002400 */
[----:B0-----:R-:W-:Y:S02]  /*2660*/  FSEL R20, R20, -INF , P2 ;  /* 0xff80000014147808 */ /* 0x001fe40001000000 */
[----:B------:R-:W-:-:S05]  /*2670*/  ISETP.GT.AND P2, PT, R73, 0x30, PT ;  /* 0x000000304900780c */ /* 0x000fca0003f44270 */
[----:B------:R-:W0:Y:S01]  /*2680*/  MUFU.TANH R29, R29 ;  /* 0x0000001d001d7308 */ /* 0x000e220000002400 */
[----:B-1----:R-:W-:-:S04]  /*2690*/  FSEL R26, R26, -INF , P3 ;  /* 0xff8000001a1a7808 */ /* 0x002fc80001800000 */
[----:B------:R-:W-:Y:S01]  /*26a0*/  FMNMX.FTZ R86, R26, R85, !PT ;  /* 0x000000551a567209 */ /* 0x000fe20007810000 */
[----:B------:R-:W-:Y:S02]  /*26b0*/  FMUL.FTZ R85, R103, UR6 ;  /* 0x0000000667557c20 */ /* 0x000fe40008410000 */
[----:B------:R-:W1:Y:S01]  /*26c0*/  MUFU.TANH R24, R24 ;  /* 0x0000001800187308 */ /* 0x000e620000002400 */
[----:B--2---:R-:W-:Y:S02]  /*26d0*/  FSEL R23, R23, -INF , P6 ;  /* 0xff80000017177808 */ /* 0x004fe40003000000 */
[----:B------:R-:W-:-:S05]  /*26e0*/  ISETP.GT.AND P6, PT, R73, 0x31, PT ;  /* 0x000000314900780c */ /* 0x000fca0003fc4270 */
[----:B------:R-:W2:Y:S01]  /*26f0*/  MUFU.TANH R30, R30 ;  /* 0x0000001e001e7308 */ /* 0x000ea20000002400 */
[----:B0-----:R-:W-:-:S04]  /*2700*/  FSEL R29, R29, -INF , P2 ;  /* 0xff8000001d1d7808 */ /* 0x001fc80001000000 */
[----:B------:R-:W-:-:S03]  /*2710*/  FMNMX.FTZ R87, R29, R86, !PT ;  /* 0x000000561d577209 */ /* 0x000fc60007810000 */
[----:B------:R-:W0:Y:S01]  /*2720*/  MUFU.TANH R27, R27 ;  /* 0x0000001b001b7308 */ /* 0x000e220000002400 */
[----:B-1----:R-:W-:Y:S02]  /*2730*/  FSEL R24, R24, -INF , P5 ;  /* 0xff80000018187808 */ /* 0x002fe40002800000 */
[----:B------:R-:W-:-:S05]  /*2740*/  ISETP.GT.AND P5, PT, R73, 0x38, PT ;  /* 0x000000384900780c */ /* 0x000fca0003fa4270 */
[----:B------:R-:W1:Y:S01]  /*2750*/  MUFU.TANH R33, R33 ;  /* 0x0000002100217308 */ /* 0x000e620000002400 */
[----:B--2---:R-:W-:-:S04]  /*2760*/  FSEL R30, R30, -INF , P6 ;  /* 0xff8000001e1e7808 */ /* 0x004fc80003000000 */
[----:B------:R-:W-:-:S03]  /*2770*/  FMNMX.FTZ R86, R30, R87, !PT ;  /* 0x000000571e567209 */ /* 0x000fc60007810000 */
[----:B------:R-:W2:Y:S01]  /*2780*/  MUFU.TANH R28, R28 ;  /* 0x0000001c001c7308 */ /* 0x000ea20000002400 */
[----:B0-----:R-:W-:Y:S02]  /*2790*/  FSEL R27, R27, -INF , P4 ;  /* 0xff8000001b1b7808 */ /* 0x001fe40002000000 */
[----:B------:R-:W-:-:S05]  /*27a0*/  ISETP.GT.AND P4, PT, R73, 0x39, PT ;  /* 0x000000394900780c */ /* 0x000fca0003f84270 */
[----:B------:R-:W0:Y:S01]  /*27b0*/  MUFU.TANH R34, R34 ;  /* 0x0000002200227308 */ /* 0x000e220000002400 */
[----:B-1----:R-:W-:-:S04]  /*27c0*/  FSEL R33, R33, -INF , P5 ;  /* 0xff80000021217808 */ /* 0x002fc80002800000 */
[----:B------:R-:W-:-:S03]  /*27d0*/  FMNMX.FTZ R87, R33, R86, !PT ;  /* 0x0000005621577209 */ /* 0x000fc60007810000 */
        /* <DEDUP_REMOVED lines=130> */
[----:B0-----:R-:W-:-:S07]  /*3000*/  FSEL R78, R78, -INF , P3 ;  /* 0xff8000004e4e7808 */ /* 0x001fce0001800000 */
[----:B------:R-:W0:Y:S01]  /*3010*/  MUFU.TANH R76, R76 ;  /* 0x0000004c004c7308 */ /* 0x000e220000002400 */
[----:B-1----:R-:W-:Y:S02]  /*3020*/  FSEL R72, R72, -INF , P6 ;  /* 0xff80000048487808 */ /* 0x002fe40003000000 */
[----:B------:R-:W-:-:S05]  /*3030*/  ISETP.GT.AND P6, PT, R73, 0x98, PT ;  /* 0x000000984900780c */ /* 0x000fca0003fc4270 */
[----:B------:R-:W1:Y:S01]  /*3040*/  MUFU.TANH R82, R82 ;  /* 0x0000005200527308 */ /* 0x000e620000002400 */
[----:B--2---:R-:W-:Y:S02]  /*3050*/  FSEL R86, R79, -INF , P2 ;  /* 0xff8000004f567808 */ /* 0x004fe40001000000 */
[----:B------:R-:W-:-:S05]  /*3060*/  FMNMX.FTZ R79, R78, R87, !PT ;  /* 0x000000574e4f7209 */ /* 0x000fca0007810000 */
[----:B------:R-:W2:Y:S01]  /*3070*/  MUFU.TANH R77, R77 ;  /* 0x0000004d004d7308 */ /* 0x000ea20000002400 */
[----:B0-----:R-:W-:Y:S02]  /*3080*/  FSEL R76, R76, -INF , P5 ;  /* 0xff8000004c4c7808 */ /* 0x001fe40002800000 */
[----:B------:R-:W-:-:S05]  /*3090*/  ISETP.GT.AND P5, PT, R73, 0x99, PT ;  /* 0x000000994900780c */ /* 0x000fca0003fa4270 */
[----:B------:R-:W0:Y:S01]  /*30a0*/  MUFU.TANH R83, R83 ;  /* 0x0000005300537308 */ /* 0x000e220000002400 */
[----:B-1----:R-:W-:Y:S02]  /*30b0*/  FSEL R87, R82, -INF , P6 ;  /* 0xff80000052577808 */ /* 0x002fe40003000000 */
[----:B------:R-:W-:-:S04]  /*30c0*/  FMNMX.FTZ R82, R86, R79, !PT ;  /* 0x0000004f56527209 */ /* 0x000fc80007810000 */
[----:B------:R-:W-:Y:S01]  /*30d0*/  FMNMX.FTZ R79, R87, R82, !PT ;  /* 0x00000052574f7209 */ /* 0x000fe20007810000 */
        /* <DEDUP_REMOVED lines=33> */
[----:B------:R0:W3:Y:S01]  /*32f0*/  MUFU.TANH R98, R113 ;  /* 0x0000007100627308 */ /* 0x0000e20000002400 */
[----:B-1----:R-:W-:-:S07]  /*3300*/  FSEL R92, R112, -INF , P5 ;  /* 0xff800000705c7808 */ /* 0x002fce0002800000 */
[----:B------:R-:W1:Y:S01]  /*3310*/  MUFU.TANH R94, R94 ;  /* 0x0000005e005e7308 */ /* 0x000e620000002400 */
[----:B--2---:R-:W-:Y:S01]  /*3320*/  FSEL R82, R93, -INF , P3 ;  /* 0xff8000005d527808 */ /* 0x004fe20001800000 */
[----:B0-----:R-:W-:Y:S01]  /*3330*/  FMUL.FTZ R113, R115, UR6 ;  /* 0x0000000673717c20 */ /* 0x001fe20008410000 */
[----:B------:R-:W-:Y:S01]  /*3340*/  ISETP.GT.AND P3, PT, R73, 0xb8, PT ;  /* 0x000000b84900780c */ /* 0x000fe20003f64270 */
[----:B------:R-:W-:Y:S01]  /*3350*/  FMUL.FTZ R115, R119, UR6 ;  /* 0x0000000677737c20 */ /* 0x000fe20008410000 */
[----:B------:R-:W-:-:S03]  /*3360*/  FMNMX.FTZ R93, R92, R79, !PT ;  /* 0x0000004f5c5d7209 */ /* 0x000fc60007810000 */
[----:B------:R-:W0:Y:S01]  /*3370*/  MUFU.TANH R116, R116 ;  /* 0x0000007400747308 */ /* 0x000e220000002400 */
[----:B---3--:R-:W-:-:S04]  /*3380*/  FSEL R98, R98, -INF , P4 ;  /* 0xff80000062627808 */ /* 0x008fc80002000000 */
[----:B------:R-:W-:-:S03]  /*3390*/  FMNMX.FTZ R93, R98, R93, !PT ;  /* 0x0000005d625d7209 */ /* 0x000fc60007810000 */
[----:B------:R-:W2:Y:S01]  /*33a0*/  MUFU.TANH R102, R117 ;  /* 0x0000007500667308 */ /* 0x000ea20000002400 */
[----:B-1----:R-:W-:Y:S02]  /*33b0*/  FSEL R79, R94, -INF , P2 ;  /* 0xff8000005e4f7808 */ /* 0x002fe40001000000 */
[----:B------:R-:W-:-:S05]  /*33c0*/  ISETP.GT.AND P2, PT, R73, 0xb9, PT ;  /* 0x000000b94900780c */ /* 0x000fca0003f44270 */
[----:B------:R-:W1:Y:S01]  /*33d0*/  MUFU.TANH R109, R109 ;  /* 0x0000006d006d7308 */ /* 0x000e620000002400 */
[----:B0-----:R-:W-:-:S04]  /*33e0*/  FSEL R94, R116, -INF , P3 ;  /* 0xff800000745e7808 */ /* 0x001fc80001800000 */
[----:B------:R-:W-:-:S03]  /*33f0*/  FMNMX.FTZ R93, R94, R93, !PT ;  /* 0x0000005d5e5d7209 */ /* 0x000fc60007810000 */
[----:B------:R-:W0:Y:S01]  /*3400*/  MUFU.TANH R107, R107 ;  /* 0x0000006b006b7308 */ /* 0x000e220000002400 */
[----:B--2---:R-:W-:-:S04]  /*3410*/  FSEL R102, R102, -INF , P2 ;  /* 0xff80000066667808 */ /* 0x004fc80001000000 */
[----:B------:R-:W-:-:S03]  /*3420*/  FMNMX.FTZ R93, R102, R93, !PT ;  /* 0x0000005d665d7209 */ /* 0x000fc60007810000 */
[----:B------:R-:W2:Y:S01]  /*3430*/  MUFU.TANH R113, R113 ;  /* 0x0000007100717308 */ /* 0x000ea20000002400 */
[----:B-1----:R-:W-:Y:S01]  /*3440*/  FSEL R109, R109, -INF , P6 ;  /* 0xff8000006d6d7808 */ /* 0x002fe20003000000 */
[----:B------:R-:W1:Y:S06]  /*3450*/  SHFL.BFLY PT, R96, R93, 0x2, 0x1f ;  /* 0x0c401f005d607f89 */ /* 0x000e6c00000e0000 */
[----:B------:R-:W3:Y:S01]  /*3460*/  MUFU.TANH R111, R111 ;  /* 0x0000006f006f7308 */ /* 0x000ee20000002400 */
[----:B0-----:R-:W-:-:S07]  /*3470*/  FSEL R107, R107, -INF , P5 ;  /* 0xff8000006b6b7808 */ /* 0x001fce0002800000 */
[----:B------:R-:W0:Y:S01]  /*3480*/  MUFU.TANH R115, R115 ;  /* 0x0000007300737308 */ /* 0x000e220000002400 */
[----:B--2---:R-:W-:Y:S02]  /*3490*/  FSEL R113, R113, -INF , P4 ;  /* 0xff80000071717808 */ /* 0x004fe40002000000 */
[----:B---3--:R-:W-:Y:S02]  /*34a0*/  FSEL R111, R111, -INF , P3 ;  /* 0xff8000006f6f7808 */ /* 0x008fe40001800000 */
[----:B-1----:R-:W-:-:S05]  /*34b0*/  FMNMX.FTZ R95, R93, R96, !PT ;  /* 0x000000605d5f7209 */ /* 0x002fca0007810000 */
[----:B------:R-:W1:Y:S01]  /*34c0*/  SHFL.BFLY PT, R96, R95, 0x1, 0x1f ;  /* 0x0c201f005f607f89 */ /* 0x000e6200000e0000 */
[----:B0-----:R-:W-:Y:S02]  /*34d0*/  FSEL R115, R115, -INF , P2 ;  /* 0xff80000073737808 */ /* 0x001fe40001000000 */
[----:B-1----:R-:W-:-:S04]  /*34e0*/  FMNMX.FTZ R96, R95, R96, !PT ;  /* 0x000000605f607209 */ /* 0x002fc80007810000 */
[C---:B------:R-:W-:Y:S01]  /*34f0*/  FSETP.NEU.FTZ.AND P0, PT, R96.reuse, -INF , PT ;  /* 0xff8000006000780b */ /* 0x040fe20003f1d000 */
[----:B------:R-:W-:-:S05]  /*3500*/  FMUL.FTZ R73, R96, UR26 ;  /* 0x0000001a60497c20 */ /* 0x000fca0008410000 */
[----:B------:R-:W-:Y:S02]  /*3510*/  FSEL R73, R73, RZ, P0 ;  /* 0x000000ff49497208 */ /* 0x000fe40000000000 */
[----:B------:R-:W-:Y:S01]  /*3520*/  ISETP.NE.AND P0, PT, R120, RZ, PT ;  /* 0x000000ff7800720c */ /* 0x000fe20003f05270 */
[----:B------:R-:W-:Y:S02]  /*3530*/  IMAD.MOV.U32 R120, RZ, RZ, R151 ;  /* 0x000000ffff787224 */ /* 0x000fe400078e0097 */
[--C-:B------:R-:W-:Y:S01]  /*3540*/  FFMA.FTZ R110, R18, UR26, -R73.reuse ;  /* 0x0000001a126e7c23 */ /* 0x100fe20008010849 */
[----:B------:R-:W-:Y:S01]  /*3550*/  FMNMX.FTZ R18, R5, R6, !PT ;  /* 0x0000000605127209 */ /* 0x000fe20007810000 */
[--C-:B------:R-:W-:Y:S01]  /*3560*/  FFMA.FTZ R93, R3, UR26, -R73.reuse ;  /* 0x0000001a035d7c23 */ /* 0x100fe20008010849 */
[--C-:B------:R-:W-:Y:S01]  /*3570*/  FFMA.FTZ R99, R15, UR26, -R73.reuse ;  /* 0x0000001a0f637c23 */ /* 0x100fe20008010849 */
        /* <DEDUP_REMOVED lines=20> */
[----:B------:R-:W-:Y:S01]  /*36c0*/  MUFU.EX2 R93, R93 ;  /* 0x0000005d005d7308 */ /* 0x000fe20000000800 */
[----:B------:R-:W-:Y:S01]  /*36d0*/  FMNMX.FTZ R18, R20, R3, !PT ;  /* 0x0000000314127209 */ /* 0x000fe20007810000 */
[--C-:B------:R-:W-:Y:S01]  /*36e0*/  FFMA.FTZ R74, R74, UR26, -R73.reuse ;  /* 0x0000001a4a4a7c23 */ /* 0x100fe20008010849 */
[--C-:B------:R-:W-:Y:S01]  /*36f0*/  FFMA.FTZ R8, R8, UR26, -R73.reuse ;  /* 0x0000001a08087c23 */ /* 0x100fe20008010849 */
[--C-:B------:R-:W-:Y:S01]  /*3700*/  FFMA.FTZ R11, R11, UR26, -R73.reuse ;  /* 0x0000001a0b0b7c23 */ /* 0x100fe20008010849 */
[----:B------:R-:W-:Y:S01]  /*3710*/  FMNMX.FTZ R3, R23, R18, !PT ;  /* 0x0000001217037209 */ /* 0x000fe20007810000 */
[--C-:B------:R-:W-:Y:S01]  /*3720*/  FFMA.FTZ R106, R12, UR26, -R73.reuse ;  /* 0x0000001a0c6a7c23 */ /* 0x100fe20008010849 */
[--C-:B------:R-:W-:Y:S01]  /*3730*/  FFMA.FTZ R105, R41, UR26, -R73.reuse ;  /* 0x0000001a29697c23 */ /* 0x100fe20008010849 */
[----:B------:R-:W0:Y:S01]  /*3740*/  MUFU.EX2 R4, R4 ;  /* 0x0000000400047308 */ /* 0x000e220000000800 */
[----:B------:R-:W-:Y:S01]  /*3750*/  FMNMX.FTZ R18, R24, R3, !PT ;  /* 0x0000000318127209 */ /* 0x000fe20007810000 */
[--C-:B------:R-:W-:Y:S01]  /*3760*/  FFMA.FTZ R41, R54, UR26, -R73.reuse ;  /* 0x0000001a36297c23 */ /* 0x100fe20008010849 */
[--C-:B------:R-:W-:Y:S01]  /*3770*/  FFMA.FTZ R54, R86, UR26, -R73.reuse ;  /* 0x0000001a56367c23 */ /* 0x100fe20008010849 */
[--C-:B------:R-:W-:Y:S01]  /*3780*/  FFMA.FTZ R112, R38, UR26, -R73.reuse ;  /* 0x0000001a26707c23 */ /* 0x100fe20008010849 */
[----:B------:R-:W-:Y:S01]  /*3790*/  FMNMX.FTZ R3, R27, R18, !PT ;  /* 0x000000121b037209 */ /* 0x000fe20007810000 */
[--C-:B------:R-:W-:Y:S01]  /*37a0*/  FFMA.FTZ R12, R21, UR26, -R73.reuse ;  /* 0x0000001a150c7c23 */ /* 0x100fe20008010849 */
[--C-:B------:R-:W-:Y:S01]  /*37b0*/  FFMA.FTZ R38, R53, UR26, -R73.reuse ;  /* 0x0000001a35267c23 */ /* 0x100fe20008010849 */
[----:B------:R-:W1:Y:S01]  /*37c0*/  MUFU.EX2 R7, R7 ;  /* 0x0000000700077308 */ /* 0x000e620000000800 */
[----:B------:R-:W-:Y:S01]  /*37d0*/  FMNMX.FTZ R18, R28, R3, !PT ;  /* 0x000000031c127209 */ /* 0x000fe20007810000 */
[--C-:B------:R-:W-:Y:S01]  /*37e0*/  FFMA.FTZ R53, R75, UR26, -R73.reuse ;  /* 0x0000001a4b357c23 */ /* 0x100fe20008010849 */
[--C-:B------:R-:W-:Y:S01]  /*37f0*/  FFMA.FTZ R21, R25, UR26, -R73.reuse ;  /* 0x0000001a19157c23 */ /* 0x100fe20008010849 */
[--C-:B------:R-:W-:Y:S01]  /*3800*/  FFMA.FTZ R25, R46, UR26, -R73.reuse ;  /* 0x0000001a2e197c23 */ /* 0x100fe20008010849 */
[----:B------:R-:W-:Y:S01]  /*3810*/  FMNMX.FTZ R3, R31, R18, !PT ;  /* 0x000000121f037209 */ /* 0x000fe20007810000 */
[--C-:B------:R-:W-:Y:S01]  /*3820*/  FFMA.FTZ R46, R58, UR26, -R73.reuse ;  /* 0x0000001a3a2e7c23 */ /* 0x100fe20008010849 */
[--C-:B------:R-:W-:Y:S01]  /*3830*/  FFMA.FTZ R58, R88, UR26, -R73.reuse ;  /* 0x0000001a583a7c23 */ /* 0x100fe20008010849 */
[----:B------:R-:W2:Y:S01]  /*3840*/  MUFU.EX2 R8, R8 ;  /* 0x0000000800087308 */ /* 0x000ea20000000800 */
[----:B------:R-:W-:Y:S01]  /*3850*/  FMNMX.FTZ R18, R32, R3, !PT ;  /* 0x0000000320127209 */ /* 0x000fe20007810000 */
[----:B------:R-:W-:-:S03]  /*3860*/  FFMA.FTZ R98, R98, UR26, -R73 ;  /* 0x0000001a62627c23 */ /* 0x000fc60008010849 */
[----:B------:R-:W-:-:S03]  /*3870*/  FMNMX.FTZ R3, R35, R18, !PT ;  /* 0x0000001223037209 */ /* 0x000fc60007810000 */
[----:B------:R-:W3:Y:S01]  /*3880*/  MUFU.EX2 R11, R11 ;  /* 0x0000000b000b7308 */ /* 0x000ee20000000800 */
[----:B------:R-:W-:-:S04]  /*3890*/  FMNMX.FTZ R18, R36, R3, !PT ;  /* 0x0000000324127209 */ /* 0x000fc80007810000 */
[----:B------:R-:W-:-:S03]  /*38a0*/  FMNMX.FTZ R3, R39, R18, !PT ;  /* 0x0000001227037209 */ /* 0x000fc60007810000 */
[----:B------:R-:W4:Y:S01]  /*38b0*/  MUFU.EX2 R106, R106 ;  /* 0x0000006a006a7308 */ /* 0x000f220000000800 */
[----:B------:R-:W-:-:S04]  /*38c0*/  FMNMX.FTZ R18, R40, R3, !PT ;  /* 0x0000000328127209 */ /* 0x000fc80007810000 */
[----:B------:R-:W-:Y:S01]  /*38d0*/  FMNMX.FTZ R3, R43, R18, !PT ;  /* 0x000000122b037209 */ /* 0x000fe20007810000 */
[--C-:B------:R-:W-:Y:S01]  /*38e0*/  FFMA.FTZ R18, R45, UR26, -R73.reuse ;  /* 0x0000001a2d127c23 */ /* 0x100fe20008010849 */
[--C-:B------:R-:W-:Y:S01]  /*38f0*/  FFMA.FTZ R45, R57, UR26, -R73.reuse ;  /* 0x0000001a392d7c23 */ /* 0x100fe20008010849 */
[----:B------:R-:W-:Y:S01]  /*3900*/  FFMA.FTZ R57, R87, UR26, -R73 ;  /* 0x0000001a57397c23 */ /* 0x000fe20008010849 */
[----:B------:R-:W-:Y:S01]  /*3910*/  FMNMX.FTZ R26, R44, R3, !PT ;  /* 0x000000032c1a7209 */ /* 0x000fe20007810000 */
[----:B------:R-:W5:Y:S03]  /*3920*/  MUFU.EX2 R99, R99 ;  /* 0x0000006300637308 */ /* 0x000f660000000800 */
[----:B------:R-:W-:-:S04]  /*3930*/  FMNMX.FTZ R3, R47, R26, !PT ;  /* 0x0000001a2f037209 */ /* 0x000fc80007810000 */
[----:B------:R-:W-:Y:S01]  /*3940*/  FMNMX.FTZ R26, R48, R3, !PT ;  /* 0x00000003301a7209 */ /* 0x000fe20007810000 */
[----:B------:R-:W-:Y:S03]  /*3950*/  MUFU.EX2 R110, R110 ;  /* 0x0000006e006e7308 */ /* 0x000fe60000000800 */
        /* <DEDUP_REMOVED lines=18> */
[----:B------:R-:W-:Y:S01]  /*3a80*/  FMNMX.FTZ R26, R76, R3, !PT ;  /* 0x000000034c1a7209 */ /* 0x000fe20007810000 */
[----:B------:R-:W-:-:S03]  /*3a90*/  FFMA.FTZ R3, R61, UR26, -R73 ;  /* 0x0000001a3d037c23 */ /* 0x000fc60008010849 */
[----:B------:R-:W-:Y:S01]  /*3aa0*/  FMNMX.FTZ R29, R77, R26, !PT ;  /* 0x0000001a4d1d7209 */ /* 0x000fe20007810000 */
[----:B------:R-:W-:Y:S03]  /*3ab0*/  MUFU.EX2 R97, R97 ;  /* 0x0000006100617308 */ /* 0x000fe60000000800 */
[----:B------:R-:W-:-:S04]  /*3ac0*/  FMNMX.FTZ R26, R80, R29, !PT ;  /* 0x0000001d501a7209 */ /* 0x000fc80007810000 */
[----:B------:R-:W-:Y:S01]  /*3ad0*/  FMNMX.FTZ R29, R81, R26, !PT ;  /* 0x0000001a511d7209 */ /* 0x000fe20007810000 */
[----:B------:R-:W-:Y:S03]  /*3ae0*/  MUFU.EX2 R108, R108 ;  /* 0x0000006c006c7308 */ /* 0x000fe60000000800 */
[----:B------:R-:W-:Y:S01]  /*3af0*/  FMNMX.FTZ R34, R84, R29, !PT ;  /* 0x0000001d54227209 */ /* 0x000fe20007810000 */
[--C-:B------:R-:W-:Y:S01]  /*3b00*/  FFMA.FTZ R29, R65, UR26, -R73.reuse ;  /* 0x0000001a411d7c23 */ /* 0x100fe20008010849 */
[--C-:B------:R-:W-:Y:S02]  /*3b10*/  FFMA.FTZ R65, R91, UR26, -R73.reuse ;  /* 0x0000001a5b417c23 */ /* 0x100fe40008010849 */
[----:B------:R-:W-:Y:S01]  /*3b20*/  FMNMX.FTZ R34, R85, R34, !PT ;  /* 0x0000002255227209 */ /* 0x000fe20007810000 */
[----:B------:R0:W-:Y:S03]  /*3b30*/  MUFU.EX2 R26, R62 ;  /* 0x0000003e001a7308 */ /* 0x0001e60000000800 */
[----:B------:R-:W-:Y:S01]  /*3b40*/  FMNMX.FTZ R33, R83, R34, !PT ;  /* 0x0000002253217209 */ /* 0x000fe20007810000 */
[--C-:B------:R-:W-:Y:S01]  /*3b50*/  FFMA.FTZ R34, R66, UR26, -R73.reuse ;  /* 0x0000001a42227c23 */ /* 0x100fe20008010849 */
[----:B------:R-:W-:-:S02]  /*3b60*/  FFMA.FTZ R66, R100, UR26, -R73 ;  /* 0x0000001a64427c23 */ /* 0x000fc40008010849 */
[----:B------:R-:W-:Y:S01]  /*3b70*/  FMNMX.FTZ R42, R82, R33, !PT ;  /* 0x00000021522a7209 */ /* 0x000fe20007810000 */
[--C-:B------:R-:W-:Y:S01]  /*3b80*/  FFMA.FTZ R33, R69, UR26, -R73.reuse ;  /* 0x0000001a45217c23 */ /* 0x100fe20008010849 */
[----:B------:R-:W-:Y:S01]  /*3b90*/  FFMA.FTZ R69, R92, UR26, -R73 ;  /* 0x0000001a5c457c23 */ /* 0x000fe20008010849 */
[----:B------:R-:W-:Y:S01]  /*3ba0*/  MUFU.EX2 R101, R101 ;  /* 0x0000006500657308 */ /* 0x000fe20000000800 */
[----:B------:R-:W-:-:S04]  /*3bb0*/  FMNMX.FTZ R42, R79, R42, !PT ;  /* 0x0000002a4f2a7209 */ /* 0x000fc80007810000 */
[----:B------:R-:W-:-:S03]  /*3bc0*/  FMNMX.FTZ R42, R109, R42, !PT ;  /* 0x0000002a6d2a7209 */ /* 0x000fc60007810000 */
[----:B------:R-:W-:Y:S01]  /*3bd0*/  MUFU.EX2 R112, R112 ;  /* 0x0000007000707308 */ /* 0x000fe20000000800 */
[----:B------:R-:W-:-:S04]  /*3be0*/  FMNMX.FTZ R42, R107, R42, !PT ;  /* 0x0000002a6b2a7209 */ /* 0x000fc80007810000 */
[----:B------:R-:W-:-:S03]  /*3bf0*/  FMNMX.FTZ R50, R113, R42, !PT ;  /* 0x0000002a71327209 */ /* 0x000fc60007810000 */
[----:B------:R-:W-:Y:S01]  /*3c00*/  MUFU.EX2 R42, R70 ;  /* 0x00000046002a7308 */ /* 0x000fe20000000800 */
[----:B------:R-:W-:-:S04]  /*3c10*/  FMNMX.FTZ R50, R111, R50, !PT ;  /* 0x000000326f327209 */ /* 0x000fc80007810000 */
[----:B------:R-:W-:-:S03]  /*3c20*/  FMNMX.FTZ R61, R115, R50, !PT ;  /* 0x00000032733d7209 */ /* 0x000fc60007810000 */
[----:B------:R1:W-:Y:S02]  /*3c30*/  MUFU.EX2 R50, R74 ;  /* 0x0000004a00327308 */ /* 0x0003e40000000800 */
[----:B0-----:R-:W0:Y:S06]  /*3c40*/  SHFL.BFLY PT, R62, R61, 0x2, 0x1f ;  /* 0x0c401f003d3e7f89 */ /* 0x001e2c00000e0000 */
[----:B------:R-:W-:Y:S01]  /*3c50*/  MUFU.EX2 R105, R105 ;  /* 0x0000006900697308 */ /* 0x000fe20000000800 */
[----:B-1----:R-:W-:-:S07]  /*3c60*/  FFMA.FTZ R74, R94, UR26, -R73 ;  /* 0x0000001a5e4a7c23 */ /* 0x002fce0008010849 */
[----:B------:R-:W-:Y:S08]  /*3c70*/  MUFU.EX2 R114, R114 ;  /* 0x0000007200727308 */ /* 0x000ff00000000800 */
[----:B------:R-:W-:Y:S01]  /*3c80*/  MUFU.EX2 R18, R18 ;  /* 0x0000001200127308 */ /* 0x000fe20000000800 */
[----:B0-----:R-:W-:Y:S01]  /*3c90*/  FMNMX.FTZ R70, R61, R62, !PT ;  /* 0x0000003e3d467209 */ /* 0x001fe20007810000 */
[--C-:B------:R-:W-:Y:S01]  /*3ca0*/  FFMA.FTZ R62, R89, UR26, -R73.reuse ;  /* 0x0000001a593e7c23 */ /* 0x100fe20008010849 */
[--C-:B------:R-:W-:Y:S01]  /*3cb0*/  FFMA.FTZ R61, R90, UR26, -R73.reuse ;  /* 0x0000001a5a3d7c23 */ /* 0x100fe20008010849 */
[----:B------:R-:W-:-:S02]  /*3cc0*/  FFMA.FTZ R73, R102, UR26, -R73 ;  /* 0x0000001a66497c23 */ /* 0x000fc40008010849 */
[----:B------:R-:W0:Y:S02]  /*3cd0*/  SHFL.BFLY PT, R103, R70, 0x1, 0x1f ;  /* 0x0c201f0046677f89 */ /* 0x000e2400000e0000 */
[----:B------:R-:W-:Y:S08]  /*3ce0*/  MUFU.EX2 R25, R25 ;  /* 0x0000001900197308 */ /* 0x000ff00000000800 */
[----:B------:R-:W-:Y:S08]  /*3cf0*/  MUFU.EX2 R30, R30 ;  /* 0x0000001e001e7308 */ /* 0x000ff00000000800 */
[----:B------:R-:W-:Y:S01]  /*3d00*/  MUFU.EX2 R37, R37 ;  /* 0x0000002500257308 */ /* 0x000fe20000000800 */
[----:B0-----:R-:W-:-:S07]  /*3d10*/  FMNMX.FTZ R103, R70, R103, !PT ;  /* 0x0000006746677209 */ /* 0x001fce0007810000 */
[----:B------:R-:W-:Y:S01]  /*3d20*/  MUFU.EX2 R38, R38 ;  /* 0x0000002600267308 */ /* 0x000fe20000000800 */
[C---:B------:R-:W-:Y:S01]  /*3d30*/  FSETP.NEU.FTZ.AND P2, PT, R103.reuse, -INF , PT ;  /* 0xff8000006700780b */ /* 0x040fe20003f5d000 */
[----:B------:R-:W-:-:S06]  /*3d40*/  FMUL.FTZ R78, R103, UR26 ;  /* 0x0000001a674e7c20 */ /* 0x000fcc0008410000 */
[----:B------:R-:W-:Y:S01]  /*3d50*/  MUFU.EX2 R41, R41 ;  /* 0x0000002900297308 */ /* 0x000fe20000000800 */
[----:B------:R-:W-:Y:S02]  /*3d60*/  FSEL R78, R78, RZ, P2 ;  /* 0x000000ff4e4e7208 */ /* 0x000fe40001000000 */
[----:B------:R-:W-:-:S03]  /*3d70*/  PLOP3.LUT P2, PT, PT, PT, UP0, 0x80, 0x0 ;  /* 0x000000000000781c */ /* 0x000fc60003f4f008 */
[--C-:B------:R-:W-:Y:S01]  /*3d80*/  FFMA.FTZ R5, R5, UR26, -R78.reuse ;  /* 0x0000001a05057c23 */ /* 0x100fe2000801084e */
[--C-:B------:R-:W-:Y:S01]  /*3d90*/  FFMA.FTZ R92, R6, UR26, -R78.reuse ;  /* 0x0000001a065c7c23 */ /* 0x100fe2000801084e */
[--C-:B------:R-:W-:Y:S01]  /*3da0*/  FFMA.FTZ R9, R9, UR26, -R78.reuse ;  /* 0x0000001a09097c23 */ /* 0x100fe2000801084e */
[--C-:B------:R-:W-:Y:S01]  /*3db0*/  FFMA.FTZ R94, R10, UR26, -R78.reuse ;  /* 0x0000001a0a5e7c23 */ /* 0x100fe2000801084e */
[--C-:B------:R-:W-:Y:S01]  /*3dc0*/  FFMA.FTZ R87, R13, UR26, -R78.reuse ;  /* 0x0000001a0d577c23 */ /* 0x100fe2000801084e */
[----:B------:R-:W-:Y:S01]  /*3dd0*/  FFMA.FTZ R14, R14, UR26, -R78 ;  /* 0x0000001a0e0e7c23 */ /* 0x000fe2000801084e */
[----:B------:R-:W-:Y:S01]  /*3de0*/  MUFU.EX2 R5, R5 ;  /* 0x0000000500057308 */ /* 0x000fe20000000800 */
[----:B------:R-:W-:Y:S01]  /*3df0*/  FADD.FTZ R10, R93, R4 ;  /* 0x000000045d0a7221 */ /* 0x000fe20000010000 */
[--C-:B------:R-:W-:Y:S01]  /*3e00*/  FFMA.FTZ R89, R19, UR26, -R78.reuse ;  /* 0x0000001a13597c23 */ /* 0x100fe2000801084e */
[--C-:B------:R-:W-:Y:S01]  /*3e10*/  FFMA.FTZ R19, R27, UR26, -R78.reuse ;  /* 0x0000001a1b137c23 */ /* 0x100fe2000801084e */
[----:B------:R-:W-:Y:S01]  /*3e20*/  FFMA.FTZ R27, R47, UR26, -R78 ;  /* 0x0000001a2f1b7c23 */ /* 0x000fe2000801084e */
[----:B------:R-:W-:Y:S01]  /*3e30*/  FADD.FTZ R47, R7, R10 ;  /* 0x0000000a072f7221 */ /* 0x000fe20000010000 */
[--C-:B------:R-:W-:Y:S01]  /*3e40*/  FFMA.FTZ R20, R20, UR26, -R78.reuse ;  /* 0x0000001a14147c23 */ /* 0x100fe2000801084e */
[----:B------:R-:W-:Y:S01]  /*3e50*/  FFMA.FTZ R86, R36, UR26, -R78 ;  /* 0x0000001a24567c23 */ /* 0x000fe2000801084e */
[----:B------:R-:W0:Y:S01]  /*3e60*/  MUFU.EX2 R92, R92 ;  /* 0x0000005c005c7308 */ /* 0x000e220000000800 */
[----:B------:R-:W-:-:S02]  /*3e70*/  @!P1 VIADD R6, R0, 0x30840 ;  /* 0x0003084000069836 */ /* 0x000fc40000000000 */
[--C-:B------:R-:W-:Y:S01]  /*3e80*/  FFMA.FTZ R36, R48, UR26, -R78.reuse ;  /* 0x0000001a30247c23 */ /* 0x100fe2000801084e */
[----:B--2---:R-:W-:Y:S01]  /*3e90*/  FADD.FTZ R48, R8, R47 ;  /* 0x0000002f08307221 */ /* 0x004fe20000010000 */
[--C-:B------:R-:W-:Y:S01]  /*3ea0*/  FFMA.FTZ R75, R39, UR26, -R78.reuse ;  /* 0x0000001a274b7c23 */ /* 0x100fe2000801084e */
[----:B------:R-:W-:Y:S01]  /*3eb0*/  FFMA.FTZ R39, R55, UR26, -R78 ;  /* 0x0000001a37277c23 */ /* 0x000fe2000801084e */
[----:B------:R-:W-:Y:S01]  /*3ec0*/  @!P1 PRMT R6, RZ, 0x654, R6 ;  /* 0x00000654ff069816 */ /* 0x000fe20000000006 */
[----:B---3--:R-:W-:Y:S01]  /*3ed0*/  FADD.FTZ R55, R11, R48 ;  /* 0x000000300b377221 */ /* 0x008fe20000010000 */
[----:B------:R-:W1:Y:S01]  /*3ee0*/  MUFU.EX2 R9, R9 ;  /* 0x0000000900097308 */ /* 0x000e620000000800 */
[--C-:B------:R-:W-:Y:S01]  /*3ef0*/  FFMA.FTZ R13, R23, UR26, -R78.reuse ;  /* 0x0000001a170d7c23 */ /* 0x100fe2000801084e */
[----:B------:R2:W-:Y:S01]  /*3f00*/  @!P1 SYNCS.ARRIVE.TRANS64.RED.A1T0 RZ, [R6+URZ], RZ ;  /* 0x000000ff06ff99a7 */ /* 0x0005e2000810043f */
[----:B----4-:R-:W-:Y:S01]  /*3f10*/  FADD.FTZ R48, R106, R55 ;  /* 0x000000376a307221 */ /* 0x010fe20000010000 */
[--C-:B------:R-:W-:Y:S01]  /*3f20*/  FFMA.FTZ R24, R24, UR26, -R78.reuse ;  /* 0x0000001a18187c23 */ /* 0x100fe2000801084e */
[--C-:B------:R-:W-:Y:S01]  /*3f30*/  FFMA.FTZ R28, R28, UR26, -R78.reuse ;  /* 0x0000001a1c1c7c23 */ /* 0x100fe2000801084e */
[----:B------:R-:W-:Y:S01]  /*3f40*/  FFMA.FTZ R90, R44, UR26, -R78 ;  /* 0x0000001a2c5a7c23 */ /* 0x000fe2000801084e */
[----:B-----5:R-:W-:Y:S01]  /*3f50*/  FADD.FTZ R55, R99, R48 ;  /* 0x0000003063377221 */ /* 0x020fe20000010000 */
[----:B------:R-:W3:Y:S01]  /*3f60*/  MUFU.EX2 R94, R94 ;  /* 0x0000005e005e7308 */ /* 0x000ee20000000800 */
[----:B0-----:R-:W-:Y:S01]  /*3f70*/  FADD.FTZ R10, R5, R92 ;  /* 0x0000005c050a7221 */ /* 0x001fe20000010000 */
[----:B--2---:R-:W-:Y:S01]  /*3f80*/  F2FP.F16.F32.PACK_AB R6, R8, R7 ;  /* 0x000000070806723e */ /* 0x004fe200000000ff */
[--C-:B------:R-:W-:Y:S01]  /*3f90*/  FFMA.FTZ R44, R59, UR26, -R78.reuse ;  /* 0x0000001a3b2c7c23 */ /* 0x100fe2000801084e */
[----:B------:R-:W-:Y:S01]  /*3fa0*/  F2FP.F16.F32.PACK_AB R8, R106, R11 ;  /* 0x0000000b6a08723e */ /* 0x000fe200000000ff */
[----:B------:R-:W-:Y:S01]  /*3fb0*/  FADD.FTZ R59, R110, R55 ;  /* 0x000000376e3b7221 */ /* 0x000fe20000010000 */
[--C-:B------:R-:W-:Y:S01]  /*3fc0*/  FFMA.FTZ R23, R31, UR26, -R78.reuse ;  /* 0x0000001a1f177c23 */ /* 0x100fe2000801084e */
[----:B------:R-:W-:Y:S01]  /*3fd0*/  FFMA.FTZ R56, R56, UR26, -R78 ;  /* 0x0000001a38387c23 */ /* 0x000fe2000801084e */
[----:B------:R-:W0:Y:S01]  /*3fe0*/  MUFU.EX2 R87, R87 ;  /* 0x0000005700577308 */ /* 0x000e220000000800 */
[----:B-1----:R-:W-:Y:S01]  /*3ff0*/  FADD.FTZ R47, R9, R10 ;  /* 0x0000000a092f7221 */ /* 0x002fe20000010000 */
[--C-:B------:R-:W-:Y:S01]  /*4000*/  FFMA.FTZ R32, R32, UR26, -R78.reuse ;  /* 0x0000001a20207c23 */ /* 0x100fe2000801084e */
[--C-:B------:R-:W-:Y:S01]  /*4010*/  FFMA.FTZ R35, R35, UR26, -R78.reuse ;  /* 0x0000001a23237c23 */ /* 0x100fe2000801084e */
[--C-:B------:R-:W-:Y:S01]  /*4020*/  FFMA.FTZ R88, R40, UR26, -R78.reuse ;  /* 0x0000001a28587c23 */ /* 0x100fe2000801084e */
[--C-:B------:R-:W-:Y:S01]  /*4030*/  FFMA.FTZ R43, R43, UR26, -R78.reuse ;  /* 0x0000001a2b2b7c23 */ /* 0x100fe2000801084e */
[--C-:B------:R-:W-:Y:S01]  /*4040*/  FFMA.FTZ R31, R51, UR26, -R78.reuse ;  /* 0x0000001a331f7c23 */ /* 0x100fe2000801084e */
[--C-:B------:R-:W-:Y:S01]  /*4050*/  FFMA.FTZ R40, R52, UR26, -R78.reuse ;  /* 0x0000001a34287c23 */ /* 0x100fe2000801084e */
[----:B------:R-:W1:Y:S01]  /*4060*/  MUFU.EX2 R14, R14 ;  /* 0x0000000e000e7308 */ /* 0x000e620000000800 */
[----:B---3--:R-:W-:Y:S01]  /*4070*/  FADD.FTZ R10, R94, R47 ;  /* 0x0000002f5e0a7221 */ /* 0x008fe20000010000 */
[--C-:B------:R-:W-:Y:S01]  /*4080*/  FFMA.FTZ R47, R63, UR26, -R78.reuse ;  /* 0x0000001a3f2f7c23 */ /* 0x100fe2000801084e */
[--C-:B------:R-:W-:Y:S01]  /*4090*/  FFMA.FTZ R63, R77, UR26, -R78.reuse ;  /* 0x0000001a4d3f7c23 */ /* 0x100fe2000801084e */
[----:B------:R-:W-:Y:S01]  /*40a0*/  F2FP.F16.F32.PACK_AB R4, R4, R93 ;  /* 0x0000005d0404723e */ /* 0x000fe200000000ff */
[--C-:B------:R-:W-:Y:S01]  /*40b0*/  FFMA.FTZ R55, R68, UR26, -R78.reuse ;  /* 0x0000001a44377c23 */ /* 0x100fe2000801084e */
[----:B------:R-:W-:Y:S01]  /*40c0*/  F2FP.F16.F32.PACK_AB R5, R92, R5 ;  /* 0x000000055c05723e */ /* 0x000fe200000000ff */
[----:B------:R-:W-:Y:S01]  /*40d0*/  FFMA.FTZ R51, R60, UR26, -R78 ;  /* 0x0000001a3c337c23 */ /* 0x000fe2000801084e */
[----:B------:R-:W2:Y:S01]  /*40e0*/  MUFU.EX2 R89, R89 ;  /* 0x0000005900597308 */ /* 0x000ea20000000800 */
[----:B0-----:R-:W-:Y:S01]  /*40f0*/  FADD.FTZ R7, R87, R10 ;  /* 0x0000000a57077221 */ /* 0x001fe20000010000 */
[----:B------:R-:W-:Y:S01]  /*4100*/  F2FP.F16.F32.PACK_AB R10, R110, R99 ;  /* 0x000000636e0a723e */ /* 0x000fe200000000ff */
[--C-:B------:R-:W-:Y:S01]  /*4110*/  FFMA.FTZ R52, R67, UR26, -R78.reuse ;  /* 0x0000001a43347c23 */ /* 0x100fe2000801084e */
[--C-:B------:R-:W-:Y:S01]  /*4120*/  FFMA.FTZ R60, R76, UR26, -R78.reuse ;  /* 0x0000001a4c3c7c23 */ /* 0x100fe2000801084e */
[--C-:B------:R-:W-:Y:S01]  /*4130*/  FFMA.FTZ R67, R80, UR26, -R78.reuse ;  /* 0x0000001a50437c23 */ /* 0x100fe2000801084e */
[--C-:B------:R-:W-:Y:S01]  /*4140*/  FFMA.FTZ R81, R81, UR26, -R78.reuse ;  /* 0x0000001a51517c23 */ /* 0x100fe2000801084e */
[--C-:B------:R-:W-:Y:S01]  /*4150*/  FFMA.FTZ R84, R84, UR26, -R78.reuse ;  /* 0x0000001a54547c23 */ /* 0x100fe2000801084e */
[----:B------:R-:W0:Y:S01]  /*4160*/  MUFU.EX2 R20, R20 ;  /* 0x0000001400147308 */ /* 0x000e220000000800 */
[----:B-1----:R-:W-:Y:S01]  /*4170*/  FADD.FTZ R48, R14, R7 ;  /* 0x000000070e307221 */ /* 0x002fe20000010000 */
[----:B------:R-:W-:Y:S01]  /*4180*/  F2FP.F16.F32.PACK_AB R7, R94, R9 ;  /* 0x000000095e07723e */ /* 0x000fe200000000ff */
[--C-:B------:R-:W-:Y:S01]  /*4190*/  FFMA.FTZ R85, R85, UR26, -R78.reuse ;  /* 0x0000001a55557c23 */ /* 0x100fe2000801084e */
[----:B------:R-:W-:Y:S01]  /*41a0*/  F2FP.F16.F32.PACK_AB R9, R14, R87 ;  /* 0x000000570e09723e */ /* 0x000fe200000000ff */
[--C-:B------:R-:W-:Y:S01]  /*41b0*/  FFMA.FTZ R83, R83, UR26, -R78.reuse ;  /* 0x0000001a53537c23 */ /* 0x100fe2000801084e */
[----:B------:R-:W-:Y:S01]  /*41c0*/  FFMA.FTZ R82, R82, UR26, -R78 ;  /* 0x0000001a52527c23 */ /* 0x000fe2000801084e */
[----:B------:R1:W-:Y:S01]  /*41d0*/  STSM.16.M88.4 [R2+0x1e800], R4 ;  /* 0x01e8000402007844 */ /* 0x0003e20000000200 */
[----:B------:R-:W3:Y:S01]  /*41e0*/  MUFU.EX2 R13, R13 ;  /* 0x0000000d000d7308 */ /* 0x000ee20000000800 */
[----:B--2---:R-:W-:Y:S01]  /*41f0*/  FADD.FTZ R11, R89, R48 ;  /* 0x00000030590b7221 */ /* 0x004fe20000010000 */
[--C-:B------:R-:W-:Y:S01]  /*4200*/  FFMA.FTZ R48, R64, UR26, -R78.reuse ;  /* 0x0000001a40307c23 */ /* 0x100fe2000801084e */
[--C-:B------:R-:W-:Y:S01]  /*4210*/  FFMA.FTZ R79, R79, UR26, -R78.reuse ;  /* 0x0000001a4f4f7c23 */ /* 0x100fe2000801084e */
[--C-:B------:R-:W-:Y:S01]  /*4220*/  FFMA.FTZ R109, R109, UR26, -R78.reuse ;  /* 0x0000001a6d6d7c23 */ /* 0x100fe2000801084e */
[--C-:B------:R-:W-:Y:S01]  /*4230*/  FFMA.FTZ R107, R107, UR26, -R78.reuse ;  /* 0x0000001a6b6b7c23 */ /* 0x100fe2000801084e */
[--C-:B------:R-:W-:Y:S01]  /*4240*/  FFMA.FTZ R113, R113, UR26, -R78.reuse ;  /* 0x0000001a71717c23 */ /* 0x100fe2000801084e */
[--C-:B------:R-:W-:Y:S01]  /*4250*/  FFMA.FTZ R111, R111, UR26, -R78.reuse ;  /* 0x0000001a6f6f7c23 */ /* 0x100fe2000801084e */
[----:B------:R-:W2:Y:S01]  /*4260*/  MUFU.EX2 R24, R24 ;  /* 0x0000001800187308 */ /* 0x000ea20000000800 */
[C---:B0-----:R-:W-:Y:S01]  /*4270*/  FADD.FTZ R14, R20.reuse, R11 ;  /* 0x0000000b140e7221 */ /* 0x041fe20000010000 */
[----:B------:R-:W-:Y:S01]  /*4280*/  F2FP.F16.F32.PACK_AB R11, R20, R89 ;  /* 0x00000059140b723e */ /* 0x000fe200000000ff */
[----:B------:R-:W-:Y:S01]  /*4290*/  FADD.FTZ R20, R12, R59 ;  /* 0x0000003b0c147221 */ /* 0x000fe20000010000 */
[----:B------:R-:W-:Y:S01]  /*42a0*/  F2FP.F16.F32.PACK_AB R12, R15, R12 ;  /* 0x0000000c0f0c723e */ /* 0x000fe200000000ff */
[----:B------:R-:W-:-:S02]  /*42b0*/  FFMA.FTZ R59, R72, UR26, -R78 ;  /* 0x0000001a483b7c23 */ /* 0x000fc4000801084e */
[----:B------:R-:W-:Y:S01]  /*42c0*/  FADD.FTZ R20, R15, R20 ;  /* 0x000000140f147221 */ /* 0x000fe20000010000 */
[----:B------:R-:W0:Y:S01]  /*42d0*/  MUFU.EX2 R19, R19 ;  /* 0x0000001300137308 */ /* 0x000e220000000800 */
[----:B------:R4:W-:Y:S01]  /*42e0*/  STSM.16.M88.4 [R152], R8 ;  /* 0x0000000898007844 */ /* 0x0009e20000000200 */
[----:B-1----:R-:W-:Y:S01]  /*42f0*/  F2FP.F16.F32.PACK_AB R4, R112, R101 ;  /* 0x000000657004723e */ /* 0x002fe200000000ff */
[----:B------:R-:W-:Y:S01]  /*4300*/  FADD.FTZ R77, R21, R20 ;  /* 0x00000014154d7221 */ /* 0x000fe20000010000 */
[----:B------:R-:W-:-:S03]  /*4310*/  F2FP.F16.F32.PACK_AB R6, R114, R105 ;  /* 0x000000697206723e */ /* 0x000fc600000000ff */
[----:B------:R-:W-:Y:S01]  /*4320*/  FADD.FTZ R20, R22, R77 ;  /* 0x0000004d16147221 */ /* 0x000fe20000010000 */
[----:B------:R-:W1:Y:S03]  /*4330*/  MUFU.EX2 R28, R28 ;  /* 0x0000001c001c7308 */ /* 0x000e660000000800 */
[----:B------:R-:W-:-:S04]  /*4340*/  FADD.FTZ R77, R95, R20 ;  /* 0x000000145f4d7221 */ /* 0x000fc80000010000 */
[----:B------:R-:W-:Y:S01]  /*4350*/  FADD.FTZ R20, R104, R77 ;  /* 0x0000004d68147221 */ /* 0x000fe20000010000 */
[----:B------:R5:W-:Y:S03]  /*4360*/  MUFU.EX2 R0, R56 ;  /* 0x0000003800007308 */ /* 0x000be60000000800 */
[----:B------:R-:W-:-:S04]  /*4370*/  FADD.FTZ R77, R97, R20 ;  /* 0x00000014614d7221 */ /* 0x000fc80000010000 */
[----:B------:R-:W-:Y:S01]  /*4380*/  FADD.FTZ R20, R108, R77 ;  /* 0x0000004d6c147221 */ /* 0x000fe20000010000 */
[----:B------:R-:W4:Y:S01]  /*4390*/  MUFU.EX2 R23, R23 ;  /* 0x0000001700177308 */ /* 0x000f220000000800 */
[----:B-----5:R-:W-:Y:S01]  /*43a0*/  FFMA.FTZ R56, R71, UR26, -R78 ;  /* 0x0000001a47387c23 */ /* 0x020fe2000801084e */
[----:B---3--:R-:W-:Y:S01]  /*43b0*/  FADD.FTZ R71, R13, R14 ;  /* 0x0000000e0d477221 */ /* 0x008fe20000010000 */
[----:B------:R-:W-:Y:S01]  /*43c0*/  FADD.FTZ R77, R101, R20 ;  /* 0x00000014654d7221 */ /* 0x000fe20000010000 */
[C---:B--2---:R-:W-:Y:S01]  /*43d0*/  F2FP.F16.F32.PACK_AB R13, R24.reuse, R13 ;  /* 0x0000000d180d723e */ /* 0x044fe200000000ff */
[----:B------:R-:W-:Y:S01]  /*43e0*/  FFMA.FTZ R78, R115, UR26, -R78 ;  /* 0x0000001a734e7c23 */ /* 0x000fe2000801084e */
[----:B------:R-:W-:Y:S01]  /*43f0*/  FADD.FTZ R14, R24, R71 ;  /* 0x00000047180e7221 */ /* 0x000fe20000010000 */
[----:B------:R-:W-:Y:S01]  /*4400*/  FADD.FTZ R20, R112, R77 ;  /* 0x0000004d70147221 */ /* 0x000fe20000010000 */
[----:B------:R-:W2:Y:S02]  /*4410*/  MUFU.EX2 R32, R32 ;  /* 0x0000002000207308 */ /* 0x000ea40000000800 */
[----:B0-----:R-:W-:Y:S01]  /*4420*/  FADD.FTZ R71, R19, R14 ;  /* 0x0000000e13477221 */ /* 0x001fe20000010000 */
[----:B------:R-:W-:Y:S01]  /*4430*/  FADD.FTZ R77, R105, R20 ;  /* 0x00000014694d7221 */ /* 0x000fe20000010000 */
[----:B------:R-:W-:-:S02]  /*4440*/  F2FP.F16.F32.PACK_AB R20, R104, R95 ;  /* 0x0000005f6814723e */ /* 0x000fc400000000ff */
[----:B-1----:R-:W-:Y:S01]  /*4450*/  FADD.FTZ R14, R28, R71 ;  /* 0x000000471c0e7221 */ /* 0x002fe20000010000 */
[----:B------:R-:W-:Y:S01]  /*4460*/  FADD.FTZ R77, R114, R77 ;  /* 0x0000004d724d7221 */ /* 0x000fe20000010000 */
[----:B------:R-:W0:Y:S02]  /*4470*/  MUFU.EX2 R35, R35 ;  /* 0x0000002300237308 */ /* 0x000e240000000800 */
[----:B----4-:R-:W-:Y:S01]  /*4480*/  FADD.FTZ R71, R23, R14 ;  /* 0x0000000e17477221 */ /* 0x010fe20000010000 */
[----:B------:R-:W-:-:S04]  /*4490*/  FADD.FTZ R68, R18, R77 ;  /* 0x0000004d12447221 */ /* 0x000fc80000010000 */
[----:B------:R-:W-:Y:S01]  /*44a0*/  FADD.FTZ R7, R25, R68 ;  /* 0x0000004419077221 */ /* 0x000fe20000010000 */
[----:B------:R-:W1:Y:S01]  /*44b0*/  MUFU.EX2 R86, R86 ;  /* 0x0000005600567308 */ /* 0x000e620000000800 */
[----:B--2---:R-:W-:Y:S02]  /*44c0*/  FADD.FTZ R14, R32, R71 ;  /* 0x00000047200e7221 */ /* 0x004fe40000010000 */
[----:B------:R-:W-:-:S04]  /*44d0*/  FADD.FTZ R10, R30, R7 ;  /* 0x000000071e0a7221 */ /* 0x000fc80000010000 */
[----:B------:R-:W-:Y:S01]  /*44e0*/  FADD.FTZ R7, R37, R10 ;  /* 0x0000000a25077221 */ /* 0x000fe20000010000 */
[----:B------:R-:W2:Y:S01]  /*44f0*/  MUFU.EX2 R75, R75 ;  /* 0x0000004b004b7308 */ /* 0x000ea20000000800 */
[----:B0-----:R-:W-:Y:S02]  /*4500*/  FADD.FTZ R71, R35, R14 ;  /* 0x0000000e23477221 */ /* 0x001fe40000010000 */
[----:B------:R-:W-:-:S04]  /*4510*/  FADD.FTZ R10, R38, R7 ;  /* 0x00000007260a7221 */ /* 0x000fc80000010000 */
[----:B------:R-:W-:Y:S01]  /*4520*/  FADD.FTZ R10, R41, R10 ;  /* 0x0000000a290a7221 */ /* 0x000fe20000010000 */
[----:B------:R-:W0:Y:S01]  /*4530*/  MUFU.EX2 R88, R88 ;  /* 0x0000005800587308 */ /* 0x000e220000000800 */
[----:B-1----:R-:W-:-:S07]  /*4540*/  FADD.FTZ R14, R86, R71 ;  /* 0x00000047560e7221 */ /* 0x002fce0000010000 */
[----:B------:R-:W1:Y:S01]  /*4550*/  MUFU.EX2 R43, R43 ;  /* 0x0000002b002b7308 */ /* 0x000e620000000800 */
[----:B--2---:R-:W-:-:S07]  /*4560*/  FADD.FTZ R71, R75, R14 ;  /* 0x0000000e4b477221 */ /* 0x004fce0000010000 */
[----:B------:R-:W2:Y:S01]  /*4570*/  MUFU.EX2 R90, R90 ;  /* 0x0000005a005a7308 */ /* 0x000ea20000000800 */
[----:B0-----:R-:W-:-:S07]  /*4580*/  FADD.FTZ R14, R88, R71 ;  /* 0x00000047580e7221 */ /* 0x001fce0000010000 */
[----:B------:R-:W0:Y:S01]  /*4590*/  MUFU.EX2 R27, R27 ;  /* 0x0000001b001b7308 */ /* 0x000e220000000800 */
[----:B-1----:R-:W-:Y:S01]  /*45a0*/  FADD.FTZ R15, R43, R14 ;  /* 0x0000000e2b0f7221 */ /* 0x002fe20000010000 */
[----:B------:R-:W-:Y:S02]  /*45b0*/  F2FP.F16.F32.PACK_AB R14, R22, R21 ;  /* 0x00000015160e723e */ /* 0x000fe400000000ff */
[----:B------:R-:W-:Y:S02]  /*45c0*/  F2FP.F16.F32.PACK_AB R21, R32, R23 ;  /* 0x000000172015723e */ /* 0x000fe400000000ff */
[----:B------:R-:W-:Y:S02]  /*45d0*/  F2FP.F16.F32.PACK_AB R22, R108, R97 ;  /* 0x000000616c16723e */ /* 0x000fe400000000ff */
[----:B------:R-:W1:Y:S01]  /*45e0*/  MUFU.EX2 R36, R36 ;  /* 0x0000002400247308 */ /* 0x000e620000000800 */
[----:B--2---:R-:W-:Y:S01]  /*45f0*/  FADD.FTZ R64, R90, R15 ;  /* 0x0000000f5a407221 */ /* 0x004fe20000010000 */
[----:B------:R-:W-:-:S02]  /*4600*/  F2FP.F16.F32.PACK_AB R15, R28, R19 ;  /* 0x000000131c0f723e */ /* 0x000fc400000000ff */
[----:B------:R-:W-:Y:S02]  /*4610*/  F2FP.F16.F32.PACK_AB R23, R86, R35 ;  /* 0x000000235617723e */ /* 0x000fe400000000ff */
[----:B------:R-:W-:Y:S01]  /*4620*/  F2FP.F16.F32.PACK_AB R7, R90, R43 ;  /* 0x0000002b5a07723e */ /* 0x000fe200000000ff */
[----:B------:R2:W-:Y:S01]  /*4630*/  STSM.16.M88.4 [R17], R12 ;  /* 0x0000000c11007844 */ /* 0x0005e20000000200 */
[----:B------:R-:W3:Y:S01]  /*4640*/  MUFU.EX2 R31, R31 ;  /* 0x0000001f001f7308 */ /* 0x000ee20000000800 */
[----:B0-----:R-:W-:Y:S02]  /*4650*/  FADD.FTZ R5, R27, R64 ;  /* 0x000000401b057221 */ /* 0x001fe40000010000 */
[----:B------:R-:W-:Y:S05]  /*4660*/  STSM.16.M88.4 [R16], R20 ;  /* 0x0000001410007844 */ /* 0x000fea0000000200 */
[----:B------:R-:W0:Y:S01]  /*4670*/  MUFU.EX2 R40, R40 ;  /* 0x0000002800287308 */ /* 0x000e220000000800 */
[----:B-1----:R-:W-:Y:S01]  /*4680*/  FADD.FTZ R8, R36, R5 ;  /* 0x0000000524087221 */ /* 0x002fe20000010000 */
[----:B--2---:R-:W-:-:S06]  /*4690*/  F2FP.F16.F32.PACK_AB R12, R41, R38 ;  /* 0x00000026290c723e */ /* 0x004fcc00000000ff */
[----:B------:R-:W1:Y:S01]  /*46a0*/  MUFU.EX2 R39, R39 ;  /* 0x0000002700277308 */ /* 0x000e620000000800 */
[----:B---3--:R-:W-:-:S07]  /*46b0*/  FADD.FTZ R5, R31, R8 ;  /* 0x000000081f057221 */ /* 0x008fce0000010000 */
[----:B------:R-:W2:Y:S01]  /*46c0*/  MUFU.EX2 R45, R45 ;  /* 0x0000002d002d7308 */ /* 0x000ea20000000800 */
[----:B0-----:R-:W-:Y:S01]  /*46d0*/  FADD.FTZ R8, R40, R5 ;  /* 0x0000000528087221 */ /* 0x001fe20000010000 */
[----:B------:R-:W-:-:S05]  /*46e0*/  F2FP.F16.F32.PACK_AB R5, R88, R75 ;  /* 0x0000004b5805723e */ /* 0x000fca00000000ff */
[----:B------:R0:W-:Y:S01]  /*46f0*/  STSM.16.M88.4 [R2+0x24800], R4 ;  /* 0x0248000402007844 */ /* 0x0001e20000000200 */
[----:B------:R-:W3:Y:S01]  /*4700*/  MUFU.EX2 R46, R46 ;  /* 0x0000002e002e7308 */ /* 0x000ee20000000800 */
[----:B-1----:R-:W-:Y:S01]  /*4710*/  FADD.FTZ R9, R39, R8 ;  /* 0x0000000827097221 */ /* 0x002fe20000010000 */
[----:B------:R-:W-:-:S03]  /*4720*/  F2FP.F16.F32.PACK_AB R13, R0, R39 ;  /* 0x00000027000d723e */ /* 0x000fc600000000ff */
[----:B------:R-:W-:-:S03]  /*4730*/  FADD.FTZ R9, R0, R9 ;  /* 0x0000000900097221 */ /* 0x000fc60000010000 */
[----:B------:R-:W1:Y:S01]  /*4740*/  MUFU.EX2 R44, R44 ;  /* 0x0000002c002c7308 */ /* 0x000e620000000800 */
[----:B--2---:R-:W-:-:S07]  /*4750*/  FADD.FTZ R11, R45, R10 ;  /* 0x0000000a2d0b7221 */ /* 0x004fce0000010000 */
[----:B------:R-:W2:Y:S01]  /*4760*/  MUFU.EX2 R3, R3 ;  /* 0x0000000300037308 */ /* 0x000ea20000000800 */
[C---:B---3--:R-:W-:Y:S01]  /*4770*/  FADD.FTZ R10, R46.reuse, R11 ;  /* 0x0000000b2e0a7221 */ /* 0x048fe20000010000 */
[----:B------:R-:W-:-:S06]  /*4780*/  F2FP.F16.F32.PACK_AB R14, R46, R45 ;  /* 0x0000002d2e0e723e */ /* 0x000fcc00000000ff */
[----:B------:R-:W3:Y:S01]  /*4790*/  MUFU.EX2 R51, R51 ;  /* 0x0000003300337308 */ /* 0x000ee20000000800 */
[----:B-1----:R-:W-:-:S07]  /*47a0*/  FADD.FTZ R8, R44, R9 ;  /* 0x000000092c087221 */ /* 0x002fce0000010000 */
[----:B------:R-:W1:Y:S01]  /*47b0*/  MUFU.EX2 R47, R47 ;  /* 0x0000002f002f7308 */ /* 0x000e620000000800 */
[----:B--2---:R-:W-:Y:S01]  /*47c0*/  FADD.FTZ R9, R3, R10 ;  /* 0x0000000a03097221 */ /* 0x004fe20000010000 */
[----:B------:R-:W-:-:S03]  /*47d0*/  F2FP.F16.F32.PACK_AB R32, R26, R3 ;  /* 0x000000031a20723e */ /* 0x000fc600000000ff */
[----:B------:R-:W-:-:S03]  /*47e0*/  FADD.FTZ R24, R26, R9 ;  /* 0x000000091a187221 */ /* 0x000fc60000010000 */
[----:B------:R-:W2:Y:S01]  /*47f0*/  MUFU.EX2 R29, R29 ;  /* 0x0000001d001d7308 */ /* 0x000ea20000000800 */
[----:B---3--:R-:W-:Y:S01]  /*4800*/  FADD.FTZ R10, R51, R8 ;  /* 0x00000008330a7221 */ /* 0x008fe20000010000 */
[----:B------:R-:W-:Y:S02]  /*4810*/  F2FP.F16.F32.PACK_AB R8, R25, R18 ;  /* 0x000000121908723e */ /* 0x000fe400000000ff */
[----:B------:R-:W-:-:S04]  /*4820*/  F2FP.F16.F32.PACK_AB R15, R51, R44 ;  /* 0x0000002c330f723e */ /* 0x000fc800000000ff */
[----:B------:R-:W3:Y:S01]  /*4830*/  MUFU.EX2 R48, R48 ;  /* 0x0000003000307308 */ /* 0x000ee20000000800 */
[----:B-1----:R-:W-:Y:S01]  /*4840*/  FADD.FTZ R9, R47, R10 ;  /* 0x0000000a2f097221 */ /* 0x002fe20000010000 */
[----:B------:R-:W-:-:S06]  /*4850*/  F2FP.F16.F32.PACK_AB R10, R37, R30 ;  /* 0x0000001e250a723e */ /* 0x000fcc00000000ff */
[----:B------:R-:W1:Y:S01]  /*4860*/  MUFU.EX2 R34, R34 ;  /* 0x0000002200227308 */ /* 0x000e620000000800 */
[----:B--2---:R-:W-:-:S07]  /*4870*/  FADD.FTZ R11, R29, R24 ;  /* 0x000000181d0b7221 */ /* 0x004fce0000010000 */
[----:B------:R-:W0:Y:S01]  /*4880*/  MUFU.EX2 R52, R52 ;  /* 0x0000003400347308 */ /* 0x000e220000000800 */
[----:B---3--:R-:W-:-:S07]  /*4890*/  FADD.FTZ R9, R48, R9 ;  /* 0x0000000930097221 */ /* 0x008fce0000010000 */
[----:B------:R-:W2:Y:S01]  /*48a0*/  MUFU.EX2 R33, R33 ;  /* 0x0000002100217308 */ /* 0x000ea20000000800 */
[----:B-1----:R-:W-:Y:S01]  /*48b0*/  FADD.FTZ R18, R34, R11 ;  /* 0x0000000b22127221 */ /* 0x002fe20000010000 */
[----:B------:R-:W-:Y:S02]  /*48c0*/  F2FP.F16.F32.PACK_AB R11, R40, R31 ;  /* 0x0000001f280b723e */ /* 0x000fe400000000ff */
[----:B------:R-:W-:-:S04]  /*48d0*/  F2FP.F16.F32.PACK_AB R34, R34, R29 ;  /* 0x0000001d2222723e */ /* 0x000fc800000000ff */
[----:B------:R-:W1:Y:S01]  /*48e0*/  MUFU.EX2 R55, R55 ;  /* 0x0000003700377308 */ /* 0x000e620000000800 */
[----:B0-----:R-:W-:Y:S01]  /*48f0*/  FADD.FTZ R4, R52, R9 ;  /* 0x0000000934047221 */ /* 0x001fe20000010000 */
[----:B------:R-:W-:-:S05]  /*4900*/  F2FP.F16.F32.PACK_AB R9, R36, R27 ;  /* 0x0000001b2409723e */ /* 0x000fca00000000ff */
[----:B------:R-:W-:Y:S01]  /*4910*/  STSM.16.M88.4 [R154], R8 ;  /* 0x000000089a007844 */ /* 0x000fe20000000200 */
[----:B------:R-:W0:Y:S01]  /*4920*/  MUFU.EX2 R56, R56 ;  /* 0x0000003800387308 */ /* 0x000e220000000800 */
[----:B--2---:R-:W-:Y:S02]  /*4930*/  FADD.FTZ R7, R33, R18 ;  /* 0x0000001221077221 */ /* 0x004fe40000010000 */
[----:B------:R2:W-:Y:S02]  /*4940*/  STSM.16.M88.4 [R17+0x6000], R12 ;  /* 0x0060000c11007844 */ /* 0x0005e40000000200 */
[----:B------:R-:W-:-:S03]  /*4950*/  FADD.FTZ R7, R42, R7 ;  /* 0x000000072a077221 */ /* 0x000fc60000010000 */
[----:B------:R-:W3:Y:S01]  /*4960*/  MUFU.EX2 R59, R59 ;  /* 0x0000003b003b7308 */ /* 0x000ee20000000800 */
[C---:B-1----:R-:W-:Y:S01]  /*4970*/  FADD.FTZ R5, R55.reuse, R4 ;  /* 0x0000000437057221 */ /* 0x042fe20000010000 */
[----:B------:R-:W-:Y:S01]  /*4980*/  FADD.FTZ R4, R50, R7 ;  /* 0x0000000732047221 */ /* 0x000fe20000010000 */
[----:B------:R-:W-:-:S05]  /*4990*/  F2FP.F16.F32.PACK_AB R35, R55, R52 ;  /* 0x000000343723723e */ /* 0x000fca00000000ff */
[----:B------:R-:W1:Y:S01]  /*49a0*/  MUFU.EX2 R53, R53 ;  /* 0x0000003500357308 */ /* 0x000e620000000800 */
[----:B0-----:R-:W-:-:S07]  /*49b0*/  FADD.FTZ R0, R56, R5 ;  /* 0x0000000538007221 */ /* 0x001fce0000010000 */
[----:B------:R-:W0:Y:S01]  /*49c0*/  MUFU.EX2 R60, R60 ;  /* 0x0000003c003c7308 */ /* 0x000e220000000800 */
[----:B---3--:R-:W-:-:S07]  /*49d0*/  FADD.FTZ R5, R59, R0 ;  /* 0x000000003b057221 */ /* 0x008fce0000010000 */
[----:B------:R-:W3:Y:S01]  /*49e0*/  MUFU.EX2 R49, R49 ;  /* 0x0000003100317308 */ /* 0x000ee20000000800 */
[----:B-1----:R-:W-:-:S07]  /*49f0*/  FADD.FTZ R6, R53, R4 ;  /* 0x0000000435067221 */ /* 0x002fce0000010000 */
[----:B------:R-:W1:Y:S01]  /*4a00*/  MUFU.EX2 R63, R63 ;  /* 0x0000003f003f7308 */ /* 0x000e620000000800 */
[----:B0-----:R-:W-:-:S07]  /*4a10*/  FADD.FTZ R4, R60, R5 ;  /* 0x000000053c047221 */ /* 0x001fce0000010000 */
[----:B------:R-:W0:Y:S01]  /*4a20*/  MUFU.EX2 R54, R54 ;  /* 0x0000003600367308 */ /* 0x000e220000000800 */
[----:B---3--:R-:W-:-:S07]  /*4a30*/  FADD.FTZ R5, R49, R6 ;  /* 0x0000000631057221 */ /* 0x008fce0000010000 */
[----:B------:R-:W3:Y:S01]  /*4a40*/  MUFU.EX2 R67, R67 ;  /* 0x0000004300437308 */ /* 0x000ee20000000800 */
[C---:B-1----:R-:W-:Y:S01]  /*4a50*/  FADD.FTZ R6, R63.reuse, R4 ;  /* 0x000000043f067221 */ /* 0x042fe20000010000 */
[----:B------:R-:W-:Y:S02]  /*4a60*/  F2FP.F16.F32.PACK_AB R4, R42, R33 ;  /* 0x000000212a04723e */ /* 0x000fe400000000ff */
[----:B------:R-:W-:Y:S02]  /*4a70*/  F2FP.F16.F32.PACK_AB R33, R48, R47 ;  /* 0x0000002f3021723e */ /* 0x000fe400000000ff */
[----:B------:R-:W-:Y:S02]  /*4a80*/  F2FP.F16.F32.PACK_AB R7, R63, R60 ;  /* 0x0000003c3f07723e */ /* 0x000fe400000000ff */
[----:B------:R-:W1:Y:S01]  /*4a90*/  MUFU.EX2 R57, R57 ;  /* 0x0000003900397308 */ /* 0x000e620000000800 */
[----:B0-----:R-:W-:Y:S01]  /*4aa0*/  FADD.FTZ R18, R54, R5 ;  /* 0x0000000536127221 */ /* 0x001fe20000010000 */
[----:B------:R-:W-:Y:S06]  /*4ab0*/  STSM.16.M88.4 [R16+0x6000], R32 ;  /* 0x0060002010007844 */ /* 0x000fec0000000200 */
[----:B------:R-:W0:Y:S01]  /*4ac0*/  MUFU.EX2 R68, R81 ;  /* 0x0000005100447308 */ /* 0x000e220000000800 */
[----:B---3--:R-:W-:Y:S01]  /*4ad0*/  FADD.FTZ R3, R67, R6 ;  /* 0x0000000643037221 */ /* 0x008fe20000010000 */
[----:B------:R-:W-:-:S06]  /*4ae0*/  F2FP.F16.F32.PACK_AB R6, R53, R50 ;  /* 0x000000323506723e */ /* 0x000fcc00000000ff */
[----:B------:R-:W2:Y:S01]  /*4af0*/  MUFU.EX2 R58, R58 ;  /* 0x0000003a003a7308 */ /* 0x000ea20000000800 */
[----:B-1----:R-:W-:-:S07]  /*4b00*/  FADD.FTZ R5, R57, R18 ;  /* 0x0000001239057221 */ /* 0x002fce0000010000 */
[----:B------:R-:W1:Y:S01]  /*4b10*/  MUFU.EX2 R84, R84 ;  /* 0x0000005400547308 */ /* 0x000e620000000800 */
[----:B0-----:R-:W-:-:S07]  /*4b20*/  FADD.FTZ R3, R68, R3 ;  /* 0x0000000344037221 */ /* 0x001fce0000010000 */
[----:B------:R-:W0:Y:S01]  /*4b30*/  MUFU.EX2 R61, R61 ;  /* 0x0000003d003d7308 */ /* 0x000e220000000800 */
[C---:B--2---:R-:W-:Y:S01]  /*4b40*/  FADD.FTZ R12, R58.reuse, R5 ;  /* 0x000000053a0c7221 */ /* 0x044fe20000010000 */
[----:B------:R-:W-:Y:S02]  /*4b50*/  F2FP.F16.F32.PACK_AB R5, R59, R56 ;  /* 0x000000383b05723e */ /* 0x000fe400000000ff */
[----:B------:R-:W-:Y:S02]  /*4b60*/  F2FP.F16.F32.PACK_AB R58, R58, R57 ;  /* 0x000000393a3a723e */ /* 0x000fe400000000ff */
[----:B------:R-:W-:Y:S01]  /*4b70*/  F2FP.F16.F32.PACK_AB R57, R68, R67 ;  /* 0x000000434439723e */ /* 0x000fe200000000ff */
[----:B------:R2:W-:Y:S01]  /*4b80*/  STSM.16.M88.4 [R2+0x2a800], R4 ;  /* 0x02a8000402007844 */ /* 0x0005e20000000200 */
[----:B------:R-:W3:Y:S01]  /*4b90*/  MUFU.EX2 R85, R85 ;  /* 0x0000005500557308 */ /* 0x000ee20000000800 */
[----:B-1----:R-:W-:Y:S01]  /*4ba0*/  FADD.FTZ R8, R84, R3 ;  /* 0x0000000354087221 */ /* 0x002fe20000010000 */
[----:B------:R-:W-:-:S06]  /*4bb0*/  F2FP.F16.F32.PACK_AB R56, R54, R49 ;  /* 0x000000313638723e */ /* 0x000fcc00000000ff */
[----:B------:R-:W1:Y:S01]  /*4bc0*/  MUFU.EX2 R62, R62 ;  /* 0x0000003e003e7308 */ /* 0x000e620000000800 */
[----:B0-----:R-:W-:-:S07]  /*4bd0*/  FADD.FTZ R3, R61, R12 ;  /* 0x0000000c3d037221 */ /* 0x001fce0000010000 */
[----:B------:R-:W0:Y:S01]  /*4be0*/  MUFU.EX2 R83, R83 ;  /* 0x0000005300537308 */ /* 0x000e220000000800 */
[C---:B---3--:R-:W-:Y:S01]  /*4bf0*/  FADD.FTZ R8, R85.reuse, R8 ;  /* 0x0000000855087221 */ /* 0x048fe20000010000 */
[----:B------:R-:W-:-:S05]  /*4c00*/  F2FP.F16.F32.PACK_AB R59, R85, R84 ;  /* 0x00000054553b723e */ /* 0x000fca00000000ff */
[----:B------:R3:W-:Y:S01]  /*4c10*/  STSM.16.M88.4 [R153], R56 ;  /* 0x0000003899007844 */ /* 0x0007e20000000200 */
[----:B------:R-:W4:Y:S01]  /*4c20*/  MUFU.EX2 R65, R65 ;  /* 0x0000004100417308 */ /* 0x000f220000000800 */
[C---:B-1----:R-:W-:Y:S01]  /*4c30*/  FADD.FTZ R12, R62.reuse, R3 ;  /* 0x000000033e0c7221 */ /* 0x042fe20000010000 */
[----:B------:R-:W-:-:S06]  /*4c40*/  F2FP.F16.F32.PACK_AB R64, R62, R61 ;  /* 0x0000003d3e40723e */ /* 0x000fcc00000000ff */
[----:B------:R-:W1:Y:S01]  /*4c50*/  MUFU.EX2 R82, R82 ;  /* 0x0000005200527308 */ /* 0x000e620000000800 */
[----:B0-----:R-:W-:-:S07]  /*4c60*/  FADD.FTZ R3, R83, R8 ;  /* 0x0000000853037221 */ /* 0x001fce0000010000 */
[----:B------:R-:W0:Y:S01]  /*4c70*/  MUFU.EX2 R66, R66 ;  /* 0x0000004200427308 */ /* 0x000e220000000800 */
[----:B----4-:R-:W-:-:S07]  /*4c80*/  FADD.FTZ R11, R65, R12 ;  /* 0x0000000c410b7221 */ /* 0x010fce0000010000 */
[----:B------:R-:W4:Y:S01]  /*4c90*/  MUFU.EX2 R79, R79 ;  /* 0x0000004f004f7308 */ /* 0x000f220000000800 */
[----:B-1----:R-:W-:-:S07]  /*4ca0*/  FADD.FTZ R8, R82, R3 ;  /* 0x0000000352087221 */ /* 0x002fce0000010000 */
[----:B------:R-:W1:Y:S01]  /*4cb0*/  MUFU.EX2 R69, R69 ;  /* 0x0000004500457308 */ /* 0x000e620000000800 */
[C---:B0-----:R-:W-:Y:S01]  /*4cc0*/  FADD.FTZ R12, R66.reuse, R11 ;  /* 0x0000000b420c7221 */ /* 0x041fe20000010000 */
[----:B------:R-:W-:Y:S02]  /*4cd0*/  F2FP.F16.F32.PACK_AB R66, R66, R65 ;  /* 0x000000414242723e */ /* 0x000fe400000000ff */
[----:B------:R-:W-:-:S04]  /*4ce0*/  F2FP.F16.F32.PACK_AB R65, R82, R83 ;  /* 0x000000535241723e */ /* 0x000fc800000000ff */
[----:B------:R-:W0:Y:S01]  /*4cf0*/  MUFU.EX2 R0, R109 ;  /* 0x0000006d00007308 */ /* 0x000e220000000800 */
[----:B----4-:R-:W-:-:S07]  /*4d00*/  FADD.FTZ R3, R79, R8 ;  /* 0x000000084f037221 */ /* 0x010fce0000010000 */
[----:B------:R-:W4:Y:S01]  /*4d10*/  MUFU.EX2 R9, R107 ;  /* 0x0000006b00097308 */ /* 0x000f220000000800 */
[----:B-1----:R-:W-:-:S07]  /*4d20*/  FADD.FTZ R11, R69, R12 ;  /* 0x0000000c450b7221 */ /* 0x002fce0000010000 */
[----:B------:R-:W2:Y:S01]  /*4d30*/  MUFU.EX2 R70, R98 ;  /* 0x0000006200467308 */ /* 0x000ea20000000800 */
[C---:B0-----:R-:W-:Y:S01]  /*4d40*/  FADD.FTZ R12, R0.reuse, R3 ;  /* 0x00000003000c7221 */ /* 0x041fe20000010000 */
[----:B------:R-:W-:-:S05]  /*4d50*/  F2FP.F16.F32.PACK_AB R67, R0, R79 ;  /* 0x0000004f0043723e */ /* 0x000fca00000000ff */
[----:B------:R3:W-:Y:S01]  /*4d60*/  STSM.16.M88.4 [R17+0xc000], R64 ;  /* 0x00c0004011007844 */ /* 0x0007e20000000200 */
[----:B------:R-:W0:Y:S01]  /*4d70*/  MUFU.EX2 R10, R113 ;  /* 0x00000071000a7308 */ /* 0x000e220000000800 */
[----:B----4-:R-:W-:-:S07]  /*4d80*/  FADD.FTZ R3, R9, R12 ;  /* 0x0000000c09037221 */ /* 0x010fce0000010000 */
[----:B------:R-:W-:Y:S01]  /*4d90*/  MUFU.EX2 R74, R74 ;  /* 0x0000004a004a7308 */ /* 0x000fe20000000800 */
[C---:B--2---:R-:W-:Y:S01]  /*4da0*/  FADD.FTZ R5, R70.reuse, R11 ;  /* 0x0000000b46057221 */ /* 0x044fe20000010000 */
[----:B------:R-:W-:-:S06]  /*4db0*/  F2FP.F16.F32.PACK_AB R8, R70, R69 ;  /* 0x000000454608723e */ /* 0x000fcc00000000ff */
[----:B------:R-:W1:Y:S01]  /*4dc0*/  MUFU.EX2 R73, R73 ;  /* 0x0000004900497308 */ /* 0x000e620000000800 */
[C---:B0-----:R-:W-:Y:S01]  /*4dd0*/  FADD.FTZ R0, R10.reuse, R3 ;  /* 0x000000030a007221 */ /* 0x041fe20000010000 */
[----:B------:R-:W-:-:S06]  /*4de0*/  F2FP.F16.F32.PACK_AB R9, R10, R9 ;  /* 0x000000090a09723e */ /* 0x000fcc00000000ff */
[----:B------:R-:W-:Y:S08]  /*4df0*/  MUFU.EX2 R111, R111 ;  /* 0x0000006f006f7308 */ /* 0x000ff00000000800 */
[----:B------:R-:W0:Y:S01]  /*4e00*/  MUFU.EX2 R78, R78 ;  /* 0x0000004e004e7308 */ /* 0x000e220000000800 */
[----:B-1----:R-:W-:Y:S01]  /*4e10*/  F2FP.F16.F32.PACK_AB R10, R73, R74 ;  /* 0x0000004a490a723e */ /* 0x002fe200000000ff */
[----:B------:R-:W-:-:S04]  /*4e20*/  FADD.FTZ R74, R74, R5 ;  /* 0x000000054a4a7221 */ /* 0x000fc80000010000 */
[----:B------:R-:W-:Y:S01]  /*4e30*/  FADD.FTZ R3, R73, R74 ;  /* 0x0000004a49037221 */ /* 0x000fe20000010000 */
[----:B0-----:R-:W-:Y:S01]  /*4e40*/  F2FP.F16.F32.PACK_AB R11, R78, R111 ;  /* 0x0000006f4e0b723e */ /* 0x001fe200000000ff */
[----:B------:R-:W-:-:S04]  /*4e50*/  FADD.FTZ R111, R111, R0 ;  /* 0x000000006f6f7221 */ /* 0x000fc80000010000 */
[----:B------:R3:W-:Y:S01]  /*4e60*/  STSM.16.M88.4 [R16+0xc000], R8 ;  /* 0x00c0000810007844 */ /* 0x0007e20000000200 */
[----:B------:R-:W-:Y:S01]  /*4e70*/  FADD.FTZ R4, R78, R111 ;  /* 0x0000006f4e047221 */ /* 0x000fe20000010000 */
[----:B------:R0:W-:Y:S06]  /*4e80*/  MEMBAR.ALL.CTA ;  /* 0x0000000000007992 */ /* 0x0001ec0000008000 */
[----:B0-----:R-:W0:Y:S02]  /*4e90*/  FENCE.VIEW.ASYNC.S ;  /* 0x00000000000073c6 */ /* 0x001e240000000000 */
[----:B0-----:R-:W-:Y:S01]  /*4ea0*/  NOP ;  /* 0x0000000000007918 */ /* 0x001fe20000000000 */
[----:B------:R-:W-:Y:S05]  /*4eb0*/  @!P2 BRA `(.L_x_176) ;  /* 0x0000003400d0a947 */ /* 0x000fea0003800000 */
[----:B------:R-:W-:Y:S01]  /*4ec0*/  IMAD.MOV.U32 R5, RZ, RZ, R103 ;  /* 0x000000ffff057224 */ /* 0x000fe200078e0067 */
[----:B------:R-:W-:Y:S01]  /*4ed0*/  CS2R R150, SRZ ;  /* 0x0000000000967805 */ /* 0x000fe2000001ff00 */
[----:B------:R-:W-:Y:S01]  /*4ee0*/  IMAD.MOV.U32 R0, RZ, RZ, R96 ;  /* 0x000000ffff007224 */ /* 0x000fe200078e0060 */
        /* <DEDUP_REMOVED lines=20> */
.L_x_185:
[----:B------:R-:W-:Y:S01]  /*5030*/  UIADD3 UR38, UR28, 0x1, URZ ;  /* 0x000000011c267890 */ /* 0x000fe2000fffe03f */
[----:B------:R-:W-:-:S03]  /*5040*/  ISETP.NE.AND P3, PT, RZ, UR44, PT ;  /* 0x0000002cff007c0c */ /* 0x000fc6000bf65270 */
[----:B------:R-:W-:-:S04]  /*5050*/  UISETP.NE.AND UP0, UPT, UR38, 0x2, UPT ;  /* 0x000000022600788c */ /* 0x000fc8000bf05270 */
[----:B------:R-:W-:Y:S02]  /*5060*/  USEL UR37, URZ, 0x1, UP0 ;  /* 0x000000013f257887 */ /* 0x000fe40008000000 */
[----:B------:R-:W-:Y:S02]  /*5070*/  USEL UR38, UR38, URZ, UP0 ;  /* 0x0000003f26267287 */ /* 0x000fe40008000000 */
[----:B------:R-:W-:Y:S02]  /*5080*/  ULOP3.LUT UR37, UR20, UR37, URZ, 0x3c, !UPT ;  /* 0x0000002514257292 */ /* 0x000fe4000f8e3c3f */
[----:B0-----:R-:W-:Y:S10]  /*5090*/  @P3 BRA `(.L_x_177) ;  /* 0x00000000002c3947 */ /* 0x001ff40003800000 */
[----:B------:R-:W-:Y:S05]  /*50a0*/  @!P0 BRA `(.L_x_178) ;  /* 0x0000000000048947 */ /* 0x000fea0003800000 */
[----:B------:R-:W-:Y:S01]  /*50b0*/  BPT.TRAP 0x1 ;  /* 0x000000040000795c */ /* 0x000fe20000300000 */
.L_x_178:
[----:B------:R-:W-:Y:S01]  /*50c0*/  ULEA UR6, UR38, UR39, 0x3 ;  /* 0x0000002726067291 */ /* 0x000fe2000f8e183f */
[----:B------:R-:W-:-:S04]  /*50d0*/  MOV R6, UR37 ;  /* 0x0000002500067c02 */ /* 0x000fc80008000f00 */
[----:B------:R-:W-:-:S04]  /*50e0*/  SHF.L.U32 R6, R6, 0x1f, RZ ;  /* 0x0000001f06067819 */ /* 0x000fc800000006ff */
[----:B------:R0:W1:Y:S01]  /*50f0*/  SYNCS.PHASECHK.TRANS64.TRYWAIT P2, [UR6+0x30830], R6 ;  /* 0x03083006ff0075a7 */ /* 0x0000620008040146 */
[----:B------:R-:W-:Y:S05]  /*5100*/  @!P0 BRA `(.L_x_179) ;  /* 0x0000000000048947 */ /* 0x000fea0003800000 */
[----:B------:R-:W-:Y:S01]  /*5110*/  BPT.TRAP 0x1 ;  /* 0x000000040000795c */ /* 0x000fe20000300000 */
.L_x_179:
[----:B-1----:R-:W-:Y:S05]  /*5120*/  @P2 BRA `(.L_x_177) ;  /* 0x0000000000082947 */ /* 0x002fea0003800000 */
[----:B------:R-:W1:Y:S02]  /*5130*/  SYNCS.PHASECHK.TRANS64.TRYWAIT P2, [UR6+0x30830], R6 ;  /* 0x03083006ff0075a7 */ /* 0x000e640008040146 */
[----:B-1----:R-:W-:Y:S05]  /*5140*/  @!P2 BRA `(.L_x_180) ;  /* 0x000000ac0038a947 */ /* 0x002fea0003800000 */
.L_x_177:
[----:B-1----:R-:W1:Y:S01]  /*5150*/  S2R R7, SR_TID.X ;  /* 0x0000000000077919 */ /* 0x002e620000002100 */
[----:B------:R-:W-:Y:S01]  /*5160*/  UIMAD UR6, UR38, 0x600, UR24 ;  /* 0x00000600260678a4 */ /* 0x000fe2000f8e0218 */
[----:B------:R-:W-:Y:S01]  /*5170*/  UMOV UR7, 0x40000040 ;  /* 0x4000004000077882 */ /* 0x000fe20000000000 */
[----:B------:R-:W-:Y:S02]  /*5180*/  UMOV UR11, 0x40000040 ;  /* 0x40000040000b7882 */ /* 0x000fe40000000000 */
        /* <DEDUP_REMOVED lines=8> */
[----:B---3--:R-:W-:-:S06]  /*5210*/  WARPGROUP.ARRIVE ;  /* 0x00000000000079c5 */ /* 0x008fcc0000000000 */
        /* <DEDUP_REMOVED lines=14> */
.L_x_182:
[----:B------:R-:W-:Y:S01]  /*5300*/  ULEA UR6, UR28, UR39, 0x3 ;  /* 0x000000271c067291 */ /* 0x000fe2000f8e183f */
[----:B------:R-:W-:-:S05]  /*5310*/  IMAD.U32 R6, RZ, RZ, UR20 ;  /* 0x00000014ff067e24 */ /* 0x000fca000f8e00ff */
[----:B------:R-:W-:-:S04]  /*5320*/  SHF.L.U32 R6, R6, 0x1f, RZ ;  /* 0x0000001f06067819 */ /* 0x000fc800000006ff */
[----:B------:R0:W1:Y:S01]  /*5330*/  SYNCS.PHASECHK.TRANS64.TRYWAIT P2, [UR6+0x30850], R6 ;  /* 0x03085006ff0075a7 */ /* 0x0000620008040146 */
[----:B------:R-:W-:Y:S05]  /*5340*/  @!P0 BRA `(.L_x_183) ;  /* 0x0000000000048947 */ /* 0x000fea0003800000 */
[----:B------:R-:W-:Y:S01]  /*5350*/  BPT.TRAP 0x1 ;  /* 0x000000040000795c */ /* 0x000fe20000300000 */
.L_x_183:
[----:B-1----:R-:W-:Y:S05]  /*5360*/  @P2 BRA `(.L_x_181) ;  /* 0x0000000000082947 */ /* 0x002fea0003800000 */
[----:B------:R-:W1:Y:S02]  /*5370*/  SYNCS.PHASECHK.TRANS64.TRYWAIT P2, [UR6+0x30850], R6 ;  /* 0x03085006ff0075a7 */ /* 0x000e640008040146 */
[----:B-1----:R-:W-:Y:S05]  /*5380*/  @!P2 BRA `(.L_x_184) ;  /* 0x000000a800c0a947 */ /* 0x002fea0003800000 */
.L_x_181:
[----:B------:R-:W-:Y:S01]  /*5390*/  UIADD3 UR7, UR25, 0x1e800, URZ ;  /* 0x0001e80019077890 */ /* 0x000fe2000fffe03f */
[----:B------:R-:W-:Y:S01]  /*53a0*/  WARPGROUP.ARRIVE ;  /* 0x00000000000079c5 */ /* 0x000fe20000000000 */
[----:B------:R-:W-:Y:S01]  /*53b0*/  UIADD3 UR6, UR39, 0x400, URZ ;  /* 0x0000040027067890 */ /* 0x000fe2000fffe03f */
[----:B01----:R-:W-:Y:S01]  /*53c0*/  FMUL.FTZ R6, R24, UR27 ;  /* 0x0000001b18067c20 */ /* 0x003fe20008410000 */
[----:B------:R-:W-:Y:S01]  /*53d0*/  USHF.R.U32.HI UR7, URZ, 0x4, UR7 ;  /* 0x000000043f077899 */ /* 0x000fe20008011607 */
[----:B------:R-:W-:Y:S01]  /*53e0*/  FMUL.FTZ R7, R25, UR27 ;  /* 0x0000001b19077c20 */ /* 0x000fe20008410000 */
[----:B------:R-:W-:Y:S01]  /*53f0*/  USHF.R.U32.HI UR6, URZ, 0x4, UR6 ;  /* 0x000000043f067899 */ /* 0x000fe20008011606 */
[----:B------:R-:W-:Y:S01]  /*5400*/  FMUL.FTZ R10, R28, UR27 ;  /* 0x0000001b1c0a7c20 */ /* 0x000fe20008410000 */
[----:B------:R-:W-:Y:S01]  /*5410*/  ULOP3.LUT UR10, UR7, 0x3fff, URZ, 0xc0, !UPT ;  /* 0x00003fff070a7892 */ /* 0x000fe2000f8ec03f */
[----:B------:R-:W0:Y:S01]  /*5420*/  MUFU.TANH R6, R6 ;  /* 0x0000000600067308 */ /* 0x000e220000002400 */
[----:B------:R-:W-:Y:S01]  /*5430*/  ULOP3.LUT UR7, UR6, 0x3fff, URZ, 0xc0, !UPT ;  /* 0x00003fff06077892 */ /* 0x000fe2000f8ec03f */
[----:B------:R-:W-:Y:S01]  /*5440*/  FMUL.FTZ R11, R29, UR27 ;  /* 0x0000001b1d0b7c20 */ /* 0x000fe20008410000 */
[----:B------:R-:W-:Y:S01]  /*5450*/  ULOP3.LUT UR6, UR10, 0x10000, URZ, 0xfc, !UPT ;  /* 0x000100000a067892 */ /* 0x000fe2000f8efc3f */
[----:B------:R-:W-:Y:S01]  /*5460*/  FMUL.FTZ R14, R32, UR27 ;  /* 0x0000001b200e7c20 */ /* 0x000fe20008410000 */
[----:B------:R-:W-:Y:S01]  /*5470*/  UIMAD UR7, UR28, 0x600, UR7 ;  /* 0x000006001c0778a4 */ /* 0x000fe2000f8e0207 */
[----:B------:R-:W-:Y:S01]  /*5480*/  FMUL.FTZ R15, R33, UR27 ;  /* 0x0000001b210f7c20 */ /* 0x000fe20008410000 */
[----:B------:R-:W-:Y:S01]  /*5490*/  UMOV UR21, 0x40000040 ;  /* 0x4000004000157882 */ /* 0x000fe20000000000 */
[----:B------:R-:W-:Y:S01]  /*54a0*/  UMOV UR23, 0x40000040 ;  /* 0x4000004000177882 */ /* 0x000fe20000000000 */
[----:B------:R-:W1:Y:S01]  /*54b0*/  MUFU.TANH R7, R7 ;  /* 0x0000000700077308 */ /* 0x000e620000002400 */
[----:B------:R-:W-:Y:S01]  /*54c0*/  UMOV UR20, UR6 ;  /* 0x0000000600147c82 */ /* 0x000fe20008000000 */
[----:B------:R-:W-:Y:S01]  /*54d0*/  FMUL.FTZ R32, R48, UR27 ;  /* 0x0000001b30207c20 */ /* 0x000fe20008410000 */
[----:B------:R-:W-:Y:S01]  /*54e0*/  UMOV UR22, UR7 ;  /* 0x0000000700167c82 */ /* 0x000fe20008000000 */
[----:B------:R-:W-:Y:S01]  /*54f0*/  FMUL.FTZ R48, R64, UR27 ;  /* 0x0000001b40307c20 */ /* 0x000fe20008410000 */
[----:B------:R-:W-:Y:S01]  /*5500*/  HGMMA.64x64x16.F32 R120, gdesc[UR20].tnspB, R120, gsb0 ;  /* 0x40e00000147879f0 */ /* 0x000fe20008000878 */
[----:B------:R-:W-:Y:S01]  /*5510*/  UIADD3 UR20, UR6, 0x2, URZ ;  /* 0x0000000206147890 */ /* 0x000fe2000fffe03f */
[----:B------:R-:W-:Y:S01]  /*5520*/  FMUL.FTZ R64, R80, UR27 ;  /* 0x0000001b50407c20 */ /* 0x000fe20008410000 */
[----:B------:R-:W-:Y:S01]  /*5530*/  UIADD3 UR22, UR7, 0x80, URZ ;  /* 0x0000008007167890 */ /* 0x000fe2000fffe03f */
[----:B------:R-:W2:Y:S01]  /*5540*/  MUFU.TANH R10, R10 ;  /* 0x0000000a000a7308 */ /* 0x000ea20000002400 */
[----:B------:R-:W-:Y:S01]  /*5550*/  UMOV UR21, 0x40000040 ;  /* 0x4000004000157882 */ /* 0x000fe20000000000 */
[----:B------:R-:W-:Y:S01]  /*5560*/  UMOV UR23, 0x40000040 ;  /* 0x4000004000177882 */ /* 0x000fe20000000000 */
[----:B0-----:R-:W-:Y:S01]  /*5570*/  FMNMX.FTZ R80, R6, R0, !PT ;  /* 0x0000000006507209 */ /* 0x001fe20007810000 */
[----:B------:R-:W-:Y:S01]  /*5580*/  FMUL.FTZ R20, R36, UR27 ;  /* 0x0000001b24147c20 */ /* 0x000fe20008410000 */
[----:B------:R-:W-:Y:S01]  /*5590*/  FMUL.FTZ R33, R49, UR27 ;  /* 0x0000001b31217c20 */ /* 0x000fe20008410000 */
[----:B------:R-:W-:Y:S01]  /*55a0*/  FMUL.FTZ R49, R65, UR27 ;  /* 0x0000001b41317c20 */ /* 0x000fe20008410000 */
[----:B------:R-:W-:Y:S01]  /*55b0*/  FMUL.FTZ R65, R81, UR27 ;  /* 0x0000001b51417c20 */ /* 0x000fe20008410000 */
[----:B------:R-:W0:Y:S01]  /*55c0*/  MUFU.TANH R11, R11 ;  /* 0x0000000b000b7308 */ /* 0x000e220000002400 */
        /* <DEDUP_REMOVED lines=63> */
[----:B------:R-:W-:-:S02]  /*59c0*/  WARPGROUP.DEPBAR.LE gsb0, 0x0 ;  /* 0x00008000000079c5 */ /* 0x000fc40000010000 */
[----:B------:R-:W-:Y:S01]  /*59d0*/  WARPGROUP.ARRIVE ;  /* 0x00000000000079c5 */ /* 0x000fe20000000000 */
[----:B------:R-:W2:Y:S01]  /*59e0*/  MUFU.TANH R12, R12 ;  /* 0x0000000c000c7308 */ /* 0x000ea20000002400 */
[----:B0-----:R-:W-:Y:S01]  /*59f0*/  FMNMX.FTZ R85, R9, R84, !PT ;  /* 0x0000005409557209 */ /* 0x001fe20007810000 */
[----:B------:R-:W-:Y:S01]  /*5a00*/  FMUL.FTZ R47, R63, UR27 ;  /* 0x0000001b3f2f7c20 */ /* 0x000fe20008410000 */
[----:B------:R-:W-:Y:S01]  /*5a10*/  FMUL.FTZ R60, R76, UR27 ;  /* 0x0000001b4c3c7c20 */ /* 0x000fe20008410000 */
[----:B------:R-:W-:Y:S01]  /*5a20*/  FMUL.FTZ R50, R66, UR27 ;  /* 0x0000001b42327c20 */ /* 0x000fe20008410000 */
[----:B------:R-:W-:Y:S01]  /*5a30*/  HGMMA.64x64x16.F32 R120, gdesc[UR20].tnspB, R120, gsb0 ;  /* 0x40e00000147879f0 */ /* 0x000fe20008000878 */
[----:B------:R-:W-:Y:S01]  /*5a40*/  UIADD3 UR20, UR6, 0x4, URZ ;  /* 0x0000000406147890 */ /* 0x000fe2000fffe03f */
[----:B-1----:R-:W-:Y:S01]  /*5a50*/  FMNMX.FTZ R86, R24, R87, !PT ;  /* 0x0000005718567209 */ /* 0x002fe20007810000 */
[----:B------:R-:W-:Y:S01]  /*5a60*/  UIADD3 UR22, UR7, 0x100, URZ ;  /* 0x0000010007167890 */ /* 0x000fe2000fffe03f */
[----:B------:R-:W0:Y:S01]  /*5a70*/  MUFU.TANH R25, R25 ;  /* 0x0000001900197308 */ /* 0x000e220000002400 */
[----:B------:R-:W-:Y:S01]  /*5a80*/  UMOV UR21, 0x40000040 ;  /* 0x4000004000157882 */ /* 0x000fe20000000000 */
[----:B------:R-:W-:Y:S01]  /*5a90*/  UMOV UR23, 0x40000040 ;  /* 0x4000004000177882 */ /* 0x000fe20000000000 */
        /* <DEDUP_REMOVED lines=17> */
[----:B------:R-:W-:-:S04]  /*5bb0*/  FMUL.FTZ R100, R112, UR27 ;  /* 0x0000001b70647c20 */ /* 0x000fc80008410000 */
        /* <DEDUP_REMOVED lines=12> */
[----:B0-----:R-:W-:Y:S01]  /*5c80*/  FMNMX.FTZ R84, R32, R89, !PT ;  /* 0x0000005920547209 */ /* 0x001fe20007810000 */
[----:B------:R-:W-:Y:S02]  /*5c90*/  WARPGROUP.DEPBAR.LE gsb0, 0x0 ;  /* 0x00008000000079c5 */ /* 0x000fe40000010000 */
[----:B------:R-:W-:-:S04]  /*5ca0*/  WARPGROUP.ARRIVE ;  /* 0x00000000000079c5 */ /* 0x000fc80000000000 */
[----:B------:R-:W0:Y:S01]  /*5cb0*/  MUFU.TANH R23, R23 ;  /* 0x0000001700177308 */ /* 0x000e220000002400 */
[----:B-1----:R-:W-:Y:S01]  /*5cc0*/  FMNMX.FTZ R88, R22, R85, !PT ;  /* 0x0000005516587209 */ /* 0x002fe20007810000 */
[----:B------:R-:W-:Y:S01]  /*5cd0*/  HGMMA.64x64x16.F32 R120, gdesc[UR20].tnspB, R120, gsb0 ;  /* 0x40e00000147879f0 */ /* 0x000fe20008000878 */
[----:B------:R-:W-:Y:S01]  /*5ce0*/  UIADD3 UR20, UR6, 0x6, URZ ;  /* 0x0000000606147890 */ /* 0x000fe2000fffe03f */
[----:B--2---:R-:W-:Y:S01]  /*5cf0*/  FMNMX.FTZ R89, R33, R84, !PT ;  /* 0x0000005421597209 */ /* 0x004fe20007810000 */
[----:B------:R-:W-:-:S03]  /*5d00*/  UIADD3 UR22, UR7, 0x180, URZ ;  /* 0x0000018007167890 */ /* 0x000fc6000fffe03f */
[----:B------:R-:W1:Y:S01]  /*5d10*/  MUFU.TANH R36, R36 ;  /* 0x0000002400247308 */ /* 0x000e620000002400 */
[----:B------:R-:W-:Y:S01]  /*5d20*/  UMOV UR21, 0x40000040 ;  /* 0x4000004000157882 */ /* 0x000fe20000000000 */
[----:B------:R-:W-:Y:S01]  /*5d30*/  UMOV UR23, 0x40000040 ;  /* 0x4000004000177882 */ /* 0x000fe20000000000 */
[----:B------:R-:W-:-:S05]  /*5d40*/  FMUL.FTZ R84, R102, UR27 ;  /* 0x0000001b66547c20 */ /* 0x000fca0008410000 */
        /* <DEDUP_REMOVED lines=23> */
[----:B------:R-:W-:Y:S01]  /*5ec0*/  UIADD3 UR20, UR6, 0x600, URZ ;  /* 0x0000060006147890 */ /* 0x000fe2000fffe03f */
[----:B0-----:R-:W-:Y:S01]  /*5ed0*/  FMNMX.FTZ R92, R44, R91, !PT ;  /* 0x0000005b2c5c7209 */ /* 0x001fe20007810000 */
[----:B------:R-:W-:Y:S02]  /*5ee0*/  UIADD3 UR22, UR7, 0x200, URZ ;  /* 0x0000020007167890 */ /* 0x000fe4000fffe03f */
[----:B------:R-:W0:Y:S01]  /*5ef0*/  MUFU.TANH R45, R45 ;  /* 0x0000002d002d7308 */ /* 0x000e220000002400 */
[----:B------:R-:W-:Y:S01]  /*5f00*/  UMOV UR21, 0x40000040 ;  /* 0x4000004000157882 */ /* 0x000fe20000000000 */
[----:B------:R-:W-:-:S06]  /*5f10*/  UMOV UR23, 0x40000040 ;  /* 0x4000004000177882 */ /* 0x000fcc0000000000 */
[----:B------:R-:W2:Y:S01]  /*5f20*/  MUFU.TANH R35, R35 ;  /* 0x0000002300237308 */ /* 0x000ea20000002400 */
[----:B-1----:R-:W-:-:S07]  /*5f30*/  FMNMX.FTZ R88, R34, R89, !PT ;  /* 0x0000005922587209 */ /* 0x002fce0007810000 */
[----:B------:R-:W1:Y:S01]  /*5f40*/  MUFU.TANH R48, R48 ;  /* 0x0000003000307308 */ /* 0x000e620000002400 */
[----:B0-----:R-:W-:-:S07]  /*5f50*/  FMNMX.FTZ R91, R45, R92, !PT ;  /* 0x0000005c2d5b7209 */ /* 0x001fce0007810000 */
[----:B------:R-:W0:Y:S01]  /*5f60*/  MUFU.TANH R38, R38 ;  /* 0x0000002600267308 */ /* 0x000e220000002400 */
[----:B--2---:R-:W-:-:S07]  /*5f70*/  FMNMX.FTZ R89, R35, R88, !PT ;  /* 0x0000005823597209 */ /* 0x004fce0007810000 */
[----:B------:R-:W2:Y:S01]  /*5f80*/  MUFU.TANH R49, R49 ;  /* 0x0000003100317308 */ /* 0x000ea20000002400 */
[----:B-1----:R-:W-:Y:S01]  /*5f90*/  FMNMX.FTZ R92, R48, R91, !PT ;  /* 0x0000005b305c7209 */ /* 0x002fe20007810000 */
[----:B------:R-:W-:Y:S01]  /*5fa0*/  FMUL.FTZ R91, R105, UR27 ;  /* 0x0000001b695b7c20 */ /* 0x000fe20008410000 */
[----:B------:R-:W-:-:S05]  /*5fb0*/  FMUL.FTZ R105, R117, UR27 ;  /* 0x0000001b75697c20 */ /* 0x000fca0008410000 */
[----:B------:R-:W1:Y:S01]  /*5fc0*/  MUFU.TANH R39, R39 ;  /* 0x0000002700277308 */ /* 0x000e620000002400 */
[----:B0-----:R-:W-:-:S07]  /*5fd0*/  FMNMX.FTZ R88, R38, R89, !PT ;  /* 0x0000005926587209 */ /* 0x001fce0007810000 */
[----:B------:R-:W0:Y:S01]  /*5fe0*/  MUFU.TANH R52, R52 ;  /* 0x0000003400347308 */ /* 0x000e220000002400 */
[----:B--2---:R-:W-:-:S07]  /*5ff0*/  FMNMX.FTZ R93, R49, R92, !PT ;  /* 0x0000005c315d7209 */ /* 0x004fce0007810000 */
[----:B------:R-:W2:Y:S01]  /*6000*/  MUFU.TANH R42, R42 ;  /* 0x0000002a002a7308 */ /* 0x000ea20000002400 */
[----:B-1----:R-:W-:Y:S01]  /*6010*/  FMNMX.FTZ R89, R39, R88, !PT ;  /* 0x0000005827597209 */ /* 0x002fe20007810000 */
[----:B------:R-:W-:-:S06]  /*6020*/  FMUL.FTZ R88, R106, UR27 ;  /* 0x0000001b6a587c20 */ /* 0x000fcc0008410000 */
[----:B------:R-:W1:Y:S01]  /*6030*/  MUFU.TANH R53, R53 ;  /* 0x0000003500357308 */ /* 0x000e620000002400 */
[----:B0-----:R-:W-:Y:S01]  /*6040*/  FMNMX.FTZ R94, R52, R93, !PT ;  /* 0x0000005d345e7209 */ /* 0x001fe20007810000 */
[----:B------:R-:W-:Y:S02]  /*6050*/  WARPGROUP.DEPBAR.LE gsb0, 0x0 ;  /* 0x00008000000079c5 */ /* 0x000fe40000010000 */
[----:B------:R-:W-:-:S04]  /*6060*/  WARPGROUP.ARRIVE ;  /* 0x00000000000079c5 */ /* 0x000fc80000000000 */
[----:B------:R-:W0:Y:S01]  /*6070*/  MUFU.TANH R43, R43 ;  /* 0x0000002b002b7308 */ /* 0x000e220000002400 */
[----:B--2---:R-:W-:Y:S01]  /*6080*/  FMNMX.FTZ R92, R42, R89, !PT ;  /* 0x000000592a5c7209 */ /* 0x004fe20007810000 */
[----:B------:R-:W-:Y:S01]  /*6090*/  HGMMA.64x64x16.F32 R120, gdesc[UR20].tnspB, R120, gsb0 ;  /* 0x40e00000147879f0 */ /* 0x000fe20008000878 */
[----:B------:R-:W-:Y:S01]  /*60a0*/  UIADD3 UR20, UR6, 0x602, URZ ;  /* 0x0000060206147890 */ /* 0x000fe2000fffe03f */
[----:B-1----:R-:W-:Y:S01]  /*60b0*/  FMNMX.FTZ R89, R53, R94, !PT ;  /* 0x0000005e35597209 */ /* 0x002fe20007810000 */
[----:B------:R-:W-:-:S03]  /*60c0*/  UIADD3 UR22, UR7, 0x280, URZ ;  /* 0x0000028007167890 */ /* 0x000fc6000fffe03f */
[----:B------:R-:W1:Y:S01]  /*60d0*/  MUFU.TANH R56, R56 ;  /* 0x0000003800387308 */ /* 0x000e620000002400 */
[----:B------:R-:W-:Y:S01]  /*60e0*/  UMOV UR21, 0x40000040 ;  /* 0x4000004000157882 */ /* 0x000fe20000000000 */
[----:B------:R-:W-:-:S06]  /*60f0*/  UMOV UR23, 0x40000040 ;  /* 0x4000004000177882 */ /* 0x000fcc0000000000 */
[----:B------:R-:W2:Y:S01]  /*6100*/  MUFU.TANH R46, R46 ;  /* 0x0000002e002e7308 */ /* 0x000ea20000002400 */
[----:B0-----:R-:W-:-:S07]  /*6110*/  FMNMX.FTZ R93, R43, R92, !PT ;  /* 0x0000005c2b5d7209 */ /* 0x001fce0007810000 */
[----:B------:R-:W0:Y:S01]  /*6120*/  MUFU.TANH R57, R57 ;  /* 0x0000003900397308 */ /* 0x000e220000002400 */
[----:B-1----:R-:W-:Y:S01]  /*6130*/  FMNMX.FTZ R94, R56, R89, !PT ;  /* 0x00000059385e7209 */ /* 0x002fe20007810000 */
[----:B------:R-:W-:-:S06]  /*6140*/  FMUL.FTZ R89, R107, UR27 ;  /* 0x0000001b6b597c20 */ /* 0x000fcc0008410000 */
        /* <DEDUP_REMOVED lines=12> */
[----:B-1----:R-:W-:Y:S01]  /*6210*/  FMNMX.FTZ R95, R61, R94, !PT ;  /* 0x0000005e3d5f7209 */ /* 0x002fe20007810000 */
[----:B------:R-:W-:Y:S02]  /*6220*/  WARPGROUP.DEPBAR.LE gsb0, 0x0 ;  /* 0x00008000000079c5 */ /* 0x000fe40000010000 */
[----:B------:R-:W-:-:S04]  /*6230*/  WARPGROUP.ARRIVE ;  /* 0x00000000000079c5 */ /* 0x000fc80000000000 */
[----:B------:R-:W1:Y:S01]  /*6240*/  MUFU.TANH R54, R54 ;  /* 0x0000003600367308 */ /* 0x000e620000002400 */
[----:B--2---:R-:W-:Y:S01]  /*6250*/  FMNMX.FTZ R97, R51, R92, !PT ;  /* 0x0000005c33617209 */ /* 0x004fe20007810000 */
[----:B------:R-:W-:Y:S01]  /*6260*/  HGMMA.64x64x16.F32 R120, gdesc[UR20].tnspB, R120, gsb0 ;  /* 0x40e00000147879f0 */ /* 0x000fe20008000878 */
[----:B------:R-:W-:Y:S01]  /*6270*/  UIADD3 UR20, UR6, 0x604, URZ ;  /* 0x0000060406147890 */ /* 0x000fe2000fffe03f */
[----:B0-----:R-:W-:Y:S01]  /*6280*/  FMNMX.FTZ R94, R64, R95, !PT ;  /* 0x0000005f405e7209 */ /* 0x001fe20007810000 */
[----:B------:R-:W-:-:S03]  /*6290*/  UIADD3 UR22, UR7, 0x300, URZ ;  /* 0x0000030007167890 */ /* 0x000fc6000fffe03f */
[----:B------:R-:W0:Y:S01]  /*62a0*/  MUFU.TANH R65, R65 ;  /* 0x0000004100417308 */ /* 0x000e220000002400 */
[----:B------:R-:W-:Y:S01]  /*62b0*/  UMOV UR21, 0x40000040 ;  /* 0x4000004000157882 */ /* 0x000fe20000000000 */
[----:B------:R-:W-:Y:S01]  /*62c0*/  UMOV UR23, 0x40000040 ;  /* 0x4000004000177882 */ /* 0x000fe20000000000 */
[----:B------:R-:W-:-:S05]  /*62d0*/  FMUL.FTZ R95, R109, UR27 ;  /* 0x0000001b6d5f7c20 */ /* 0x000fca0008410000 */
[----:B------:R-:W2:Y:S01]  /*62e0*/  MUFU.TANH R55, R55 ;  /* 0x0000003700377308 */ /* 0x000ea20000002400 */
[----:B-1----:R-:W-:-:S07]  /*62f0*/  FMNMX.FTZ R92, R54, R97, !PT ;  /* 0x00000061365c7209 */ /* 0x002fce0007810000 */
[----:B------:R-:W1:Y:S01]  /*6300*/  MUFU.TANH R70, R70 ;  /* 0x0000004600467308 */ /* 0x000e620000002400 */
[----:B0-----:R-:W-:-:S07]  /*6310*/  FMNMX.FTZ R99, R65, R94, !PT ;  /* 0x0000005e41637209 */ /* 0x001fce0007810000 */
[----:B------:R-:W0:Y:S01]  /*6320*/  MUFU.TANH R58, R58 ;  /* 0x0000003a003a7308 */ /* 0x000e220000002400 */
[----:B--2---:R-:W-:Y:S01]  /*6330*/  FMNMX.FTZ R97, R55, R92, !PT ;  /* 0x0000005c37617209 */ /* 0x004fe20007810000 */
[----:B------:R-:W-:Y:S02]  /*6340*/  FMUL.FTZ R92, R110, UR27 ;  /* 0x0000001b6e5c7c20 */ /* 0x000fe40008410000 */
[----:B------:R-:W2:Y:S04]  /*6350*/  S2R R110, SR_TID.X ;  /* 0x00000000006e7919 */ /* 0x000ea80000002100 */
[----:B------:R-:W3:Y:S01]  /*6360*/  MUFU.TANH R71, R71 ;  /* 0x0000004700477308 */ /* 0x000ee20000002400 */
[----:B-1----:R-:W-:-:S07]  /*6370*/  FMNMX.FTZ R96, R70, R99, !PT ;  /* 0x0000006346607209 */ /* 0x002fce0007810000 */
[----:B------:R-:W1:Y:S01]  /*6380*/  MUFU.TANH R59, R59 ;  /* 0x0000003b003b7308 */ /* 0x000e620000002400 */
[----:B0-----:R-:W-:-:S07]  /*6390*/  FMNMX.FTZ R94, R58, R97, !PT ;  /* 0x000000613a5e7209 */ /* 0x001fce0007810000 */
[----:B------:R-:W0:Y:S01]  /*63a0*/  MUFU.TANH R74, R74 ;  /* 0x0000004a004a7308 */ /* 0x000e220000002400 */
[----:B---3--:R-:W-:-:S07]  /*63b0*/  FMNMX.FTZ R99, R71, R96, !PT ;  /* 0x0000006047637209 */ /* 0x008fce0007810000 */
[----:B------:R-:W3:Y:S01]  /*63c0*/  MUFU.TANH R62, R62 ;  /* 0x0000003e003e7308 */ /* 0x000ee20000002400 */
[----:B-1----:R-:W-:Y:S01]  /*63d0*/  FMNMX.FTZ R97, R59, R94, !PT ;  /* 0x0000005e3b617209 */ /* 0x002fe20007810000 */
[----:B------:R-:W-:Y:S01]  /*63e0*/  FMUL.FTZ R94, R111, UR27 ;  /* 0x0000001b6f5e7c20 */ /* 0x000fe20008410000 */
[----:B--2---:R-:W-:Y:S02]  /*63f0*/  SHF.R.U32.HI R109, RZ, 0x7, R110 ;  /* 0x00000007ff6d7819 */ /* 0x004fe4000001166e */
[----:B------:R-:W-:-:S03]  /*6400*/  ISETP.GE.U32.AND P2, PT, R110, 0x180, PT ;  /* 0x000001806e00780c */ /* 0x000fc60003f46070 */
[----:B------:R-:W1:Y:S01]  /*6410*/  MUFU.TANH R75, R75 ;  /* 0x0000004b004b7308 */ /* 0x000e620000002400 */
[----:B0-----:R-:W-:Y:S01]  /*6420*/  FMNMX.FTZ R98, R74, R99, !PT ;  /* 0x000000634a627209 */ /* 0x001fe20007810000 */
[----:B------:R-:W-:Y:S02]  /*6430*/  WARPGROUP.DEPBAR.LE gsb0, 0x0 ;  /* 0x00008000000079c5 */ /* 0x000fe40000010000 */
[----:B------:R-:W-:-:S04]  /*6440*/  WARPGROUP.ARRIVE ;  /* 0x00000000000079c5 */ /* 0x000fc80000000000 */
[----:B------:R-:W0:Y:S01]  /*6450*/  MUFU.TANH R63, R63 ;  /* 0x0000003f003f7308 */ /* 0x000e220000002400 */
[----:B---3--:R-:W-:Y:S01]  /*6460*/  FMNMX.FTZ R96, R62, R97, !PT ;  /* 0x000000613e607209 */ /* 0x008fe20007810000 */
        /* <DEDUP_REMOVED lines=41> */
[----:B--2---:R-:W-:-:S07]  /*6700*/  FMNMX.FTZ R97, R73, R96, !PT ;  /* 0x0000006049617209 */ /* 0x004fce0007810000 */
[----:B------:R-:W2:Y:S01]  /*6710*/  MUFU.TANH R91, R91 ;  /* 0x0000005b005b7308 */ /* 0x000ea20000002400 */
[----:B-1----:R-:W-:-:S07]  /*6720*/  FMNMX.FTZ R98, R90, R103, !PT ;  /* 0x000000675a627209 */ /* 0x002fce0007810000 */
[----:B------:R-:W1:Y:S01]  /*6730*/  MUFU.TANH R77, R77 ;  /* 0x0000004d004d7308 */ /* 0x000e620000002400 */
[----:B0-----:R-:W-:Y:S01]  /*6740*/  FMNMX.FTZ R96, R76, R97, !PT ;  /* 0x000000614c607209 */ /* 0x001fe20007810000 */
[----:B------:R-:W-:-:S06]  /*6750*/  FMUL.FTZ R97, R114, UR27 ;  /* 0x0000001b72617c20 */ /* 0x000fcc0008410000 */
[----:B------:R-:W0:Y:S01]  /*6760*/  MUFU.TANH R93, R93 ;  /* 0x0000005d005d7308 */ /* 0x000e220000002400 */
[----:B--2---:R-:W-:-:S07]  /*6770*/  FMNMX.FTZ R98, R91, R98, !PT ;  /* 0x000000625b627209 */ /* 0x004fce0007810000 */
[----:B------:R-:W2:Y:S01]  /*6780*/  MUFU.TANH R80, R80 ;  /* 0x0000005000507308 */ /* 0x000ea20000002400 */
[----:B-1----:R-:W-:-:S07]  /*6790*/  FMNMX.FTZ R103, R77, R96, !PT ;  /* 0x000000604d677209 */ /* 0x002fce0007810000 */
        /* <DEDUP_REMOVED lines=30> */
[----:B-1----:R-:W-:-:S05]  /*6980*/  FMNMX.FTZ R96, R105, R96, !PT ;  /* 0x0000006069607209 */ /* 0x002fca0007810000 */
[----:B------:R-:W1:Y:S01]  /*6990*/  SHFL.BFLY PT, R103, R96, 0x2, 0x1f ;  /* 0x0c401f0060677f89 */ /* 0x000e6200000e0000 */
[----:B------:R-:W-:Y:S02]  /*69a0*/  WARPGROUP.DEPBAR.LE gsb0, 0x0 ;  /* 0x00008000000079c5 */ /* 0x000fe40000010000 */
[----:B------:R-:W-:Y:S01]  /*69b0*/  WARPGROUP.ARRIVE ;  /* 0x00000000000079c5 */ /* 0x000fe20000000000 */
[----:B------:R-:W3:Y:S01]  /*69c0*/  MUFU.TANH R94, R94 ;  /* 0x0000005e005e7308 */ /* 0x000ee20000002400 */
[----:B--2---:R-:W-:Y:S01]  /*69d0*/  FMNMX.FTZ R107, R89, R104, !PT ;  /* 0x00000068596b7209 */ /* 0x004fe20007810000 */
[----:B------:R-:W-:-:S03]  /*69e0*/  FMUL.FTZ R104, R119, UR27 ;  /* 0x0000001b77687c20 */ /* 0x000fc60008410000 */
[----:B------:R-:W-:Y:S01]  /*69f0*/  HGMMA.64x64x16.F32 R120, gdesc[UR20].tnspB, R120, gsb0 ;  /* 0x40e00000147879f0 */ /* 0x000fe20008000878 */
[----:B------:R-:W-:Y:S01]  /*6a00*/  UIADD3 UR20, UR6, 0xc04, URZ ;  /* 0x00000c0406147890 */ /* 0x000fe2000fffe03f */
[----:B0-----:R-:W-:Y:S01]  /*6a10*/  FMNMX.FTZ R107, R92, R107, !PT ;  /* 0x0000006b5c6b7209 */ /* 0x001fe20007810000 */
[----:B------:R-:W-:Y:S01]  /*6a20*/  UIADD3 UR22, UR7, 0x500, URZ ;  /* 0x0000050007167890 */ /* 0x000fe2000fffe03f */
[----:B------:R-:W0:Y:S01]  /*6a30*/  MUFU.TANH R97, R97 ;  /* 0x0000006100617308 */ /* 0x000e220000002400 */
[----:B------:R-:W-:Y:S01]  /*6a40*/  UMOV UR21, 0x40000040 ;  /* 0x4000004000157882 */ /* 0x000fe20000000000 */
[----:B------:R-:W-:-:S06]  /*6a50*/  UMOV UR23, 0x40000040 ;  /* 0x4000004000177882 */ /* 0x000fcc0000000000 */
[----:B------:R-:W2:Y:S01]  /*6a60*/  MUFU.TANH R98, R98 ;  /* 0x0000006200627308 */ /* 0x000ea20000002400 */
[----:B---3--:R-:W-:-:S07]  /*6a70*/  FMNMX.FTZ R106, R94, R107, !PT ;  /* 0x0000006b5e6a7209 */ /* 0x008fce0007810000 */
[----:B------:R-:W3:Y:S01]  /*6a80*/  MUFU.TANH R102, R102 ;  /* 0x0000006600667308 */ /* 0x000ee20000002400 */
[----:B0-----:R-:W-:Y:S02]  /*6a90*/  FMNMX.FTZ R107, R97, R106, !PT ;  /* 0x0000006a616b7209 */ /* 0x001fe40007810000 */
[----:B-1----:R-:W-:-:S05]  /*6aa0*/  FMNMX.FTZ R106, R96, R103, !PT ;  /* 0x00000067606a7209 */ /* 0x002fca0007810000 */
[----:B------:R-:W0:Y:S01]  /*6ab0*/  MUFU.TANH R104, R104 ;  /* 0x0000006800687308 */ /* 0x000e220000002400 */
[----:B--2---:R-:W-:Y:S01]  /*6ac0*/  FMNMX.FTZ R107, R98, R107, !PT ;  /* 0x0000006b626b7209 */ /* 0x004fe20007810000 */
[----:B------:R-:W-:Y:S03]  /*6ad0*/  SHFL.BFLY PT, R103, R106, 0x1, 0x1f ;  /* 0x0c201f006a677f89 */ /* 0x000fe600000e0000 */
[----:B---3--:R-:W-:-:S04]  /*6ae0*/  FMNMX.FTZ R107, R102, R107, !PT ;  /* 0x0000006b666b7209 */ /* 0x008fc80007810000 */
[----:B0-----:R-:W-:-:S05]  /*6af0*/  FMNMX.FTZ R107, R104, R107, !PT ;  /* 0x0000006b686b7209 */ /* 0x001fca0007810000 */
[----:B------:R-:W0:Y:S02]  /*6b00*/  SHFL.BFLY PT, R96, R107, 0x2, 0x1f ;  /* 0x0c401f006b607f89 */ /* 0x000e2400000e0000 */
[----:B0-----:R-:W-:Y:S01]  /*6b10*/  FMNMX.FTZ R108, R107, R96, !PT ;  /* 0x000000606b6c7209 */ /* 0x001fe20007810000 */
[----:B------:R-:W-:Y:S02]  /*6b20*/  WARPGROUP.DEPBAR.LE gsb0, 0x0 ;  /* 0x00008000000079c5 */ /* 0x000fe40000010000 */
[----:B------:R-:W-:Y:S01]  /*6b30*/  WARPGROUP.ARRIVE ;  /* 0x00000000000079c5 */ /* 0x000fe20000000000 */
[----:B------:R-:W-:Y:S02]  /*6b40*/  FMNMX.FTZ R96, R106, R103, !PT ;  /* 0x000000676a607209 */ /* 0x000fe40007810000 */
[----:B------:R-:W0:Y:S03]  /*6b50*/  SHFL.BFLY PT, R103, R108, 0x1, 0x1f ;  /* 0x0c201f006c677f89 */ /* 0x000e2600000e0000 */
[----:B------:R-:W-:Y:S01]  /*6b60*/  HGMMA.64x64x16.F32 R120, gdesc[UR20].tnspB, R120, gsb0 ;  /* 0x40e00000147879f0 */ /* 0x000fe20008000878 */
[----:B------:R-:W-:Y:S01]  /*6b70*/  UIADD3 UR20, UR6, 0xc06, URZ ;  /* 0x00000c0606147890 */ /* 0x000fe2000fffe03f */
[C---:B------:R-:W-:Y:S01]  /*6b80*/  FADD.FTZ R107, -R96.reuse, R0 ;  /* 0x00000000606b7221 */ /* 0x040fe20000010100 */
[----:B------:R-:W-:Y:S01]  /*6b90*/  UIADD3 UR22, UR7, 0x580, URZ ;  /* 0x0000058007167890 */ /* 0x000fe2000fffe03f */
[----:B------:R-:W-:Y:S01]  /*6ba0*/  FMUL.FTZ R0, R96, UR26 ;  /* 0x0000001a60007c20 */ /* 0x000fe20008410000 */
[----:B------:R-:W-:Y:S01]  /*6bb0*/  UMOV UR21, 0x40000040 ;  /* 0x4000004000157882 */ /* 0x000fe20000000000 */
[----:B------:R-:W-:Y:S01]  /*6bc0*/  UMOV UR23, 0x40000040 ;  /* 0x4000004000177882 */ /* 0x000fe20000000000 */
[----:B------:R-:W-:Y:S01]  /*6bd0*/  FMUL.FTZ R107, R107, UR26 ;  /* 0x0000001a6b6b7c20 */ /* 0x000fe20008410000 */
        /* <DEDUP_REMOVED lines=10> */
[--C-:B------:R-:W-:Y:S01]  /*6c80*/  FFMA.FTZ R24, R24, UR26, -R0.reuse ;  /* 0x0000001a18187c23 */ /* 0x100fe20008010800 */
[----:B------:R-:W-:Y:S01]  /*6c90*/  MUFU.EX2 R6, R6 ;  /* 0x0000000600067308 */ /* 0x000fe20000000800 */
[--C-:B------:R-:W-:Y:S01]  /*6ca0*/  FFMA.FTZ R25, R25, UR26, -R0.reuse ;  /* 0x0000001a19197c23 */ /* 0x100fe20008010800 */
[----:B0-----:R-:W-:Y:S01]  /*6cb0*/  FMNMX.FTZ R103, R108, R103, !PT ;  /* 0x000000676c677209 */ /* 0x001fe20007810000 */
[--C-:B------:R-:W-:Y:S01]  /*6cc0*/  FFMA.FTZ R28, R28, UR26, -R0.reuse ;  /* 0x0000001a1c1c7c23 */ /* 0x100fe20008010800 */
[--C-:B------:R-:W-:Y:S01]  /*6cd0*/  FFMA.FTZ R29, R29, UR26, -R0.reuse ;  /* 0x0000001a1d1d7c23 */ /* 0x100fe20008010800 */
[--C-:B------:R-:W-:Y:S01]  /*6ce0*/  FFMA.FTZ R32, R32, UR26, -R0.reuse ;  /* 0x0000001a20207c23 */ /* 0x100fe20008010800 */
[--C-:B------:R-:W-:Y:S01]  /*6cf0*/  FFMA.FTZ R36, R36, UR26, -R0.reuse ;  /* 0x0000001a24247c23 */ /* 0x100fe20008010800 */
[C---:B------:R-:W-:Y:S01]  /*6d00*/  FADD.FTZ R5, -R103.reuse, R5 ;  /* 0x0000000567057221 */ /* 0x040fe20000010100 */
[----:B-1----:R-:W-:Y:S01]  /*6d10*/  FMUL.FTZ R107, R103, UR26 ;  /* 0x0000001a676b7c20 */ /* 0x002fe20008410000 */
[--C-:B------:R-:W-:Y:S01]  /*6d20*/  FFMA.FTZ R37, R37, UR26, -R0.reuse ;  /* 0x0000001a25257c23 */ /* 0x100fe20008010800 */
[----:B------:R-:W-:Y:S01]  /*6d30*/  FFMA.FTZ R40, R40, UR26, -R0 ;  /* 0x0000001a28287c23 */ /* 0x000fe20008010800 */
[----:B------:R-:W-:Y:S01]  /*6d40*/  FMUL.FTZ R108, R5, UR26 ;  /* 0x0000001a056c7c20 */ /* 0x000fe20008410000 */
[----:B------:R-:W-:Y:S01]  /*6d50*/  FFMA.FTZ R5, R8, UR26, -R107 ;  /* 0x0000001a08057c23 */ /* 0x000fe2000801086b */
[----:B------:R-:W-:-:S02]  /*6d60*/  VIADD R8, R109, 0x9 ;  /* 0x000000096d087836 */ /* 0x000fc40000000000 */
[--C-:B------:R-:W-:Y:S01]  /*6d70*/  FFMA.FTZ R111, R9, UR26, -R107.reuse ;  /* 0x0000001a096f7c23 */ /* 0x100fe2000801086b */
[----:B------:R-:W-:Y:S02]  /*6d80*/  IMAD.U32 R9, RZ, RZ, UR28 ;  /* 0x0000001cff097e24 */ /* 0x000fe4000f8e00ff */
[--C-:B------:R-:W-:Y:S01]  /*6d90*/  FFMA.FTZ R13, R13, UR26, -R107.reuse ;  /* 0x0000001a0d0d7c23 */ /* 0x100fe2000801086b */
[--C-:B------:R-:W-:Y:S01]  /*6da0*/  FFMA.FTZ R41, R41, UR26, -R0.reuse ;  /* 0x0000001a29297c23 */ /* 0x100fe20008010800 */
[----:B------:R-:W-:Y:S01]  /*6db0*/  SEL R110, R8, 0x9, !P2 ;  /* 0x00000009086e7807 */ /* 0x000fe20005000000 */
[----:B------:R-:W-:Y:S01]  /*6dc0*/  FFMA.FTZ R8, R12, UR26, -R107 ;  /* 0x0000001a0c087c23 */ /* 0x000fe2000801086b */
[----:B------:R-:W-:Y:S01]  /*6dd0*/  IMAD.U32 R12, RZ, RZ, UR38 ;  /* 0x00000026ff0c7e24 */ /* 0x000fe2000f8e00ff */
[----:B------:R-:W-:Y:S01]  /*6de0*/  @!P1 LEA R9, R9, UR39, 0x3 ;  /* 0x0000002709099c11 */ /* 0x000fe2000f8e18ff */
        /* <DEDUP_REMOVED lines=31> */
[----:B------:R-:W-:Y:S01]  /*6fe0*/  @!P1 LEA R12, R12, UR39, 0x3 ;  /* 0x000000270c0c9c11 */ /* 0x000fe2000f8e18ff */
[----:B------:R-:W-:-:S02]  /*6ff0*/  @!P1 VIADD R109, R9, 0x30860 ;  /* 0x00030860096d9836 */ /* 0x000fc40000000000 */
[--C-:B------:R-:W-:Y:S01]  /*7000*/  FFMA.FTZ R58, R58, UR26, -R107.reuse ;  /* 0x0000001a3a3a7c23 */ /* 0x100fe2000801086b */
[--C-:B------:R-:W-:Y:S01]  /*7010*/  FFMA.FTZ R69, R69, UR26, -R107.reuse ;  /* 0x0000001a45457c23 */ /* 0x100fe2000801086b */
[----:B------:R-:W-:Y:S02]  /*7020*/  WARPGROUP.DEPBAR.LE gsb0, 0x0 ;  /* 0x00008000000079c5 */ /* 0x000fe40000010000 */
[----:B------:R-:W-:Y:S01]  /*7030*/  WARPGROUP.ARRIVE ;  /* 0x00000000000079c5 */ /* 0x000fe20000000000 */
[----:B------:R-:W0:Y:S01]  /*7040*/  MUFU.EX2 R0, R108 ;  /* 0x0000006c00007308 */ /* 0x000e220000000800 */
[----:B------:R-:W-:Y:S01]  /*7050*/  @!P1 IADD3 R12, R12, 0x30840, RZ ;  /* 0x000308400c0c9810 */ /* 0x000fe20007ffe0ff */
[----:B------:R-:W-:Y:S01]  /*7060*/  FFMA.FTZ R72, R72, UR26, -R107 ;  /* 0x0000001a48487c23 */ /* 0x000fe2000801086b */
[----:B------:R-:W-:Y:S01]  /*7070*/  @!P1 PRMT R109, RZ, 0x654, R109 ;  /* 0x00000654ff6d9816 */ /* 0x000fe2000000006d */
[--C-:B------:R-:W-:Y:S01]  /*7080*/  FFMA.FTZ R73, R73, UR26, -R107.reuse ;  /* 0x0000001a49497c23 */ /* 0x100fe2000801086b */
[----:B------:R-:W-:Y:S01]  /*7090*/  HGMMA.64x64x16.F32 R120, gdesc[UR20].tnspB, R120, gsb0 ;  /* 0x40e00000147879f0 */ /* 0x000fe20008000878 */
[----:B------:R-:W-:Y:S01]  /*70a0*/  @!P1 PRMT R12, RZ, 0x654, R12 ;  /* 0x00000654ff0c9816 */ /* 0x000fe2000000000c */
[--C-:B------:R-:W-:Y:S01]  /*70b0*/  FFMA.FTZ R76, R76, UR26, -R107.reuse ;  /* 0x0000001a4c4c7c23 */ /* 0x100fe2000801086b */
[----:B------:R-:W1:Y:S01]  /*70c0*/  MUFU.EX2 R7, R7 ;  /* 0x0000000700077308 */ /* 0x000e620000000800 */
        /* <DEDUP_REMOVED lines=9> */
[--C-:B------:R-:W-:Y:S01]  /*7160*/  FFMA.FTZ R97, R97, UR26, -R107.reuse ;  /* 0x0000001a61617c23 */ /* 0x100fe2000801086b */
[--C-:B------:R-:W-:Y:S01]  /*7170*/  FFMA.FTZ R102, R102, UR26, -R107.reuse ;  /* 0x0000001a66667c23 */ /* 0x100fe2000801086b */
[--C-:B------:R-:W-:Y:S01]  /*7180*/  FFMA.FTZ R104, R104, UR26, -R107.reuse ;  /* 0x0000001a68687c23 */ /* 0x100fe2000801086b */
[----:B------:R-:W-:Y:S01]  /*7190*/  FFMA.FTZ R98, R98, UR26, -R107 ;  /* 0x0000001a62627c23 */ /* 0x000fe2000801086b */
[----:B------:R-:W-:Y:S01]  /*71a0*/  ISETP.LT.AND P2, PT, RZ, UR29, PT ;  /* 0x0000001dff007c0c */ /* 0x000fe2000bf41270 */
[----:B------:R-:W-:Y:S01]  /*71b0*/  UIADD3 UR6, UR29, -0x1, URZ ;  /* 0xffffffff1d067890 */ /* 0x000fe2000fffe03f */
[----:B------:R-:W-:Y:S01]  /*71c0*/  MUFU.EX2 R11, R11 ;  /* 0x0000000b000b7308 */ /* 0x000fe20000000800 */
[----:B------:R-:W-:Y:S01]  /*71d0*/  UMOV UR20, UR37 ;  /* 0x0000002500147c82 */ /* 0x000fe20008000000 */
[----:B------:R-:W-:-:S04]  /*71e0*/  UMOV UR28, UR38 ;  /* 0x00000026001c7c82 */ /* 0x000fc80008000000 */
[----:B------:R-:W-:Y:S02]  /*71f0*/  UMOV UR29, UR6 ;  /* 0x00000006001d7c82 */ /* 0x000fe40008000000 */
[----:B------:R-:W2:Y:S08]  /*7200*/  MUFU.EX2 R108, R111 ;  /* 0x0000006f006c7308 */ /* 0x000eb00000000800 */
[----:B------:R-:W-:Y:S08]  /*7210*/  MUFU.EX2 R8, R8 ;  /* 0x0000000800087308 */ /* 0x000ff00000000800 */
[----:B------:R3:W4:Y:S08]  /*7220*/  MUFU.EX2 R9, R13 ;  /* 0x0000000d00097308 */ /* 0x0007300000000800 */
[----:B------:R-:W5:Y:S01]  /*7230*/  MUFU.EX2 R14, R14 ;  /* 0x0000000e000e7308 */ /* 0x000f620000000800 */
[--C-:B---3--:R-:W-:Y:S01]  /*7240*/  FFMA.FTZ R13, R34, UR26, -R107.reuse ;  /* 0x0000001a220d7c23 */ /* 0x108fe2000801086b */
[----:B------:R-:W-:-:S06]  /*7250*/  FFMA.FTZ R34, R47, UR26, -R107 ;  /* 0x0000001a2f227c23 */ /* 0x000fcc000801086b */
[----:B------:R-:W3:Y:S08]  /*7260*/  MUFU.EX2 R15, R15 ;  /* 0x0000000f000f7308 */ /* 0x000ef00000000800 */
[----:B------:R-:W3:Y:S08]  /*7270*/  MUFU.EX2 R20, R20 ;  /* 0x0000001400147308 */ /* 0x000ef00000000800 */
[----:B------:R-:W3:Y:S01]  /*7280*/  MUFU.EX2 R21, R21 ;  /* 0x0000001500157308 */ /* 0x000ee20000000800 */
[----:B------:R-:W-:-:S02]  /*7290*/  WARPGROUP.DEPBAR.LE gsb0, 0x0 ;  /* 0x00008000000079c5 */ /* 0x000fc40000010000 */
[----:B------:R0:W-:Y:S06]  /*72a0*/  BAR.ARV R110, 0x100 ;  /* 0x0004006e0000751d */ /* 0x0001ec0000002000 */
[----:B------:R1:W-:Y:S01]  /*72b0*/  @!P1 SYNCS.ARRIVE.TRANS64.RED.A1T0 RZ, [R12+URZ], RZ ;  /* 0x000000ff0cff99a7 */ /* 0x0003e2000810043f */
[----:B------:R-:W-:Y:S01]  /*72c0*/  MUFU.EX2 R24, R24 ;  /* 0x0000001800187308 */ /* 0x000fe20000000800 */
[--C-:B0-----:R-:W-:Y:S01]  /*72d0*/  FFMA.FTZ R110, R23, UR26, -R107.reuse ;  /* 0x0000001a176e7c23 */ /* 0x101fe2000801086b */
[--C-:B------:R-:W-:Y:S01]  /*72e0*/  FFMA.FTZ R23, R39, UR26, -R107.reuse ;  /* 0x0000001a27177c23 */ /* 0x100fe2000801086b */
[----:B------:R-:W-:Y:S01]  /*72f0*/  FFMA.FTZ R39, R66, UR26, -R107 ;  /* 0x0000001a42277c23 */ /* 0x000fe2000801086b */
[-C--:B------:R-:W-:Y:S01]  /*7300*/  FMUL.FTZ R122, R122, R0.reuse ;  /* 0x000000007a7a7220 */ /* 0x080fe20000410000 */
[-C--:B------:R-:W-:Y:S01]  /*7310*/  FMUL.FTZ R123, R123, R0.reuse ;  /* 0x000000007b7b7220 */ /* 0x080fe20000410000 */
[----:B------:R-:W-:Y:S01]  /*7320*/  FMUL.FTZ R126, R126, R0 ;  /* 0x000000007e7e7220 */ /* 0x000fe20000410000 */
[----:B-1----:R-:W-:Y:S01]  /*7330*/  FFMA.FTZ R12, R33, R3, R6 ;  /* 0x00000003210c7223 */ /* 0x002fe20000010006 */
[----:B------:R0:W-:Y:S01]  /*7340*/  @!P1 SYNCS.ARRIVE.TRANS64.RED.A1T0 RZ, [R109+URZ], RZ ;  /* 0x000000ff6dff99a7 */ /* 0x0001e2000810043f */
[----:B------:R-:W-:Y:S01]  /*7350*/  FFMA.FTZ R3, R0, R4, R5 ;  /* 0x0000000400037223 */ /* 0x000fe20000010005 */
[----:B------:R-:W-:Y:S01]  /*7360*/  F2FP.F16.F32.PACK_AB R4, R7, R6 ;  /* 0x000000060704723e */ /* 0x000fe200000000ff */
[----:B------:R-:W-:Y:S01]  /*7370*/  MUFU.EX2 R110, R110 ;  /* 0x0000006e006e7308 */ /* 0x000fe20000000800 */
[C---:B--2---:R-:W-:Y:S01]  /*7380*/  F2FP.F16.F32.PACK_AB R5, R108.reuse, R5 ;  /* 0x000000056c05723e */ /* 0x044fe200000000ff */
[----:B------:R-:W-:Y:S01]  /*7390*/  FADD.FTZ R3, R108, R3 ;  /* 0x000000036c037221 */ /* 0x000fe20000010000 */
[----:B------:R-:W-:Y:S01]  /*73a0*/  F2FP.F16.F32.PACK_AB R6, R11, R10 ;  /* 0x0000000a0b06723e */ /* 0x000fe200000000ff */
[----:B------:R-:W-:Y:S01]  /*73b0*/  FFMA.FTZ R108, R31, UR26, -R107 ;  /* 0x0000001a1f6c7c23 */ /* 0x000fe2000801086b */
[----:B0-----:R-:W-:Y:S01]  /*73c0*/  FADD.FTZ R109, R7, R12 ;  /* 0x0000000c076d7221 */ /* 0x001fe20000010000 */
[C---:B----4-:R-:W-:Y:S01]  /*73d0*/  F2FP.F16.F32.PACK_AB R7, R9.reuse, R8 ;  /* 0x000000080907723e */ /* 0x050fe200000000ff */
[----:B------:R-:W-:Y:S01]  /*73e0*/  FADD.FTZ R8, R8, R3 ;  /* 0x0000000308087221 */ /* 0x000fe20000010000 */
[----:B------:R-:W-:Y:S01]  /*73f0*/  MUFU.EX2 R25, R25 ;  /* 0x0000001900197308 */ /* 0x000fe20000000800 */
[----:B------:R-:W-:Y:S01]  /*7400*/  FADD.FTZ R12, R10, R109 ;  /* 0x0000006d0a0c7221 */ /* 0x000fe20000010000 */
[--C-:B------:R-:W-:Y:S01]  /*7410*/  FFMA.FTZ R10, R26, UR26, -R107.reuse ;  /* 0x0000001a1a0a7c23 */ /* 0x100fe2000801086b */
[----:B------:R0:W-:Y:S01]  /*7420*/  STSM.16.M88.4 [R2+0x1e800], R4 ;  /* 0x01e8000402007844 */ /* 0x0001e20000000200 */
[----:B------:R-:W-:Y:S01]  /*7430*/  FADD.FTZ R8, R9, R8 ;  /* 0x0000000809087221 */ /* 0x000fe20000010000 */
        /* <DEDUP_REMOVED lines=12> */
[-C--:B------:R-:W-:Y:S01]  /*7500*/  FMUL.FTZ R127, R127, R0.reuse ;  /* 0x000000007f7f7220 */ /* 0x080fe20000410000 */
[----:B------:R-:W-:Y:S01]  /*7510*/  FMUL.FTZ R130, R130, R0 ;  /* 0x0000000082827220 */ /* 0x000fe20000410000 */
[--C-:B0-----:R-:W-:Y:S01]  /*7520*/  FFMA.FTZ R5, R18, UR26, -R107.reuse ;  /* 0x0000001a12057c23 */ /* 0x101fe2000801086b */
[--C-:B------:R-:W-:Y:S01]  /*7530*/  FFMA.FTZ R6, R19, UR26, -R107.reuse ;  /* 0x0000001a13067c23 */ /* 0x100fe2000801086b */
[--C-:B------:R-:W-:Y:S01]  /*7540*/  FFMA.FTZ R7, R22, UR26, -R107.reuse ;  /* 0x0000001a16077c23 */ /* 0x100fe2000801086b */
[----:B------:R-:W-:Y:S01]  /*7550*/  FADD.FTZ R4, R11, R12 ;  /* 0x0000000c0b047221 */ /* 0x000fe20000010000 */
[--C-:B------:R-:W-:Y:S01]  /*7560*/  FFMA.FTZ R18, R38, UR26, -R107.reuse ;  /* 0x0000001a26127c23 */ /* 0x100fe2000801086b */
[----:B------:R-:W-:Y:S01]  /*7570*/  MUFU.EX2 R28, R28 ;  /* 0x0000001c001c7308 */ /* 0x000fe20000000800 */
[--C-:B------:R-:W-:Y:S01]  /*7580*/  FFMA.FTZ R19, R42, UR26, -R107.reuse ;  /* 0x0000001a2a137c23 */ /* 0x100fe2000801086b */
[----:B-----5:R-:W-:Y:S01]  /*7590*/  FADD.FTZ R4, R14, R4 ;  /* 0x000000040e047221 */ /* 0x020fe20000010000 */
[--C-:B------:R-:W-:Y:S01]  /*75a0*/  FFMA.FTZ R22, R50, UR26, -R107.reuse ;  /* 0x0000001a32167c23 */ /* 0x100fe2000801086b */
[--C-:B------:R-:W-:Y:S01]  /*75b0*/  FFMA.FTZ R12, R59, UR26, -R107.reuse ;  /* 0x0000001a3b0c7c23 */ /* 0x100fe2000801086b */
[--C-:B------:R-:W-:Y:S01]  /*75c0*/  FFMA.FTZ R11, R77, UR26, -R107.reuse ;  /* 0x0000001a4d0b7c23 */ /* 0x100fe2000801086b */
[C---:B---3--:R-:W-:Y:S01]  /*75d0*/  FADD.FTZ R47, R15.reuse, R4 ;  /* 0x000000040f2f7221 */ /* 0x048fe20000010000 */
[----:B------:R-:W-:Y:S01]  /*75e0*/  F2FP.F16.F32.PACK_AB R4, R15, R14 ;  /* 0x0000000e0f04723e */ /* 0x000fe200000000ff */
[----:B------:R-:W0:Y:S01]  /*75f0*/  MUFU.EX2 R5, R5 ;  /* 0x0000000500057308 */ /* 0x000e220000000800 */
[----:B------:R-:W-:Y:S01]  /*7600*/  FFMA.FTZ R59, R62, UR26, -R107 ;  /* 0x0000001a3e3b7c23 */ /* 0x000fe2000801086b */
[----:B------:R-:W-:Y:S01]  /*7610*/  FADD.FTZ R14, R20, R47 ;  /* 0x0000002f140e7221 */ /* 0x000fe20000010000 */
[----:B------:R-:W-:Y:S01]  /*7620*/  FFMA.FTZ R38, R63, UR26, -R107 ;  /* 0x0000001a3f267c23 */ /* 0x000fe2000801086b */
[-C--:B------:R-:W-:Y:S01]  /*7630*/  FMUL.FTZ R131, R131, R0.reuse ;  /* 0x0000000083837220 */ /* 0x080fe20000410000 */
[-C--:B------:R-:W-:Y:S01]  /*7640*/  FMUL.FTZ R134, R134, R0.reuse ;  /* 0x0000000086867220 */ /* 0x080fe20000410000 */
[----:B------:R-:W-:Y:S01]  /*7650*/  FADD.FTZ R15, R21, R14 ;  /* 0x0000000e150f7221 */ /* 0x000fe20000010000 */
[-C--:B------:R-:W-:Y:S01]  /*7660*/  FMUL.FTZ R135, R135, R0.reuse ;  /* 0x0000000087877220 */ /* 0x080fe20000410000 */
[----:B------:R-:W1:Y:S01]  /*7670*/  MUFU.EX2 R6, R6 ;  /* 0x0000000600067308 */ /* 0x000e620000000800 */
[-C--:B------:R-:W-:Y:S01]  /*7680*/  FMUL.FTZ R138, R138, R0.reuse ;  /* 0x000000008a8a7220 */ /* 0x080fe20000410000 */
[-C--:B------:R-:W-:Y:S01]  /*7690*/  FMUL.FTZ R139, R139, R0.reuse ;  /* 0x000000008b8b7220 */ /* 0x080fe20000410000 */
[-C--:B------:R-:W-:Y:S01]  /*76a0*/  FMUL.FTZ R142, R142, R0.reuse ;  /* 0x000000008e8e7220 */ /* 0x080fe20000410000 */
[-C--:B------:R-:W-:Y:S01]  /*76b0*/  FMUL.FTZ R143, R143, R0.reuse ;  /* 0x000000008f8f7220 */ /* 0x080fe20000410000 */
[-C--:B------:R-:W-:Y:S01]  /*76c0*/  FMUL.FTZ R146, R146, R0.reuse ;  /* 0x0000000092927220 */ /* 0x080fe20000410000 */
[-C--:B------:R-:W-:Y:S01]  /*76d0*/  FMUL.FTZ R147, R147, R0.reuse ;  /* 0x0000000093937220 */ /* 0x080fe20000410000 */
[-C--:B------:R-:W-:Y:S01]  /*76e0*/  FMUL.FTZ R150, R150, R0.reuse ;  /* 0x0000000096967220 */ /* 0x080fe20000410000 */
[----:B------:R-:W2:Y:S01]  /*76f0*/  MUFU.EX2 R7, R7 ;  /* 0x0000000700077308 */ /* 0x000ea20000000800 */
[----:B0-----:R-:W-:Y:S01]  /*7700*/  FADD.FTZ R9, R5, R8 ;  /* 0x0000000805097221 */ /* 0x001fe20000010000 */
[----:B------:R-:W-:Y:S01]  /*7710*/  FMUL.FTZ R151, R151, R0 ;  /* 0x0000000097977220 */ /* 0x000fe20000410000 */
[-C--:B------:R-:W-:Y:S01]  /*7720*/  FMUL.FTZ R120, R120, R33.reuse ;  /* 0x0000002178787220 */ /* 0x080fe20000410000 */
[-C--:B------:R-:W-:Y:S01]  /*7730*/  FMUL.FTZ R121, R121, R33.reuse ;  /* 0x0000002179797220 */ /* 0x080fe20000410000 */
[-C--:B------:R-:W-:Y:S01]  /*7740*/  FMUL.FTZ R124, R124, R33.reuse ;  /* 0x000000217c7c7220 */ /* 0x080fe20000410000 */
[-C--:B------:R-:W-:Y:S01]  /*7750*/  FMUL.FTZ R125, R125, R33.reuse ;  /* 0x000000217d7d7220 */ /* 0x080fe20000410000 */
[----:B------:R-:W-:Y:S01]  /*7760*/  FMUL.FTZ R128, R128, R33 ;  /* 0x0000002180807220 */ /* 0x000fe20000410000 */
[----:B------:R-:W0:Y:S01]  /*7770*/  MUFU.EX2 R27, R27 ;  /* 0x0000001b001b7308 */ /* 0x000e220000000800 */
[C---:B-1----:R-:W-:Y:S01]  /*7780*/  FADD.FTZ R8, R6.reuse, R9 ;  /* 0x0000000906087221 */ /* 0x042fe20000010000 */
[----:B------:R-:W-:Y:S01]  /*7790*/  F2FP.F16.F32.PACK_AB R5, R6, R5 ;  /* 0x000000050605723e */ /* 0x000fe200000000ff */
[-C--:B------:R-:W-:Y:S01]  /*77a0*/  FMUL.FTZ R129, R129, R33.reuse ;  /* 0x0000002181817220 */ /* 0x080fe20000410000 */
[----:B------:R-:W-:Y:S01]  /*77b0*/  F2FP.F16.F32.PACK_AB R6, R21, R20 ;  /* 0x000000141506723e */ /* 0x000fe200000000ff */
[-C--:B------:R-:W-:Y:S01]  /*77c0*/  FMUL.FTZ R132, R132, R33.reuse ;  /* 0x0000002184847220 */ /* 0x080fe20000410000 */
[-C--:B------:R-:W-:Y:S01]  /*77d0*/  FMUL.FTZ R133, R133, R33.reuse ;  /* 0x0000002185857220 */ /* 0x080fe20000410000 */
[-C--:B------:R-:W-:Y:S01]  /*77e0*/  FMUL.FTZ R136, R136, R33.reuse ;  /* 0x0000002188887220 */ /* 0x080fe20000410000 */
[----:B------:R-:W1:Y:S01]  /*77f0*/  MUFU.EX2 R29, R29 ;  /* 0x0000001d001d7308 */ /* 0x000e620000000800 */
[----:B--2---:R-:W-:Y:S01]  /*7800*/  FADD.FTZ R9, R7, R8 ;  /* 0x0000000807097221 */ /* 0x004fe20000010000 */
[----:B------:R-:W-:Y:S01]  /*7810*/  FADD.FTZ R8, R24, R15 ;  /* 0x0000000f18087221 */ /* 0x000fe20000010000 */
[----:B------:R-:W-:Y:S01]  /*7820*/  F2FP.F16.F32.PACK_AB R24, R25, R24 ;  /* 0x000000181918723e */ /* 0x000fe200000000ff */
[----:B------:R-:W-:Y:S01]  /*7830*/  FMUL.FTZ R137, R137, R33 ;  /* 0x0000002189897220 */ /* 0x000fe20000410000 */
[----:B------:R-:W-:Y:S01]  /*7840*/  FADD.FTZ R9, R110, R9 ;  /* 0x000000096e097221 */ /* 0x000fe20000010000 */
[----:B------:R-:W-:Y:S01]  /*7850*/  FADD.FTZ R47, R25, R8 ;  /* 0x00000008192f7221 */ /* 0x000fe20000010000 */
[----:B------:R-:W-:Y:S01]  /*7860*/  F2FP.F16.F32.PACK_AB R25, R26, R10 ;  /* 0x0000000a1a19723e */ /* 0x000fe200000000ff */
[----:B------:R-:W2:Y:S01]  /*7870*/  MUFU.EX2 R108, R108 ;  /* 0x0000006c006c7308 */ /* 0x000ea20000000800 */
[----:B------:R-:W-:Y:S01]  /*7880*/  FADD.FTZ R9, R10, R9 ;  /* 0x000000090a097221 */ /* 0x000fe20000010000 */
[----:B------:R-:W-:Y:S01]  /*7890*/  FADD.FTZ R14, R28, R47 ;  /* 0x0000002f1c0e7221 */ /* 0x000fe20000010000 */
[----:B------:R-:W-:Y:S01]  /*78a0*/  F2FP.F16.F32.PACK_AB R7, R110, R7 ;  /* 0x000000076e07723e */ /* 0x000fe200000000ff */
[-C--:B------:R-:W-:Y:S01]  /*78b0*/  FMUL.FTZ R140, R140, R33.reuse ;  /* 0x000000218c8c7220 */ /* 0x080fe20000410000 */
[----:B------:R-:W-:Y:S01]  /*78c0*/  FADD.FTZ R8, R26, R9 ;  /* 0x000000091a087221 */ /* 0x000fe20000010000 */
[-C--:B------:R-:W-:Y:S01]  /*78d0*/  FMUL.FTZ R141, R141, R33.reuse ;  /* 0x000000218d8d7220 */ /* 0x080fe20000410000 */
[-C--:B------:R-:W-:Y:S01]  /*78e0*/  FMUL.FTZ R144, R144, R33.reuse ;  /* 0x0000002190907220 */ /* 0x080fe20000410000 */
[----:B------:R-:W3:Y:S01]  /*78f0*/  MUFU.EX2 R32, R32 ;  /* 0x0000002000207308 */ /* 0x000ee20000000800 */
[----:B0-----:R-:W-:Y:S01]  /*7900*/  FADD.FTZ R9, R27, R8 ;  /* 0x000000081b097221 */ /* 0x001fe20000010000 */
[C---:B-1----:R-:W-:Y:S01]  /*7910*/  FADD.FTZ R47, R29.reuse, R14 ;  /* 0x0000000e1d2f7221 */ /* 0x042fe20000010000 */
[----:B------:R-:W-:Y:S01]  /*7920*/  F2FP.F16.F32.PACK_AB R26, R29, R28 ;  /* 0x0000001c1d1a723e */ /* 0x000fe200000000ff */
[----:B------:R0:W-:Y:S01]  /*7930*/  STSM.16.M88.4 [R152], R4 ;  /* 0x0000000498007844 */ /* 0x0001e20000000200 */
[-C--:B------:R-:W-:Y:S01]  /*7940*/  FMUL.FTZ R145, R145, R33.reuse ;  /* 0x0000002191917220 */ /* 0x080fe20000410000 */
[-C--:B------:R-:W-:Y:S01]  /*7950*/  FMUL.FTZ R148, R148, R33.reuse ;  /* 0x0000002194947220 */ /* 0x080fe20000410000 */
[----:B------:R-:W-:Y:S01]  /*7960*/  FMUL.FTZ R149, R149, R33 ;  /* 0x0000002195957220 */ /* 0x000fe20000410000 */
[----:B------:R-:W1:Y:S01]  /*7970*/  MUFU.EX2 R13, R13 ;  /* 0x0000000d000d7308 */ /* 0x000e620000000800 */
[C---:B--2---:R-:W-:Y:S01]  /*7980*/  FADD.FTZ R8, R108.reuse, R9 ;  /* 0x000000096c087221 */ /* 0x044fe20000010000 */
[----:B------:R-:W-:Y:S01]  /*7990*/  F2FP.F16.F32.PACK_AB R27, R108, R27 ;  /* 0x0000001b6c1b723e */ /* 0x000fe200000000ff */
[----:B------:R-:W-:-:S04]  /*79a0*/  IMAD.MOV.U32 R0, RZ, RZ, R96 ;  /* 0x000000ffff007224 */ /* 0x000fc800078e0060 */
[----:B------:R-:W-:Y:S01]  /*79b0*/  STSM.16.M88.4 [R17], R24 ;  /* 0x0000001811007844 */ /* 0x000fe20000000200 */
[----:B------:R-:W2:Y:S01]  /*79c0*/  MUFU.EX2 R106, R106 ;  /* 0x0000006a006a7308 */ /* 0x000ea20000000800 */
[----:B---3--:R-:W-:-:S07]  /*79d0*/  FADD.FTZ R47, R32, R47 ;  /* 0x0000002f202f7221 */ /* 0x008fce0000010000 */
[----:B------:R-:W3:Y:S01]  /*79e0*/  MUFU.EX2 R109, R109 ;  /* 0x0000006d006d7308 */ /* 0x000ee20000000800 */
[----:B-1----:R-:W-:-:S07]  /*79f0*/  FADD.FTZ R8, R13, R8 ;  /* 0x000000080d087221 */ /* 0x002fce0000010000 */
[----:B------:R-:W1:Y:S01]  /*7a00*/  MUFU.EX2 R36, R36 ;  /* 0x0000002400247308 */ /* 0x000e620000000800 */
[----:B--2---:R-:W-:-:S07]  /*7a10*/  FADD.FTZ R47, R106, R47 ;  /* 0x0000002f6a2f7221 */ /* 0x004fce0000010000 */
[----:B------:R-:W2:Y:S01]  /*7a20*/  MUFU.EX2 R18, R18 ;  /* 0x0000001200127308 */ /* 0x000ea20000000800 */
[----:B---3--:R-:W-:-:S07]  /*7a30*/  FADD.FTZ R9, R109, R8 ;  /* 0x000000086d097221 */ /* 0x008fce0000010000 */
[----:B------:R-:W3:Y:S01]  /*7a40*/  MUFU.EX2 R37, R37 ;  /* 0x0000002500257308 */ /* 0x000ee20000000800 */
[----:B-1----:R-:W-:-:S07]  /*7a50*/  FADD.FTZ R8, R36, R47 ;  /* 0x0000002f24087221 */ /* 0x002fce0000010000 */
        /* <DEDUP_REMOVED lines=8> */
[----:B--2---:R-:W-:-:S07]  /*7ae0*/  FADD.FTZ R8, R40, R9 ;  /* 0x0000000928087221 */ /* 0x004fce0000010000 */
[----:B------:R-:W2:Y:S01]  /*7af0*/  MUFU.EX2 R35, R35 ;  /* 0x0000002300237308 */ /* 0x000ea20000000800 */
[----:B---3--:R-:W-:-:S07]  /*7b00*/  FADD.FTZ R42, R19, R42 ;  /* 0x0000002a132a7221 */ /* 0x008fce0000010000 */
[----:B------:R-:W3:Y:S01]  /*7b10*/  MUFU.EX2 R44, R44 ;  /* 0x0000002c002c7308 */ /* 0x000ee20000000800 */
[C---:B-1----:R-:W-:Y:S01]  /*7b20*/  FADD.FTZ R9, R41.reuse, R8 ;  /* 0x0000000829097221 */ /* 0x042fe20000010000 */
[----:B------:R-:W-:-:S06]  /*7b30*/  F2FP.F16.F32.PACK_AB R40, R41, R40 ;  /* 0x000000282928723e */ /* 0x000fcc00000000ff */
[----:B------:R-:W1:Y:S01]  /*7b40*/  MUFU.EX2 R43, R43 ;  /* 0x0000002b002b7308 */ /* 0x000e620000000800 */
[C---:B--2---:R-:W-:Y:S01]  /*7b50*/  FADD.FTZ R42, R35.reuse, R42 ;  /* 0x0000002a232a7221 */ /* 0x044fe20000010000 */
[----:B------:R-:W-:-:S06]  /*7b60*/  F2FP.F16.F32.PACK_AB R41, R35, R19 ;  /* 0x000000132329723e */ /* 0x000fcc00000000ff */
[----:B------:R-:W2:Y:S01]  /*7b70*/  MUFU.EX2 R45, R45 ;  /* 0x0000002d002d7308 */ /* 0x000ea20000000800 */
[----:B---3--:R-:W-:-:S07]  /*7b80*/  FADD.FTZ R8, R44, R9 ;  /* 0x000000092c087221 */ /* 0x008fce0000010000 */
[----:B------:R-:W3:Y:S01]  /*7b90*/  MUFU.EX2 R34, R34 ;  /* 0x0000002200227308 */ /* 0x000ee20000000800 */
[----:B-1----:R-:W-:-:S07]  /*7ba0*/  FADD.FTZ R9, R43, R42 ;  /* 0x0000002a2b097221 */ /* 0x002fce0000010000 */
[----:B------:R-:W1:Y:S01]  /*7bb0*/  MUFU.EX2 R48, R48 ;  /* 0x0000003000307308 */ /* 0x000e620000000800 */
[C---:B--2---:R-:W-:Y:S01]  /*7bc0*/  FADD.FTZ R29, R45.reuse, R8 ;  /* 0x000000082d1d7221 */ /* 0x044fe20000010000 */
[----:B------:R-:W-:Y:S02]  /*7bd0*/  F2FP.F16.F32.PACK_AB R8, R106, R32 ;  /* 0x000000206a08723e */ /* 0x000fe400000000ff */
[----:B------:R-:W-:-:S04]  /*7be0*/  F2FP.F16.F32.PACK_AB R42, R45, R44 ;  /* 0x0000002c2d2a723e */ /* 0x000fc800000000ff */
[----:B------:R-:W2:Y:S01]  /*7bf0*/  MUFU.EX2 R22, R22 ;  /* 0x0000001600167308 */ /* 0x000ea20000000800 */
[C---:B---3--:R-:W-:Y:S01]  /*7c00*/  FADD.FTZ R47, R34.reuse, R9 ;  /* 0x00000009222f7221 */ /* 0x048fe20000010000 */
[----:B------:R-:W-:Y:S02]  /*7c10*/  F2FP.F16.F32.PACK_AB R9, R109, R13 ;  /* 0x0000000d6d09723e */ /* 0x000fe400000000ff */
[----:B------:R-:W-:-:S04]  /*7c20*/  F2FP.F16.F32.PACK_AB R43, R34, R43 ;  /* 0x0000002b222b723e */ /* 0x000fc800000000ff */
[----:B------:R-:W3:Y:S01]  /*7c30*/  MUFU.EX2 R49, R49 ;  /* 0x0000003100317308 */ /* 0x000ee20000000800 */
[----:B-1----:R-:W-:-:S07]  /*7c40*/  FADD.FTZ R28, R48, R29 ;  /* 0x0000001d301c7221 */ /* 0x002fce0000010000 */
[----:B------:R-:W1:Y:S01]  /*7c50*/  MUFU.EX2 R30, R30 ;  /* 0x0000001e001e7308 */ /* 0x000e620000000800 */
[----:B--2---:R-:W-:-:S07]  /*7c60*/  FADD.FTZ R47, R22, R47 ;  /* 0x0000002f162f7221 */ /* 0x004fce0000010000 */
[----:B------:R-:W2:Y:S01]  /*7c70*/  MUFU.EX2 R52, R52 ;  /* 0x0000003400347308 */ /* 0x000ea20000000800 */
[C---:B---3--:R-:W-:Y:S01]  /*7c80*/  FADD.FTZ R13, R49.reuse, R28 ;  /* 0x0000001c310d7221 */ /* 0x048fe20000010000 */
[----:B------:R-:W-:-:S06]  /*7c90*/  F2FP.F16.F32.PACK_AB R48, R49, R48 ;  /* 0x000000303130723e */ /* 0x000fcc00000000ff */
[----:B------:R-:W-:Y:S01]  /*7ca0*/  MUFU.EX2 R51, R51 ;  /* 0x0000003300337308 */ /* 0x000fe20000000800 */
[----:B-1----:R-:W-:-:S07]  /*7cb0*/  F2FP.F16.F32.PACK_AB R49, R30, R22 ;  /* 0x000000161e31723e */ /* 0x002fce00000000ff */
[----:B------:R-:W1:Y:S01]  /*7cc0*/  MUFU.EX2 R53, R53 ;  /* 0x0000003500357308 */ /* 0x000e620000000800 */
[----:B--2---:R-:W-:-:S07]  /*7cd0*/  FADD.FTZ R28, R52, R13 ;  /* 0x0000000d341c7221 */ /* 0x004fce0000010000 */
[----:B------:R-:W-:Y:S08]  /*7ce0*/  MUFU.EX2 R31, R31 ;  /* 0x0000001f001f7308 */ /* 0x000ff00000000800 */
[----:B------:R-:W2:Y:S01]  /*7cf0*/  MUFU.EX2 R56, R56 ;  /* 0x0000003800387308 */ /* 0x000ea20000000800 */
[----:B-1----:R-:W-:-:S07]  /*7d00*/  F2FP.F16.F32.PACK_AB R50, R53, R52 ;  /* 0x000000343532723e */ /* 0x002fce00000000ff */
[----:B------:R-:W-:Y:S08]  /*7d10*/  MUFU.EX2 R3, R58 ;  /* 0x0000003a00037308 */ /* 0x000ff00000000800 */
[----:B------:R-:W0:Y:S08]  /*7d20*/  MUFU.EX2 R57, R57 ;  /* 0x0000003900397308 */ /* 0x000e300000000800 */
[----:B------:R1:W-:Y:S08]  /*7d30*/  MUFU.EX2 R21, R11 ;  /* 0x0000000b00157308 */ /* 0x0003f00000000800 */
[----:B------:R-:W3:Y:S01]  /*7d40*/  MUFU.EX2 R12, R12 ;  /* 0x0000000c000c7308 */ /* 0x000ee20000000800 */
[----:B-1----:R-:W-:Y:S01]  /*7d50*/  F2FP.F16.F32.PACK_AB R11, R23, R18 ;  /* 0x00000012170b723e */ /* 0x002fe200000000ff */
[----:B------:R-:W-:Y:S01]  /*7d60*/  FADD.FTZ R18, R30, R47 ;  /* 0x0000002f1e127221 */ /* 0x000fe20000010000 */
[----:B------:R-:W-:-:S03]  /*7d70*/  FADD.FTZ R23, R53, R28 ;  /* 0x0000001c35177221 */ /* 0x000fc60000010000 */
[----:B------:R-:W-:Y:S01]  /*7d80*/  FADD.FTZ R18, R51, R18 ;  /* 0x0000001233127221 */ /* 0x000fe20000010000 */
[----:B--2---:R-:W-:Y:S01]  /*7d90*/  FADD.FTZ R28, R56, R23 ;  /* 0x00000017381c7221 */ /* 0x004fe20000010000 */
[----:B------:R-:W1:Y:S01]  /*7da0*/  MUFU.EX2 R60, R60 ;  /* 0x0000003c003c7308 */ /* 0x000e620000000800 */
[----:B------:R1:W-:Y:S01]  /*7db0*/  STSM.16.M88.4 [R16], R8 ;  /* 0x0000000810007844 */ /* 0x0003e20000000200 */
[----:B------:R-:W-:Y:S01]  /*7dc0*/  FADD.FTZ R18, R31, R18 ;  /* 0x000000121f127221 */ /* 0x000fe20000010000 */
[C---:B0-----:R-:W-:Y:S01]  /*7dd0*/  FADD.FTZ R5, R57.reuse, R28 ;  /* 0x0000001c39057221 */ /* 0x041fe20000010000 */
[----:B------:R-:W-:Y:S01]  /*7de0*/  F2FP.F16.F32.PACK_AB R56, R57, R56 ;  /* 0x000000383938723e */ /* 0x000fe200000000ff */
[----:B------:R-:W-:Y:S01]  /*7df0*/  STSM.16.M88.4 [R2+0x24800], R40 ;  /* 0x0248002802007844 */ /* 0x000fe20000000200 */
[----:B------:R-:W-:Y:S01]  /*7e00*/  FADD.FTZ R23, R3, R18 ;  /* 0x0000001203177221 */ /* 0x000fe20000010000 */
[----:B------:R-:W-:Y:S01]  /*7e10*/  F2FP.F16.F32.PACK_AB R51, R31, R51 ;  /* 0x000000331f33723e */ /* 0x000fe200000000ff */
[----:B------:R-:W0:Y:S01]  /*7e20*/  MUFU.EX2 R59, R59 ;  /* 0x0000003b003b7308 */ /* 0x000e220000000800 */
[C---:B---3--:R-:W-:Y:S01]  /*7e30*/  F2FP.F16.F32.PACK_AB R57, R12.reuse, R3 ;  /* 0x000000030c39723e */ /* 0x048fe200000000ff */
[----:B------:R-:W-:-:S02]  /*7e40*/  FADD.FTZ R6, R12, R23 ;  /* 0x000000170c067221 */ /* 0x000fc40000010000 */
[----:B------:R-:W-:Y:S04]  /*7e50*/  STSM.16.M88.4 [R154], R48 ;  /* 0x000000309a007844 */ /* 0x000fe80000000200 */
[----:B------:R-:W2:Y:S01]  /*7e60*/  MUFU.EX2 R61, R61 ;  /* 0x0000003d003d7308 */ /* 0x000ea20000000800 */
[----:B-1----:R-:W-:-:S07]  /*7e70*/  FADD.FTZ R8, R60, R5 ;  /* 0x000000053c087221 */ /* 0x002fce0000010000 */
[----:B------:R-:W1:Y:S01]  /*7e80*/  MUFU.EX2 R38, R38 ;  /* 0x0000002600267308 */ /* 0x000e620000000800 */
[----:B0-----:R-:W-:-:S07]  /*7e90*/  FADD.FTZ R5, R59, R6 ;  /* 0x000000063b057221 */ /* 0x001fce0000010000 */
[----:B------:R-:W0:Y:S01]  /*7ea0*/  MUFU.EX2 R64, R64 ;  /* 0x0000004000407308 */ /* 0x000e220000000800 */
[C---:B--2---:R-:W-:Y:S01]  /*7eb0*/  FADD.FTZ R7, R61.reuse, R8 ;  /* 0x000000083d077221 */ /* 0x044fe20000010000 */
[----:B------:R-:W-:-:S06]  /*7ec0*/  F2FP.F16.F32.PACK_AB R58, R61, R60 ;  /* 0x0000003c3d3a723e */ /* 0x000fcc00000000ff */
[----:B------:R-:W2:Y:S01]  /*7ed0*/  MUFU.EX2 R39, R39 ;  /* 0x0000002700277308 */ /* 0x000ea20000000800 */
[C---:B-1----:R-:W-:Y:S01]  /*7ee0*/  FADD.FTZ R6, R38.reuse, R5 ;  /* 0x0000000526067221 */ /* 0x042fe20000010000 */
[----:B------:R-:W-:-:S05]  /*7ef0*/  F2FP.F16.F32.PACK_AB R59, R38, R59 ;  /* 0x0000003b263b723e */ /* 0x000fca00000000ff */
[----:B------:R-:W-:Y:S01]  /*7f00*/  STSM.16.M88.4 [R17+0x6000], R56 ;  /* 0x0060003811007844 */ /* 0x000fe20000000200 */
[----:B------:R-:W1:Y:S01]  /*7f10*/  MUFU.EX2 R65, R65 ;  /* 0x0000004100417308 */ /* 0x000e620000000800 */
[----:B0-----:R-:W-:-:S07]  /*7f20*/  FADD.FTZ R8, R64, R7 ;  /* 0x0000000740087221 */ /* 0x001fce0000010000 */
[----:B------:R-:W0:Y:S01]  /*7f30*/  MUFU.EX2 R46, R46 ;  /* 0x0000002e002e7308 */ /* 0x000e220000000800 */
[----:B--2---:R-:W-:-:S07]  /*7f40*/  FADD.FTZ R7, R39, R6 ;  /* 0x0000000627077221 */ /* 0x004fce0000010000 */
[----:B------:R-:W2:Y:S01]  /*7f50*/  MUFU.EX2 R70, R70 ;  /* 0x0000004600467308 */ /* 0x000ea20000000800 */
[C---:B-1----:R-:W-:Y:S01]  /*7f60*/  FADD.FTZ R9, R65.reuse, R8 ;  /* 0x0000000841097221 */ /* 0x042fe20000010000 */
[----:B------:R-:W-:-:S06]  /*7f70*/  F2FP.F16.F32.PACK_AB R64, R65, R64 ;  /* 0x000000404140723e */ /* 0x000fcc00000000ff */
[----:B------:R-:W1:Y:S01]  /*7f80*/  MUFU.EX2 R67, R67 ;  /* 0x0000004300437308 */ /* 0x000e620000000800 */
[C---:B0-----:R-:W-:Y:S01]  /*7f90*/  FADD.FTZ R8, R46.reuse, R7 ;  /* 0x000000072e087221 */ /* 0x041fe20000010000 */
[----:B------:R-:W-:-:S06]  /*7fa0*/  F2FP.F16.F32.PACK_AB R65, R46, R39 ;  /* 0x000000272e41723e */ /* 0x000fcc00000000ff */
[----:B------:R-:W0:Y:S01]  /*7fb0*/  MUFU.EX2 R71, R71 ;  /* 0x0000004700477308 */ /* 0x000e220000000800 */
[----:B--2---:R-:W-:-:S07]  /*7fc0*/  FADD.FTZ R10, R70, R9 ;  /* 0x00000009460a7221 */ /* 0x004fce0000010000 */
[----:B------:R-:W2:Y:S01]  /*7fd0*/  MUFU.EX2 R15, R69 ;  /* 0x00000045000f7308 */ /* 0x000ea20000000800 */
[----:B-1----:R-:W-:-:S07]  /*7fe0*/  FADD.FTZ R8, R67, R8 ;  /* 0x0000000843087221 */ /* 0x002fce0000010000 */
[----:B------:R-:W1:Y:S01]  /*7ff0*/  MUFU.EX2 R74, R74 ;  /* 0x0000004a004a7308 */ /* 0x000e620000000800 */
[C---:B0-----:R-:W-:Y:S01]  /*8000*/  FADD.FTZ R3, R71.reuse, R10 ;  /* 0x0000000a47037221 */ /* 0x041fe20000010000 */
[----:B------:R-:W-:-:S06]  /*8010*/  F2FP.F16.F32.PACK_AB R66, R71, R70 ;  /* 0x000000464742723e */ /* 0x000fcc00000000ff */
[----:B------:R-:W0:Y:S01]  /*8020*/  MUFU.EX2 R77, R72 ;  /* 0x00000048004d7308 */ /* 0x000e220000000800 */
[C---:B--2---:R-:W-:Y:S01]  /*8030*/  FADD.FTZ R8, R15.reuse, R8 ;  /* 0x000000080f087221 */ /* 0x044fe20000010000 */
[----:B------:R-:W-:-:S05]  /*8040*/  F2FP.F16.F32.PACK_AB R67, R15, R67 ;  /* 0x000000430f43723e */ /* 0x000fca00000000ff */
[----:B------:R-:W-:Y:S01]  /*8050*/  STSM.16.M88.4 [R16+0x6000], R64 ;  /* 0x0060004010007844 */ /* 0x000fe20000000200 */
[----:B------:R-:W2:Y:S01]  /*8060*/  MUFU.EX2 R75, R75 ;  /* 0x0000004b004b7308 */ /* 0x000ea20000000800 */
[----:B-1----:R-:W-:-:S07]  /*8070*/  FADD.FTZ R10, R74, R3 ;  /* 0x000000034a0a7221 */ /* 0x002fce0000010000 */
[----:B------:R-:W1:Y:S01]  /*8080*/  MUFU.EX2 R14, R73 ;  /* 0x00000049000e7308 */ /* 0x000e620000000800 */
[----:B0-----:R-:W-:-:S07]  /*8090*/  FADD.FTZ R3, R77, R8 ;  /* 0x000000084d037221 */ /* 0x001fce0000010000 */
[----:B------:R-:W0:Y:S01]  /*80a0*/  MUFU.EX2 R78, R78 ;  /* 0x0000004e004e7308 */ /* 0x000e220000000800 */
[----:B--2---:R-:W-:-:S07]  /*80b0*/  FADD.FTZ R7, R75, R10 ;  /* 0x0000000a4b077221 */ /* 0x004fce0000010000 */
[----:B------:R2:W3:Y:S01]  /*80c0*/  MUFU.EX2 R20, R76 ;  /* 0x0000004c00147308 */ /* 0x0004e20000000800 */
[C---:B-1----:R-:W-:Y:S01]  /*80d0*/  FADD.FTZ R3, R14.reuse, R3 ;  /* 0x000000030e037221 */ /* 0x042fe20000010000 */
[----:B------:R-:W-:-:S06]  /*80e0*/  F2FP.F16.F32.PACK_AB R77, R14, R77 ;  /* 0x0000004d0e4d723e */ /* 0x000fcc00000000ff */
[----:B------:R-:W1:Y:S01]  /*80f0*/  MUFU.EX2 R79, R79 ;  /* 0x0000004f004f7308 */ /* 0x000e620000000800 */
[----:B0-----:R-:W-:Y:S01]  /*8100*/  FADD.FTZ R8, R78, R7 ;  /* 0x000000074e087221 */ /* 0x001fe20000010000 */
[----:B--2---:R-:W-:-:S06]  /*8110*/  F2FP.F16.F32.PACK_AB R76, R75, R74 ;  /* 0x0000004a4b4c723e */ /* 0x004fcc00000000ff */
[----:B------:R-:W0:Y:S01]  /*8120*/  MUFU.EX2 R82, R82 ;  /* 0x0000005200527308 */ /* 0x000e220000000800 */
[----:B---3--:R-:W-:-:S04]  /*8130*/  FADD.FTZ R10, R20, R3 ;  /* 0x00000003140a7221 */ /* 0x008fc80000010000 */
[----:B------:R-:W-:-:S03]  /*8140*/  FADD.FTZ R7, R21, R10 ;  /* 0x0000000a15077221 */ /* 0x000fc60000010000 */
[----:B------:R-:W2:Y:S01]  /*8150*/  MUFU.EX2 R80, R80 ;  /* 0x0000005000507308 */ /* 0x000ea20000000800 */
[C---:B-1----:R-:W-:Y:S01]  /*8160*/  FADD.FTZ R3, R79.reuse, R8 ;  /* 0x000000084f037221 */ /* 0x042fe20000010000 */
[----:B------:R-:W-:Y:S02]  /*8170*/  F2FP.F16.F32.PACK_AB R78, R79, R78 ;  /* 0x0000004e4f4e723e */ /* 0x000fe400000000ff */
[----:B------:R-:W-:-:S04]  /*8180*/  F2FP.F16.F32.PACK_AB R79, R21, R20 ;  /* 0x00000014154f723e */ /* 0x000fc800000000ff */
[----:B------:R-:W1:Y:S01]  /*8190*/  MUFU.EX2 R83, R83 ;  /* 0x0000005300537308 */ /* 0x000e620000000800 */
[----:B0-----:R-:W-:Y:S01]  /*81a0*/  FADD.FTZ R8, R82, R3 ;  /* 0x0000000352087221 */ /* 0x001fe20000010000 */
[----:B------:R-:W-:Y:S06]  /*81b0*/  STSM.16.M88.4 [R2+0x2a800], R76 ;  /* 0x02a8004c02007844 */ /* 0x000fec0000000200 */
[----:B------:R-:W0:Y:S01]  /*81c0*/  MUFU.EX2 R81, R81 ;  /* 0x0000005100517308 */ /* 0x000e220000000800 */
[----:B--2---:R-:W-:-:S07]  /*81d0*/  FADD.FTZ R10, R80, R7 ;  /* 0x00000007500a7221 */ /* 0x004fce0000010000 */
[----:B------:R-:W2:Y:S01]  /*81e0*/  MUFU.EX2 R86, R86 ;  /* 0x0000005600567308 */ /* 0x000ea20000000800 */
[----:B-1----:R-:W-:-:S07]  /*81f0*/  FADD.FTZ R3, R83, R8 ;  /* 0x0000000853037221 */ /* 0x002fce0000010000 */
[----:B------:R1:W3:Y:S01]  /*8200*/  MUFU.EX2 R13, R84 ;  /* 0x00000054000d7308 */ /* 0x0002e20000000800 */
[----:B0-----:R-:W-:-:S07]  /*8210*/  FADD.FTZ R10, R81, R10 ;  /* 0x0000000a510a7221 */ /* 0x001fce0000010000 */
[----:B------:R-:W0:Y:S01]  /*8220*/  MUFU.EX2 R87, R87 ;  /* 0x0000005700577308 */ /* 0x000e220000000800 */
[----:B--2---:R-:W-:Y:S01]  /*8230*/  FADD.FTZ R8, R86, R3 ;  /* 0x0000000356087221 */ /* 0x004fe20000010000 */
[----:B-1----:R-:W-:-:S06]  /*8240*/  F2FP.F16.F32.PACK_AB R84, R83, R82 ;  /* 0x000000525354723e */ /* 0x002fcc00000000ff */
[----:B------:R1:W2:Y:S01]  /*8250*/  MUFU.EX2 R4, R85 ;  /* 0x0000005500047308 */ /* 0x0002a20000000800 */
[----:B---3--:R-:W-:-:S07]  /*8260*/  FADD.FTZ R3, R13, R10 ;  /* 0x0000000a0d037221 */ /* 0x008fce0000010000 */
[----:B------:R-:W3:Y:S01]  /*8270*/  MUFU.EX2 R90, R90 ;  /* 0x0000005a005a7308 */ /* 0x000ee20000000800 */
[C---:B0-----:R-:W-:Y:S01]  /*8280*/  FADD.FTZ R7, R87.reuse, R8 ;  /* 0x0000000857077221 */ /* 0x041fe20000010000 */
[----:B------:R-:W-:Y:S02]  /*8290*/  F2FP.F16.F32.PACK_AB R86, R87, R86 ;  /* 0x000000565756723e */ /* 0x000fe400000000ff */
[----:B-1----:R-:W-:-:S04]  /*82a0*/  F2FP.F16.F32.PACK_AB R85, R81, R80 ;  /* 0x000000505155723e */ /* 0x002fc800000000ff */
[----:B------:R-:W0:Y:S01]  /*82b0*/  MUFU.EX2 R5, R88 ;  /* 0x0000005800057308 */ /* 0x000e220000000800 */
[C---:B--2---:R-:W-:Y:S01]  /*82c0*/  FADD.FTZ R8, R4.reuse, R3 ;  /* 0x0000000304087221 */ /* 0x044fe20000010000 */
[----:B------:R-:W-:-:S05]  /*82d0*/  F2FP.F16.F32.PACK_AB R87, R4, R13 ;  /* 0x0000000d0457723e */ /* 0x000fca00000000ff */
[----:B------:R-:W-:Y:S01]  /*82e0*/  STSM.16.M88.4 [R153], R84 ;  /* 0x0000005499007844 */ /* 0x000fe20000000200 */
[----:B------:R-:W1:Y:S01]  /*82f0*/  MUFU.EX2 R91, R91 ;  /* 0x0000005b005b7308 */ /* 0x000e620000000800 */
[----:B---3--:R-:W-:-:S07]  /*8300*/  FADD.FTZ R10, R90, R7 ;  /* 0x000000075a0a7221 */ /* 0x008fce0000010000 */
[----:B------:R-:W2:Y:S01]  /*8310*/  MUFU.EX2 R6, R89 ;  /* 0x0000005900067308 */ /* 0x000ea20000000800 */
[----:B0-----:R-:W-:-:S07]  /*8320*/  FADD.FTZ R3, R5, R8 ;  /* 0x0000000805037221 */ /* 0x001fce0000010000 */
[----:B------:R-:W0:Y:S01]  /*8330*/  MUFU.EX2 R93, R93 ;  /* 0x0000005d005d7308 */ /* 0x000e220000000800 */
[C---:B-1----:R-:W-:Y:S01]  /*8340*/  FADD.FTZ R10, R91.reuse, R10 ;  /* 0x0000000a5b0a7221 */ /* 0x042fe20000010000 */
[----:B------:R-:W-:-:S06]  /*8350*/  F2FP.F16.F32.PACK_AB R4, R91, R90 ;  /* 0x0000005a5b04723e */ /* 0x000fcc00000000ff */
[----:B------:R-:W1:Y:S01]  /*8360*/  MUFU.EX2 R92, R92 ;  /* 0x0000005c005c7308 */ /* 0x000e620000000800 */
[C---:B--2---:R-:W-:Y:S01]  /*8370*/  FADD.FTZ R3, R6.reuse, R3 ;  /* 0x0000000306037221 */ /* 0x044fe20000010000 */
[----:B------:R-:W-:-:S06]  /*8380*/  F2FP.F16.F32.PACK_AB R5, R6, R5 ;  /* 0x000000050605723e */ /* 0x000fcc00000000ff */
[----:B------:R-:W2:Y:S01]  /*8390*/  MUFU.EX2 R95, R95 ;  /* 0x0000005f005f7308 */ /* 0x000ea20000000800 */
[----:B0-----:R-:W-:-:S07]  /*83a0*/  FADD.FTZ R10, R93, R10 ;  /* 0x0000000a5d0a7221 */ /* 0x001fce0000010000 */
[----:B------:R-:W0:Y:S01]  /*83b0*/  MUFU.EX2 R94, R94 ;  /* 0x0000005e005e7308 */ /* 0x000e220000000800 */
[----:B-1----:R-:W-:-:S07]  /*83c0*/  FADD.FTZ R3, R92, R3 ;  /* 0x000000035c037221 */ /* 0x002fce0000010000 */
[----:B------:R-:W1:Y:S01]  /*83d0*/  MUFU.EX2 R100, R100 ;  /* 0x0000006400647308 */ /* 0x000e620000000800 */
[C---:B--2---:R-:W-:Y:S01]  /*83e0*/  FADD.FTZ R7, R95.reuse, R10 ;  /* 0x0000000a5f077221 */ /* 0x044fe20000010000 */
[----:B------:R-:W-:-:S06]  /*83f0*/  F2FP.F16.F32.PACK_AB R6, R95, R93 ;  /* 0x0000005d5f06723e */ /* 0x000fcc00000000ff */
[----:B------:R-:W2:Y:S01]  /*8400*/  MUFU.EX2 R18, R97 ;  /* 0x0000006100127308 */ /* 0x000ea20000000800 */
[----:B0-----:R-:W-:-:S07]  /*8410*/  FADD.FTZ R3, R94, R3 ;  /* 0x000000035e037221 */ /* 0x001fce0000010000 */
[----:B------:R-:W0:Y:S01]  /*8420*/  MUFU.EX2 R99, R99 ;  /* 0x0000006300637308 */ /* 0x000e220000000800 */
[----:B-1----:R-:W-:Y:S01]  /*8430*/  FADD.FTZ R8, R100, R7 ;  /* 0x0000000764087221 */ /* 0x002fe20000010000 */
[----:B------:R-:W-:-:S05]  /*8440*/  F2FP.F16.F32.PACK_AB R7, R94, R92 ;  /* 0x0000005c5e07723e */ /* 0x000fca00000000ff */
[----:B------:R1:W-:Y:S01]  /*8450*/  STSM.16.M88.4 [R17+0xc000], R4 ;  /* 0x00c0000411007844 */ /* 0x0003e20000000200 */
[----:B------:R-:W3:Y:S01]  /*8460*/  MUFU.EX2 R9, R98 ;  /* 0x0000006200097308 */ /* 0x000ee20000000800 */
[----:B--2---:R-:W-:-:S07]  /*8470*/  FADD.FTZ R3, R18, R3 ;  /* 0x0000000312037221 */ /* 0x004fce0000010000 */
[----:B------:R-:W2:Y:S01]  /*8480*/  MUFU.EX2 R101, R101 ;  /* 0x0000006500657308 */ /* 0x000ea20000000800 */
[C---:B0-----:R-:W-:Y:S01]  /*8490*/  FADD.FTZ R12, R99.reuse, R8 ;  /* 0x00000008630c7221 */ /* 0x041fe20000010000 */
[----:B------:R-:W-:Y:S01]  /*84a0*/  F2FP.F16.F32.PACK_AB R8, R99, R100 ;  /* 0x000000646308723e */ /* 0x000fe200000000ff */
[----:B-1----:R-:W-:-:S05]  /*84b0*/  IMAD.MOV.U32 R5, RZ, RZ, R103 ;  /* 0x000000ffff057224 */ /* 0x002fca00078e0067 */
[----:B------:R-:W0:Y:S01]  /*84c0*/  MUFU.EX2 R105, R105 ;  /* 0x0000006900697308 */ /* 0x000e220000000800 */
[C---:B---3--:R-:W-:Y:S01]  /*84d0*/  FADD.FTZ R3, R9.reuse, R3 ;  /* 0x0000000309037221 */ /* 0x048fe20000010000 */
[----:B------:R-:W-:-:S06]  /*84e0*/  F2FP.F16.F32.PACK_AB R9, R9, R18 ;  /* 0x000000120909723e */ /* 0x000fcc00000000ff */
[----:B------:R-:W1:Y:S01]  /*84f0*/  MUFU.EX2 R102, R102 ;  /* 0x0000006600667308 */ /* 0x000e620000000800 */
[----:B--2---:R-:W-:-:S07]  /*8500*/  FADD.FTZ R12, R101, R12 ;  /* 0x0000000c650c7221 */ /* 0x004fce0000010000 */
[----:B------:R-:W2:Y:S01]  /*8510*/  MUFU.EX2 R104, R104 ;  /* 0x0000006800687308 */ /* 0x000ea20000000800 */
[C---:B0-----:R-:W-:Y:S01]  /*8520*/  F2FP.F16.F32.PACK_AB R10, R105.reuse, R101 ;  /* 0x00000065690a723e */ /* 0x041fe200000000ff */
[----:B-1----:R-:W-:Y:S01]  /*8530*/  FADD.FTZ R13, R102, R3 ;  /* 0x00000003660d7221 */ /* 0x002fe20000010000 */
[----:B------:R-:W-:Y:S01]  /*8540*/  FADD.FTZ R3, R105, R12 ;  /* 0x0000000c69037221 */ /* 0x000fe20000010000 */
[C---:B--2---:R-:W-:Y:S02]  /*8550*/  F2FP.F16.F32.PACK_AB R11, R104.reuse, R102 ;  /* 0x00000066680b723e */ /* 0x044fe400000000ff */
[----:B------:R-:W-:-:S03]  /*8560*/  FADD.FTZ R4, R104, R13 ;  /* 0x0000000d68047221 */ /* 0x000fc60000010000 */
[----:B------:R0:W-:Y:S01]  /*8570*/  STSM.16.M88.4 [R16+0xc000], R8 ;  /* 0x00c0000810007844 */ /* 0x0001e20000000200 */
[----:B------:R-:W-:Y:S01]  /*8580*/  @!PT LDS RZ, [RZ] ;  /* 0x00000000fffff984 */ /* 0x000fe20000000800 */
[----:B------:R-:W-:Y:S01]  /*8590*/  @!PT LDS RZ, [RZ] ;  /* 0x00000000fffff984 */ /* 0x000fe20000000800 */
[----:B------:R-:W-:Y:S01]  /*85a0*/  @!PT LDS RZ, [RZ] ;  /* 0x00000000fffff984 */ /* 0x000fe20000000800 */
[----:B------:R-:W-:Y:S01]  /*85b0*/  @!PT LDS RZ, [RZ] ;  /* 0x00000000fffff984 */ /* 0x000fe20000000800 */
[----:B------:R1:W-:Y:S06]  /*85c0*/  MEMBAR.ALL.CTA ;  /* 0x0000000000007992 */ /* 0x0003ec0000008000 */
[----:B-1----:R-:W1:Y:S02]  /*85d0*/  FENCE.VIEW.ASYNC.S ;  /* 0x00000000000073c6 */ /* 0x002e640000000000 */
[----:B-1----:R-:W-:Y:S01]  /*85e0*/  NOP ;  /* 0x0000000000007918 */ /* 0x002fe20000000000 */
[----:B------:R-:W-:Y:S05]  /*85f0*/  @P2 BRA `(.L_x_185) ;  /* 0xffffffc8008c2947 */ /* 0x000fea000383ffff */
.L_x_176:
[----:B------:R-:W-:Y:S06]  /*8600*/  BAR.ARV 0x8, 0x200 ;  /* 0x0208000000007b1d */ /* 0x000fec0000002000 */
[----:B------:R-:W-:Y:S05]  /*8610*/  @!P0 BRA `(.L_x_186) ;  /* 0x0000000000048947 */ /* 0x000fea0003800000 */
[----:B------:R-:W-:Y:S01]  /*8620*/  BPT.TRAP 0x1 ;  /* 0x000000040000795c */ /* 0x000fe20000300000 */
.L_x_186:
[----:B------:R-:W-:Y:S01]  /*8630*/  ULEA UR12, UR38, UR39, 0x3 ;  /* 0x00000027260c7291 */ /* 0x000fe2000f8e183f */
[----:B------:R-:W-:-:S05]  /*8640*/  IMAD.U32 R0, RZ, RZ, UR37 ;  /* 0x00000025ff007e24 */ /* 0x000fca000f8e00ff */
[----:B------:R-:W-:-:S04]  /*8650*/  SHF.L.U32 R0, R0, 0x1f, RZ ;  /* 0x0000001f00007819 */ /* 0x000fc800000006ff */
[----:B------:R1:W2:Y:S01]  /*8660*/  SYNCS.PHASECHK.TRANS64.TRYWAIT P2, [UR12+0x30850], R0 ;  /* 0x03085000ff0075a7 */ /* 0x0002a2000804014c */
[----:B------:R-:W-:Y:S05]  /*8670*/  @!P0 BRA `(.L_x_187) ;  /* 0x0000000000048947 */ /* 0x000fea0003800000 */
[----:B------:R-:W-:Y:S01]  /*8680*/  BPT.TRAP 0x1 ;  /* 0x000000040000795c */ /* 0x000fe20000300000 */
.L_x_187:
[----:B--2---:R-:W-:Y:S05]  /*8690*/  @P2 BRA `(.L_x_188) ;  /* 0x0000000000082947 */ /* 0x004fea0003800000 */
[----:B------:R-:W2:Y:S02]  /*86a0*/  SYNCS.PHASECHK.TRANS64.TRYWAIT P0, [UR12+0x30850], R0 ;  /* 0x03085000ff0075a7 */ /* 0x000ea4000800014c */
[----:B--2---:R-:W-:Y:S05]  /*86b0*/  @!P0 BRA `(.L_x_189) ;  /* 0x00000078000c8947 */ /* 0x004fea0003800000 */
.L_x_188:
[----:B------:R-:W-:Y:S01]  /*86c0*/  UIADD3 UR39, UR39, 0x400, URZ ;  /* 0x0000040027277890 */ /* 0x000fe2000fffe03f */
[----:B------:R-:W-:Y:S01]  /*86d0*/  WARPGROUP.ARRIVE ;  /* 0x00000000000079c5 */ /* 0x000fe20000000000 */
[----:B------:R-:W-:Y:S01]  /*86e0*/  UIADD3 UR25, UR25, 0x1e800, URZ ;  /* 0x0001e80019197890 */ /* 0x000fe2000fffe03f */
[----:B-12---:R-:W1:Y:S01]  /*86f0*/  SHFL.BFLY PT, R0, R3, 0x2, 0x1f ;  /* 0x0c401f0003007f89 */ /* 0x006e6200000e0000 */
[----:B------:R-:W-:Y:S01]  /*8700*/  USHF.R.U32.HI UR39, URZ, 0x4, UR39 ;  /* 0x000000043f277899 */ /* 0x000fe20008011627 */
[----:B------:R-:W-:Y:S01]  /*8710*/  IMAD.MOV.U32 R21, RZ, RZ, RZ ;  /* 0x000000ffff157224 */ /* 0x000fe200078e00ff */
[----:B------:R-:W-:Y:S01]  /*8720*/  USHF.R.U32.HI UR25, URZ, 0x4, UR25 ;  /* 0x000000043f197899 */ /* 0x000fe20008011619 */
[----:B------:R-:W2:Y:S01]  /*8730*/  SHFL.BFLY PT, R5, R4, 0x2, 0x1f ;  /* 0x0c401f0004057f89 */ /* 0x000ea200000e0000 */
[----:B------:R-:W-:Y:S01]  /*8740*/  ULOP3.LUT UR6, UR39, 0x3fff, URZ, 0xc0, !UPT ;  /* 0x00003fff27067892 */ /* 0x000fe2000f8ec03f */
[----:B0--3--:R-:W-:Y:S01]  /*8750*/  IMAD.U32 R11, RZ, RZ, UR26 ;  /* 0x0000001aff0b7e24 */ /* 0x009fe2000f8e00ff */
[----:B------:R-:W-:-:S02]  /*8760*/  ULOP3.LUT UR4, UR25, 0x3fff, URZ, 0xc0, !UPT ;  /* 0x00003fff19047892 */ /* 0x000fc4000f8ec03f */
[----:B------:R-:W-:Y:S02]  /*8770*/  UIMAD UR6, UR38, 0x600, UR6 ;  /* 0x00000600260678a4 */ /* 0x000fe4000f8e0206 */
[----:B------:R-:W-:Y:S01]  /*8780*/  ULOP3.LUT UR4, UR4, 0x10000, URZ, 0xfc, !UPT ;  /* 0x0001000004047892 */ /* 0x000fe2000f8efc3f */
[----:B------:R-:W-:Y:S01]  /*8790*/  UMOV UR7, 0x40000040 ;  /* 0x4000004000077882 */ /* 0x000fe20000000000 */
[----:B------:R-:W-:Y:S01]  /*87a0*/  UMOV UR5, 0x40000040 ;  /* 0x4000004000057882 */ /* 0x000fe20000000000 */
[----:B------:R-:W-:Y:S02]  /*87b0*/  UIADD3 UR10, UR6, 0x80, URZ ;  /* 0x00000080060a7890 */ /* 0x000fe4000fffe03f */
[----:B------:R-:W-:Y:S01]  /*87c0*/  UIADD3 UR8, UR4, 0x2, URZ ;  /* 0x0000000204087890 */ /* 0x000fe2000fffe03f */
[----:B------:R-:W-:-:S03]  /*87d0*/  UMOV UR11, 0x40000040 ;  /* 0x40000040000b7882 */ /* 0x000fc60000000000 */
[----:B------:R-:W-:Y:S01]  /*87e0*/  HGMMA.64x64x16.F32 R120, gdesc[UR4].tnspB, R120, gsb0 ;  /* 0x40e00000047879f0 */ /* 0x000fe20008000878 */
[----:B------:R-:W-:Y:S01]  /*87f0*/  UMOV UR9, 0x40000040 ;  /* 0x4000004000097882 */ /* 0x000fe20000000000 */
[----:B------:R-:W-:Y:S01]  /*8800*/  UMOV UR7, 0x40000040 ;  /* 0x4000004000077882 */ /* 0x000fe20000000000 */
[----:B------:R-:W-:Y:S01]  /*8810*/  UMOV UR5, 0x40000040 ;  /* 0x4000004000057882 */ /* 0x000fe20000000000 */
[----:B-1----:R-:W-:Y:S01]  /*8820*/  FADD.FTZ R0, R0, R3 ;  /* 0x0000000300007221 */ /* 0x002fe20000010000 */
[----:B------:R-:W-:Y:S01]  /*8830*/  UIADD3 UR38, UR38, 0x1, URZ ;  /* 0x0000000126267890 */ /* 0x000fe2000fffe03f */
[----:B------:R-:W-:Y:S01]  /*8840*/  IMAD.MOV.U32 R3, RZ, RZ, -0x800000 ;  /* 0xff800000ff037424 */ /* 0x000fe200078e00ff */
[----:B------:R-:W-:Y:S01]  /*8850*/  UIADD3 UR45, UR45, 0x1, URZ ;  /* 0x000000012d2d7890 */ /* 0x000fe2000fffe03f */
[----:B--2---:R-:W-:Y:S01]  /*8860*/  FADD.FTZ R6, R5, R4 ;  /* 0x0000000405067221 */ /* 0x004fe20000010000 */
[----:B------:R-:W-:Y:S01]  /*8870*/  UISETP.NE.AND UP0, UPT, UR38, 0x2, UPT ;  /* 0x000000022600788c */ /* 0x000fe2000bf05270 */
[----:B------:R-:W0:Y:S03]  /*8880*/  SHFL.BFLY PT, R5, R0, 0x1, 0x1f ;  /* 0x0c201f0000057f89 */ /* 0x000e2600000e0000 */
[----:B------:R-:W-:Y:S01]  /*8890*/  USEL UR38, UR38, URZ, UP0 ;  /* 0x0000003f26267287 */ /* 0x000fe20008000000 */
[----:B------:R-:W1:Y:S01]  /*88a0*/  SHFL.BFLY PT, R7, R6, 0x1, 0x1f ;  /* 0x0c201f0006077f89 */ /* 0x000e6200000e0000 */
[----:B0-----:R-:W-:Y:S01]  /*88b0*/  FADD.FTZ R9, R0, R5 ;  /* 0x0000000500097221 */ /* 0x001fe20000010000 */
[----:B------:R-:W-:-:S02]  /*88c0*/  IMAD.U32 R5, RZ, RZ, UR26 ;  /* 0x0000001aff057e24 */ /* 0x000fc4000f8e00ff */
[----:B------:R-:W-:Y:S02]  /*88d0*/  IMAD.MOV.U32 R0, RZ, RZ, -0x800000 ;  /* 0xff800000ff007424 */ /* 0x000fe400078e00ff */
[----:B-1----:R-:W-:Y:S01]  /*88e0*/  FADD.FTZ R10, R6, R7 ;  /* 0x00000007060a7221 */ /* 0x002fe20000010000 */
[----:B------:R-:W-:Y:S01]  /*88f0*/  FSETP.NE.FTZ.AND P0, PT, R9, RZ, PT ;  /* 0x000000ff0900720b */ /* 0x000fe20003f15000 */
[----:B------:R-:W-:Y:S01]  /*8900*/  IMAD.U32 R6, RZ, RZ, UR12 ;  /* 0x0000000cff067e24 */ /* 0x000fe2000f8e00ff */
[----:B------:R-:W-:Y:S02]  /*8910*/  MOV R7, RZ ;  /* 0x000000ff00077202 */ /* 0x000fe40000000f00 */
[----:B------:R-:W-:Y:S02]  /*8920*/  FSETP.NE.FTZ.AND P2, PT, R10, RZ, PT ;  /* 0x000000ff0a00720b */ /* 0x000fe40003f55000 */
[----:B------:R-:W-:-:S04]  /*8930*/  @!P1 IADD3 R6, R6, 0x30860, RZ ;  /* 0x0003086006069810 */ /* 0x000fc80007ffe0ff */
[----:B------:R-:W-:-:S03]  /*8940*/  @!P1 PRMT R6, RZ, 0x654, R6 ;  /* 0x00000654ff069816 */ /* 0x000fc60000000006 */
[----:B------:R-:W0:Y:S01]  /*8950*/  @P0 MUFU.LG2 R4, R9 ;  /* 0x0000000900040308 */ /* 0x000e220000000c00 */
[----:B------:R-:W-:-:S07]  /*8960*/  @P0 FMUL.FTZ R5, R5, 0.69314718246459960938 ;  /* 0x3f31721805050820 */ /* 0x000fce0000410000 */
[----:B------:R-:W1:Y:S08]  /*8970*/  @P2 MUFU.LG2 R8, R10 ;  /* 0x0000000a00082308 */ /* 0x000e700000000c00 */
[----:B------:R2:W3:Y:S01]  /*8980*/  @P0 MUFU.RCP R21, R9 ;  /* 0x0000000900150308 */ /* 0x0004e20000001000 */
[----:B0-----:R-:W-:-:S04]  /*8990*/  @P0 FMUL.FTZ R4, R4, 0.69314718246459960938 ;  /* 0x3f31721804040820 */ /* 0x001fc80000410000 */
[----:B------:R-:W-:Y:S01]  /*89a0*/  @P0 FFMA.FTZ R3, R5, R96, R4 ;  /* 0x0000006005030223 */ /* 0x000fe20000010004 */
[----:B------:R-:W-:Y:S01]  /*89b0*/  PLOP3.LUT P0, PT, PT, PT, PT, 0x8, 0x0 ;  /* 0x000000000000781c */ /* 0x000fe20003f0e170 */
[----:B------:R-:W-:Y:S02]  /*89c0*/  WARPGROUP.DEPBAR.LE gsb0, 0x0 ;  /* 0x00008000000079c5 */ /* 0x000fe40000010000 */
[----:B------:R-:W-:Y:S01]  /*89d0*/  WARPGROUP.ARRIVE ;  /* 0x00000000000079c5 */ /* 0x000fe20000000000 */
[----:B------:R-:W0:Y:S01]  /*89e0*/  @P2 MUFU.RCP R7, R10 ;  /* 0x0000000a00072308 */ /* 0x000e220000001000 */
[----:B--2---:R-:W-:Y:S01]  /*89f0*/  @P2 FMUL.FTZ R9, R11, 0.69314718246459960938 ;  /* 0x3f3172180b092820 */ /* 0x004fe20000410000 */
[----:B-1----:R-:W-:-:S03]  /*8a00*/  @P2 FMUL.FTZ R8, R8, 0.69314718246459960938 ;  /* 0x3f31721808082820 */ /* 0x002fc60000410000 */
[----:B------:R-:W-:Y:S01]  /*8a10*/  HGMMA.64x64x16.F32 R120, gdesc[UR8].tnspB, R120, gsb0 ;  /* 0x40e00000087879f0 */ /* 0x000fe20008000878 */
[----:B------:R-:W-:Y:S01]  /*8a20*/  UIADD3 UR10, UR6, 0x100, URZ ;  /* 0x00000100060a7890 */ /* 0x000fe2000fffe03f */
[----:B------:R-:W-:Y:S01]  /*8a30*/  @P2 FFMA.FTZ R0, R9, R103, R8 ;  /* 0x0000006709002223 */ /* 0x000fe20000010008 */
        /* <DEDUP_REMOVED lines=59> */
[----:B------:R-:W-:Y:S02]  /*8df0*/  UIADD3 UR6, UR6, 0x580, URZ ;  /* 0x0000058006067890 */ /* 0x000fe4000fffe03f */
[----:B------:R-:W-:Y:S01]  /*8e00*/  UIADD3 UR4, UR4, 0xc06, URZ ;  /* 0x00000c0604047890 */ /* 0x000fe2000fffe03f */
[----:B------:R-:W-:Y:S02]  /*8e10*/  WARPGROUP.DEPBAR.LE gsb0, 0x0 ;  /* 0x00008000000079c5 */ /* 0x000fe40000010000 */
[----:B------:R-:W-:-:S06]  /*8e20*/  WARPGROUP.ARRIVE ;  /* 0x00000000000079c5 */ /* 0x000fcc0000000000 */
[----:B------:R-:W-:Y:S03]  /*8e30*/  HGMMA.64x64x16.F32 R120, gdesc[UR8].tnspB, R120, gsb0 ;  /* 0x40e00000087879f0 */ /* 0x000fe60008000878 */
[----:B------:R-:W-:Y:S02]  /*8e40*/  WARPGROUP.DEPBAR.LE gsb0, 0x0 ;  /* 0x00008000000079c5 */ /* 0x000fe40000010000 */
[----:B------:R-:W-:-:S06]  /*8e50*/  WARPGROUP.ARRIVE ;  /* 0x00000000000079c5 */ /* 0x000fcc0000000000 */
[----:B------:R-:W-:Y:S01]  /*8e60*/  HGMMA.64x64x16.F32 R120, gdesc[UR4].tnspB, R120, gsb0 ;  /* 0x40e00000047879f0 */ /* 0x000fe20008000878 */
[----:B------:R-:W-:-:S04]  /*8e70*/  USEL UR4, URZ, 0x1, UP0 ;  /* 0x000000013f047887 */ /* 0x000fc80008000000 */
[----:B------:R-:W-:Y:S01]  /*8e80*/  ULOP3.LUT UR37, UR37, UR4, URZ, 0x3c, !UPT ;  /* 0x0000000425257292 */ /* 0x000fe2000f8e3c3f */
[----:B------:R-:W-:Y:S02]  /*8e90*/  WARPGROUP.DEPBAR.LE gsb0, 0x0 ;  /* 0x00008000000079c5 */ /* 0x000fe40000010000 */
[----:B------:R1:W-:Y:S01]  /*8ea0*/  @!P1 SYNCS.ARRIVE.TRANS64.RED.A1T0 RZ, [R6+URZ], RZ ;  /* 0x000000ff06ff99a7 */ /* 0x0003e2000810043f */
[-C--:B---3--:R-:W-:Y:S01]  /*8eb0*/  FMUL.FTZ R50, R120, R21.reuse ;  /* 0x0000001578327220 */ /* 0x088fe20000410000 */
        /* <DEDUP_REMOVED lines=30> */
[----:B-1----:R-:W-:-:S07]  /*90a0*/  FMUL.FTZ R151, R151, R7 ;  /* 0x0000000797977220 */ /* 0x002fce0000410000 */
.L_x_169:
[----:B------:R-:W0:Y:S08]  /*90b0*/  S2UR UR4, SR_CgaCtaId ;  /* 0x00000000000479c3 */ /* 0x000e300000008800 */
[----:B------:R-:W-:Y:S06]  /*90c0*/  BAR.SYNC.DEFER_BLOCKING 0x5, 0x200 ;  /* 0x0148000000007b1d */ /* 0x000fec0000010000 */
[----:B------:R-:W-:Y:S01]  /*90d0*/  UMOV UR39, 0x400 ;  /* 0x0000040000277882 */ /* 0x000fe20000000000 */
[----:B------:R-:W-:Y:S01]  /*90e0*/  BSSY B0, `(.L_x_190) ;  /* 0x000019e000007945 */ /* 0x000fe20003800000 */
[----:B0-----:R-:W-:-:S09]  /*90f0*/  ULEA UR39, UR4, UR39, 0x18 ;  /* 0x0000002704277291 */ /* 0x001fd2000f8ec03f */
[----:B------:R-:W0:Y:S02]  /*9100*/  LDS.128 R24, [UR39+0x308d0] ;  /* 0x0308d027ff187984 */ /* 0x000e240008000c00 */
[----:B0-----:R-:W-:Y:S02]  /*9110*/  R2UR UR6, R25 ;  /* 0x00000000190672ca */ /* 0x001fe400000e0000 */
[----:B------:R-:W-:Y:S01]  /*9120*/  R2UR UR5, R26 ;  /* 0x000000001a0572ca */ /* 0x000fe200000e0000 */
[----:B------:R-:W-:Y:S06]  /*9130*/  BAR.ARV 0x4, 0x200 ;  /* 0x0108000000007b1d */ /* 0x000fec0000002000 */
[----:B------:R-:W-:Y:S08]  /*9140*/  @P0 BRA `(.L_x_191) ;  /* 0x0000000c00e80947 */ /* 0x000ff00003800000 */
[----:B------:R-:W2:Y:S01]  /*9150*/  LDL R4, [R1+0x18] ;  /* 0x0000180001047983 */ /* 0x000ea20000100800 */
[----:B------:R-:W0:Y:S01]  /*9160*/  S2UR UR4, SR_SWINHI ;  /* 0x00000000000479c3 */ /* 0x000e220000002f00 */
[----:B------:R-:W-:Y:S02]  /*9170*/  F2FP.F16.F32.PACK_AB R12, R12, R33 ;  /* 0x000000210c0c723e */ /* 0x000fe400000000ff */
[----:B------:R-:W-:Y:S01]  /*9180*/  F2FP.F16.F32.PACK_AB R13, R13, R34 ;  /* 0x000000220d0d723e */ /* 0x000fe200000000ff */
[----:B------:R-:W3:Y:S01]  /*9190*/  LDL R52, [R1+0x14] ;  /* 0x0000140001347983 */ /* 0x000ee20000100800 */
[----:B------:R-:W-:Y:S02]  /*91a0*/  F2FP.F16.F32.PACK_AB R14, R14, R31 ;  /* 0x0000001f0e0e723e */ /* 0x000fe400000000ff */
[----:B------:R-:W-:Y:S02]  /*91b0*/  F2FP.F16.F32.PACK_AB R15, R15, R32 ;  /* 0x000000200f0f723e */ /* 0x000fe400000000ff */
[----:B------:R-:W-:-:S02]  /*91c0*/  F2FP.F16.F32.PACK_AB R148, R29, R30 ;  /* 0x0000001e1d94723e */ /* 0x000fc400000000ff */
[----:B------:R-:W-:Y:S01]  /*91d0*/  F2FP.F16.F32.PACK_AB R149, R23, R28 ;  /* 0x0000001c1795723e */ /* 0x000fe200000000ff */
[----:B------:R-:W-:Y:S01]  /*91e0*/  USHF.L.U32 UR16, UR40, 0x2, URZ ;  /* 0x0000000228107899 */ /* 0x000fe2000800063f */
[----:B------:R-:W-:Y:S01]  /*91f0*/  F2FP.F16.F32.PACK_AB R150, R21, R22 ;  /* 0x000000161596723e */ /* 0x000fe200000000ff */
[----:B------:R-:W-:Y:S01]  /*9200*/  USHF.L.U64.HI UR18, UR40, 0x2, UR41 ;  /* 0x0000000228127899 */ /* 0x000fe20008010229 */
[----:B------:R-:W-:Y:S01]  /*9210*/  F2FP.F16.F32.PACK_AB R151, R151, R20 ;  /* 0x000000149797723e */ /* 0x000fe200000000ff */
[----:B------:R-:W1:Y:S08]  /*9220*/  LDC R29, c[0x0][0xbe8] ;  /* 0x0002fa00ff1d7b82 */ /* 0x000e700000000800 */
[----:B------:R-:W-:Y:S01]  /*9230*/  BAR.SYNC.DEFER_BLOCKING 0x1, 0x180 ;  /* 0x0046000000007b1d */ /* 0x000fe20000010000 */
[----:B------:R-:W-:-:S05]  /*9240*/  USHF.R.S32.HI UR17, URZ, 0x1f, UR43 ;  /* 0x0000001f3f117899 */ /* 0x000fca000801142b */
[----:B------:R-:W-:Y:S01]  /*9250*/  ULDC.64 UR12, c[0x0][0xb90] ;  /* 0x0002e400000c7ab9 */ /* 0x000fe20000000a00 */
[----:B------:R-:W-:Y:S01]  /*9260*/  UMOV UR8, UR39 ;  /* 0x0000002700087c82 */ /* 0x000fe20008000000 */
[----:B0-----:R-:W-:Y:S01]  /*9270*/  UMOV UR9, UR4 ;  /* 0x0000000400097c82 */ /* 0x001fe20008000000 */
[----:B------:R-:W-:Y:S01]  /*9280*/  ULDC.64 UR10, c[0x0][0xc08] ;  /* 0x00030200000a7ab9 */ /* 0x000fe20000000a00 */
[----:B------:R-:W-:Y:S01]  /*9290*/  IMAD.U32 R18, RZ, RZ, UR8 ;  /* 0x00000008ff127e24 */ /* 0x000fe2000f8e00ff */
[----:B------:R-:W-:Y:S01]  /*92a0*/  ULDC.64 UR14, c[0x0][0xb98] ;  /* 0x0002e600000e7ab9 */ /* 0x000fe20000000a00 */
[----:B------:R-:W-:Y:S01]  /*92b0*/  IMAD.U32 R19, RZ, RZ, UR9 ;  /* 0x00000009ff137e24 */ /* 0x000fe2000f8e00ff */
[----:B------:R-:W-:Y:S02]  /*92c0*/  ULDC.64 UR8, c[0x0][0xc00] ;  /* 0x0003000000087ab9 */ /* 0x000fe40000000a00 */
[----:B------:R-:W-:-:S04]  /*92d0*/  UISETP.NE.U32.AND UP0, UPT, UR8, URZ, UPT ;  /* 0x0000003f0800728c */ /* 0x000fc8000bf05070 */
[----:B------:R-:W-:Y:S02]  /*92e0*/  UISETP.NE.AND.EX UP0, UPT, UR9, URZ, UPT, UP0 ;  /* 0x0000003f0900728c */ /* 0x000fe4000bf05300 */
[----:B------:R-:W-:-:S04]  /*92f0*/  UIADD3 UR4, UP1, UR16, UR8, URZ ;  /* 0x0000000810047290 */ /* 0x000fc8000ff3e03f */
[----:B------:R-:W-:Y:S02]  /*9300*/  UIADD3.X UR7, UR18, UR9, URZ, UP1, !UPT ;  /* 0x0000000912077290 */ /* 0x000fe40008ffe43f */
[----:B------:R-:W-:-:S04]  /*9310*/  MOV R20, UR4 ;  /* 0x0000000400147c02 */ /* 0x000fc80008000f00 */
[----:B------:R-:W-:Y:S02]  /*9320*/  IMAD.U32 R21, RZ, RZ, UR7 ;  /* 0x00000007ff157e24 */ /* 0x000fe4000f8e00ff */
[----:B--2---:R-:W-:-:S03]  /*9330*/  IMAD.WIDE R4, R4, 0x2, R18 ;  /* 0x0000000204047825 */ /* 0x004fc600078e0212 */
[C---:B------:R-:W-:Y:S02]  /*9340*/  IADD3 R9, P1, R4.reuse, 0x40, RZ ;  /* 0x0000004004097810 */ /* 0x040fe40007f3e0ff */
[C---:B------:R-:W-:Y:S02]  /*9350*/  IADD3 R11, P2, R4.reuse, 0x20, RZ ;  /* 0x00000020040b7810 */ /* 0x040fe40007f5e0ff */
[C---:B------:R-:W-:Y:S02]  /*9360*/  IADD3 R25, P0, R4.reuse, 0x60, RZ ;  /* 0x0000006004197810 */ /* 0x040fe40007f1e0ff */
[----:B------:R-:W-:Y:S02]  /*9370*/  LOP3.LUT R7, R4, 0x380, RZ, 0xc0, !PT ;  /* 0x0000038004077812 */ /* 0x000fe400078ec0ff */
[----:B------:R-:W-:Y:S02]  /*9380*/  LOP3.LUT R8, R9, 0x380, RZ, 0xc0, !PT ;  /* 0x0000038009087812 */ /* 0x000fe400078ec0ff */
[----:B------:R-:W-:-:S02]  /*9390*/  LOP3.LUT R10, R11, 0x380, RZ, 0xc0, !PT ;  /* 0x000003800b0a7812 */ /* 0x000fc400078ec0ff */
[----:B------:R-:W-:Y:S02]  /*93a0*/  LOP3.LUT R6, R25, 0x380, RZ, 0xc0, !PT ;  /* 0x0000038019067812 */ /* 0x000fe400078ec0ff */
[----:B------:R-:W-:Y:S02]  /*93b0*/  SHF.R.U64 R7, R7, 0x3, RZ ;  /* 0x0000000307077819 */ /* 0x000fe400000012ff */
[----:B------:R-:W-:Y:S02]  /*93c0*/  SHF.R.U64 R8, R8, 0x3, RZ ;  /* 0x0000000308087819 */ /* 0x000fe400000012ff */
[----:B------:R-:W-:Y:S02]  /*93d0*/  SHF.R.U64 R10, R10, 0x3, RZ ;  /* 0x000000030a0a7819 */ /* 0x000fe400000012ff */
[----:B------:R-:W-:Y:S02]  /*93e0*/  SHF.R.U64 R6, R6, 0x3, RZ ;  /* 0x0000000306067819 */ /* 0x000fe400000012ff */
[----:B------:R-:W-:Y:S01]  /*93f0*/  LOP3.LUT R4, R7, R4, RZ, 0x3c, !PT ;  /* 0x0000000407047212 */ /* 0x000fe200078e3cff */
[--C-:B------:R-:W-:Y:S01]  /*9400*/  IMAD.X R7, RZ, RZ, R5.reuse, P0 ;  /* 0x000000ffff077224 */ /* 0x100fe200000e0605 */
[----:B------:R-:W-:Y:S01]  /*9410*/  LOP3.LUT R8, R8, R9, RZ, 0x3c, !PT ;  /* 0x0000000908087212 */ /* 0x000fe200078e3cff */
[--C-:B------:R-:W-:Y:S01]  /*9420*/  IMAD.X R9, RZ, RZ, R5.reuse, P1 ;  /* 0x000000ffff097224 */ /* 0x100fe200008e0605 */
[----:B------:R-:W-:Y:S01]  /*9430*/  LOP3.LUT R10, R10, R11, RZ, 0x3c, !PT ;  /* 0x0000000b0a0a7212 */ /* 0x000fe200078e3cff */
[----:B------:R-:W-:Y:S01]  /*9440*/  IMAD.X R11, RZ, RZ, R5, P2 ;  /* 0x000000ffff0b7224 */ /* 0x000fe200010e0605 */
[----:B------:R-:W-:-:S02]  /*9450*/  LOP3.LUT R6, R6, R25, RZ, 0x3c, !PT ;  /* 0x0000001906067212 */ /* 0x000fc400078e3cff */
[----:B------:R-:W-:Y:S02]  /*9460*/  MOV R51, R4 ;  /* 0x0000000400337202 */ /* 0x000fe40000000f00 */
[----:B------:R-:W-:Y:S02]  /*9470*/  MOV R24, R6 ;  /* 0x0000000600187202 */ /* 0x000fe40000000f00 */
[----:B------:R-:W-:Y:S02]  /*9480*/  MOV R25, R8 ;  /* 0x0000000800197202 */ /* 0x000fe40000000f00 */
[----:B------:R-:W-:Y:S02]  /*9490*/  MOV R26, R10 ;  /* 0x0000000a001a7202 */ /* 0x000fe40000000f00 */
[----:B------:R-:W-:Y:S02]  /*94a0*/  F2FP.F16.F32.PACK_AB R4, R49, R50 ;  /* 0x000000323104723e */ /* 0x000fe400000000ff */
[----:B------:R-:W-:-:S02]  /*94b0*/  F2FP.F16.F32.PACK_AB R5, R47, R48 ;  /* 0x000000302f05723e */ /* 0x000fc400000000ff */
[----:B------:R-:W-:Y:S02]  /*94c0*/  F2FP.F16.F32.PACK_AB R6, R45, R46 ;  /* 0x0000002e2d06723e */ /* 0x000fe400000000ff */
[----:B------:R-:W-:Y:S02]  /*94d0*/  F2FP.F16.F32.PACK_AB R7, R43, R44 ;  /* 0x0000002c2b07723e */ /* 0x000fe400000000ff */
[----:B------:R-:W-:Y:S02]  /*94e0*/  F2FP.F16.F32.PACK_AB R8, R41, R42 ;  /* 0x0000002a2908723e */ /* 0x000fe400000000ff */
[----:B------:R-:W-:Y:S02]  /*94f0*/  F2FP.F16.F32.PACK_AB R9, R39, R40 ;  /* 0x000000282709723e */ /* 0x000fe400000000ff */
[----:B------:R-:W-:Y:S02]  /*9500*/  F2FP.F16.F32.PACK_AB R10, R37, R38 ;  /* 0x00000026250a723e */ /* 0x000fe400000000ff */
[----:B------:R-:W-:Y:S01]  /*9510*/  F2FP.F16.F32.PACK_AB R11, R35, R36 ;  /* 0x00000024230b723e */ /* 0x000fe200000000ff */
[----:B------:R-:W-:Y:S04]  /*9520*/  STSM.16.M88.4 [R51], R4 ;  /* 0x0000000433007844 */ /* 0x000fe80000000200 */
[----:B------:R0:W-:Y:S04]  /*9530*/  STSM.16.M88.4 [R26], R8 ;  /* 0x000000081a007844 */ /* 0x0001e80000000200 */
[----:B------:R2:W-:Y:S04]  /*9540*/  STSM.16.M88.4 [R25], R12 ;  /* 0x0000000c19007844 */ /* 0x0005e80000000200 */
[----:B------:R4:W-:Y:S01]  /*9550*/  STSM.16.M88.4 [R24], R148 ;  /* 0x0000009418007844 */ /* 0x0009e20000000200 */
[----:B------:R-:W-:Y:S01]  /*9560*/  PLOP3.LUT P2, PT, PT, PT, UP0, 0x80, 0x0 ;  /* 0x000000000000781c */ /* 0x000fe20003f4f008 */
[----:B------:R-:W-:-:S12]  /*9570*/  BAR.SYNC.DEFER_BLOCKING 0x1, 0x180 ;  /* 0x0046000000007b1d */ /* 0x000fd80000010000 */
[----:B------:R-:W4:Y:S01]  /*9580*/  @P2 LDG.E R22, desc[UR48][R20.64] ;  /* 0x0000003014162981 */ /* 0x000f22000c1e1900 */
[----:B-1----:R-:W-:Y:S01]  /*9590*/  ISETP.NE.AND P1, PT, R29, 0x1, PT ;  /* 0x000000011d00780c */ /* 0x002fe20003f25270 */
[----:B------:R-:W-:-:S12]  /*95a0*/  UMOV UR4, URZ ;  /* 0x0000003f00047c82 */ /* 0x000fd80008000000 */
[----:B------:R-:W1:Y:S08]  /*95b0*/  @P1 LDC R23, c[0x0][0xbec] ;  /* 0x0002fb00ff171b82 */ /* 0x000e700000000800 */
[----:B------:R-:W2:Y:S01]  /*95c0*/  @P1 LDC R28, c[0x0][0xbf0] ;  /* 0x0002fc00ff1c1b82 */ /* 0x000ea20000000800 */
[----:B0-----:R-:W-:-:S04]  /*95d0*/  IMAD.U32 R8, RZ, RZ, UR42 ;  /* 0x0000002aff087e24 */ /* 0x001fc8000f8e00ff */
[----:B---3--:R-:W-:Y:S01]  /*95e0*/  IMAD R8, R8, 0xc0, R52 ;  /* 0x000000c008087824 */ /* 0x008fe200078e0234 */
[----:B------:R-:W-:Y:S02]  /*95f0*/  UIMAD UR7, UR17, UR12, URZ ;  /* 0x0000000c110772a4 */ /* 0x000fe4000f8e023f */
[----:B------:R-:W-:Y:S01]  /*9600*/  UISETP.NE.U32.AND UP1, UPT, UR10, URZ, UPT ;  /* 0x0000003f0a00728c */ /* 0x000fe2000bf25070 */
[----:B------:R-:W-:Y:S01]  /*9610*/  IMAD.MOV.U32 R4, RZ, RZ, R8 ;  /* 0x000000ffff047224 */ /* 0x000fe200078e0008 */
[----:B------:R-:W-:Y:S01]  /*9620*/  UIMAD UR7, UR43, UR13, UR7 ;  /* 0x0000000d2b0772a4 */ /* 0x000fe2000f8e0207 */
[----:B-1----:R-:W-:Y:S01]  /*9630*/  @P1 IMAD.HI.U32 R5, R8, R23, RZ ;  /* 0x0000001708051227 */ /* 0x002fe200078e00ff */
[----:B------:R-:W-:Y:S02]  /*9640*/  USEL UR41, UR41, URZ, !UP0 ;  /* 0x0000003f29297287 */ /* 0x000fe4000c000000 */
[----:B------:R-:W-:Y:S02]  /*9650*/  USEL UR40, UR40, URZ, !UP0 ;  /* 0x0000003f28287287 */ /* 0x000fe4000c000000 */
[----:B------:R-:W-:Y:S01]  /*9660*/  UISETP.NE.AND.EX UP0, UPT, UR11, URZ, UPT, UP1 ;  /* 0x0000003f0b00728c */ /* 0x000fe2000bf05310 */
[----:B--2---:R-:W-:-:S05]  /*9670*/  @P1 SHF.R.U32.HI R4, RZ, R28, R5 ;  /* 0x0000001cff041219 */ /* 0x004fca0000011605 */
[----:B------:R-:W-:-:S04]  /*9680*/  IMAD.MOV R6, RZ, RZ, -R4 ;  /* 0x000000ffff067224 */ /* 0x000fc800078e0a04 */
[----:B------:R-:W-:Y:S01]  /*9690*/  IMAD R7, R29, R6, R8 ;  /* 0x000000061d077224 */ /* 0x000fe200078e0208 */
[----:B------:R-:W-:Y:S01]  /*96a0*/  @UP0 UIADD3 UR10, UP1, UR16, UR10, URZ ;  /* 0x0000000a100a0290 */ /* 0x000fe2000ff3e03f */
[----:B------:R-:W-:Y:S02]  /*96b0*/  PLOP3.LUT P3, PT, PT, PT, UP0, 0x80, 0x0 ;  /* 0x000000000000781c */ /* 0x000fe40003f6f008 */
[----:B------:R-:W-:Y:S02]  /*96c0*/  SHF.R.S32.HI R6, RZ, 0x1f, R4 ;  /* 0x0000001fff067819 */ /* 0x000fe40000011404 */
[----:B------:R-:W-:Y:S01]  /*96d0*/  SHF.R.S32.HI R5, RZ, 0x1f, R7 ;  /* 0x0000001fff057819 */ /* 0x000fe20000011407 */
[----:B------:R-:W-:Y:S01]  /*96e0*/  @UP0 UIADD3.X UR11, UR18, UR11, URZ, UP1, !UPT ;  /* 0x0000000b120b0290 */ /* 0x000fe20008ffe43f */
[----:B------:R-:W-:-:S05]  /*96f0*/  IMAD.U32 R12, RZ, RZ, UR10 ;  /* 0x0000000aff0c7e24 */ /* 0x000fca000f8e00ff */
[----:B------:R-:W-:Y:S01]  /*9700*/  IMAD.U32 R13, RZ, RZ, UR11 ;  /* 0x0000000bff0d7e24 */ /* 0x000fe2000f8e00ff */
[----:B----4-:R-:W-:-:S13]  /*9710*/  @P2 R2UR UR4, R22 ;  /* 0x00000000160422ca */ /* 0x010fda00000e0000 */
[----:B------:R-:W-:Y:S02]  /*9720*/  USHF.R.S32.HI UR9, URZ, 0x1f, UR4 ;  /* 0x0000001f3f097899 */ /* 0x000fe40008011404 */
[----:B------:R-:W-:Y:S02]  /*9730*/  UMOV UR8, UR4 ;  /* 0x0000000400087c82 */ /* 0x000fe40008000000 */
[----:B------:R-:W-:-:S04]  /*9740*/  UIMAD.WIDE.U32 UR12, UR43, UR12, UR8 ;  /* 0x0000000c2b0c72a5 */ /* 0x000fc8000f8e0008 */
[----:B------:R-:W-:Y:S02]  /*9750*/  UIADD3 UR13, UR13, UR7, URZ ;  /* 0x000000070d0d7290 */ /* 0x000fe4000fffe03f */
[----:B------:R-:W-:Y:S02]  /*9760*/  UIMAD UR7, UR41, UR14, URZ ;  /* 0x0000000e290772a4 */ /* 0x000fe4000f8e023f */
[----:B------:R-:W-:Y:S02]  /*9770*/  UIMAD.WIDE.U32 UR12, UR40, UR14, UR12 ;  /* 0x0000000e280c72a5 */ /* 0x000fe4000f8e000c */
[----:B------:R-:W-:-:S03]  /*9780*/  UIMAD UR7, UR40, UR15, UR7 ;  /* 0x0000000f280772a4 */ /* 0x000fc6000f8e0207 */
[----:B------:R-:W-:Y:S01]  /*9790*/  ULDC.64 UR14, c[0x0][0xb88] ;  /* 0x0002e200000e7ab9 */ /* 0x000fe20000000a00 */
[----:B------:R-:W-:Y:S02]  /*97a0*/  IADD3 R4, P0, R4, UR12, RZ ;  /* 0x0000000c04047c10 */ /* 0x000fe4000ff1e0ff */
[----:B------:R-:W-:Y:S01]  /*97b0*/  IMAD.U32 R9, RZ, RZ, UR7 ;  /* 0x00000007ff097e24 */ /* 0x000fe2000f8e00ff */
[----:B------:R-:W-:Y:S01]  /*97c0*/  ULDC UR7, c[0x0][0xa88] ;  /* 0x0002a20000077ab9 */ /* 0x000fe20000000800 */
[----:B------:R-:W-:-:S03]  /*97d0*/  IMAD R8, R5, UR14, RZ ;  /* 0x0000000e05087c24 */ /* 0x000fc6000f8e02ff */
[----:B------:R-:W-:Y:S02]  /*97e0*/  IADD3.X R5, R6, UR13, R9, P0, !PT ;  /* 0x0000000d06057c10 */ /* 0x000fe400087fe409 */
[----:B------:R-:W-:Y:S01]  /*97f0*/  MOV R6, UR7 ;  /* 0x0000000700067c02 */ /* 0x000fe20008000f00 */
[----:B------:R-:W-:-:S05]  /*9800*/  ULDC.64 UR12, c[0x0][0xb50] ;  /* 0x0002d400000c7ab9 */ /* 0x000fca0000000a00 */
[----:B------:R0:W5:Y:S01]  /*9810*/  @P3 LDG.E R6, desc[UR48][R12.64] ;  /* 0x000000300c063981 */ /* 0x000162000c1e1900 */
[C---:B------:R-:W-:Y:S02]  /*9820*/  IMAD R9, R7.reuse, UR15, R8 ;  /* 0x0000000f07097c24 */ /* 0x040fe4000f8e0208 */
[----:B------:R-:W-:-:S04]  /*9830*/  IMAD.WIDE.U32 R4, R7, UR14, R4 ;  /* 0x0000000e07047c25 */ /* 0x000fc8000f8e0004 */
[----:B------:R-:W-:Y:S01]  /*9840*/  IMAD.IADD R5, R5, 0x1, R9 ;  /* 0x0000000105057824 */ /* 0x000fe200078e0209 */
[----:B------:R-:W-:Y:S01]  /*9850*/  LEA R7, P0, R4, UR12, 0x2 ;  /* 0x0000000c04077c11 */ /* 0x000fe2000f8010ff */
[----:B------:R-:W-:-:S03]  /*9860*/  IMAD.U32 R8, RZ, RZ, UR42 ;  /* 0x0000002aff087e24 */ /* 0x000fc6000f8e00ff */
[----:B------:R-:W-:Y:S01]  /*9870*/  LEA.HI.X R10, R4, UR13, R5, 0x2, P0 ;  /* 0x0000000d040a7c11 */ /* 0x000fe200080f1405 */
[----:B0-----:R-:W-:Y:S08]  /*9880*/  @P3 BRA `(.L_x_192) ;  /* 0x0000000000103947 */ /* 0x001ff00003800000 */
[----:B------:R-:W-:Y:S05]  /*9890*/  @!P2 BRA `(.L_x_192) ;  /* 0x00000000000ca947 */ /* 0x000fea0003800000 */
[----:B------:R-:W2:Y:S04]  /*98a0*/  LDG.E R5, desc[UR48][R20.64] ;  /* 0x0000003014057981 */ /* 0x000ea8000c1e1900 */
[----:B-----5:R-:W2:Y:S02]  /*98b0*/  LDG.E R6, desc[UR48][R20.64+0x4] ;  /* 0x0000043014067981 */ /* 0x020ea4000c1e1900 */
[----:B--2---:R-:W-:-:S07]  /*98c0*/  IMAD.IADD R6, R6, 0x1, -R5 ;  /* 0x0000000106067824 */ /* 0x004fce00078e0a05 */
.L_x_192:
[----:B------:R-:W2:Y:S01]  /*98d0*/  LDL R9, [R1+0xc] ;  /* 0x00000c0001097983 */ /* 0x000ea20000100800 */
[----:B------:R-:W0:Y:S01]  /*98e0*/  S2R R4, SR_TID.X ;  /* 0x0000000000047919 */ /* 0x000e220000002100 */
[----:B------:R-:W-:Y:S02]  /*98f0*/  LEA R5, R157, R156, 0x6 ;  /* 0x0000009c9d057211 */ /* 0x000fe400078e30ff */
[----:B------:R-:W-:Y:S04]  /*9900*/  SHFL.IDX PT, R20, R7, RZ, 0x1c1f ;  /* 0x001c1fff07147589 */ /* 0x000fe800000e0000 */
[----:B------:R-:W1:Y:S01]  /*9910*/  SHFL.IDX PT, R21, R10, RZ, 0x1c1f ;  /* 0x001c1fff0a157589 */ /* 0x000e6200000e0000 */
[----:B------:R-:W-:Y:S01]  /*9920*/  IMAD.WIDE R18, R5, 0x2, R18 ;  /* 0x0000000205127825 */ /* 0x000fe200078e0212 */
[----:B------:R-:W-:-:S02]  /*9930*/  ULDC.64 UR10, c[0x0][0xaa0] ;  /* 0x0002a800000a7ab9 */ /* 0x000fc40000000a00 */
[----:B------:R-:W-:Y:S01]  /*9940*/  SHFL.IDX PT, R22, R7, 0x1, 0x1c1f ;  /* 0x003c1f0007167f89 */ /* 0x000fe200000e0000 */
[----:B0-----:R-:W-:-:S05]  /*9950*/  VIADD R11, R4, 0xffffff80 ;  /* 0xffffff80040b7836 */ /* 0x001fca0000000000 */
[----:B------:R-:W-:-:S04]  /*9960*/  SHF.R.S32.HI R4, RZ, 0x1f, R11 ;  /* 0x0000001fff047819 */ /* 0x000fc8000001140b */
[----:B------:R-:W-:-:S04]  /*9970*/  LEA.HI R4, R4, R11, RZ, 0x7 ;  /* 0x0000000b04047211 */ /* 0x000fc800078f38ff */
[----:B------:R-:W-:Y:S01]  /*9980*/  LOP3.LUT R4, R4, 0xffffff80, RZ, 0xc0, !PT ;  /* 0xffffff8004047812 */ /* 0x000fe200078ec0ff */
[----:B------:R-:W0:Y:S04]  /*9990*/  SHFL.IDX PT, R23, R10, 0x1, 0x1c1f ;  /* 0x003c1f000a177f89 */ /* 0x000e2800000e0000 */
[----:B------:R-:W-:Y:S02]  /*99a0*/  IMAD.IADD R4, R11, 0x1, -R4 ;  /* 0x000000010b047824 */ /* 0x000fe400078e0a04 */
[----:B-----5:R-:W-:-:S03]  /*99b0*/  IMAD R31, R6, R29, RZ ;  /* 0x0000001d061f7224 */ /* 0x020fc600078e02ff */
[----:B------:R-:W-:Y:S02]  /*99c0*/  LOP3.LUT P0, RZ, R4, 0x3, RZ, 0xc0, !PT ;  /* 0x0000000304ff7812 */ /* 0x000fe4000780c0ff */
[C---:B------:R-:W-:Y:S02]  /*99d0*/  IADD3 R13, P4, R18.reuse, 0x3000, RZ ;  /* 0x00003000120d7810 */ /* 0x040fe40007f9e0ff */
[----:B------:R-:W-:Y:S02]  /*99e0*/  LOP3.LUT R5, R18, 0x380, RZ, 0xc0, !PT ;  /* 0x0000038012057812 */ /* 0x000fe400078ec0ff */
[----:B------:R-:W-:Y:S02]  /*99f0*/  LOP3.LUT R12, R13, 0x380, RZ, 0xc0, !PT ;  /* 0x000003800d0c7812 */ /* 0x000fe400078ec0ff */
[----:B------:R-:W-:Y:S02]  /*9a00*/  SHF.R.U64 R5, R5, 0x3, RZ ;  /* 0x0000000305057819 */ /* 0x000fe400000012ff */
[----:B------:R-:W-:-:S04]  /*9a10*/  SHF.R.U64 R12, R12, 0x3, RZ ;  /* 0x000000030c0c7819 */ /* 0x000fc800000012ff */
[----:B------:R-:W-:Y:S01]  /*9a20*/  LOP3.LUT R12, R12, R13, RZ, 0x3c, !PT ;  /* 0x0000000d0c0c7212 */ /* 0x000fe200078e3cff */
[----:B------:R-:W-:Y:S02]  /*9a30*/  IMAD.X R13, RZ, RZ, R19, P4 ;  /* 0x000000ffff0d7224 */ /* 0x000fe400020e0613 */
[----:B--2---:R-:W-:Y:S01]  /*9a40*/  IMAD R8, R8, 0xc0, R9 ;  /* 0x000000c008087824 */ /* 0x004fe200078e0209 */
[----:B------:R-:W-:-:S03]  /*9a50*/  IADD3 R9, P3, R18, 0x1800, RZ ;  /* 0x0000180012097810 */ /* 0x000fc60007f7e0ff */
[C---:B------:R-:W-:Y:S01]  /*9a60*/  VIADD R4, R8.reuse, 0x8 ;  /* 0x0000000808047836 */ /* 0x040fe20000000000 */
[-C--:B------:R-:W-:Y:S02]  /*9a70*/  ISETP.GE.OR P2, PT, R8, R31.reuse, P0 ;  /* 0x0000001f0800720c */ /* 0x080fe40000746670 */
[----:B------:R-:W-:Y:S02]  /*9a80*/  LOP3.LUT R8, R9, 0x380, RZ, 0xc0, !PT ;  /* 0x0000038009087812 */ /* 0x000fe400078ec0ff */
[----:B------:R-:W-:Y:S02]  /*9a90*/  ISETP.GE.OR P0, PT, R4, R31, P0 ;  /* 0x0000001f0400720c */ /* 0x000fe40000706670 */
[----:B------:R-:W-:Y:S02]  /*9aa0*/  SHF.R.U64 R8, R8, 0x3, RZ ;  /* 0x0000000308087819 */ /* 0x000fe400000012ff */
[----:B------:R-:W-:Y:S02]  /*9ab0*/  LOP3.LUT R4, R5, R18, RZ, 0x3c, !PT ;  /* 0x0000001205047212 */ /* 0x000fe400078e3cff */
[----:B------:R-:W-:Y:S01]  /*9ac0*/  LOP3.LUT R8, R8, R9, RZ, 0x3c, !PT ;  /* 0x0000000908087212 */ /* 0x000fe200078e3cff */
[----:B------:R-:W-:Y:S01]  /*9ad0*/  IMAD.X R9, RZ, RZ, R19, P3 ;  /* 0x000000ffff097224 */ /* 0x000fe200018e0613 */
[----:B------:R-:W-:Y:S01]  /*9ae0*/  MOV R5, R19 ;  /* 0x0000001300057202 */ /* 0x000fe20000000f00 */
[----:B-1----:R1:W-:Y:S04]  /*9af0*/  @!P2 ST.E desc[UR48][R20.64], R3 ;  /* 0x000000031400a985 */ /* 0x0023e8000c101930 */
[----:B0-----:R0:W-:Y:S04]  /*9b00*/  @!P0 ST.E desc[UR48][R22.64], R0 ;  /* 0x0000000016008985 */ /* 0x0011e8000c101930 */
[----:B------:R-:W2:Y:S04]  /*9b10*/  LD.E.128 R4, desc[UR48][R4.64] ;  /* 0x0000003004047980 */ /* 0x000ea8000c101d00 */
[----:B------:R-:W3:Y:S04]  /*9b20*/  LD.E.128 R8, desc[UR48][R8.64] ;  /* 0x0000003008087980 */ /* 0x000ee8000c101d00 */
[----:B------:R-:W4:Y:S01]  /*9b30*/  LD.E.128 R12, desc[UR48][R12.64] ;  /* 0x000000300c0c7980 */ /* 0x000f22000c101d00 */
[----:B------:R-:W-:-:S04]  /*9b40*/  IADD3 R24, P0, R18, 0x4800, RZ ;  /* 0x0000480012187810 */ /* 0x000fc80007f1e0ff */
[----:B------:R-:W-:-:S04]  /*9b50*/  LOP3.LUT R18, R24, 0x380, RZ, 0xc0, !PT ;  /* 0x0000038018127812 */ /* 0x000fc800078ec0ff */
[----:B-1----:R-:W-:Y:S02]  /*9b60*/  SHF.R.U64 R3, R18, 0x3, RZ ;  /* 0x0000000312037819 */ /* 0x002fe400000012ff */
[----:B------:R-:W1:Y:S01]  /*9b70*/  @P1 LDC R18, c[0x0][0xbec] ;  /* 0x0002fb00ff121b82 */ /* 0x000e620000000800 */
[----:B------:R-:W-:Y:S01]  /*9b80*/  IMAD.X R21, RZ, RZ, R19, P0 ;  /* 0x000000ffff157224 */ /* 0x000fe200000e0613 */
[----:B------:R-:W-:-:S06]  /*9b90*/  UIMAD UR7, UR9, UR10, URZ ;  /* 0x0000000a090772a4 */ /* 0x000fcc000f8e023f */
[----:B------:R-:W1:Y:S01]  /*9ba0*/  @P1 LDC R19, c[0x0][0xbf0] ;  /* 0x0002fc00ff131b82 */ /* 0x000e620000000800 */
[----:B------:R-:W-:Y:S02]  /*9bb0*/  UIMAD.WIDE.U32 UR8, UR4, UR10, URZ ;  /* 0x0000000a040872a5 */ /* 0x000fe4000f8e003f */
[----:B------:R-:W-:Y:S01]  /*9bc0*/  UIMAD UR7, UR4, UR11, UR7 ;  /* 0x0000000b040772a4 */ /* 0x000fe2000f8e0207 */
[----:B0-----:R-:W-:Y:S02]  /*9bd0*/  IMAD R0, R155, 0x30, R157 ;  /* 0x000000309b007824 */ /* 0x001fe400078e029d */
[----:B------:R-:W-:Y:S01]  /*9be0*/  ULDC.64 UR10, c[0x0][0xae8] ;  /* 0x0002ba00000a7ab9 */ /* 0x000fe20000000a00 */
[----:B------:R-:W-:Y:S01]  /*9bf0*/  IMAD.U32 R25, RZ, RZ, UR42 ;  /* 0x0000002aff197e24 */ /* 0x000fe2000f8e00ff */
[----:B------:R-:W-:Y:S02]  /*9c00*/  UIADD3 UR9, UR9, UR7, URZ ;  /* 0x0000000709097290 */ /* 0x000fe4000fffe03f */
[----:B------:R-:W-:Y:S01]  /*9c10*/  UIMAD UR4, UR17, UR10, URZ ;  /* 0x0000000a110472a4 */ /* 0x000fe2000f8e023f */
[----:B------:R-:W-:Y:S01]  /*9c20*/  IMAD R25, R25, 0xc0, R0 ;  /* 0x000000c019197824 */ /* 0x000fe200078e0200 */
[----:B------:R-:W-:-:S02]  /*9c30*/  UIMAD.WIDE.U32 UR8, UR43, UR10, UR8 ;  /* 0x0000000a2b0872a5 */ /* 0x000fc4000f8e0008 */
[----:B------:R-:W-:Y:S01]  /*9c40*/  UIMAD UR4, UR43, UR11, UR4 ;  /* 0x0000000b2b0472a4 */ /* 0x000fe2000f8e0204 */
[----:B-1----:R-:W-:Y:S02]  /*9c50*/  @P1 IMAD.HI.U32 R0, R25, R18, RZ ;  /* 0x0000001219001227 */ /* 0x002fe400078e00ff */
[----:B------:R-:W-:Y:S01]  /*9c60*/  ULDC.64 UR10, c[0x0][0xaf0] ;  /* 0x0002bc00000a7ab9 */ /* 0x000fe20000000a00 */
[----:B------:R-:W-:Y:S02]  /*9c70*/  UIADD3 UR9, UR9, UR4, URZ ;  /* 0x0000000409097290 */ /* 0x000fe4000fffe03f */
[----:B------:R-:W-:Y:S01]  /*9c80*/  UIMAD UR41, UR41, UR10, URZ ;  /* 0x0000000a292972a4 */ /* 0x000fe2000f8e023f */
[----:B------:R-:W-:Y:S01]  /*9c90*/  LOP3.LUT R20, R3, R24, RZ, 0x3c, !PT ;  /* 0x0000001803147212 */ /* 0x000fe200078e3cff */
[----:B------:R-:W-:Y:S02]  /*9ca0*/  IMAD.MOV.U32 R3, RZ, RZ, R25 ;  /* 0x000000ffff037224 */ /* 0x000fe400078e0019 */
[----:B------:R-:W-:Y:S01]  /*9cb0*/  UIMAD UR4, UR40, UR11, UR41 ;  /* 0x0000000b280472a4 */ /* 0x000fe2000f8e0229 */
[----:B------:R-:W-:Y:S01]  /*9cc0*/  @P1 SHF.R.U32.HI R3, RZ, R19, R0 ;  /* 0x00000013ff031219 */ /* 0x000fe20000011600 */
[----:B------:R-:W-:Y:S01]  /*9cd0*/  UIMAD.WIDE.U32 UR40, UR40, UR10, UR8 ;  /* 0x0000000a282872a5 */ /* 0x000fe2000f8e0008 */
[----:B------:R-:W-:Y:S01]  /*9ce0*/  IMAD.U32 R32, RZ, RZ, UR42 ;  /* 0x0000002aff207e24 */ /* 0x000fe2000f8e00ff */
[----:B------:R-:W5:Y:S01]  /*9cf0*/  LD.E.128 R20, desc[UR48][R20.64] ;  /* 0x0000003014147980 */ /* 0x000f62000c101d00 */
[--C-:B------:R-:W-:Y:S01]  /*9d00*/  SHF.R.S32.HI R0, RZ, 0x1f, R3.reuse ;  /* 0x0000001fff007819 */ /* 0x100fe20000011403 */
[----:B------:R-:W-:Y:S01]  /*9d10*/  UIADD3 UR4, UR41, UR4, URZ ;  /* 0x0000000429047290 */ /* 0x000fe2000fffe03f */
[----:B------:R-:W-:Y:S01]  /*9d20*/  IMAD.MOV R24, RZ, RZ, -R3 ;  /* 0x000000ffff187224 */ /* 0x000fe200078e0a03 */
[----:B------:R-:W-:Y:S01]  /*9d30*/  ULDC.64 UR8, c[0x0][0xae0] ;  /* 0x0002b80000087ab9 */ /* 0x000fe20000000a00 */
[----:B------:R-:W-:Y:S01]  /*9d40*/  MOV R19, UR41 ;  /* 0x0000002900137c02 */ /* 0x000fe20008000f00 */
[----:B------:R-:W-:Y:S01]  /*9d50*/  IMAD R0, R0, UR8, RZ ;  /* 0x0000000800007c24 */ /* 0x000fe2000f8e02ff */
[----:B------:R-:W-:Y:S01]  /*9d60*/  @!PT LDS RZ, [RZ] ;  /* 0x00000000fffff984 */ /* 0x000fe20000000800 */
[----:B------:R-:W-:Y:S01]  /*9d70*/  @!PT LDS RZ, [RZ] ;  /* 0x00000000fffff984 */ /* 0x000fe20000000800 */
[----:B------:R-:W-:Y:S01]  /*9d80*/  @!PT LDS RZ, [RZ] ;  /* 0x00000000fffff984 */ /* 0x000fe20000000800 */
[----:B------:R-:W-:Y:S01]  /*9d90*/  @!PT LDS RZ, [RZ] ;  /* 0x00000000fffff984 */ /* 0x000fe20000000800 */
[----:B------:R0:W-:Y:S06]  /*9da0*/  MEMBAR.ALL.CTA ;  /* 0x0000000000007992 */ /* 0x0001ec0000008000 */
[----:B0-----:R-:W0:Y:S01]  /*9db0*/  FENCE.VIEW.ASYNC.S ;  /* 0x00000000000073c6 */ /* 0x001e220000000000 */
[----:B------:R-:W-:-:S02]  /*9dc0*/  IMAD R25, R29, R24, R25 ;  /* 0x000000181d197224 */ /* 0x000fc400078e0219 */
[----:B------:R-:W-:Y:S02]  /*9dd0*/  IMAD.U32 R18, RZ, RZ, UR40 ;  /* 0x00000028ff127e24 */ /* 0x000fe4000f8e00ff */
[----:B------:R-:W-:Y:S01]  /*9de0*/  IMAD.U32 R19, RZ, RZ, UR4 ;  /* 0x00000004ff137e24 */ /* 0x000fe2000f8e00ff */
[----:B------:R-:W-:Y:S01]  /*9df0*/  ULDC UR4, c[0x0][0xac8] ;  /* 0x0002b20000047ab9 */ /* 0x000fe20000000800 */
[C---:B------:R-:W-:Y:S01]  /*9e00*/  IMAD R29, R3.reuse, UR9, R0 ;  /* 0x00000009031d7c24 */ /* 0x040fe2000f8e0200 */
[----:B------:R-:W-:Y:S01]  /*9e10*/  SHF.R.S32.HI R0, RZ, 0x1f, R25 ;  /* 0x0000001fff007819 */ /* 0x000fe20000011419 */
[----:B------:R-:W-:Y:S01]  /*9e20*/  IMAD.WIDE.U32 R18, R3, UR8, R18 ;  /* 0x0000000803127c25 */ /* 0x000fe2000f8e0012 */
[----:B------:R-:W-:-:S03]  /*9e30*/  ULDC.64 UR8, c[0x0][0xad8] ;  /* 0x0002b60000087ab9 */ /* 0x000fc60000000a00 */
[----:B------:R-:W-:Y:S02]  /*9e40*/  IMAD.IADD R19, R19, 0x1, R29 ;  /* 0x0000000113137824 */ /* 0x000fe400078e021d */
[----:B------:R-:W-:Y:S02]  /*9e50*/  IMAD R0, R0, UR8, RZ ;  /* 0x0000000800007c24 */ /* 0x000fe4000f8e02ff */
[----:B------:R-:W-:-:S04]  /*9e60*/  IMAD.WIDE.U32 R18, R25, UR8, R18 ;  /* 0x0000000819127c25 */ /* 0x000fc8000f8e0012 */
[----:B------:R-:W-:Y:S01]  /*9e70*/  IMAD R3, R25, UR9, R0 ;  /* 0x0000000919037c24 */ /* 0x000fe2000f8e0200 */
[----:B------:R-:W-:Y:S02]  /*9e80*/  ULDC.64 UR8, c[0x0][0xa80] ;  /* 0x0002a00000087ab9 */ /* 0x000fe40000000a00 */
[----:B------:R-:W-:Y:S01]  /*9e90*/  LEA R26, P0, R18, UR8, 0x1 ;  /* 0x00000008121a7c11 */ /* 0x000fe2000f8008ff */
[----:B------:R-:W-:-:S04]  /*9ea0*/  IMAD.IADD R3, R19, 0x1, R3 ;  /* 0x0000000113037824 */ /* 0x000fc800078e0203 */
[----:B0-----:R-:W0:Y:S01]  /*9eb0*/  SHFL.IDX PT, R25, R26, RZ, 0x181f ;  /* 0x00181fff1a197589 */ /* 0x001e2200000e0000 */
[----:B------:R-:W-:Y:S01]  /*9ec0*/  LEA.HI.X R30, R18, UR9, R3, 0x1, P0 ;  /* 0x00000009121e7c11 */ /* 0x000fe200080f0c03 */
[----:B------:R-:W-:Y:S02]  /*9ed0*/  IMAD R32, R32, 0xc0, R157 ;  /* 0x000000c020207824 */ /* 0x000fe400078e029d */
[----:B------:R-:W1:Y:S04]  /*9ee0*/  SHFL.IDX PT, R33, R26, 0x1, 0x181f ;  /* 0x00381f001a217f89 */ /* 0x000e6800000e0000 */
[----:B------:R-:W1:Y:S01]  /*9ef0*/  SHFL.IDX PT, R37, R26, 0x2, 0x181f ;  /* 0x00581f001a257f89 */ /* 0x000e6200000e0000 */
[----:B------:R-:W-:-:S03]  /*9f00*/  ISETP.GE.AND P0, PT, R156, UR4, PT ;  /* 0x000000049c007c0c */ /* 0x000fc6000bf06270 */
[----:B------:R-:W1:Y:S01]  /*9f10*/  SHFL.IDX PT, R19, R30, RZ, 0x181f ;  /* 0x00181fff1e137589 */ /* 0x000e6200000e0000 */
[----:B------:R-:W-:-:S03]  /*9f20*/  VIADD R0, R32, 0x30 ;  /* 0x0000003020007836 */ /* 0x000fc60000000000 */
[----:B------:R-:W1:Y:S01]  /*9f30*/  SHFL.IDX PT, R29, R30, 0x1, 0x181f ;  /* 0x00381f001e1d7f89 */ /* 0x000e6200000e0000 */
[----:B------:R-:W-:-:S03]  /*9f40*/  IADD3 R3, R32, 0x60, RZ ;  /* 0x0000006020037810 */ /* 0x000fc60007ffe0ff */
[----:B------:R-:W1:Y:S01]  /*9f50*/  SHFL.IDX PT, R35, R30, 0x2, 0x181f ;  /* 0x00581f001e237f89 */ /* 0x000e6200000e0000 */
[-C--:B------:R-:W-:Y:S02]  /*9f60*/  ISETP.GE.OR P1, PT, R32, R31.reuse, P0 ;  /* 0x0000001f2000720c */ /* 0x080fe40000726670 */
[-C--:B------:R-:W-:Y:S02]  /*9f70*/  ISETP.GE.OR P2, PT, R0, R31.reuse, P0 ;  /* 0x0000001f0000720c */ /* 0x080fe40000746670 */
[----:B------:R-:W-:Y:S01]  /*9f80*/  ISETP.GE.OR P3, PT, R3, R31, P0 ;  /* 0x0000001f0300720c */ /* 0x000fe20000766670 */
[----:B------:R-:W-:Y:S01]  /*9f90*/  UIADD3 UR4, UR39, 0x30820, URZ ;  /* 0x0003082027047890 */ /* 0x000fe2000fffe03f */
[----:B------:R-:W-:-:S03]  /*9fa0*/  SHF.R.S32.HI R34, RZ, 0x1f, R156 ;  /* 0x0000001fff227819 */ /* 0x000fc6000001149c */
[----:B------:R-:W-:-:S04]  /*9fb0*/  UPRMT UR4, URZ, 0x654, UR4 ;  /* 0x000006543f047896 */ /* 0x000fc80008000004 */
[C---:B0-----:R-:W-:Y:S02]  /*9fc0*/  @!P1 LEA R18, P4, R156.reuse, R25, 0x1 ;  /* 0x000000199c129211 */ /* 0x041fe400078808ff */
[C---:B-1----:R-:W-:Y:S02]  /*9fd0*/  @!P2 LEA R24, P5, R156.reuse, R33, 0x1 ;  /* 0x000000219c18a211 */ /* 0x042fe400078a08ff */
[C---:B------:R-:W-:Y:S01]  /*9fe0*/  @!P3 LEA R28, P6, R156.reuse, R37, 0x1 ;  /* 0x000000259c1cb211 */ /* 0x040fe200078c08ff */
[----:B------:R-:W-:Y:S01]  /*9ff0*/  SYNCS.ARRIVE.TRANS64.RED.A1T0 RZ, [UR4], RZ ;  /* 0x000000ffffff79a7 */ /* 0x000fe20008100404 */
[C-C-:B------:R-:W-:Y:S02]  /*a000*/  @!P1 LEA.HI.X R19, R156.reuse, R19, R34.reuse, 0x1, P4 ;  /* 0x000000139c139211 */ /* 0x140fe400020f0c22 */
[C-C-:B------:R-:W-:Y:S02]  /*a010*/  @!P2 LEA.HI.X R25, R156.reuse, R29, R34.reuse, 0x1, P5 ;  /* 0x0000001d9c19a211 */ /* 0x140fe400028f0c22 */
[----:B------:R-:W-:Y:S01]  /*a020*/  @!P3 LEA.HI.X R29, R156, R35, R34, 0x1, P6 ;  /* 0x000000239c1db211 */ /* 0x000fe200030f0c22 */
[----:B------:R-:W-:-:S05]  /*a030*/  VIADD R0, R32, 0x90 ;  /* 0x0000009020007836 */ /* 0x000fca0000000000 */
[----:B------:R-:W-:Y:S01]  /*a040*/  ISETP.GE.OR P0, PT, R0, R31, P0 ;  /* 0x0000001f0000720c */ /* 0x000fe20000706670 */
[----:B------:R0:W1:Y:S04]  /*a050*/  SHFL.IDX PT, R33, R26, 0x3, 0x181f ;  /* 0x00781f001a217f89 */ /* 0x00006800000e0000 */
[----:B------:R0:W0:Y:S04]  /*a060*/  SHFL.IDX PT, R3, R30, 0x3, 0x181f ;  /* 0x00781f001e037f89 */ /* 0x00002800000e0000 */
[----:B--2---:R2:W-:Y:S04]  /*a070*/  @!P1 ST.E.128 desc[UR48][R18.64], R4 ;  /* 0x0000000412009985 */ /* 0x0045e8000c101d30 */
[----:B---3--:R2:W-:Y:S04]  /*a080*/  @!P2 ST.E.128 desc[UR48][R24.64], R8 ;  /* 0x000000081800a985 */ /* 0x0085e8000c101d30 */
[----:B----4-:R2:W-:Y:S01]  /*a090*/  @!P3 ST.E.128 desc[UR48][R28.64], R12 ;  /* 0x0000000c1c00b985 */ /* 0x0105e2000c101d30 */
[----:B01----:R-:W-:Y:S05]  /*a0a0*/  @P0 BRA `(.L_x_193) ;  /* 0x0000000800840947 */ /* 0x003fea0003800000 */
[----:B--2---:R-:W-:-:S04]  /*a0b0*/  LEA R4, P0, R156, R33, 0x1 ;  /* 0x000000219c047211 */ /* 0x004fc800078008ff */
[----:B------:R-:W-:-:S05]  /*a0c0*/  LEA.HI.X R5, R156, R3, R34, 0x1, P0 ;  /* 0x000000039c057211 */ /* 0x000fca00000f0c22 */
[----:B-----5:R0:W-:Y:S01]  /*a0d0*/  ST.E.128 desc[UR48][R4.64], R20 ;  /* 0x0000001404007985 */ /* 0x0201e2000c101d30 */
[----:B------:R-:W-:Y:S05]  /*a0e0*/  BRA `(.L_x_193) ;  /* 0x0000000800747947 */ /* 0x000fea0003800000 */
.L_x_191:
[----:B------:R-:W-:Y:S01]  /*a0f0*/  ULDC.64 UR8, c[0x0][0xc00] ;  /* 0x0003000000087ab9 */ /* 0x000fe20000000a00 */
[----:B------:R-:W-:Y:S01]  /*a100*/  ULDC UR4, c[0x0][0xa88] ;  /* 0x0002a20000047ab9 */ /* 0x000fe20000000800 */
[----:B------:R-:W-:Y:S01]  /*a110*/  UISETP.NE.U32.AND UP0, UPT, UR8, URZ, UPT ;  /* 0x0000003f0800728c */ /* 0x000fe2000bf05070 */
[----:B------:R-:W0:Y:S03]  /*a120*/  LDC R11, c[0x0][0xbe8] ;  /* 0x0002fa00ff0b7b82 */ /* 0x000e260000000800 */
[----:B------:R-:W-:-:S03]  /*a130*/  UISETP.NE.AND.EX UP0, UPT, UR9, URZ, UPT, UP0 ;  /* 0x0000003f0900728c */ /* 0x000fc6000bf05300 */
[----:B------:R-:W-:Y:S02]  /*a140*/  ULDC.64 UR8, c[0x0][0xc00] ;  /* 0x0003000000087ab9 */ /* 0x000fe40000000a00 */
[----:B------:R-:W-:Y:S01]  /*a150*/  UIMAD.WIDE UR8, UR40, 0x4, UR8 ;  /* 0x00000004280878a5 */ /* 0x000fe2000f8e0208 */
[----:B------:R-:W-:-:S05]  /*a160*/  PLOP3.LUT P2, PT, PT, PT, UP0, 0x80, 0x0 ;  /* 0x000000000000781c */ /* 0x000fca0003f4f008 */
[----:B------:R-:W-:Y:S02]  /*a170*/  IMAD.U32 R4, RZ, RZ, UR8 ;  /* 0x00000008ff047e24 */ /* 0x000fe4000f8e00ff */
[----:B------:R-:W-:Y:S01]  /*a180*/  IMAD.U32 R5, RZ, RZ, UR9 ;  /* 0x00000009ff057e24 */ /* 0x000fe2000f8e00ff */
[----:B------:R-:W-:Y:S02]  /*a190*/  ULDC.64 UR8, c[0x0][0xc08] ;  /* 0x0003020000087ab9 */ /* 0x000fe40000000a00 */
[----:B------:R-:W-:-:S03]  /*a1a0*/  UISETP.NE.U32.AND UP1, UPT, UR8, URZ, UPT ;  /* 0x0000003f0800728c */ /* 0x000fc6000bf25070 */
[----:B------:R-:W2:Y:S01]  /*a1b0*/  @P2 LDG.E R3, desc[UR48][R4.64] ;  /* 0x0000003004032981 */ /* 0x000ea2000c1e1900 */
[----:B------:R-:W-:Y:S01]  /*a1c0*/  UISETP.NE.AND.EX UP1, UPT, UR9, URZ, UPT, UP1 ;  /* 0x0000003f0900728c */ /* 0x000fe2000bf25310 */
[----:B------:R-:W-:-:S05]  /*a1d0*/  IMAD.U32 R0, RZ, RZ, UR4 ;  /* 0x00000004ff007e24 */ /* 0x000fca000f8e00ff */
[----:B------:R-:W-:-:S05]  /*a1e0*/  PLOP3.LUT P3, PT, PT, PT, UP1, 0x80, 0x0 ;  /* 0x000000000000781c */ /* 0x000fca0003f6f018 */
[----:B------:R-:W-:Y:S02]  /*a1f0*/  @UP1 ULDC.64 UR8, c[0x0][0xc08] ;  /* 0x0003020000081ab9 */ /* 0x000fe40000000a00 */
[----:B------:R-:W-:-:S06]  /*a200*/  @UP1 UIMAD.WIDE UR8, UR40, 0x4, UR8 ;  /* 0x00000004280818a5 */ /* 0x000fcc000f8e0208 */
[----:B------:R-:W-:Y:S01]  /*a210*/  IMAD.U32 R6, RZ, RZ, UR8 ;  /* 0x00000008ff067e24 */ /* 0x000fe2000f8e00ff */
[----:B------:R-:W-:-:S05]  /*a220*/  MOV R7, UR9 ;  /* 0x0000000900077c02 */ /* 0x000fca0008000f00 */
[----:B------:R1:W5:Y:S01]  /*a230*/  @P3 LDG.E R0, desc[UR48][R6.64] ;  /* 0x0000003006003981 */ /* 0x000362000c1e1900 */
[----:B0-----:R-:W-:Y:S01]  /*a240*/  ISETP.NE.AND P0, PT, R11, 0x1, PT ;  /* 0x000000010b00780c */ /* 0x001fe20003f05270 */
[----:B------:R-:W-:Y:S01]  /*a250*/  UMOV UR4, URZ ;  /* 0x0000003f00047c82 */ /* 0x000fe20008000000 */
[----:B------:R-:W-:Y:S01]  /*a260*/  USHF.R.S32.HI UR11, URZ, 0x1f, UR43 ;  /* 0x0000001f3f0b7899 */ /* 0x000fe2000801142b */
[----:B------:R-:W0:Y:S10]  /*a270*/  S2R R8, SR_TID.X ;  /* 0x0000000000087919 */ /* 0x000e340000002100 */
[----:B------:R-:W3:Y:S01]  /*a280*/  @P0 LDC R9, c[0x0][0xbec] ;  /* 0x0002fb00ff090b82 */ /* 0x000ee20000000800 */
[----:B0-----:R-:W-:-:S05]  /*a290*/  VIADD R8, R8, 0xffffff80 ;  /* 0xffffff8008087836 */ /* 0x001fca0000000000 */
[----:B------:R-:W-:Y:S02]  /*a2a0*/  ISETP.GE.AND P1, PT, R8, 0xc0, PT ;  /* 0x000000c00800780c */ /* 0x000fe40003f26270 */
[----:B--2---:R-:W-:-:S13]  /*a2b0*/  @P2 R2UR UR4, R3 ;  /* 0x00000000030422ca */ /* 0x004fda00000e0000 */
[----:B------:R-:W-:Y:S01]  /*a2c0*/  USHF.R.S32.HI UR10, URZ, 0x1f, UR4 ;  /* 0x0000001f3f0a7899 */ /* 0x000fe20008011404 */
[----:B-1-3--:R-:W-:Y:S11]  /*a2d0*/  @P3 BRA `(.L_x_194) ;  /* 0x0000000000103947 */ /* 0x00aff60003800000 */
[----:B------:R-:W-:Y:S05]  /*a2e0*/  @!P2 BRA `(.L_x_194) ;  /* 0x00000000000ca947 */ /* 0x000fea0003800000 */
[----:B------:R-:W2:Y:S04]  /*a2f0*/  LDG.E R3, desc[UR48][R4.64] ;  /* 0x0000003004037981 */ /* 0x000ea8000c1e1900 */
[----:B-----5:R-:W2:Y:S02]  /*a300*/  LDG.E R0, desc[UR48][R4.64+0x4] ;  /* 0x0000043004007981 */ /* 0x020ea4000c1e1900 */
[----:B--2---:R-:W-:-:S07]  /*a310*/  IMAD.IADD R0, R0, 0x1, -R3 ;  /* 0x0000000100007824 */ /* 0x004fce00078e0a03 */
.L_x_194:
[----:B------:R-:W-:Y:S01]  /*a320*/  USEL UR40, UR40, URZ, !UP0 ;  /* 0x0000003f28287287 */ /* 0x000fe2000c000000 */
[----:B------:R-:W-:Y:S01]  /*a330*/  BSSY B1, `(.L_x_195) ;  /* 0x000002d000017945 */ /* 0x000fe20003800000 */
[----:B------:R-:W-:-:S03]  /*a340*/  USEL UR41, UR41, URZ, !UP0 ;  /* 0x0000003f29297287 */ /* 0x000fc6000c000000 */
[----:B------:R-:W-:Y:S09]  /*a350*/  @P1 BRA `(.L_x_196) ;  /* 0x0000000000a81947 */ /* 0x000ff20003800000 */
[----:B------:R-:W0:Y:S01]  /*a360*/  S2R R4, SR_TID.X ;  /* 0x0000000000047919 */ /* 0x000e220000002100 */
[----:B------:R-:W1:Y:S01]  /*a370*/  LDC R6, c[0x0][0xbe8] ;  /* 0x0002fa00ff067b82 */ /* 0x000e620000000800 */
[----:B------:R-:W-:-:S04]  /*a380*/  IMAD.U32 R3, RZ, RZ, UR42 ;  /* 0x0000002aff037e24 */ /* 0x000fc8000f8e00ff */
[----:B0-----:R-:W-:Y:S02]  /*a390*/  IMAD R3, R3, 0xc0, R4 ;  /* 0x000000c003037824 */ /* 0x001fe400078e0204 */
[----:B-1---5:R-:W-:Y:S02]  /*a3a0*/  IMAD R4, R0, R6, RZ ;  /* 0x0000000600047224 */ /* 0x022fe400078e02ff */
[----:B------:R-:W-:-:S05]  /*a3b0*/  VIADD R5, R3, 0xffffff80 ;  /* 0xffffff8003057836 */ /* 0x000fca0000000000 */
[----:B------:R-:W-:-:S13]  /*a3c0*/  ISETP.GE.AND P1, PT, R5, R4, PT ;  /* 0x000000040500720c */ /* 0x000fda0003f26270 */
[----:B------:R-:W-:Y:S05]  /*a3d0*/  @P1 BRA `(.L_x_196) ;  /* 0x0000000000881947 */ /* 0x000fea0003800000 */
[----:B------:R-:W-:Y:S01]  /*a3e0*/  ISETP.NE.AND P1, PT, R6, 0x1, PT ;  /* 0x000000010600780c */ /* 0x000fe20003f25270 */
[----:B------:R-:W-:Y:S01]  /*a3f0*/  ULDC.64 UR12, c[0x0][0xb90] ;  /* 0x0002e400000c7ab9 */ /* 0x000fe20000000a00 */
[----:B------:R-:W-:Y:S01]  /*a400*/  UMOV UR8, UR4 ;  /* 0x0000000400087c82 */ /* 0x000fe20008000000 */
[----:B------:R-:W-:Y:S01]  /*a410*/  UIMAD UR7, UR11, UR12, URZ ;  /* 0x0000000c0b0772a4 */ /* 0x000fe2000f8e023f */
[----:B------:R-:W-:Y:S02]  /*a420*/  UMOV UR9, UR10 ;  /* 0x0000000a00097c82 */ /* 0x000fe40008000000 */
[----:B------:R-:W-:Y:S02]  /*a430*/  UIMAD.WIDE.U32 UR8, UR43, UR12, UR8 ;  /* 0x0000000c2b0872a5 */ /* 0x000fe4000f8e0008 */
[----:B------:R-:W-:-:S03]  /*a440*/  UIMAD UR7, UR43, UR13, UR7 ;  /* 0x0000000d2b0772a4 */ /* 0x000fc6000f8e0207 */
[----:B------:R-:W-:Y:S02]  /*a450*/  ULDC.64 UR12, c[0x0][0xb98] ;  /* 0x0002e600000c7ab9 */ /* 0x000fe40000000a00 */
[----:B------:R-:W0:Y:S01]  /*a460*/  @P1 LDC R4, c[0x0][0xbec] ;  /* 0x0002fb00ff041b82 */ /* 0x000e220000000800 */
[----:B------:R-:W-:Y:S02]  /*a470*/  UIADD3 UR9, UR9, UR7, URZ ;  /* 0x0000000709097290 */ /* 0x000fe4000fffe03f */
[----:B------:R-:W-:Y:S02]  /*a480*/  UIMAD UR7, UR41, UR12, URZ ;  /* 0x0000000c290772a4 */ /* 0x000fe4000f8e023f */
[----:B------:R-:W-:Y:S02]  /*a490*/  UIMAD.WIDE.U32 UR8, UR40, UR12, UR8 ;  /* 0x0000000c280872a5 */ /* 0x000fe4000f8e0008 */
[----:B------:R-:W-:Y:S01]  /*a4a0*/  UIMAD UR7, UR40, UR13, UR7 ;  /* 0x0000000d280772a4 */ /* 0x000fe2000f8e0207 */
[----:B------:R-:W1:Y:S02]  /*a4b0*/  @P1 LDC R8, c[0x0][0xbf0] ;  /* 0x0002fc00ff081b82 */ /* 0x000e640000000800 */
[----:B------:R-:W-:Y:S01]  /*a4c0*/  ULDC.64 UR12, c[0x0][0xb88] ;  /* 0x0002e200000c7ab9 */ /* 0x000fe20000000a00 */
[----:B0-----:R-:W-:-:S04]  /*a4d0*/  @P1 IMAD.HI.U32 R3, R5, R4, RZ ;  /* 0x0000000405031227 */ /* 0x001fc800078e00ff */
[----:B------:R-:W-:Y:S01]  /*a4e0*/  IMAD.MOV.U32 R4, RZ, RZ, R5 ;  /* 0x000000ffff047224 */ /* 0x000fe200078e0005 */
[----:B-1----:R-:W-:Y:S01]  /*a4f0*/  @P1 SHF.R.U32.HI R4, RZ, R8, R3 ;  /* 0x00000008ff041219 */ /* 0x002fe20000011603 */
[----:B------:R-:W-:-:S03]  /*a500*/  IMAD.U32 R8, RZ, RZ, UR7 ;  /* 0x00000007ff087e24 */ /* 0x000fc6000f8e00ff */
[----:B------:R-:W-:-:S05]  /*a510*/  IADD3 R3, -R4, RZ, RZ ;  /* 0x000000ff04037210 */ /* 0x000fca0007ffe1ff */
[----:B------:R-:W-:Y:S01]  /*a520*/  IMAD R3, R6, R3, R5 ;  /* 0x0000000306037224 */ /* 0x000fe200078e0205 */
[----:B------:R-:W-:Y:S02]  /*a530*/  SHF.R.S32.HI R5, RZ, 0x1f, R4 ;  /* 0x0000001fff057819 */ /* 0x000fe40000011404 */
[----:B------:R-:W-:Y:S02]  /*a540*/  IADD3 R4, P1, R4, UR8, RZ ;  /* 0x0000000804047c10 */ /* 0x000fe4000ff3e0ff */
[----:B------:R-:W-:Y:S02]  /*a550*/  SHF.R.S32.HI R6, RZ, 0x1f, R3 ;  /* 0x0000001fff067819 */ /* 0x000fe40000011403 */
[----:B------:R-:W-:Y:S01]  /*a560*/  IADD3.X R5, R5, UR9, R8, P1, !PT ;  /* 0x0000000905057c10 */ /* 0x000fe20008ffe408 */
[----:B------:R-:W-:Y:S02]  /*a570*/  ULDC.64 UR8, c[0x0][0xb50] ;  /* 0x0002d40000087ab9 */ /* 0x000fe40000000a00 */
[----:B------:R-:W-:-:S02]  /*a580*/  IMAD R6, R6, UR12, RZ ;  /* 0x0000000c06067c24 */ /* 0x000fc4000f8e02ff */
[----:B------:R-:W-:-:S04]  /*a590*/  IMAD.WIDE.U32 R4, R3, UR12, R4 ;  /* 0x0000000c03047c25 */ /* 0x000fc8000f8e0004 */
[----:B------:R-:W-:Y:S01]  /*a5a0*/  IMAD R7, R3, UR13, R6 ;  /* 0x0000000d03077c24 */ /* 0x000fe2000f8e0206 */
[----:B------:R-:W-:-:S03]  /*a5b0*/  LEA R6, P1, R4, UR8, 0x2 ;  /* 0x0000000804067c11 */ /* 0x000fc6000f8210ff */
[----:B------:R-:W-:-:S05]  /*a5c0*/  IMAD.IADD R3, R5, 0x1, R7 ;  /* 0x0000000105037824 */ /* 0x000fca00078e0207 */
[----:B------:R-:W-:Y:S01]  /*a5d0*/  LEA.HI.X R7, R4, UR9, R3, 0x2, P1 ;  /* 0x0000000904077c11 */ /* 0x000fe200088f1403 */
[----:B------:R-:W-:-:S05]  /*a5e0*/  IMAD.MOV.U32 R3, RZ, RZ, -0x800000 ;  /* 0xff800000ff037424 */ /* 0x000fca00078e00ff */
[----:B------:R0:W-:Y:S02]  /*a5f0*/  STG.E desc[UR48][R6.64], R3 ;  /* 0x0000000306007986 */ /* 0x0001e4000c101930 */
.L_x_196:
[----:B------:R-:W-:Y:S05]  /*a600*/  BSYNC B1 ;  /* 0x0000000000017941 */ /* 0x000fea0003800000 */
.L_x_195:
[----:B------:R-:W1:Y:S01]  /*a610*/  @P0 LDC R5, c[0x0][0xbf0] ;  /* 0x0002fc00ff050b82 */ /* 0x000e620000000800 */
[----:B------:R-:W-:Y:S01]  /*a620*/  ULDC.64 UR12, c[0x0][0xaa0] ;  /* 0x0002a800000c7ab9 */ /* 0x000fe20000000a00 */
[----:B0-----:R-:W-:Y:S01]  /*a630*/  IMAD.U32 R6, RZ, RZ, UR42 ;  /* 0x0000002aff067e24 */ /* 0x001fe2000f8e00ff */
[----:B------:R-:W-:Y:S01]  /*a640*/  UIMAD UR7, UR10, UR12, URZ ;  /* 0x0000000c0a0772a4 */ /* 0x000fe2000f8e023f */
[----:B------:R-:W-:Y:S01]  /*a650*/  IMAD R3, R155, 0x30, R157 ;  /* 0x000000309b037824 */ /* 0x000fe200078e029d */
[----:B------:R-:W-:Y:S01]  /*a660*/  UIMAD.WIDE.U32 UR8, UR4, UR12, URZ ;  /* 0x0000000c040872a5 */ /* 0x000fe2000f8e003f */
[----:B-----5:R-:W-:Y:S01]  /*a670*/  IMAD R25, R0, R11, RZ ;  /* 0x0000000b00197224 */ /* 0x020fe200078e02ff */
[----:B------:R-:W-:Y:S01]  /*a680*/  UIMAD UR7, UR4, UR13, UR7 ;  /* 0x0000000d040772a4 */ /* 0x000fe2000f8e0207 */
[----:B------:R-:W-:Y:S01]  /*a690*/  IMAD R6, R6, 0xc0, R3 ;  /* 0x000000c006067824 */ /* 0x000fe200078e0203 */
[----:B------:R-:W-:Y:S01]  /*a6a0*/  SHF.R.S32.HI R12, RZ, 0x1f, R156 ;  /* 0x0000001fff0c7819 */ /* 0x000fe2000001149c */
[----:B------:R-:W-:Y:S01]  /*a6b0*/  ULDC.64 UR12, c[0x0][0xae8] ;  /* 0x0002ba00000c7ab9 */ /* 0x000fe20000000a00 */
[----:B------:R-:W-:Y:S01]  /*a6c0*/  UIADD3 UR9, UR9, UR7, URZ ;  /* 0x0000000709097290 */ /* 0x000fe2000fffe03f */
[----:B------:R-:W-:Y:S01]  /*a6d0*/  @P0 IMAD.HI.U32 R4, R6, R9, RZ ;  /* 0x0000000906040227 */ /* 0x000fe200078e00ff */
[----:B------:R-:W-:-:S02]  /*a6e0*/  UIMAD UR4, UR11, UR12, URZ ;  /* 0x0000000c0b0472a4 */ /* 0x000fc4000f8e023f */
[----:B------:R-:W-:Y:S01]  /*a6f0*/  UIMAD.WIDE.U32 UR8, UR43, UR12, UR8 ;  /* 0x0000000c2b0872a5 */ /* 0x000fe2000f8e0008 */
[----:B------:R-:W-:Y:S01]  /*a700*/  IMAD.MOV.U32 R3, RZ, RZ, R6 ;  /* 0x000000ffff037224 */ /* 0x000fe200078e0006 */
[----:B------:R-:W-:Y:S01]  /*a710*/  UIMAD UR4, UR43, UR13, UR4 ;  /* 0x0000000d2b0472a4 */ /* 0x000fe2000f8e0204 */
[----:B------:R-:W-:-:S03]  /*a720*/  ULDC.64 UR10, c[0x0][0xaf0] ;  /* 0x0002bc00000a7ab9 */ /* 0x000fc60000000a00 */
[----:B------:R-:W-:Y:S02]  /*a730*/  UIADD3 UR9, UR9, UR4, URZ ;  /* 0x0000000409097290 */ /* 0x000fe4000fffe03f */
[----:B------:R-:W-:Y:S01]  /*a740*/  UIMAD UR4, UR41, UR10, URZ ;  /* 0x0000000a290472a4 */ /* 0x000fe2000f8e023f */
[----:B-1----:R-:W-:Y:S01]  /*a750*/  @P0 SHF.R.U32.HI R3, RZ, R5, R4 ;  /* 0x00000005ff030219 */ /* 0x002fe20000011604 */
[----:B------:R-:W-:Y:S02]  /*a760*/  UIMAD.WIDE.U32 UR8, UR40, UR10, UR8 ;  /* 0x0000000a280872a5 */ /* 0x000fe4000f8e0008 */
[----:B------:R-:W-:Y:S01]  /*a770*/  UIMAD UR4, UR40, UR11, UR4 ;  /* 0x0000000b280472a4 */ /* 0x000fe2000f8e0204 */
[----:B------:R-:W-:Y:S02]  /*a780*/  IADD3 R7, -R3, RZ, RZ ;  /* 0x000000ff03077210 */ /* 0x000fe40007ffe1ff */
[----:B------:R-:W-:Y:S01]  /*a790*/  SHF.R.S32.HI R4, RZ, 0x1f, R3 ;  /* 0x0000001fff047819 */ /* 0x000fe20000011403 */
[----:B------:R-:W-:-:S02]  /*a7a0*/  UIADD3 UR4, UR9, UR4, URZ ;  /* 0x0000000409047290 */ /* 0x000fc4000fffe03f */
[----:B------:R-:W-:Y:S01]  /*a7b0*/  IMAD.U32 R5, RZ, RZ, UR9 ;  /* 0x00000009ff057e24 */ /* 0x000fe2000f8e00ff */
[----:B------:R-:W-:Y:S01]  /*a7c0*/  ULDC.64 UR10, c[0x0][0xae0] ;  /* 0x0002b800000a7ab9 */ /* 0x000fe20000000a00 */
[----:B------:R-:W-:Y:S02]  /*a7d0*/  IMAD R7, R11, R7, R6 ;  /* 0x000000070b077224 */ /* 0x000fe400078e0206 */
[----:B------:R-:W-:Y:S02]  /*a7e0*/  IMAD R8, R4, UR10, RZ ;  /* 0x0000000a04087c24 */ /* 0x000fe4000f8e02ff */
[----:B------:R-:W-:Y:S01]  /*a7f0*/  IMAD.U32 R4, RZ, RZ, UR8 ;  /* 0x00000008ff047e24 */ /* 0x000fe2000f8e00ff */
[----:B------:R-:W-:Y:S01]  /*a800*/  SHF.R.S32.HI R6, RZ, 0x1f, R7 ;  /* 0x0000001fff067819 */ /* 0x000fe20000011407 */
[----:B------:R-:W-:Y:S01]  /*a810*/  IMAD.U32 R5, RZ, RZ, UR4 ;  /* 0x00000004ff057e24 */ /* 0x000fe2000f8e00ff */
[----:B------:R-:W-:Y:S01]  /*a820*/  ULDC.64 UR8, c[0x0][0xad8] ;  /* 0x0002b60000087ab9 */ /* 0x000fe20000000a00 */
[C---:B------:R-:W-:Y:S01]  /*a830*/  IMAD R9, R3.reuse, UR11, R8 ;  /* 0x0000000b03097c24 */ /* 0x040fe2000f8e0208 */
[----:B------:R-:W-:Y:S01]  /*a840*/  ULDC UR4, c[0x0][0xac8] ;  /* 0x0002b20000047ab9 */ /* 0x000fe20000000800 */
[----:B------:R-:W-:-:S04]  /*a850*/  IMAD.WIDE.U32 R4, R3, UR10, R4 ;  /* 0x0000000a03047c25 */ /* 0x000fc8000f8e0004 */
[----:B------:R-:W-:Y:S02]  /*a860*/  IMAD R6, R6, UR8, RZ ;  /* 0x0000000806067c24 */ /* 0x000fe4000f8e02ff */
[----:B------:R-:W-:Y:S02]  /*a870*/  IMAD.IADD R5, R5, 0x1, R9 ;  /* 0x0000000105057824 */ /* 0x000fe400078e0209 */
[C---:B------:R-:W-:Y:S02]  /*a880*/  IMAD R3, R7.reuse, UR9, R6 ;  /* 0x0000000907037c24 */ /* 0x040fe4000f8e0206 */
[----:B------:R-:W-:Y:S01]  /*a890*/  IMAD.WIDE.U32 R4, R7, UR8, R4 ;  /* 0x0000000807047c25 */ /* 0x000fe2000f8e0004 */
[----:B------:R-:W-:-:S03]  /*a8a0*/  ULDC.64 UR8, c[0x0][0xa80] ;  /* 0x0002a00000087ab9 */ /* 0x000fc60000000a00 */
[----:B------:R-:W-:Y:S01]  /*a8b0*/  IMAD.U32 R8, RZ, RZ, UR42 ;  /* 0x0000002aff087e24 */ /* 0x000fe2000f8e00ff */
[----:B------:R-:W-:Y:S02]  /*a8c0*/  IADD3 R3, R5, R3, RZ ;  /* 0x0000000305037210 */ /* 0x000fe40007ffe0ff */
[----:B------:R-:W-:Y:S01]  /*a8d0*/  LEA R5, P0, R4, UR8, 0x1 ;  /* 0x0000000804057c11 */ /* 0x000fe2000f8008ff */
[----:B------:R-:W-:-:S03]  /*a8e0*/  IMAD R6, R8, 0xc0, R157 ;  /* 0x000000c008067824 */ /* 0x000fc600078e029d */
[----:B------:R-:W-:Y:S01]  /*a8f0*/  LEA.HI.X R10, R4, UR9, R3, 0x1, P0 ;  /* 0x00000009040a7c11 */ /* 0x000fe200080f0c03 */
[----:B------:R-:W0:Y:S01]  /*a900*/  SHFL.IDX PT, R9, R5, RZ, 0x181f ;  /* 0x00181fff05097589 */ /* 0x000e2200000e0000 */
[----:B------:R-:W-:Y:S01]  /*a910*/  ISETP.GE.AND P0, PT, R156, UR4, PT ;  /* 0x000000049c007c0c */ /* 0x000fe2000bf06270 */
[C---:B------:R-:W-:Y:S02]  /*a920*/  VIADD R0, R6.reuse, 0x30 ;  /* 0x0000003006007836 */ /* 0x040fe40000000000 */
[----:B------:R-:W1:Y:S01]  /*a930*/  SHFL.IDX PT, R13, R5, 0x1, 0x181f ;  /* 0x00381f00050d7f89 */ /* 0x000e6200000e0000 */
[C---:B------:R-:W-:Y:S01]  /*a940*/  VIADD R3, R6.reuse, 0x60 ;  /* 0x0000006006037836 */ /* 0x040fe20000000000 */
[CC--:B------:R-:W-:Y:S01]  /*a950*/  ISETP.GE.OR P3, PT, R6.reuse, R25.reuse, P0 ;  /* 0x000000190600720c */ /* 0x0c0fe20000766670 */
[----:B------:R-:W-:Y:S01]  /*a960*/  VIADD R4, R6, 0x90 ;  /* 0x0000009006047836 */ /* 0x000fe20000000000 */
[----:B------:R-:W2:Y:S01]  /*a970*/  SHFL.IDX PT, R19, R5, 0x2, 0x181f ;  /* 0x00581f0005137f89 */ /* 0x000ea200000e0000 */
[----:B------:R-:W-:-:S02]  /*a980*/  ISETP.GE.OR P2, PT, R0, R25, P0 ;  /* 0x000000190000720c */ /* 0x000fc40000746670 */
[-C--:B------:R-:W-:Y:S01]  /*a990*/  ISETP.GE.OR P1, PT, R3, R25.reuse, P0 ;  /* 0x000000190300720c */ /* 0x080fe20000726670 */
[----:B------:R-:W3:Y:S01]  /*a9a0*/  SHFL.IDX PT, R7, R10, RZ, 0x181f ;  /* 0x00181fff0a077589 */ /* 0x000ee200000e0000 */
[----:B------:R-:W-:-:S03]  /*a9b0*/  ISETP.GE.OR P0, PT, R4, R25, P0 ;  /* 0x000000190400720c */ /* 0x000fc60000706670 */
[----:B------:R3:W4:Y:S04]  /*a9c0*/  SHFL.IDX PT, R23, R5, 0x3, 0x181f ;  /* 0x00781f0005177f89 */ /* 0x00072800000e0000 */
[----:B------:R-:W4:Y:S04]  /*a9d0*/  SHFL.IDX PT, R11, R10, 0x1, 0x181f ;  /* 0x00381f000a0b7f89 */ /* 0x000f2800000e0000 */
[----:B------:R-:W4:Y:S01]  /*a9e0*/  SHFL.IDX PT, R15, R10, 0x2, 0x181f ;  /* 0x00581f000a0f7f89 */ /* 0x000f2200000e0000 */
[----:B0-----:R-:W-:-:S03]  /*a9f0*/  @!P3 LEA R4, P6, R156, R9, 0x1 ;  /* 0x000000099c04b211 */ /* 0x001fc600078c08ff */
[----:B------:R4:W0:Y:S01]  /*aa00*/  SHFL.IDX PT, R21, R10, 0x3, 0x181f ;  /* 0x00781f000a157f89 */ /* 0x00082200000e0000 */
[C---:B-1----:R-:W-:Y:S02]  /*aa10*/  @!P2 LEA R6, P5, R156.reuse, R13, 0x1 ;  /* 0x0000000d9c06a211 */ /* 0x042fe400078a08ff */
[C---:B--2---:R-:W-:Y:S02]  /*aa20*/  @!P1 LEA R8, P4, R156.reuse, R19, 0x1 ;  /* 0x000000139c089211 */ /* 0x044fe400078808ff */
[C---:B---3--:R-:W-:Y:S02]  /*aa30*/  @!P3 LEA.HI.X R5, R156.reuse, R7, R12, 0x1, P6 ;  /* 0x000000079c05b211 */ /* 0x048fe400030f0c0c */
[----:B----4-:R-:W-:-:S03]  /*aa40*/  @!P0 LEA R10, P6, R156, R23, 0x1 ;  /* 0x000000179c0a8211 */ /* 0x010fc600078c08ff */
[----:B------:R1:W-:Y:S01]  /*aa50*/  @!P3 ST.E.128 desc[UR48][R4.64], RZ ;  /* 0x000000ff0400b985 */ /* 0x0003e2000c101d30 */
[C-C-:B------:R-:W-:Y:S02]  /*aa60*/  @!P2 LEA.HI.X R7, R156.reuse, R11, R12.reuse, 0x1, P5 ;  /* 0x0000000b9c07a211 */ /* 0x140fe400028f0c0c */
[----:B------:R-:W-:-:S03]  /*aa70*/  @!P1 LEA.HI.X R9, R156, R15, R12, 0x1, P4 ;  /* 0x0000000f9c099211 */ /* 0x000fc600020f0c0c */
[----:B------:R1:W-:Y:S01]  /*aa80*/  @!P2 ST.E.128 desc[UR48][R6.64], RZ ;  /* 0x000000ff0600a985 */ /* 0x0003e2000c101d30 */
[----:B0-----:R-:W-:-:S03]  /*aa90*/  @!P0 LEA.HI.X R11, R156, R21, R12, 0x1, P6 ;  /* 0x000000159c0b8211 */ /* 0x001fc600030f0c0c */
[----:B------:R1:W-:Y:S04]  /*aaa0*/  @!P1 ST.E.128 desc[UR48][R8.64], RZ ;  /* 0x000000ff08009985 */ /* 0x0003e8000c101d30 */
[----:B------:R1:W-:Y:S02]  /*aab0*/  @!P0 ST.E.128 desc[UR48][R10.64], RZ ;  /* 0x000000ff0a008985 */ /* 0x0003e4000c101d30 */
.L_x_193:
[----:B------:R-:W-:Y:S05]  /*aac0*/  BSYNC B0 ;  /* 0x0000000000007941 */ /* 0x000fea0003800000 */
.L_x_190:
[----:B------:R-:W-:Y:S02]  /*aad0*/  ULDC UR4, c[0x0][0xc3c] ;  /* 0x00030f0000047ab9 */ /* 0x000fe40000000800 */
[----:B------:R-:W-:-:S13]  /*aae0*/  ISETP.GE.AND P0, PT, R27, UR4, PT ;  /* 0x000000041b007c0c */ /* 0x000fda000bf06270 */
[----:B------:R-:W-:Y:S05]  /*aaf0*/  @!P0 BRA `(.L_x_197) ;  /* 0xffffff6400308947 */ /* 0x000fea000383ffff */
[----:B------:R-:W-:Y:S05]  /*ab00*/  EXIT ;  /* 0x000000000000794d */ /* 0x000fea0003800000 */
.L_x_166:
[----:B------:R-:W-:-:S08]  /*ab10*/  NOP ;  /* 0x0000000000007918 */ /* 0x000fd00000000000 */
[----:B------:R-:W0:-:S00]  /*ab20*/  USETMAXREG.DEALLOC.CTAPOOL 0x20 ;  /* 0x00000020000079c8 */ /* 0x000e0000080e0500 */
[----:B0-----:R-:W-:-:S06]  /*ab30*/  LOP3.LUT R0, R0, 0x3, RZ, 0xc0, !PT ;  /* 0x0000000300007812 */ /* 0x001fcc00078ec0ff */
[----:B------:R-:W0:Y:S02]  /*ab40*/  SHFL.IDX PT, R0, R0, RZ, 0x1f ;  /* 0x00001fff00007589 */ /* 0x000e2400000e0000 */
[----:B0-----:R-:W-:Y:S01]  /*ab50*/  ISETP.NE.AND P0, PT, R0, RZ, PT ;  /* 0x000000ff0000720c */ /* 0x001fe20003f05270 */
[----:B------:R-:W-:-:S03]  /*ab60*/  IMAD.MOV.U32 R0, RZ, RZ, RZ ;  /* 0x000000ffff007224 */ /* 0x000fc600078e00ff */
[----:B------:R-:W-:-:S05]  /*ab70*/  P2R R2, PR, RZ, 0x1 ;  /* 0x00000001ff027803 */ /* 0x000fca0000000000 */
[----:B------:R0:W-:Y:S04]  /*ab80*/  STL [R1+0x38], R2 ;  /* 0x0000380201007387 */ /* 0x0001e80000100800 */
[----:B------:R-:W-:Y:S05]  /*ab90*/  @!P0 BRA `(.L_x_198) ;  /* 0x00000000001c8947 */ /* 0x000fea0003800000 */
[----:B------:R-:W1:Y:S08]  /*aba0*/  S2UR UR5, SR_CgaCtaId ;  /* 0x00000000000579c3 */ /* 0x000e700000008800 */
[----:B------:R-:W-:Y:S06]  /*abb0*/  BAR.SYNC.DEFER_BLOCKING 0x5, 0x200 ;  /* 0x0148000000007b1d */ /* 0x000fec0000010000 */
[----:B------:R-:W-:-:S02]  /*abc0*/  UMOV UR4, 0x400 ;  /* 0x0000040000047882 */ /* 0x000fc40000000000 */
[----:B-1----:R-:W-:-:S09]  /*abd0*/  ULEA UR4, UR5, UR4, 0x18 ;  /* 0x0000000405047291 */ /* 0x002fd2000f8ec03f */
[----:B------:R-:W1:Y:S01]  /*abe0*/  LDS.128 R16, [UR4+0x308d0] ;  /* 0x0308d004ff107984 */ /* 0x000e620008000c00 */
[----:B------:R-:W-:Y:S06]  /*abf0*/  BAR.ARV 0x4, 0x200 ;  /* 0x0108000000007b1d */ /* 0x000fec0000002000 */
[----:B------:R-:W-:Y:S05]  /*ac00*/  BRA `(.L_x_199) ;  /* 0x0000000800007947 */ /* 0x000fea0003800000 */
.L_x_198:
[----:B0-----:R-:W0:Y:S01]  /*ac10*/  S2R R2, SR_TID.X ;  /* 0x0000000000027919 */ /* 0x001e220000002100 */
[----:B------:R-:W-:Y:S01]  /*ac20*/  ULDC UR4, c[0x0][0xc3c] ;  /* 0x00030f0000047ab9 */ /* 0x000fe20000000800 */
[----:B------:R-:W1:Y:S01]  /*ac30*/  S2UR UR6, SR_CTAID.X ;  /* 0x00000000000679c3 */ /* 0x000e620000002500 */
[----:B------:R-:W-:Y:S01]  /*ac40*/  ULDC UR5, c[0x0][0xc38] ;  /* 0x00030e0000057ab9 */ /* 0x000fe20000000800 */
[----:B0-----:R-:W-:-:S04]  /*ac50*/  LOP3.LUT R5, R2, 0x1f, RZ, 0xc0, !PT ;  /* 0x0000001f02057812 */ /* 0x001fc800078ec0ff */
[----:B------:R-:W-:-:S04]  /*ac60*/  ISETP.NE.AND P0, PT, R5, 0x1f, PT ;  /* 0x0000001f0500780c */ /* 0x000fc80003f05270 */
[----:B------:R-:W-:-:S13]  /*ac70*/  ISETP.GE.OR P1, PT, R5, UR4, !P0 ;  /* 0x0000000405007c0c */ /* 0x000fda000c726670 */
[----:B------:R-:W0:Y:S02]  /*ac80*/  @!P1 LDC.64 R2, c[0x0][0xc80] ;  /* 0x00032000ff029b82 */ /* 0x000e240000000a00 */
[----:B0-----:R-:W-:-:S05]  /*ac90*/  @!P1 IMAD.WIDE.U32 R2, R5, 0x4, R2 ;  /* 0x0000000405029825 */ /* 0x001fca00078e0002 */
[----:B------:R-:W2:Y:S01]  /*aca0*/  @!P1 LDG.E R0, desc[UR48][R2.64] ;  /* 0x0000003002009981 */ /* 0x000ea2000c1e1900 */
[C---:B------:R-:W-:Y:S01]  /*acb0*/  ISETP.NE.AND P1, PT, R5.reuse, RZ, PT ;  /* 0x000000ff0500720c */ /* 0x040fe20003f25270 */
[----:B------:R-:W-:Y:S01]  /*acc0*/  UMOV UR4, URZ ;  /* 0x0000003f00047c82 */ /* 0x000fe20008000000 */
[C---:B------:R-:W-:Y:S01]  /*acd0*/  ISETP.GE.U32.AND P2, PT, R5.reuse, 0x2, PT ;  /* 0x000000020500780c */ /* 0x040fe20003f46070 */
[----:B------:R-:W-:Y:S01]  /*ace0*/  IMAD.MOV.U32 R16, RZ, RZ, RZ ;  /* 0x000000ffff107224 */ /* 0x000fe200078e00ff */
[C---:B------:R-:W-:Y:S02]  /*acf0*/  ISETP.GE.U32.AND P3, PT, R5.reuse, 0x4, PT ;  /* 0x000000040500780c */ /* 0x040fe40003f66070 */
[C---:B------:R-:W-:Y:S02]  /*ad00*/  ISETP.GE.U32.AND P4, PT, R5.reuse, 0x8, PT ;  /* 0x000000080500780c */ /* 0x040fe40003f86070 */
[----:B------:R-:W-:Y:S01]  /*ad10*/  ISETP.GE.U32.AND P5, PT, R5, 0x10, PT ;  /* 0x000000100500780c */ /* 0x000fe20003fa6070 */
[----:B--2---:R-:W0:Y:S02]  /*ad20*/  SHFL.UP PT, R4, R0, 0x1, RZ ;  /* 0x0420000000047989 */ /* 0x004e2400000e00ff */
[----:B0-----:R-:W-:-:S05]  /*ad30*/  SEL R7, R4, RZ, P1 ;  /* 0x000000ff04077207 */ /* 0x001fca0000800000 */
[----:B------:R-:W-:-:S05]  /*ad40*/  IMAD.IADD R7, R0, 0x1, R7 ;  /* 0x0000000100077824 */ /* 0x000fca00078e0207 */
[----:B------:R-:W0:Y:S02]  /*ad50*/  SHFL.UP PT, R4, R7, 0x2, RZ ;  /* 0x0440000007047989 */ /* 0x000e2400000e00ff */
[----:B0-----:R-:W-:-:S04]  /*ad60*/  SEL R4, R4, RZ, P2 ;  /* 0x000000ff04047207 */ /* 0x001fc80001000000 */
[----:B------:R-:W-:-:S05]  /*ad70*/  IADD3 R4, R7, R4, RZ ;  /* 0x0000000407047210 */ /* 0x000fca0007ffe0ff */
[----:B------:R-:W0:Y:S02]  /*ad80*/  SHFL.UP PT, R6, R4, 0x4, RZ ;  /* 0x0480000004067989 */ /* 0x000e2400000e00ff */
[----:B0-----:R-:W-:-:S05]  /*ad90*/  SEL R3, R6, RZ, P3 ;  /* 0x000000ff06037207 */ /* 0x001fca0001800000 */
[----:B------:R-:W-:-:S05]  /*ada0*/  IMAD.IADD R3, R4, 0x1, R3 ;  /* 0x0000000104037824 */ /* 0x000fca00078e0203 */
[----:B------:R-:W0:Y:S02]  /*adb0*/  SHFL.UP PT, R2, R3, 0x8, RZ ;  /* 0x0500000003027989 */ /* 0x000e2400000e00ff */
[----:B0-----:R-:W-:-:S05]  /*adc0*/  SEL R2, R2, RZ, P4 ;  /* 0x000000ff02027207 */ /* 0x001fca0002000000 */
[----:B------:R-:W-:-:S05]  /*add0*/  IMAD.IADD R2, R3, 0x1, R2 ;  /* 0x0000000103027824 */ /* 0x000fca00078e0202 */
[----:B------:R-:W0:Y:S02]  /*ade0*/  SHFL.UP PT, R6, R2, 0x10, RZ ;  /* 0x0600000002067989 */ /* 0x000e2400000e00ff */
[----:B0-----:R-:W-:-:S05]  /*adf0*/  SEL R7, R6, RZ, P5 ;  /* 0x000000ff06077207 */ /* 0x001fca0002800000 */
[----:B------:R-:W-:-:S05]  /*ae00*/  IMAD.IADD R7, R2, 0x1, R7 ;  /* 0x0000000102077824 */ /* 0x000fca00078e0207 */
[----:B------:R-:W0:Y:S02]  /*ae10*/  SHFL.IDX PT, R4, R7, 0x1f, 0x1f ;  /* 0x03e01f0007047f89 */ /* 0x000e2400000e0000 */
[----:B0-----:R-:W-:-:S04]  /*ae20*/  IMAD R4, R4, UR5, RZ ;  /* 0x0000000504047c24 */ /* 0x001fc8000f8e02ff */
[----:B------:R-:W-:Y:S01]  /*ae30*/  IMAD.MOV.U32 R3, RZ, RZ, R4 ;  /* 0x000000ffff037224 */ /* 0x000fe200078e0004 */
[----:B-1----:R-:W-:-:S13]  /*ae40*/  ISETP.GT.AND P6, PT, R4, UR6, PT ;  /* 0x0000000604007c0c */ /* 0x002fda000bfc4270 */
[----:B------:R-:W-:Y:S05]  /*ae50*/  @P6 BRA `(.L_x_200) ;  /* 0x00000000009c6947 */ /* 0x000fea0003800000 */
[----:B------:R-:W0:Y:S01]  /*ae60*/  LDC R6, c[0x0][0xc3c] ;  /* 0x00030f00ff067b82 */ /* 0x000e220000000800 */
[----:B------:R-:W-:Y:S01]  /*ae70*/  MOV R4, R3 ;  /* 0x0000000300047202 */ /* 0x000fe20000000f00 */
[----:B------:R-:W-:Y:S01]  /*ae80*/  UMOV UR4, URZ ;  /* 0x0000003f00047c82 */ /* 0x000fe20008000000 */
[----:B------:R-:W-:Y:S01]  /*ae90*/  ULDC UR7, c[0x0][0xc3c] ;  /* 0x00030f0000077ab9 */ /* 0x000fe20000000800 */
[----:B------:R-:W-:-:S05]  /*aea0*/  ULDC UR5, c[0x0][0xc38] ;  /* 0x00030e0000057ab9 */ /* 0x000fca0000000800 */
.L_x_204:
[----:B------:R-:W-:Y:S01]  /*aeb0*/  UIADD3 UR4, UR4, 0x1f, URZ ;  /* 0x0000001f04047890 */ /* 0x000fe2000fffe03f */
[----:B------:R-:W-:-:S05]  /*aec0*/  IMAD.U32 R19, RZ, RZ, UR7 ;  /* 0x00000007ff137e24 */ /* 0x000fca000f8e00ff */
[----:B0-----:R-:W-:-:S13]  /*aed0*/  ISETP.LE.AND P6, PT, R6, UR4, PT ;  /* 0x0000000406007c0c */ /* 0x001fda000bfc3270 */
[----:B------:R-:W-:Y:S05]  /*aee0*/  @P6 BRA `(.L_x_201) ;  /* 0x0000000400246947 */ /* 0x000fea0003800000 */
[----:B------:R-:W-:Y:S01]  /*aef0*/  VIADD R7, R5, UR4 ;  /* 0x0000000405077c36 */ /* 0x000fe20008000000 */
[----:B------:R-:W-:Y:S01]  /*af00*/  BSSY B0, `(.L_x_202) ;  /* 0x0000007000007945 */ /* 0x000fe20003800000 */
[----:B------:R-:W-:-:S03]  /*af10*/  IMAD.MOV.U32 R0, RZ, RZ, RZ ;  /* 0x000000ffff007224 */ /* 0x000fc600078e00ff */
[----:B------:R-:W-:-:S13]  /*af20*/  ISETP.GE.OR P6, PT, R7, R6, !P0 ;  /* 0x000000060700720c */ /* 0x000fda00047c6670 */
[----:B------:R-:W-:Y:S05]  /*af30*/  @P6 BRA `(.L_x_203) ;  /* 0x00000000000c6947 */ /* 0x000fea0003800000 */
[----:B------:R-:W0:Y:S02]  /*af40*/  LDC.64 R2, c[0x0][0xc80] ;  /* 0x00032000ff027b82 */ /* 0x000e240000000a00 */
[----:B0-----:R-:W-:-:S05]  /*af50*/  IMAD.WIDE R2, R7, 0x4, R2 ;  /* 0x0000000407027825 */ /* 0x001fca00078e0202 */
[----:B------:R0:W5:Y:S02]  /*af60*/  LDG.E R0, desc[UR48][R2.64] ;  /* 0x0000003002007981 */ /* 0x000164000c1e1900 */
.L_x_203:
[----:B------:R-:W-:Y:S05]  /*af70*/  BSYNC B0 ;  /* 0x0000000000007941 */ /* 0x000fea0003800000 */
.L_x_202:
[----:B0----5:R-:W0:Y:S02]  /*af80*/  SHFL.UP PT, R2, R0, 0x1, RZ ;  /* 0x0420000000027989 */ /* 0x021e2400000e00ff */
[----:B0-----:R-:W-:-:S05]  /*af90*/  SEL R3, R2, RZ, P1 ;  /* 0x000000ff02037207 */ /* 0x001fca0000800000 */
[----:B------:R-:W-:-:S05]  /*afa0*/  IMAD.IADD R3, R0, 0x1, R3 ;  /* 0x0000000100037824 */ /* 0x000fca00078e0203 */
[----:B------:R-:W0:Y:S02]  /*afb0*/  SHFL.UP PT, R2, R3, 0x2, RZ ;  /* 0x0440000003027989 */ /* 0x000e2400000e00ff */
        /* <DEDUP_REMOVED lines=13> */
[----:B------:R-:W-:-:S05]  /*b090*/  IMAD.IADD R4, R3, 0x1, R4 ;  /* 0x0000000103047824 */ /* 0x000fca00078e0204 */
[----:B------:R-:W-:-:S13]  /*b0a0*/  ISETP.GT.AND P6, PT, R4, UR6, PT ;  /* 0x0000000604007c0c */ /* 0x000fda000bfc4270 */
[----:B------:R-:W-:Y:S05]  /*b0b0*/  @!P6 BRA `(.L_x_204) ;  /* 0xfffffffc007ce947 */ /* 0x000fea000383ffff */
[----:B------:R-:W-:-:S07]  /*b0c0*/  IMAD.MOV.U32 R7, RZ, RZ, R9 ;  /* 0x000000ffff077224 */ /* 0x000fce00078e0009 */
.L_x_200:
[----:B------:R-:W-:-:S04]  /*b0d0*/  IMAD.IADD R9, R4, 0x1, -R3 ;  /* 0x0000000104097824 */ /* 0x000fc800078e0a03 */
[----:B------:R-:W-:-:S05]  /*b0e0*/  IMAD R2, R7, UR5, R9 ;  /* 0x0000000507027c24 */ /* 0x000fca000f8e0209 */
[----:B------:R-:W-:-:S13]  /*b0f0*/  ISETP.GT.AND P0, PT, R2, UR6, PT ;  /* 0x0000000602007c0c */ /* 0x000fda000bf04270 */
[----:B------:R-:W-:-:S04]  /*b100*/  VOTE.ANY R6, PT, !P0 ;  /* 0x0000000000067806 */ /* 0x000fc800040e0100 */
[----:B------:R-:W0:Y:S01]  /*b110*/  POPC R19, R6 ;  /* 0x0000000600137309 */ /* 0x000e220000000000 */
[----:B------:R-:W-:Y:S01]  /*b120*/  ISETP.NE.AND P0, PT, R6, RZ, PT ;  /* 0x000000ff0600720c */ /* 0x000fe20003f05270 */
[----:B0-----:R-:W0:Y:S02]  /*b130*/  SHFL.IDX PT, R0, R0, R19, 0x1f ;  /* 0x00001f1300007589 */ /* 0x001e2400000e0000 */
[----:B0-----:R-:W-:-:S04]  /*b140*/  IABS R4, R0 ;  /* 0x0000000000047213 */ /* 0x001fc80000000000 */
[----:B------:R-:W0:Y:S08]  /*b150*/  I2F.RP R8, R4 ;  /* 0x0000000400087306 */ /* 0x000e300000209400 */
[----:B0-----:R-:W0:Y:S02]  /*b160*/  MUFU.RCP R8, R8 ;  /* 0x0000000800087308 */ /* 0x001e240000001000 */
[----:B0-----:R-:W-:-:S06]  /*b170*/  IADD3 R2, R8, 0xffffffe, RZ ;  /* 0x0ffffffe08027810 */ /* 0x001fcc0007ffe0ff */
[----:B------:R0:W1:Y:S01]  /*b180*/  F2I.FTZ.U32.TRUNC.NTZ R3, R2 ;  /* 0x0000000200037305 */ /* 0x000062000021f000 */
[----:B------:R-:W-:Y:S05]  /*b190*/  @!P0 BRA `(.L_x_205) ;  /* 0x0000000000088947 */ /* 0x000fea0003800000 */
[----:B------:R-:W-:-:S06]  /*b1a0*/  VIADD R16, R19, 0xffffffff ;  /* 0xffffffff13107836 */ /* 0x000fcc0000000000 */
[----:B------:R2:W3:Y:S02]  /*b1b0*/  SHFL.IDX PT, R16, R7, R16, 0x1f ;  /* 0x00001f1007107589 */ /* 0x0004e400000e0000 */
.L_x_205:
[----:B---3--:R-:W-:Y:S01]  /*b1c0*/  IMAD R16, R16, UR5, R9 ;  /* 0x0000000510107c24 */ /* 0x008fe2000f8e0209 */
[----:B0-----:R-:W-:Y:S01]  /*b1d0*/  IABS R2, R0 ;  /* 0x0000000000027213 */ /* 0x001fe20000000000 */
[----:B-12---:R-:W-:Y:S01]  /*b1e0*/  IMAD.MOV R7, RZ, RZ, -R3 ;  /* 0x000000ffff077224 */ /* 0x006fe200078e0a03 */
[----:B------:R-:W-:Y:S02]  /*b1f0*/  IADD3 R19, R19, UR4, RZ ;  /* 0x0000000413137c10 */ /* 0x000fe4000fffe0ff */
[----:B------:R-:W-:Y:S01]  /*b200*/  IADD3 R9, -R16, UR6, RZ ;  /* 0x0000000610097c10 */ /* 0x000fe2000fffe1ff */
[----:B------:R-:W-:Y:S02]  /*b210*/  IMAD.MOV R8, RZ, RZ, -R2 ;  /* 0x000000ffff087224 */ /* 0x000fe400078e0a02 */
[----:B------:R-:W-:Y:S01]  /*b220*/  IMAD R7, R7, R4, RZ ;  /* 0x0000000407077224 */ /* 0x000fe200078e02ff */
[----:B------:R-:W-:Y:S01]  /*b230*/  IABS R6, R9 ;  /* 0x0000000900067213 */ /* 0x000fe20000000000 */
[----:B------:R-:W-:-:S04]  /*b240*/  IMAD.MOV.U32 R2, RZ, RZ, RZ ;  /* 0x000000ffff027224 */ /* 0x000fc800078e00ff */
[----:B------:R-:W-:-:S04]  /*b250*/  IMAD.HI.U32 R2, R3, R7, R2 ;  /* 0x0000000703027227 */ /* 0x000fc800078e0002 */
[----:B------:R-:W-:Y:S01]  /*b260*/  IMAD.MOV.U32 R3, RZ, RZ, R6 ;  /* 0x000000ffff037224 */ /* 0x000fe200078e0006 */
[----:B------:R-:W-:-:S03]  /*b270*/  MOV R6, R8 ;  /* 0x0000000800067202 */ /* 0x000fc60000000f00 */
[----:B------:R-:W-:-:S04]  /*b280*/  IMAD.HI.U32 R2, R2, R3, RZ ;  /* 0x0000000302027227 */ /* 0x000fc800078e00ff */
[----:B------:R-:W-:-:S05]  /*b290*/  IMAD R3, R2, R6, R3 ;  /* 0x0000000602037224 */ /* 0x000fca00078e0203 */
[----:B------:R-:W-:-:S13]  /*b2a0*/  ISETP.GT.U32.AND P1, PT, R4, R3, PT ;  /* 0x000000030400720c */ /* 0x000fda0003f24070 */
[----:B------:R-:W-:Y:S02]  /*b2b0*/  @!P1 IMAD.IADD R3, R3, 0x1, -R4 ;  /* 0x0000000103039824 */ /* 0x000fe400078e0a04 */
[----:B------:R-:W-:Y:S01]  /*b2c0*/  @!P1 VIADD R2, R2, 0x1 ;  /* 0x0000000102029836 */ /* 0x000fe20000000000 */
[----:B------:R-:W-:Y:S02]  /*b2d0*/  ISETP.NE.AND P1, PT, R0, RZ, PT ;  /* 0x000000ff0000720c */ /* 0x000fe40003f25270 */
[----:B------:R-:W-:Y:S02]  /*b2e0*/  ISETP.GE.U32.AND P0, PT, R3, R4, PT ;  /* 0x000000040300720c */ /* 0x000fe40003f06070 */
[----:B------:R-:W-:-:S04]  /*b2f0*/  LOP3.LUT R3, R9, R0, RZ, 0x3c, !PT ;  /* 0x0000000009037212 */ /* 0x000fc800078e3cff */
[----:B------:R-:W-:-:S07]  /*b300*/  ISETP.GE.AND P2, PT, R3, RZ, PT ;  /* 0x000000ff0300720c */ /* 0x000fce0003f46270 */
[----:B------:R-:W-:-:S06]  /*b310*/  @P0 VIADD R2, R2, 0x1 ;  /* 0x0000000102020836 */ /* 0x000fcc0000000000 */
[----:B------:R-:W-:Y:S01]  /*b320*/  @!P2 IMAD.MOV R2, RZ, RZ, -R2 ;  /* 0x000000ffff02a224 */ /* 0x000fe200078e0a02 */
[----:B------:R-:W-:-:S05]  /*b330*/  @!P1 LOP3.LUT R2, RZ, R0, RZ, 0x33, !PT ;  /* 0x00000000ff029212 */ /* 0x000fca00078e33ff */
[--C-:B------:R-:W-:Y:S02]  /*b340*/  IMAD.MOV R17, RZ, RZ, -R2.reuse ;  /* 0x000000ffff117224 */ /* 0x100fe400078e0a02 */
[----:B------:R-:W-:Y:S02]  /*b350*/  IMAD.MOV.U32 R18, RZ, RZ, R2 ;  /* 0x000000ffff127224 */ /* 0x000fe400078e0002 */
[----:B------:R-:W-:Y:S01]  /*b360*/  IMAD R17, R0, R17, R9 ;  /* 0x0000001100117224 */ /* 0x000fe200078e0209 */
[----:B------:R-:W-:Y:S06]  /*b370*/  BRA `(.L_x_206) ;  /* 0x00000000000c7947 */ /* 0x000fec0003800000 */
.L_x_201:
[----:B------:R-:W-:Y:S02]  /*b380*/  IMAD.MOV.U32 R17, RZ, RZ, RZ ;  /* 0x000000ffff117224 */ /* 0x000fe400078e00ff */
[----:B------:R-:W-:Y:S02]  /*b390*/  IMAD.U32 R16, RZ, RZ, UR6 ;  /* 0x00000006ff107e24 */ /* 0x000fe4000f8e00ff */
[----:B------:R-:W-:-:S07]  /*b3a0*/  IMAD.MOV.U32 R18, RZ, RZ, RZ ;  /* 0x000000ffff127224 */ /* 0x000fce00078e00ff */
.L_x_206:
[----:B------:R-:W-:-:S13]  /*b3b0*/  ISETP.NE.AND P0, PT, R5, RZ, PT ;  /* 0x000000ff0500720c */ /* 0x000fda0003f05270 */
[----:B------:R-:W0:Y:S01]  /*b3c0*/  @!P0 S2R R3, SR_CgaCtaId ;  /* 0x0000000000038919 */ /* 0x000e220000008800 */
[----:B------:R-:W-:-:S04]  /*b3d0*/  @!P0 MOV R0, 0x400 ;  /* 0x0000040000008802 */ /* 0x000fc80000000f00 */
[----:B0-----:R-:W-:-:S05]  /*b3e0*/  @!P0 LEA R0, R3, R0, 0x18 ;  /* 0x0000000003008211 */ /* 0x001fca00078ec0ff */
[----:B------:R2:W-:Y:S01]  /*b3f0*/  @!P0 STS.128 [R0+0x308d0], R16 ;  /* 0x0308d01000008388 */ /* 0x0005e20000000c00 */
[----:B------:R-:W-:Y:S06]  /*b400*/  BAR.ARV 0x5, 0x200 ;  /* 0x0148000000007b1d */ /* 0x000fec0000002000 */
.L_x_199:
[----:B------:R3:W-:Y:S01]  /*b410*/  STL [R1+0x30], RZ ;  /* 0x000030ff01007387 */ /* 0x0007e20000100800 */
[----:B------:R-:W-:Y:S01]  /*b420*/  ULDC UR4, c[0x0][0xc3c] ;  /* 0x00030f0000047ab9 */ /* 0x000fe20000000800 */
[----:B------:R-:W-:Y:S01]  /*b430*/  IMAD.MOV.U32 R26, RZ, RZ, 0x1 ;  /* 0x00000001ff1a7424 */ /* 0x000fe200078e00ff */
[----:B-1----:R-:W-:Y:S02]  /*b440*/  ISETP.GE.AND P0, PT, R19, UR4, PT ;  /* 0x0000000413007c0c */ /* 0x002fe4000bf06270 */
[----:B------:R-:W-:-:S11]  /*b450*/  MOV R23, RZ ;  /* 0x000000ff00177202 */ /* 0x000fd60000000f00 */
[----:B---3--:R-:W-:Y:S05]  /*b460*/  @P0 BRA `(.L_x_207) ;  /* 0x00000044005c0947 */ /* 0x008fea0003800000 */
[----:B------:R-:W2:Y:S01]  /*b470*/  S2R R5, SR_TID.X ;  /* 0x0000000000057919 */ /* 0x000ea20000002100 */
[----:B------:R-:W1:Y:S01]  /*b480*/  S2UR UR5, SR_CgaCtaId ;  /* 0x00000000000579c3 */ /* 0x000e620000008800 */
[----:B------:R-:W-:Y:S01]  /*b490*/  UMOV UR4, 0x400 ;  /* 0x0000040000047882 */ /* 0x000fe20000000000 */
[----:B------:R-:W-:Y:S01]  /*b4a0*/  BSSY B8, `(.L_x_207) ;  /* 0x0000453000087945 */ /* 0x000fe20003800000 */
[----:B------:R3:W-:Y:S01]  /*b4b0*/  STL [R1+0x30], RZ ;  /* 0x000030ff01007387 */ /* 0x0007e20000100800 */
[----:B------:R-:W-:Y:S01]  /*b4c0*/  IMAD.MOV.U32 R26, RZ, RZ, 0x1 ;  /* 0x00000001ff1a7424 */ /* 0x000fe200078e00ff */
[----:B------:R-:W-:Y:S01]  /*b4d0*/  ULDC UR37, c[0x0][0xc] ;  /* 0x0000030000257ab9 */ /* 0x000fe20000000800 */
[----:B------:R-:W-:Y:S01]  /*b4e0*/  IMAD.MOV.U32 R23, RZ, RZ, RZ ;  /* 0x000000ffff177224 */ /* 0x000fe200078e00ff */
[----:B------:R-:W-:Y:S01]  /*b4f0*/  ULDC.64 UR38, c[0x0][0x198] ;  /* 0x0000660000267ab9 */ /* 0x000fe20000000a00 */
[----:B-1----:R-:W-:-:S06]  /*b500*/  ULEA UR4, UR5, UR4, 0x18 ;  /* 0x0000000405047291 */ /* 0x002fcc000f8ec03f */
[----:B------:R-:W-:Y:S01]  /*b510*/  MOV R22, UR4 ;  /* 0x0000000400167c02 */ /* 0x000fe20008000f00 */
[C---:B--2---:R-:W-:Y:S01]  /*b520*/  IMAD.SHL.U32 R0, R5.reuse, 0x8, RZ ;  /* 0x0000000805007824 */ /* 0x044fe200078e00ff */
[----:B------:R-:W-:-:S04]  /*b530*/  LOP3.LUT R4, R5, 0x7f, RZ, 0xc0, !PT ;  /* 0x0000007f05047812 */ /* 0x000fc800078ec0ff */
[----:B0-----:R-:W-:Y:S01]  /*b540*/  LOP3.LUT R2, R0, 0x1f8, RZ, 0xc0, !PT ;  /* 0x000001f800027812 */ /* 0x001fe200078ec0ff */
[----:B------:R-:W-:Y:S01]  /*b550*/  IMAD.SHL.U32 R3, R4, 0x8, RZ ;  /* 0x0000000804037824 */ /* 0x000fe200078e00ff */
[----:B------:R-:W-:Y:S02]  /*b560*/  SHF.R.U32.HI R4, RZ, 0x3, R4 ;  /* 0x00000003ff047819 */ /* 0x000fe40000011604 */
[----:B------:R-:W-:-:S04]  /*b570*/  LOP3.LUT R2, R2, 0x38, R5, 0x78, !PT ;  /* 0x0000003802027812 */ /* 0x000fc800078e7805 */
[----:B------:R-:W-:Y:S01]  /*b580*/  LOP3.LUT R3, R2, 0x200, R3, 0xf8, !PT ;  /* 0x0000020002037812 */ /* 0x000fe200078ef803 */
[----:B------:R-:W-:-:S04]  /*b590*/  IMAD.SHL.U32 R2, R5, 0x10, RZ ;  /* 0x0000001005027824 */ /* 0x000fc800078e00ff */
[----:B------:R-:W-:Y:S01]  /*b5a0*/  IMAD R0, R3, 0x2, R22 ;  /* 0x0000000203007824 */ /* 0x000fe200078e0216 */
[----:B------:R-:W-:-:S04]  /*b5b0*/  LOP3.LUT R2, R4, 0x70, R2, 0xf8, !PT ;  /* 0x0000007004027812 */ /* 0x000fc800078ef802 */
[----:B------:R3:W-:Y:S03]  /*b5c0*/  STL [R1+0x4], R0 ;  /* 0x0000040001007387 */ /* 0x0007e60000100800 */
.L_x_297:
[----:B0-----:R-:W0:Y:S02]  /*b5d0*/  LDC.64 R2, c[0x0][0xc88] ;  /* 0x00032200ff027b82 */ /* 0x001e240000000a00 */
[----:B0-----:R-:W-:-:S05]  /*b5e0*/  IMAD.WIDE R2, R19, 0x4, R2 ;  /* 0x0000000413027825 */ /* 0x001fca00078e0202 */
[----:B------:R-:W2:Y:S01]  /*b5f0*/  LDG.E R9, desc[UR48][R2.64] ;  /* 0x0000003002097981 */ /* 0x000ea2000c1e1900 */
[----:B------:R-:W-:Y:S05]  /*b600*/  YIELD ;  /* 0x0000000000007946 */ /* 0x000fea0003800000 */
[----:B------:R-:W-:Y:S01]  /*b610*/  ULDC.64 UR4, c[0x0][0xa28] ;  /* 0x00028a0000047ab9 */ /* 0x000fe20000000a00 */
[----:B---3--:R-:W-:Y:S01]  /*b620*/  IMAD.MOV.U32 R0, RZ, RZ, RZ ;  /* 0x000000ffff007224 */ /* 0x008fe200078e00ff */
[----:B------:R-:W-:Y:S01]  /*b630*/  ISETP.NE.U32.AND P0, PT, RZ, UR4, PT ;  /* 0x00000004ff007c0c */ /* 0x000fe2000bf05070 */
[----:B------:R-:W-:Y:S01]  /*b640*/  IMAD.MOV.U32 R6, RZ, RZ, RZ ;  /* 0x000000ffff067224 */ /* 0x000fe200078e00ff */
[----:B------:R-:W-:Y:S01]  /*b650*/  ULDC.64 UR6, c[0x0][0xa18] ;  /* 0x0002860000067ab9 */ /* 0x000fe20000000a00 */
[----:B------:R-:W-:Y:S01]  /*b660*/  ULDC.64 UR8, c[0x0][0xa08] ;  /* 0x0002820000087ab9 */ /* 0x000fe20000000a00 */
[----:B------:R-:W-:-:S02]  /*b670*/  ISETP.NE.AND.EX P0, PT, RZ, UR5, PT, P0 ;  /* 0x00000005ff007c0c */ /* 0x000fc4000bf05300 */
[----:B-12---:R-:W-:Y:S01]  /*b680*/  SHF.R.S32.HI R4, RZ, 0x1f, R9 ;  /* 0x0000001fff047819 */ /* 0x006fe20000011409 */
[----:B------:R-:W-:-:S10]  /*b690*/  IMAD.SHL.U32 R24, R9, 0x4, RZ ;  /* 0x0000000409187824 */ /* 0x000fd400078e00ff */
[C---:B------:R-:W-:Y:S01]  /*b6a0*/  @P0 LEA R2, P1, R9.reuse, UR4, 0x2 ;  /* 0x0000000409020c11 */ /* 0x040fe2000f8210ff */
[----:B------:R-:W-:Y:S03]  /*b6b0*/  STL [R1+0x8], R9 ;  /* 0x0000080901007387 */ /* 0x000fe60000100800 */
[C-C-:B------:R-:W-:Y:S01]  /*b6c0*/  @P0 LEA.HI.X R3, R9.reuse, UR5, R4.reuse, 0x2, P1 ;  /* 0x0000000509030c11 */ /* 0x140fe200088f1404 */
[----:B------:R-:W-:Y:S01]  /*b6d0*/  ULDC.64 UR4, c[0x0][0xa00] ;  /* 0x0002800000047ab9 */ /* 0x000fe20000000a00 */
[----:B------:R-:W-:Y:S01]  /*b6e0*/  SHF.L.U64.HI R29, R9, 0x2, R4 ;  /* 0x00000002091d7819 */ /* 0x000fe20000010204 */
[----:B------:R0:W-:Y:S01]  /*b6f0*/  STL [R1+0x1c], R4 ;  /* 0x00001c0401007387 */ /* 0x0001e20000100800 */
[----:B------:R-:W-:-:S03]  /*b700*/  ISETP.NE.U32.AND P1, PT, RZ, UR4, PT ;  /* 0x00000004ff007c0c */ /* 0x000fc6000bf25070 */
[----:B------:R1:W5:Y:S01]  /*b710*/  @P0 LDG.E R0, desc[UR48][R2.64] ;  /* 0x0000003002000981 */ /* 0x000362000c1e1900 */
[----:B------:R-:W-:Y:S01]  /*b720*/  ISETP.NE.AND.EX P1, PT, RZ, UR5, PT, P1 ;  /* 0x00000005ff007c0c */ /* 0x000fe2000bf25310 */
[----:B------:R-:W-:Y:S01]  /*b730*/  IMAD.MOV.U32 R28, RZ, RZ, RZ ;  /* 0x000000ffff1c7224 */ /* 0x000fe200078e00ff */
[----:B------:R-:W-:Y:S02]  /*b740*/  ISETP.NE.U32.AND P2, PT, RZ, UR6, PT ;  /* 0x00000006ff007c0c */ /* 0x000fe4000bf45070 */
[----:B------:R-:W-:Y:S02]  /*b750*/  ISETP.NE.U32.AND P0, PT, RZ, UR8, PT ;  /* 0x00000008ff007c0c */ /* 0x000fe4000bf05070 */
[----:B------:R-:W-:Y:S02]  /*b760*/  ISETP.NE.AND.EX P2, PT, RZ, UR7, PT, P2 ;  /* 0x00000007ff007c0c */ /* 0x000fe4000bf45320 */
[----:B------:R-:W-:Y:S02]  /*b770*/  ISETP.NE.AND.EX P0, PT, RZ, UR9, PT, P0 ;  /* 0x00000009ff007c0c */ /* 0x000fe4000bf05300 */
[----:B-1----:R-:W-:-:S02]  /*b780*/  IADD3 R2, P3, R24, UR4, RZ ;  /* 0x0000000418027c10 */ /* 0x002fc4000ff7e0ff */
[----:B0-----:R-:W-:Y:S02]  /*b790*/  IADD3 R4, P4, R24, UR8, RZ ;  /* 0x0000000818047c10 */ /* 0x001fe4000ff9e0ff */
[C---:B------:R-:W-:Y:S01]  /*b7a0*/  IADD3.X R3, R29.reuse, UR5, RZ, P3, !PT ;  /* 0x000000051d037c10 */ /* 0x040fe20009ffe4ff */
[----:B------:R-:W-:Y:S01]  /*b7b0*/  ULDC UR4, c[0x0][0x288] ;  /* 0x0000a20000047ab9 */ /* 0x000fe20000000800 */
[----:B------:R-:W-:-:S03]  /*b7c0*/  IADD3.X R5, R29, UR9, RZ, P4, !PT ;  /* 0x000000091d057c10 */ /* 0x000fc6000a7fe4ff */
[----:B------:R-:W2:Y:S01]  /*b7d0*/  @P1 LDG.E R6, desc[UR48][R2.64] ;  /* 0x0000003002061981 */ /* 0x000ea2000c1e1900 */
[----:B------:R-:W-:Y:S01]  /*b7e0*/  MOV R8, UR4 ;  /* 0x0000000400087c02 */ /* 0x000fe20008000f00 */
[----:B------:R-:W-:Y:S02]  /*b7f0*/  ULDC.64 UR4, c[0x0][0x418] ;  /* 0x0001060000047ab9 */ /* 0x000fe40000000a00 */
[----:B------:R-:W5:Y:S04]  /*b800*/  @P0 LDG.E R28, desc[UR48][R4.64] ;  /* 0x00000030041c0981 */ /* 0x000f68000c1e1900 */
[----:B--2---:R0:W-:Y:S02]  /*b810*/  STL [R1+0x18], R6 ;  /* 0x0000180601007387 */ /* 0x0041e40000100800 */
[----:B0-----:R-:W-:-:S04]  /*b820*/  @P2 IADD3 R6, P3, R24, UR6, RZ ;  /* 0x0000000618062c10 */ /* 0x001fc8000ff7e0ff */
[----:B------:R-:W-:-:S05]  /*b830*/  @P2 IADD3.X R7, R29, UR7, RZ, P3, !PT ;  /* 0x000000071d072c10 */ /* 0x000fca0009ffe4ff */
[----:B------:R0:W2:Y:S01]  /*b840*/  @P2 LDG.E R8, desc[UR48][R6.64] ;  /* 0x0000003006082981 */ /* 0x0000a2000c1e1900 */
[----:B------:R-:W-:-:S03]  /*b850*/  UISETP.NE.U32.AND UP0, UPT, UR4, URZ, UPT ;  /* 0x0000003f0400728c */ /* 0x000fc6000bf05070 */
[----:B------:R-:W-:Y:S01]  /*b860*/  ULDC UR4, c[0x0][0x424] ;  /* 0x0001090000047ab9 */ /* 0x000fe20000000800 */
[----:B------:R-:W-:-:S03]  /*b870*/  UISETP.NE.AND.EX UP0, UPT, UR5, URZ, UPT, UP0 ;  /* 0x0000003f0500728c */ /* 0x000fc6000bf05300 */
[----:B------:R-:W-:Y:S01]  /*b880*/  ULDC UR5, c[0x0][0x2f0] ;  /* 0x0000bc0000057ab9 */ /* 0x000fe20000000800 */
[----:B------:R-:W-:-:S04]  /*b890*/  USEL UR4, UR4, 0x1, UP0 ;  /* 0x0000000104047887 */ /* 0x000fc80008000000 */
[----:B------:R-:W-:-:S06]  /*b8a0*/  UIMAD UR4, UR4, UR5, URZ ;  /* 0x00000005040472a4 */ /* 0x000fcc000f8e023f */
[----:B0-----:R-:W-:Y:S01]  /*b8b0*/  IMAD.U32 R6, RZ, RZ, UR4 ;  /* 0x00000004ff067e24 */ /* 0x001fe2000f8e00ff */
[----:B--2---:R0:W-:Y:S01]  /*b8c0*/  STL [R1+0x24], R8 ;  /* 0x0000240801007387 */ /* 0x0041e20000100800 */
[----:B------:R-:W-:Y:S05]  /*b8d0*/  @P2 BRA `(.L_x_208) ;  /* 0x0000000000142947 */ /* 0x000fea0003800000 */
[----:B------:R-:W-:Y:S05]  /*b8e0*/  @!P1 BRA `(.L_x_208) ;  /* 0x0000000000109947 */ /* 0x000fea0003800000 */
[----:B------:R-:W2:Y:S04]  /*b8f0*/  LDG.E R7, desc[UR48][R2.64] ;  /* 0x0000003002077981 */ /* 0x000ea8000c1e1900 */
[----:B0-----:R-:W2:Y:S02]  /*b900*/  LDG.E R8, desc[UR48][R2.64+0x4] ;  /* 0x0000043002087981 */ /* 0x001ea4000c1e1900 */
[----:B--2---:R-:W-:-:S05]  /*b910*/  IMAD.IADD R2, R8, 0x1, -R7 ;  /* 0x0000000108027824 */ /* 0x004fca00078e0a07 */
[----:B------:R1:W-:Y:S02]  /*b920*/  STL [R1+0x24], R2 ;  /* 0x0000240201007387 */ /* 0x0003e40000100800 */
.L_x_208:
[----:B------:R-:W-:Y:S01]  /*b930*/  ULDC.64 UR4, c[0x0][0xa20] ;  /* 0x0002880000047ab9 */ /* 0x000fe20000000a00 */
[----:B-----5:R-:W-:Y:S01]  /*b940*/  IMAD.IADD R28, R28, 0x1, R0 ;  /* 0x000000011c1c7824 */ /* 0x020fe200078e0200 */
[----:B------:R-:W-:Y:S01]  /*b950*/  ISETP.NE.U32.AND P1, PT, RZ, UR4, PT ;  /* 0x00000004ff007c0c */ /* 0x000fe2000bf25070 */
[----:B------:R-:W-:-:S03]  /*b960*/  IMAD.MOV.U32 R25, RZ, RZ, R9 ;  /* 0x000000ffff197224 */ /* 0x000fc600078e0009 */
[----:B------:R-:W-:-:S13]  /*b970*/  ISETP.NE.AND.EX P1, PT, RZ, UR5, PT, P1 ;  /* 0x00000005ff007c0c */ /* 0x000fda000bf25310 */
[----:B------:R-:W-:Y:S05]  /*b980*/  @!P1 BRA `(.L_x_209) ;  /* 0x0000000000109947 */ /* 0x000fea0003800000 */
[----:B-1----:R-:W-:-:S04]  /*b990*/  IADD3 R2, P0, R24, UR4, RZ ;  /* 0x0000000418027c10 */ /* 0x002fc8000ff1e0ff */
[----:B------:R-:W-:-:S05]  /*b9a0*/  IADD3.X R3, R29, UR5, RZ, P0, !PT ;  /* 0x000000051d037c10 */ /* 0x000fca00087fe4ff */
[----:B------:R1:W5:Y:S01]  /*b9b0*/  LDG.E R6, desc[UR48][R2.64] ;  /* 0x0000003002067981 */ /* 0x000362000c1e1900 */
[----:B------:R-:W-:Y:S05]  /*b9c0*/  BRA `(.L_x_210) ;  /* 0x0000000000107947 */ /* 0x000fea0003800000 */
.L_x_209:
[----:B------:R-:W-:Y:S05]  /*b9d0*/  @!P0 BRA `(.L_x_210) ;  /* 0x00000000000c8947 */ /* 0x000fea0003800000 */
[----:B------:R-:W2:Y:S04]  /*b9e0*/  LDG.E R6, desc[UR48][R4.64] ;  /* 0x0000003004067981 */ /* 0x000ea8000c1e1900 */
[----:B------:R-:W2:Y:S02]  /*b9f0*/  LDG.E R3, desc[UR48][R4.64+0x4] ;  /* 0x0000043004037981 */ /* 0x000ea4000c1e1900 */
[----:B--2---:R-:W-:-:S07]  /*ba00*/  IMAD.IADD R6, R3, 0x1, -R6 ;  /* 0x0000000103067824 */ /* 0x004fce00078e0a06 */
.L_x_210:
[----:B-1---5:R-:W-:Y:S01]  /*ba10*/  IADD3 R2, -R0, R6, RZ ;  /* 0x0000000600027210 */ /* 0x022fe20007ffe1ff */
[----:B------:R-:W-:Y:S03]  /*ba20*/  BSSY B7, `(.L_x_211) ;  /* 0x000035b000077945 */ /* 0x000fe60003800000 */
[C---:B------:R-:W-:Y:S01]  /*ba30*/  ISETP.GT.AND P0, PT, R2.reuse, RZ, PT ;  /* 0x000000ff0200720c */ /* 0x040fe20003f04270 */
[----:B------:R-:W-:Y:S01]  /*ba40*/  VIADD R0, R2, 0xbf ;  /* 0x000000bf02007836 */ /* 0x000fe20000000000 */
[----:B------:R1:W-:Y:S03]  /*ba50*/  STL [R1+0x20], R2 ;  /* 0x0000200201007387 */ /* 0x0003e60000100800 */
[----:B------:R-:W-:-:S05]  /*ba60*/  IMAD.HI R0, R0, 0x2aaaaaab, RZ ;  /* 0x2aaaaaab00007827 */ /* 0x000fca00078e02ff */
[----:B------:R-:W-:-:S04]  /*ba70*/  SHF.R.U32.HI R3, RZ, 0x1f, R0 ;  /* 0x0000001fff037819 */ /* 0x000fc80000011600 */
[----:B------:R-:W-:-:S05]  /*ba80*/  LEA.HI.SX32 R0, R0, R3, 0x1b ;  /* 0x0000000300007211 */ /* 0x000fca00078fdaff */
[----:B------:R1:W-:Y:S01]  /*ba90*/  STL [R1+0x10], R0 ;  /* 0x0000100001007387 */ /* 0x0003e20000100800 */
[----:B------:R-:W-:Y:S05]  /*baa0*/  @P0 BRA `(.L_x_212) ;  /* 0x0000000000440947 */ /* 0x000fea0003800000 */
[----:B-1----:R-:W1:Y:S02]  /*bab0*/  S2R R2, SR_TID.X ;  /* 0x0000000000027919 */ /* 0x002e640000002100 */
[----:B-1----:R-:W-:-:S04]  /*bac0*/  LOP3.LUT R2, R2, 0x7f, RZ, 0xc0, !PT ;  /* 0x0000007f02027812 */ /* 0x002fc800078ec0ff */
[----:B------:R-:W-:-:S13]  /*bad0*/  ISETP.NE.AND P0, PT, R2, RZ, PT ;  /* 0x000000ff0200720c */ /* 0x000fda0003f05270 */
[----:B------:R-:W-:Y:S05]  /*bae0*/  @P0 BRA `(.L_x_213) ;  /* 0x0000003400380947 */ /* 0x000fea0003800000 */
[----:B------:R-:W1:Y:S01]  /*baf0*/  S2R R5, SR_LANEID ;  /* 0x0000000000057919 */ /* 0x000e620000000000 */
[----:B------:R-:W-:Y:S01]  /*bb00*/  VOTEU.ANY UR4, UPT, PT ;  /* 0x0000000000047886 */ /* 0x000fe200038e0100 */
[----:B------:R-:W2:Y:S01]  /*bb10*/  LDC.64 R2, c[0x0][0xc60] ;  /* 0x00031800ff027b82 */ /* 0x000ea20000000a00 */
[----:B------:R-:W1:Y:S02]  /*bb20*/  FLO.U32 R0, UR4 ;  /* 0x0000000400007d00 */ /* 0x000e6400080e0000 */
[----:B-1----:R-:W-:-:S06]  /*bb30*/  ISETP.EQ.U32.AND P0, PT, R0, R5, PT ;  /* 0x000000050000720c */ /* 0x002fcc0003f02070 */
[----:B------:R-:W2:Y:S07]  /*bb40*/  POPC R5, UR4 ;  /* 0x0000000400057d09 */ /* 0x000eae0008000000 */
[----:B--2---:R-:W2:Y:S01]  /*bb50*/  @P0 ATOMG.E.ADD.STRONG.GPU PT, R3, desc[UR48][R2.64], R5 ;  /* 0x00000005020309a8 */ /* 0x004ea200081ee1f0 */
[----:B------:R-:W1:Y:S02]  /*bb60*/  S2R R4, SR_LTMASK ;  /* 0x0000000000047919 */ /* 0x000e640000003900 */
[----:B-1----:R-:W-:-:S04]  /*bb70*/  LOP3.LUT R4, R4, UR4, RZ, 0xc0, !PT ;  /* 0x0000000404047c12 */ /* 0x002fc8000f8ec0ff */
[----:B------:R-:W1:Y:S01]  /*bb80*/  POPC R7, R4 ;  /* 0x0000000400077309 */ /* 0x000e620000000000 */
[----:B--2---:R-:W1:Y:S02]  /*bb90*/  SHFL.IDX PT, R0, R3, R0, 0x1f ;  /* 0x00001f0003007589 */ /* 0x004e6400000e0000 */
[----:B-1----:R-:W-:Y:S01]  /*bba0*/  IADD3 R16, R0, UR37, R7 ;  /* 0x0000002500107c10 */ /* 0x002fe2000fffe007 */
[----:B------:R-:W-:Y:S06]  /*bbb0*/  BRA `(.L_x_213) ;  /* 0x0000003400047947 */ /* 0x000fec0003800000 */
.L_x_212:
[----:B-1----:R-:W-:Y:S01]  /*bbc0*/  VIADD R0, R22, 0x12400 ;  /* 0x0001240016007836 */ /* 0x002fe20000000000 */
[----:B------:R-:W-:Y:S04]  /*bbd0*/  BSSY B6, `(.L_x_214) ;  /* 0x0000013000067945 */ /* 0x000fe80003800000 */
[----:B------:R-:W-:-:S13]  /*bbe0*/  LOP3.LUT P0, RZ, R0, 0x3ff, RZ, 0xc0, !PT ;  /* 0x000003ff00ff7812 */ /* 0x000fda000780c0ff */
[----:B------:R-:W-:Y:S05]  /*bbf0*/  @!P0 BRA `(.L_x_215) ;  /* 0x0000000000408947 */ /* 0x000fea0003800000 */
[----:B------:R-:W-:Y:S01]  /*bc00*/  MOV R2, 0x0 ;  /* 0x0000000000027802 */ /* 0x000fe20000000f00 */
[----:B------:R-:W-:Y:S01]  /*bc10*/  ULDC.64 UR6, c[0x4][0xa8] ;  /* 0x01002a0000067ab9 */ /* 0x000fe20000000a00 */
[----:B------:R-:W-:Y:S01]  /*bc20*/  ULDC.64 UR8, c[0x4][0xb0] ;  /* 0x01002c0000087ab9 */ /* 0x000fe20000000a00 */
[----:B------:R-:W-:Y:S01]  /*bc30*/  ULDC.64 UR4, c[0x4][0x30] ;  /* 0x01000c0000047ab9 */ /* 0x000fe20000000a00 */
[----:B------:R-:W-:Y:S01]  /*bc40*/  IMAD.U32 R4, RZ, RZ, UR6 ;  /* 0x00000006ff047e24 */ /* 0x000fe2000f8e00ff */
[----:B------:R-:W-:Y:S01]  /*bc50*/  MOV R7, UR9 ;  /* 0x0000000900077c02 */ /* 0x000fe20008000f00 */
[----:B------:R-:W1:Y:S01]  /*bc60*/  LDC.64 R2, c[0x4][R2] ;  /* 0x0100000002027b82 */ /* 0x000e620000000a00 */
[----:B------:R-:W-:Y:S02]  /*bc70*/  IMAD.U32 R5, RZ, RZ, UR7 ;  /* 0x00000007ff057e24 */ /* 0x000fe4000f8e00ff */
[----:B------:R-:W-:Y:S02]  /*bc80*/  IMAD.U32 R6, RZ, RZ, UR8 ;  /* 0x00000008ff067e24 */ /* 0x000fe4000f8e00ff */
[----:B------:R-:W-:-:S02]  /*bc90*/  IMAD.U32 R10, RZ, RZ, UR4 ;  /* 0x00000004ff0a7e24 */ /* 0x000fc4000f8e00ff */
[----:B------:R-:W-:Y:S02]  /*bca0*/  IMAD.U32 R11, RZ, RZ, UR5 ;  /* 0x00000005ff0b7e24 */ /* 0x000fe4000f8e00ff */
[----:B0-----:R-:W-:Y:S02]  /*bcb0*/  IMAD.MOV.U32 R8, RZ, RZ, 0x70 ;  /* 0x00000070ff087424 */ /* 0x001fe400078e00ff */
[----:B------:R-:W-:Y:S02]  /*bcc0*/  IMAD.MOV.U32 R12, RZ, RZ, 0x1 ;  /* 0x00000001ff0c7424 */ /* 0x000fe400078e00ff */
[----:B------:R-:W-:-:S07]  /*bcd0*/  IMAD.MOV.U32 R13, RZ, RZ, RZ ;  /* 0x000000ffff0d7224 */ /* 0x000fce00078e00ff */
[----:B------:R-:W-:-:S07]  /*bce0*/  LEPC R20, `(.L_x_215) ;  /* 0x000000001014794e */ /* 0x000fce0000000000 */
[----:B-1----:R-:W-:Y:S05]  /*bcf0*/  CALL.ABS.NOINC R2 ;  /* 0x0000000002007343 */ /* 0x002fea0003c00000 */
.L_x_215:
[----:B------:R-:W-:Y:S05]  /*bd00*/  BSYNC B6 ;  /* 0x0000000000067941 */ /* 0x000fea0003800000 */
.L_x_214:
[----:B------:R-:W-:Y:S01]  /*bd10*/  IADD3 R0, R22, 0x400, RZ ;  /* 0x0000040016007810 */ /* 0x000fe20007ffe0ff */
[----:B------:R-:W-:Y:S03]  /*bd20*/  BSSY B6, `(.L_x_216) ;  /* 0x0000023000067945 */ /* 0x000fe60003800000 */
[----:B------:R-:W-:-:S13]  /*bd30*/  LOP3.LUT P0, RZ, R0, 0x3ff, RZ, 0xc0, !PT ;  /* 0x000003ff00ff7812 */ /* 0x000fda000780c0ff */
[----:B------:R-:W-:Y:S05]  /*bd40*/  @!P0 BRA `(.L_x_217) ;  /* 0x0000000000808947 */ /* 0x000fea0003800000 */
[----:B------:R-:W-:Y:S01]  /*bd50*/  MOV R0, 0x0 ;  /* 0x0000000000007802 */ /* 0x000fe20000000f00 */
[----:B------:R-:W-:Y:S01]  /*bd60*/  ULDC.64 UR6, c[0x4][0xa8] ;  /* 0x01002a0000067ab9 */ /* 0x000fe20000000a00 */
[----:B------:R-:W-:Y:S01]  /*bd70*/  ULDC.64 UR8, c[0x4][0xb0] ;  /* 0x01002c0000087ab9 */ /* 0x000fe20000000a00 */
[----:B------:R-:W-:Y:S01]  /*bd80*/  ULDC.64 UR4, c[0x4][0x38] ;  /* 0x01000e0000047ab9 */ /* 0x000fe20000000a00 */
[----:B------:R1:W2:Y:S01]  /*bd90*/  LDC.64 R2, c[0x4][R0] ;  /* 0x0100000000027b82 */ /* 0x0002a20000000a00 */
[----:B------:R-:W-:Y:S01]  /*bda0*/  IMAD.U32 R4, RZ, RZ, UR6 ;  /* 0x00000006ff047e24 */ /* 0x000fe2000f8e00ff */
[----:B------:R-:W-:Y:S01]  /*bdb0*/  MOV R11, UR5 ;  /* 0x00000005000b7c02 */ /* 0x000fe20008000f00 */
[----:B------:R-:W-:Y:S02]  /*bdc0*/  IMAD.U32 R5, RZ, RZ, UR7 ;  /* 0x00000007ff057e24 */ /* 0x000fe4000f8e00ff */
[----:B------:R-:W-:Y:S02]  /*bdd0*/  IMAD.U32 R6, RZ, RZ, UR8 ;  /* 0x00000008ff067e24 */ /* 0x000fe4000f8e00ff */
[----:B------:R-:W-:-:S02]  /*bde0*/  IMAD.U32 R7, RZ, RZ, UR9 ;  /* 0x00000009ff077e24 */ /* 0x000fc4000f8e00ff */
[----:B------:R-:W-:Y:S02]  /*bdf0*/  IMAD.U32 R10, RZ, RZ, UR4 ;  /* 0x00000004ff0a7e24 */ /* 0x000fe4000f8e00ff */
[----:B0-----:R-:W-:Y:S02]  /*be00*/  IMAD.MOV.U32 R8, RZ, RZ, 0x70 ;  /* 0x00000070ff087424 */ /* 0x001fe400078e00ff */
[----:B------:R-:W-:Y:S02]  /*be10*/  IMAD.MOV.U32 R12, RZ, RZ, 0x1 ;  /* 0x00000001ff0c7424 */ /* 0x000fe400078e00ff */
[----:B-1----:R-:W-:-:S07]  /*be20*/  IMAD.MOV.U32 R13, RZ, RZ, RZ ;  /* 0x000000ffff0d7224 */ /* 0x002fce00078e00ff */
[----:B------:R-:W-:-:S07]  /*be30*/  LEPC R20, `(.L_x_218) ;  /* 0x000000001014794e */ /* 0x000fce0000000000 */
[----:B--2---:R-:W-:Y:S05]  /*be40*/  CALL.ABS.NOINC R2 ;  /* 0x0000000002007343 */ /* 0x004fea0003c00000 */
.L_x_218:
[----:B------:R-:W-:Y:S01]  /*be50*/  MOV R2, 0x0 ;  /* 0x0000000000027802 */ /* 0x000fe20000000f00 */
        /* <DEDUP_REMOVED lines=14> */
[----:B0-----:R-:W-:Y:S05]  /*bf40*/  CALL.ABS.NOINC R2 ;  /* 0x0000000002007343 */ /* 0x001fea0003c00000 */
.L_x_217:
[----:B------:R-:W-:Y:S05]  /*bf50*/  BSYNC B6 ;  /* 0x0000000000067941 */ /* 0x000fea0003800000 */
.L_x_216:
[----:B------:R-:W-:Y:S01]  /*bf60*/  ULDC.64 UR4, c[0x0][0x9f8] ;  /* 0x00027e0000047ab9 */ /* 0x000fe20000000a00 */
[----:B------:R-:W2:Y:S01]  /*bf70*/  LDL R20, [R1+0x10] ;  /* 0x0000100001147983 */ /* 0x000ea20000100800 */
[----:B------:R-:W-:-:S04]  /*bf80*/  ISETP.NE.U32.AND P0, PT, RZ, UR4, PT ;  /* 0x00000004ff007c0c */ /* 0x000fc8000bf05070 */
[----:B------:R-:W-:-:S13]  /*bf90*/  ISETP.NE.AND.EX P0, PT, RZ, UR5, PT, P0 ;  /* 0x00000005ff007c0c */ /* 0x000fda000bf05300 */
[----:B------:R-:W-:-:S04]  /*bfa0*/  @P0 IADD3 R2, P1, R24, UR4, RZ ;  /* 0x0000000418020c10 */ /* 0x000fc8000ff3e0ff */
[----:B------:R-:W-:Y:S01]  /*bfb0*/  @P0 IADD3.X R3, R29, UR5, RZ, P1, !PT ;  /* 0x000000051d030c10 */ /* 0x000fe20008ffe4ff */
[----:B------:R-:W-:-:S04]  /*bfc0*/  ULDC.64 UR4, c[0x0][0xa08] ;  /* 0x0002820000047ab9 */ /* 0x000fc80000000a00 */
[----:B------:R1:W3:Y:S02]  /*bfd0*/  @P0 LDG.E R25, desc[UR48][R2.64] ;  /* 0x0000003002190981 */ /* 0x0002e4000c1e1900 */
[----:B-1----:R-:W1:Y:S02]  /*bfe0*/  LDC.64 R2, c[0x0][0x418] ;  /* 0x00010600ff027b82 */ /* 0x002e640000000a00 */
[----:B-1----:R-:W-:Y:S01]  /*bff0*/  LOP3.LUT P0, RZ, R2, UR4, RZ, 0xfc, !PT ;  /* 0x0000000402ff7c12 */ /* 0x002fe2000f80fcff */
[----:B------:R-:W-:-:S03]  /*c000*/  UMOV UR4, 0xffffffff ;  /* 0xffffffff00047882 */ /* 0x000fc60000000000 */
[----:B------:R-:W-:Y:S01]  /*c010*/  LOP3.LUT P0, RZ, R3, UR5, RZ, 0xfc, P0 ;  /* 0x0000000503ff7c12 */ /* 0x000fe2000800fcff */
[----:B--2---:R-:W-:-:S05]  /*c020*/  VIADD R6, R20, 0xffffffff ;  /* 0xffffffff14067836 */ /* 0x004fca0000000000 */
[----:B------:R1:W-:Y:S01]  /*c030*/  STL [R1+0xc], R6 ;  /* 0x00000c0601007387 */ /* 0x0003e20000100800 */
[----:B---3--:R-:W-:Y:S02]  /*c040*/  SHF.R.S32.HI R29, RZ, 0x1f, R25 ;  /* 0x0000001fff1d7819 */ /* 0x008fe40000011419 */
[----:B------:R-:W-:Y:S01]  /*c050*/  SEL R24, R25, RZ, !P0 ;  /* 0x000000ff19187207 */ /* 0x000fe20004000000 */
[----:B-1----:R-:W-:Y:S06]  /*c060*/  BRA.DIV UR4, `(.L_x_219) ;  /* 0x0000003e04b87947 */ /* 0x002fec000b800000 */
[----:B------:R-:W1:Y:S02]  /*c070*/  S2R R0, SR_TID.X ;  /* 0x0000000000007919 */ /* 0x000e640000002100 */
[----:B-1----:R-:W-:-:S04]  /*c080*/  SHF.R.U32.HI R0, RZ, 0x5, R0 ;  /* 0x00000005ff007819 */ /* 0x002fc80000011600 */
[----:B------:R-:W-:-:S05]  /*c090*/  LOP3.LUT R0, R0, 0x3, RZ, 0xc0, !PT ;  /* 0x0000000300007812 */ /* 0x000fca00078ec0ff */
[----:B------:R1:W2:Y:S02]  /*c0a0*/  SHFL.IDX PT, R14, R0, RZ, 0x1f ;  /* 0x00001fff000e7589 */ /* 0x0002a400000e0000 */
.L_x_313:
[----:B------:R-:W-:Y:S02]  /*c0b0*/  PLOP3.LUT P1, PT, PT, PT, PT, 0x8, 0x0 ;  /* 0x000000000000781c */ /* 0x000fe40003f2e170 */
[----:B--2---:R-:W-:Y:S02]  /*c0c0*/  ISETP.NE.AND P0, PT, R14, RZ, PT ;  /* 0x000000ff0e00720c */ /* 0x004fe40003f05270 */
[----:B-1----:R-:W-:-:S05]  /*c0d0*/  P2R R0, PR, RZ, 0x2 ;  /* 0x00000002ff007803 */ /* 0x002fca0000000000 */
[----:B------:R1:W-:Y:S06]  /*c0e0*/  STL [R1], R0 ;  /* 0x0000000001007387 */ /* 0x0003ec0000100800 */
[----:B------:R-:W-:Y:S05]  /*c0f0*/  @P0 BRA `(.L_x_220) ;  /* 0x0000000000f00947 */ /* 0x000fea0003800000 */
[----:B------:R-:W-:-:S03]  /*c100*/  UMOV UR4, 0xffffffff ;  /* 0xffffffff00047882 */ /* 0x000fc60000000000 */
[----:B------:R-:W-:Y:S05]  /*c110*/  BRA.DIV UR4, `(.L_x_221) ;  /* 0x0000003e04c07947 */ /* 0x000fea000b800000 */
[----:B------:R-:W-:-:S13]  /*c120*/  ELECT P6, URZ, PT ;  /* 0x00000000003f782f */ /* 0x000fda00038c0000 */
.L_x_316:
[----:B------:R-:W-:Y:S05]  /*c130*/  @!P6 BRA `(.L_x_220) ;  /* 0x0000000000e0e947 */ /* 0x000fea0003800000 */
[----:B------:R-:W-:Y:S01]  /*c140*/  ISETP.NE.U32.AND P0, PT, R2, RZ, PT ;  /* 0x000000ff0200720c */ /* 0x000fe20003f05070 */
[----:B------:R-:W-:-:S03]  /*c150*/  IMAD.MOV.U32 R27, RZ, RZ, R6 ;  /* 0x000000ffff1b7224 */ /* 0x000fc600078e0006 */
[----:B------:R-:W-:-:S13]  /*c160*/  ISETP.NE.AND.EX P0, PT, R3, RZ, PT, P0 ;  /* 0x000000ff0300720c */ /* 0x000fda0003f05300 */
[----:B------:R-:W-:Y:S05]  /*c170*/  @!P0 BRA `(.L_x_222) ;  /* 0x0000000000448947 */ /* 0x000fea0003800000 */
[----:B------:R-:W2:Y:S01]  /*c180*/  LDC R27, c[0x0][0x43c] ;  /* 0x00010f00ff1b7b82 */ /* 0x000ea20000000800 */
[----:B------:R-:W-:Y:S01]  /*c190*/  ULDC.64 UR4, c[0x0][0x428] ;  /* 0x00010a0000047ab9 */ /* 0x000fe20000000a00 */
[----:B--2---:R-:W-:-:S13]  /*c1a0*/  ISETP.NE.AND P0, PT, R27, 0x1, PT ;  /* 0x000000011b00780c */ /* 0x004fda0003f05270 */
[----:B------:R-:W1:Y:S02]  /*c1b0*/  @P0 LDC.64 R4, c[0x0][0x440] ;  /* 0x00011000ff040b82 */ /* 0x000e640000000a00 */
[----:B-1----:R-:W-:Y:S01]  /*c1c0*/  @P0 IMAD.HI.U32 R0, R6, R4, RZ ;  /* 0x0000000406000227 */ /* 0x002fe200078e00ff */
[----:B------:R-:W-:-:S04]  /*c1d0*/  MOV R4, R6 ;  /* 0x0000000600047202 */ /* 0x000fc80000000f00 */
[----:B------:R-:W-:-:S04]  /*c1e0*/  @P0 SHF.R.U32.HI R4, RZ, R5, R0 ;  /* 0x00000005ff040219 */ /* 0x000fc80000011600 */
[--C-:B------:R-:W-:Y:S01]  /*c1f0*/  SHF.R.S32.HI R5, RZ, 0x1f, R4.reuse ;  /* 0x0000001fff057819 */ /* 0x100fe20000011404 */
[----:B------:R-:W-:-:S04]  /*c200*/  IMAD.MOV R0, RZ, RZ, -R4 ;  /* 0x000000ffff007224 */ /* 0x000fc800078e0a04 */
[----:B------:R-:W-:Y:S02]  /*c210*/  IMAD R27, R27, R0, R6 ;  /* 0x000000001b1b7224 */ /* 0x000fe400078e0206 */
[----:B------:R-:W-:Y:S02]  /*c220*/  IMAD R0, R29, UR4, RZ ;  /* 0x000000041d007c24 */ /* 0x000fe4000f8e02ff */
[----:B------:R-:W-:-:S04]  /*c230*/  IMAD.WIDE.U32 R4, R25, UR4, R4 ;  /* 0x0000000419047c25 */ /* 0x000fc8000f8e0004 */
[----:B------:R-:W-:Y:S01]  /*c240*/  IMAD R0, R25, UR5, R0 ;  /* 0x0000000519007c24 */ /* 0x000fe2000f8e0200 */
[----:B------:R-:W-:-:S03]  /*c250*/  LEA R2, P0, R4, R2, 0x2 ;  /* 0x0000000204027211 */ /* 0x000fc600078010ff */
[----:B------:R-:W-:-:S05]  /*c260*/  IMAD.IADD R0, R5, 0x1, R0 ;  /* 0x0000000105007824 */ /* 0x000fca00078e0200 */
[----:B------:R-:W-:-:S05]  /*c270*/  LEA.HI.X R3, R4, R3, R0, 0x2, P0 ;  /* 0x0000000304037211 */ /* 0x000fca00000f1400 */
[----:B------:R2:W5:Y:S02]  /*c280*/  LDG.E R24, desc[UR48][R2.64] ;  /* 0x0000003002187981 */ /* 0x000564000c1e1900 */
.L_x_222:
[----:B-1----:R-:W-:Y:S01]  /*c290*/  IMAD R0, R23, 0x8, R22 ;  /* 0x0000000817007824 */ /* 0x002fe200078e0216 */
[----:B--2---:R-:W-:-:S04]  /*c2a0*/  SHF.L.U32 R2, R26, 0x1f, RZ ;  /* 0x0000001f1a027819 */ /* 0x004fc800000006ff */
[----:B------:R-:W1:Y:S02]  /*c2b0*/  SYNCS.PHASECHK.TRANS64.TRYWAIT P0, [R0+URZ+0x30840], R2 ;  /* 0x03084002000075a7 */ /* 0x000e64000800017f */
[----:B-1----:R-:W-:Y:S05]  /*c2c0*/  @!P0 BRA `(.L_x_223) ;  /* 0x0000003c00748947 */ /* 0x002fea0003800000 */
.L_x_317:
[----:B------:R-:W2:Y:S02]  /*c2d0*/  S2R R3, SR_TID.X ;  /* 0x0000000000037919 */ /* 0x000ea40000002100 */
[----:B--2---:R-:W-:-:S04]  /*c2e0*/  LOP3.LUT R3, R3, 0x7f, RZ, 0xc0, !PT ;  /* 0x0000007f03037812 */ /* 0x004fc800078ec0ff */
[----:B------:R-:W-:-:S13]  /*c2f0*/  ISETP.NE.AND P0, PT, R3, RZ, PT ;  /* 0x000000ff0300720c */ /* 0x000fda0003f05270 */
[----:B------:R-:W-:Y:S05]  /*c300*/  @P0 BRA `(.L_x_224) ;  /* 0x00000000001c0947 */ /* 0x000fea0003800000 */
[----:B------:R-:W2:Y:S01]  /*c310*/  S2R R3, SR_TID.X ;  /* 0x0000000000037919 */ /* 0x000ea20000002100 */
[----:B-1----:R-:W-:-:S04]  /*c320*/  IMAD.MOV.U32 R2, RZ, RZ, 0x6000 ;  /* 0x00006000ff027424 */ /* 0x002fc800078e00ff */
[----:B------:R3:W-:Y:S01]  /*c330*/  SYNCS.ARRIVE.TRANS64 RZ, [R0+URZ+0x30830], R2 ;  /* 0x0308300200ff79a7 */ /* 0x0007e2000800003f */
[----:B--2---:R-:W-:-:S04]  /*c340*/  LOP3.LUT R3, R3, 0x1f, RZ, 0xc0, !PT ;  /* 0x0000001f03037812 */ /* 0x004fc800078ec0ff */
[----:B------:R-:W-:-:S13]  /*c350*/  ISETP.NE.AND P0, PT, R3, RZ, PT ;  /* 0x000000ff0300720c */ /* 0x000fda0003f05270 */
[----:B---3--:R-:W-:Y:S05]  /*c360*/  @!P0 BRA `(.L_x_224) ;  /* 0x0000000000048947 */ /* 0x008fea0003800000 */
[----:B------:R-:W-:Y:S01]  /*c370*/  BPT.TRAP 0x1 ;  /* 0x000000040000795c */ /* 0x000fe20000300000 */
.L_x_224:
[----:B------:R-:W-:Y:S01]  /*c380*/  R2UR UR9, R0 ;  /* 0x00000000000972ca */ /* 0x000fe200000e0000 */
[----:B-1----:R-:W-:Y:S01]  /*c390*/  IMAD R0, R23, 0x6000, R22 ;  /* 0x0000600017007824 */ /* 0x002fe200078e0216 */
[----:B------:R-:W-:Y:S01]  /*c3a0*/  R2UR UR11, R27 ;  /* 0x000000001b0b72ca */ /* 0x000fe200000e0000 */
[----:B------:R-:W-:Y:S01]  /*c3b0*/  UIADD3 UR6, UP0, UR38, 0x370, URZ ;  /* 0x0000037026067890 */ /* 0x000fe2000ff1e03f */
[----:B------:R-:W-:Y:S01]  /*c3c0*/  R2UR UR4, R28 ;  /* 0x000000001c0472ca */ /* 0x000fe200000e0000 */
[----:B------:R-:W-:Y:S01]  /*c3d0*/  UMOV UR5, 0x14f00000 ;  /* 0x14f0000000057882 */ /* 0x000fe20000000000 */
[----:B------:R-:W-:Y:S01]  /*c3e0*/  R2UR UR8, R0 ;  /* 0x00000000000872ca */ /* 0x000fe200000e0000 */
[----:B------:R-:W-:Y:S01]  /*c3f0*/  UIADD3.X UR7, URZ, UR39, URZ, UP0, !UPT ;  /* 0x000000273f077290 */ /* 0x000fe200087fe43f */
[----:B------:R-:W-:Y:S01]  /*c400*/  R2UR UR12, R18 ;  /* 0x00000000120c72ca */ /* 0x000fe200000e0000 */
[----:B------:R-:W-:Y:S01]  /*c410*/  UMOV UR10, URZ ;  /* 0x0000003f000a7c82 */ /* 0x000fe20008000000 */
[----:B-----5:R-:W-:-:S02]  /*c420*/  R2UR UR13, R24 ;  /* 0x00000000180d72ca */ /* 0x020fc400000e0000 */
[----:B------:R-:W-:Y:S01]  /*c430*/  PLOP3.LUT P0, PT, PT, PT, PT, 0x80, 0x0 ;  /* 0x000000000000781c */ /* 0x000fe20003f0f070 */
[----:B------:R-:W-:-:S03]  /*c440*/  UIADD3 UR9, UR9, 0x30830, URZ ;  /* 0x0003083009097890 */ /* 0x000fc6000fffe03f */
[----:B------:R-:W-:Y:S01]  /*c450*/  P2R R0, PR, RZ, 0x1 ;  /* 0x00000001ff007803 */ /* 0x000fe20000000000 */
[----:B------:R-:W-:Y:S02]  /*c460*/  UIMAD UR11, UR11, 0xc0, UR4 ;  /* 0x000000c00b0b78a4 */ /* 0x000fe4000f8e0204 */
[----:B------:R-:W-:Y:S01]  /*c470*/  UIADD3 UR8, UR8, 0x12400, URZ ;  /* 0x0001240008087890 */ /* 0x000fe2000fffe03f */
[----:B------:R-:W-:Y:S01]  /*c480*/  UMOV UR4, 0x0 ;  /* 0x0000000000047882 */ /* 0x000fe20000000000 */
[----:B------:R2:W-:Y:S07]  /*c490*/  STL [R1], R0 ;  /* 0x0000000001007387 */ /* 0x0005ee0000100800 */
[----:B------:R2:W-:Y:S01]  /*c4a0*/  UTMALDG.4D [UR8], [UR6], desc[UR4] ;  /* 0x00000408060075b4 */ /* 0x0005e20008019000 */
[----:B------:R-:W-:-:S02]  /*c4b0*/  NOP ;  /* 0x0000000000007918 */ /* 0x000fc40000000000 */
.L_x_220:
[----:B------:R-:W3:Y:S04]  /*c4c0*/  LDL.LU R4, [R1+0x18] ;  /* 0x0000180001047983 */ /* 0x000ee80000300800 */
[----:B------:R-:W4:Y:S04]  /*c4d0*/  LDL.LU R6, [R1+0x8] ;  /* 0x0000080001067983 */ /* 0x000f280000300800 */
[----:B------:R-:W5:Y:S01]  /*c4e0*/  LDL.LU R3, [R1+0x1c] ;  /* 0x00001c0001037983 */ /* 0x000f620000300800 */
[----:B------:R-:W-:Y:S05]  /*c4f0*/  WARPSYNC.ALL ;  /* 0x0000000000007948 */ /* 0x000fea0003800000 */
[----:B--2---:R-:W-:Y:S01]  /*c500*/  ULDC.64 UR6, c[0x0][0xa00] ;  /* 0x0002800000067ab9 */ /* 0x004fe20000000a00 */
[----:B------:R-:W-:Y:S01]  /*c510*/  ULDC.64 UR4, c[0x0][0x298] ;  /* 0x0000a60000047ab9 */ /* 0x000fe20000000a00 */
[----:B------:R-:W-:Y:S01]  /*c520*/  BAR.SYNC.DEFER_BLOCKING 0x8, 0x200 ;  /* 0x0208000000007b1d */ /* 0x000fe20000010000 */
[----:B------:R-:W-:-:S02]  /*c530*/  ISETP.NE.U32.AND P0, PT, RZ, UR6, PT ;  /* 0x00000006ff007c0c */ /* 0x000fc4000bf05070 */
[----:B-1----:R-:W-:Y:S02]  /*c540*/  IADD3 R0, R22, 0xc400, RZ ;  /* 0x0000c40016007810 */ /* 0x002fe40007ffe0ff */
[----:B------:R-:W-:Y:S01]  /*c550*/  ISETP.NE.AND.EX P0, PT, RZ, UR7, PT, P0 ;  /* 0x00000007ff007c0c */ /* 0x000fe2000bf05300 */
[----:B------:R-:W-:Y:S01]  /*c560*/  BSSY B6, `(.L_x_225) ;  /* 0x0000020000067945 */ /* 0x000fe20003800000 */
[----:B------:R-:W-:Y:S02]  /*c570*/  LOP3.LUT P1, RZ, R0, 0x3ff, RZ, 0xc0, !PT ;  /* 0x000003ff00ff7812 */ /* 0x000fe4000782c0ff */
[----:B---3--:R-:W-:-:S05]  /*c580*/  SHF.R.S32.HI R2, RZ, 0x1f, R4 ;  /* 0x0000001fff027819 */ /* 0x008fca0000011404 */
[----:B------:R-:W-:Y:S01]  /*c590*/  IMAD R2, R2, UR4, RZ ;  /* 0x0000000402027c24 */ /* 0x000fe2000f8e02ff */
[----:B-----5:R-:W-:-:S03]  /*c5a0*/  SEL R3, R3, RZ, !P0 ;  /* 0x000000ff03037207 */ /* 0x020fc60004000000 */
[----:B------:R-:W-:Y:S01]  /*c5b0*/  IMAD R0, R4, UR5, R2 ;  /* 0x0000000504007c24 */ /* 0x000fe2000f8e0202 */
[----:B----4-:R-:W-:Y:S01]  /*c5c0*/  SEL R2, R6, RZ, !P0 ;  /* 0x000000ff06027207 */ /* 0x010fe20004000000 */
[----:B------:R-:W-:-:S05]  /*c5d0*/  IMAD.WIDE.U32 R4, R4, UR4, RZ ;  /* 0x0000000404047c25 */ /* 0x000fca000f8e00ff */
[----:B------:R-:W-:Y:S04]  /*c5e0*/  STL.64 [R1+0x28], R4 ;  /* 0x0000280401007387 */ /* 0x000fe80000100a00 */
[----:B------:R1:W-:Y:S04]  /*c5f0*/  STL [R1+0x8], R2 ;  /* 0x0000080201007387 */ /* 0x0003e80000100800 */
[----:B------:R2:W-:Y:S01]  /*c600*/  STL [R1+0x34], R3 ;  /* 0x0000340301007387 */ /* 0x0005e20000100800 */
[----:B-1----:R-:W-:Y:S01]  /*c610*/  IMAD.IADD R2, R5, 0x1, R0 ;  /* 0x0000000105027824 */ /* 0x002fe200078e0200 */
[----:B------:R-:W-:-:S05]  /*c620*/  SHF.R.S32.HI R0, RZ, 0x1f, R18 ;  /* 0x0000001fff007819 */ /* 0x000fca0000011412 */
[----:B------:R2:W-:Y:S04]  /*c630*/  STL [R1+0x1c], R0 ;  /* 0x00001c0001007387 */ /* 0x0005e80000100800 */
[----:B------:R2:W-:Y:S01]  /*c640*/  STL [R1+0x18], R2 ;  /* 0x0000180201007387 */ /* 0x0005e20000100800 */
[----:B------:R-:W-:Y:S05]  /*c650*/  @!P1 BRA `(.L_x_226) ;  /* 0x0000000000409947 */ /* 0x000fea0003800000 */
[----:B--2---:R-:W-:Y:S01]  /*c660*/  MOV R2, 0x0 ;  /* 0x0000000000027802 */ /* 0x004fe20000000f00 */
[----:B------:R-:W-:Y:S01]  /*c670*/  ULDC.64 UR6, c[0x4][0xa8] ;  /* 0x01002a0000067ab9 */ /* 0x000fe20000000a00 */
[----:B------:R-:W-:Y:S01]  /*c680*/  ULDC.64 UR8, c[0x4][0xb0] ;  /* 0x01002c0000087ab9 */ /* 0x000fe20000000a00 */
[----:B------:R-:W-:Y:S01]  /*c690*/  ULDC.64 UR4, c[0x4][0x20] ;  /* 0x0100080000047ab9 */ /* 0x000fe20000000a00 */
[----:B------:R-:W-:Y:S01]  /*c6a0*/  IMAD.U32 R4, RZ, RZ, UR6 ;  /* 0x00000006ff047e24 */ /* 0x000fe2000f8e00ff */
[----:B------:R-:W-:Y:S01]  /*c6b0*/  MOV R7, UR9 ;  /* 0x0000000900077c02 */ /* 0x000fe20008000f00 */
[----:B------:R-:W1:Y:S01]  /*c6c0*/  LDC.64 R2, c[0x4][R2] ;  /* 0x0100000002027b82 */ /* 0x000e620000000a00 */
[----:B------:R-:W-:Y:S01]  /*c6d0*/  IMAD.U32 R5, RZ, RZ, UR7 ;  /* 0x00000007ff057e24 */ /* 0x000fe2000f8e00ff */
[----:B------:R-:W-:Y:S01]  /*c6e0*/  MOV R13, RZ ;  /* 0x000000ff000d7202 */ /* 0x000fe20000000f00 */
[----:B------:R-:W-:Y:S02]  /*c6f0*/  IMAD.U32 R6, RZ, RZ, UR8 ;  /* 0x00000008ff067e24 */ /* 0x000fe4000f8e00ff */
[----:B------:R-:W-:-:S02]  /*c700*/  IMAD.U32 R10, RZ, RZ, UR4 ;  /* 0x00000004ff0a7e24 */ /* 0x000fc4000f8e00ff */
[----:B------:R-:W-:Y:S02]  /*c710*/  IMAD.U32 R11, RZ, RZ, UR5 ;  /* 0x00000005ff0b7e24 */ /* 0x000fe4000f8e00ff */
[----:B0-----:R-:W-:Y:S02]  /*c720*/  IMAD.MOV.U32 R8, RZ, RZ, 0x70 ;  /* 0x00000070ff087424 */ /* 0x001fe400078e00ff */
[----:B------:R-:W-:-:S07]  /*c730*/  IMAD.MOV.U32 R12, RZ, RZ, 0x1 ;  /* 0x00000001ff0c7424 */ /* 0x000fce00078e00ff */
[----:B------:R-:W-:-:S07]  /*c740*/  LEPC R20, `(.L_x_226) ;  /* 0x000000001014794e */ /* 0x000fce0000000000 */
[----:B-1----:R-:W-:Y:S05]  /*c750*/  CALL.ABS.NOINC R2 ;  /* 0x0000000002007343 */ /* 0x002fea0003c00000 */
.L_x_226:
[----:B------:R-:W-:Y:S05]  /*c760*/  BSYNC B6 ;  /* 0x0000000000067941 */ /* 0x000fea0003800000 */
.L_x_225:
[----:B--2---:R-:W2:Y:S01]  /*c770*/  LDL.LU R0, [R1+0x18] ;  /* 0x0000180001007983 */ /* 0x004ea20000300800 */
[----:B------:R-:W1:Y:S01]  /*c780*/  LDC R9, c[0x0][0x448] ;  /* 0x00011200ff097b82 */ /* 0x000e620000000800 */
[----:B------:R-:W-:Y:S01]  /*c790*/  ULDC.64 UR4, c[0x0][0x2d8] ;  /* 0x0000b60000047ab9 */ /* 0x000fe20000000a00 */
[----:B------:R-:W-:Y:S01]  /*c7a0*/  ULDC.64 UR6, c[0x0][0x2c8] ;  /* 0x0000b20000067ab9 */ /* 0x000fe20000000a00 */
[----:B------:R-:W2:Y:S01]  /*c7b0*/  LDL.LU.64 R2, [R1+0x28] ;  /* 0x0000280001027983 */ /* 0x000ea20000300a00 */
[----:B------:R-:W-:-:S03]  /*c7c0*/  ULDC.64 UR8, c[0x0][0x280] ;  /* 0x0000a00000087ab9 */ /* 0x000fc60000000a00 */
[----:B------:R-:W3:Y:S04]  /*c7d0*/  LDL.LU R20, [R1+0x1c] ;  /* 0x00001c0001147983 */ /* 0x000ee80000300800 */
[----:B------:R-:W4:Y:S04]  /*c7e0*/  LDL.LU R21, [R1+0x34] ;  /* 0x0000340001157983 */ /* 0x000f280000300800 */
[----:B------:R-:W4:Y:S04]  /*c7f0*/  LDL.LU R4, [R1+0x8] ;  /* 0x0000080001047983 */ /* 0x000f280000300800 */
[----:B------:R0:W5:Y:S01]  /*c800*/  LDL R10, [R1+0x4] ;  /* 0x00000400010a7983 */ /* 0x0001620000100800 */
[----:B-1----:R-:W-:-:S13]  /*c810*/  ISETP.NE.AND P0, PT, R9, 0x1, PT ;  /* 0x000000010900780c */ /* 0x002fda0003f05270 */
[----:B------:R-:W1:Y:S08]  /*c820*/  @P0 LDC R5, c[0x0][0x44c] ;  /* 0x00011300ff050b82 */ /* 0x000e700000000800 */
[----:B0-----:R-:W0:Y:S01]  /*c830*/  @P0 LDC R8, c[0x0][0x450] ;  /* 0x00011400ff080b82 */ /* 0x001e220000000800 */
[----:B------:R-:W0:Y:S01]  /*c840*/  S2R R11, SR_TID.X ;  /* 0x00000000000b7919 */ /* 0x000e220000002100 */
[----:B--2---:R-:W-:-:S02]  /*c850*/  IMAD.MOV.U32 R3, RZ, RZ, R0 ;  /* 0x000000ffff037224 */ /* 0x004fc400078e0000 */
[----:B---3--:R-:W-:Y:S02]  /*c860*/  IMAD R0, R20, UR4, RZ ;  /* 0x0000000414007c24 */ /* 0x008fe4000f8e02ff */
[C---:B------:R-:W-:Y:S01]  /*c870*/  IMAD.WIDE.U32 R2, R18.reuse, UR4, R2 ;  /* 0x0000000412027c25 */ /* 0x040fe2000f8e0002 */
[----:B------:R-:W2:Y:S03]  /*c880*/  S2R R20, SR_TID.X ;  /* 0x0000000000147919 */ /* 0x000ea60000002100 */
[----:B------:R-:W-:Y:S01]  /*c890*/  IMAD R0, R18, UR5, R0 ;  /* 0x0000000512007c24 */ /* 0x000fe2000f8e0200 */
[----:B------:R-:W-:-:S03]  /*c8a0*/  ULDC.64 UR4, c[0x0][0x2e0] ;  /* 0x0000b80000047ab9 */ /* 0x000fc60000000a00 */
[----:B------:R-:W-:Y:S02]  /*c8b0*/  IMAD.IADD R3, R3, 0x1, R0 ;  /* 0x0000000103037824 */ /* 0x000fe400078e0200 */
[----:B----4-:R-:W-:Y:S02]  /*c8c0*/  IMAD R0, R21, UR4, RZ ;  /* 0x0000000415007c24 */ /* 0x010fe4000f8e02ff */
[----:B------:R-:W3:Y:S01]  /*c8d0*/  S2R R21, SR_TID.X ;  /* 0x0000000000157919 */ /* 0x000ee20000002100 */
[----:B------:R-:W-:-:S04]  /*c8e0*/  IMAD.WIDE.U32 R2, R4, UR4, R2 ;  /* 0x0000000404027c25 */ /* 0x000fc8000f8e0002 */
[----:B------:R-:W-:Y:S01]  /*c8f0*/  IMAD R0, R4, UR5, R0 ;  /* 0x0000000504007c24 */ /* 0x000fe2000f8e0200 */
[----:B------:R-:W-:Y:S01]  /*c900*/  ULDC.64 UR4, c[0x0][0x2d0] ;  /* 0x0000b40000047ab9 */ /* 0x000fe20000000a00 */
[----:B------:R-:W4:Y:S02]  /*c910*/  @P0 LDC R4, c[0x0][0x450] ;  /* 0x00011400ff040b82 */ /* 0x000f240000000800 */
[----:B------:R-:W-:Y:S01]  /*c920*/  IMAD.IADD R3, R3, 0x1, R0 ;  /* 0x0000000103037824 */ /* 0x000fe200078e0200 */
[----:B--2---:R-:W-:-:S04]  /*c930*/  LOP3.LUT R20, R20, 0x7f, RZ, 0xc0, !PT ;  /* 0x0000007f14147812 */ /* 0x004fc800078ec0ff */
[----:B------:R-:W-:Y:S01]  /*c940*/  SHF.R.U32.HI R20, RZ, 0x3, R20 ;  /* 0x00000003ff147819 */ /* 0x000fe20000011614 */
[----:B---3--:R-:W-:-:S05]  /*c950*/  IMAD.SHL.U32 R6, R21, 0x10, RZ ;  /* 0x0000001015067824 */ /* 0x008fca00078e00ff */
[----:B------:R-:W-:-:S05]  /*c960*/  LOP3.LUT R6, R20, 0x70, R6, 0xf8, !PT ;  /* 0x0000007014067812 */ /* 0x000fca00078ef806 */
[----:B------:R-:W-:-:S04]  /*c970*/  IMAD R6, R17, 0xc0, R6 ;  /* 0x000000c011067824 */ /* 0x000fc800078e0206 */
[----:B-1----:R-:W-:Y:S01]  /*c980*/  @P0 IMAD.HI.U32 R0, R6, R5, RZ ;  /* 0x0000000506000227 */ /* 0x002fe200078e00ff */
[----:B------:R-:W-:-:S04]  /*c990*/  MOV R5, R6 ;  /* 0x0000000600057202 */ /* 0x000fc80000000f00 */
[----:B----4-:R-:W-:-:S04]  /*c9a0*/  @P0 SHF.R.U32.HI R5, RZ, R4, R0 ;  /* 0x00000004ff050219 */ /* 0x010fc80000011600 */
[----:B------:R-:W-:-:S05]  /*c9b0*/  SHF.R.S32.HI R0, RZ, 0x1f, R5 ;  /* 0x0000001fff007819 */ /* 0x000fca0000011405 */
[----:B------:R-:W-:-:S04]  /*c9c0*/  IMAD R0, R0, UR4, RZ ;  /* 0x0000000400007c24 */ /* 0x000fc8000f8e02ff */
[C---:B------:R-:W-:Y:S02]  /*c9d0*/  IMAD R7, R5.reuse, UR5, R0 ;  /* 0x0000000505077c24 */ /* 0x040fe4000f8e0200 */
[----:B------:R-:W-:Y:S02]  /*c9e0*/  IMAD.MOV R0, RZ, RZ, -R5 ;  /* 0x000000ffff007224 */ /* 0x000fe400078e0a05 */
[----:B------:R-:W-:-:S04]  /*c9f0*/  IMAD.WIDE.U32 R4, R5, UR4, R2 ;  /* 0x0000000405047c25 */ /* 0x000fc8000f8e0002 */
[----:B------:R-:W-:Y:S02]  /*ca00*/  IMAD R0, R9, R0, R6 ;  /* 0x0000000009007224 */ /* 0x000fe400078e0206 */
[----:B------:R-:W-:-:S03]  /*ca10*/  IMAD.IADD R5, R5, 0x1, R7 ;  /* 0x0000000105057824 */ /* 0x000fc600078e0207 */
[----:B------:R-:W-:-:S05]  /*ca20*/  SHF.R.S32.HI R7, RZ, 0x1f, R0 ;  /* 0x0000001fff077819 */ /* 0x000fca0000011400 */
[----:B------:R-:W-:Y:S02]  /*ca30*/  IMAD R7, R7, UR6, RZ ;  /* 0x0000000607077c24 */ /* 0x000fe4000f8e02ff */
[----:B------:R-:W-:-:S04]  /*ca40*/  IMAD.WIDE.U32 R4, R0, UR6, R4 ;  /* 0x0000000600047c25 */ /* 0x000fc8000f8e0004 */
[----:B------:R-:W-:-:S04]  /*ca50*/  IMAD R7, R0, UR7, R7 ;  /* 0x0000000700077c24 */ /* 0x000fc8000f8e0207 */
[----:B------:R-:W-:Y:S02]  /*ca60*/  IMAD.IADD R5, R5, 0x1, R7 ;  /* 0x0000000105057824 */ /* 0x000fe400078e0207 */
[----:B------:R-:W1:Y:S01]  /*ca70*/  @P0 LDC R7, c[0x0][0x44c] ;  /* 0x00011300ff070b82 */ /* 0x000e620000000800 */
[----:B------:R-:W-:-:S04]  /*ca80*/  LEA R0, P1, R4, UR8, 0x1 ;  /* 0x0000000804007c11 */ /* 0x000fc8000f8208ff */
[----:B------:R-:W-:Y:S01]  /*ca90*/  LEA.HI.X R4, R4, UR9, R5, 0x1, P1 ;  /* 0x0000000904047c11 */ /* 0x000fe200088f0c05 */
[----:B------:R-:W-:-:S05]  /*caa0*/  VIADD R5, R6, 0x80 ;  /* 0x0000008006057836 */ /* 0x000fca0000000000 */
[----:B------:R-:W-:Y:S01]  /*cab0*/  MOV R6, R5 ;  /* 0x0000000500067202 */ /* 0x000fe20000000f00 */
[----:B-1----:R-:W-:-:S05]  /*cac0*/  @P0 IMAD.HI.U32 R7, R5, R7, RZ ;  /* 0x0000000705070227 */ /* 0x002fca00078e00ff */
[----:B0-----:R-:W-:-:S05]  /*cad0*/  @P0 SHF.R.U32.HI R6, RZ, R8, R7 ;  /* 0x00000008ff060219 */ /* 0x001fca0000011607 */
[----:B------:R-:W-:-:S04]  /*cae0*/  IMAD.MOV R7, RZ, RZ, -R6 ;  /* 0x000000ffff077224 */ /* 0x000fc800078e0a06 */
[----:B------:R-:W-:Y:S01]  /*caf0*/  IMAD R5, R9, R7, R5 ;  /* 0x0000000709057224 */ /* 0x000fe200078e0205 */
[----:B------:R-:W-:Y:S01]  /*cb00*/  SHF.R.S32.HI R7, RZ, 0x1f, R6 ;  /* 0x0000001fff077819 */ /* 0x000fe20000011406 */
[----:B------:R-:W-:-:S04]  /*cb10*/  IMAD.WIDE.U32 R2, R6, UR4, R2 ;  /* 0x0000000406027c25 */ /* 0x000fc8000f8e0002 */
[----:B------:R-:W-:Y:S01]  /*cb20*/  IMAD R7, R7, UR4, RZ ;  /* 0x0000000407077c24 */ /* 0x000fe2000f8e02ff */
[----:B------:R-:W-:-:S03]  /*cb30*/  ULDC UR4, c[0x0][0x2b8] ;  /* 0x0000ae0000047ab9 */ /* 0x000fc60000000800 */
[----:B------:R-:W-:Y:S01]  /*cb40*/  IMAD R7, R6, UR5, R7 ;  /* 0x0000000506077c24 */ /* 0x000fe2000f8e0207 */
[----:B------:R-:W-:Y:S01]  /*cb50*/  SHF.R.S32.HI R6, RZ, 0x1f, R5 ;  /* 0x0000001fff067819 */ /* 0x000fe20000011405 */
[----:B------:R-:W-:Y:S02]  /*cb60*/  IMAD.SHL.U32 R20, R11, 0x8, RZ ;  /* 0x000000080b147824 */ /* 0x000fe400078e00ff */
[----:B------:R-:W-:Y:S02]  /*cb70*/  IMAD.IADD R3, R3, 0x1, R7 ;  /* 0x0000000103037824 */ /* 0x000fe400078e0207 */
[----:B------:R-:W-:Y:S02]  /*cb80*/  IMAD R6, R6, UR6, RZ ;  /* 0x0000000606067c24 */ /* 0x000fe4000f8e02ff */
[----:B------:R-:W-:Y:S01]  /*cb90*/  IMAD.WIDE.U32 R2, R5, UR6, R2 ;  /* 0x0000000605027c25 */ /* 0x000fe2000f8e0002 */
[----:B------:R-:W-:-:S03]  /*cba0*/  LOP3.LUT R20, R20, 0x38, RZ, 0xc0, !PT ;  /* 0x0000003814147812 */ /* 0x000fc600078ec0ff */
[----:B------:R-:W-:Y:S01]  /*cbb0*/  IMAD R6, R5, UR7, R6 ;  /* 0x0000000705067c24 */ /* 0x000fe2000f8e0206 */
[----:B------:R-:W-:-:S03]  /*cbc0*/  LEA R5, P1, R2, UR8, 0x1 ;  /* 0x0000000802057c11 */ /* 0x000fc6000f8208ff */
[----:B------:R-:W-:Y:S01]  /*cbd0*/  IMAD.IADD R6, R3, 0x1, R6 ;  /* 0x0000000103067824 */ /* 0x000fe200078e0206 */
[----:B------:R-:W-:Y:S01]  /*cbe0*/  ISETP.GE.AND P0, PT, R20, UR4, PT ;  /* 0x0000000414007c0c */ /* 0x000fe2000bf06270 */
[----:B------:R-:W-:Y:S01]  /*cbf0*/  UMOV UR4, 0xffffffff ;  /* 0xffffffff00047882 */ /* 0x000fe20000000000 */
[----:B------:R-:W-:Y:S02]  /*cc00*/  LOP3.LUT R21, R11, 0x7f, RZ, 0xc0, !PT ;  /* 0x0000007f0b157812 */ /* 0x000fe400078ec0ff */
[----:B------:R-:W-:Y:S02]  /*cc10*/  LEA.HI.X R2, R2, UR9, R6, 0x1, P1 ;  /* 0x0000000902027c11 */ /* 0x000fe400088f0c06 */
[----:B------:R-:W-:Y:S01]  /*cc20*/  SHF.R.U32.HI R21, RZ, 0x3, R21 ;  /* 0x00000003ff157819 */ /* 0x000fe20000011615 */
[----:B------:R-:W-:Y:S06]  /*cc30*/  BRA.DIV UR4, `(.L_x_227) ;  /* 0x00000036042c7947 */ /* 0x000fec000b800000 */
[----:B------:R-:W2:Y:S01]  /*cc40*/  LDL.LU R6, [R1+0x24] ;  /* 0x0000240001067983 */ /* 0x000ea20000300800 */
[----:B------:R-:W-:-:S03]  /*cc50*/  IMAD R17, R17, 0xc0, R21 ;  /* 0x000000c011117824 */ /* 0x000fc600078e0215 */
[----:B------:R-:W0:Y:S04]  /*cc60*/  SHFL.IDX PT, R7, R0, RZ, 0x181f ;  /* 0x00181fff00077589 */ /* 0x000e2800000e0000 */
[----:B------:R-:W-:Y:S04]  /*cc70*/  SHFL.IDX PT, R8, R5, RZ, 0x181f ;  /* 0x00181fff05087589 */ /* 0x000fe800000e0000 */
[----:B------:R-:W-:Y:S01]  /*cc80*/  SHFL.IDX PT, R14, R5, 0x3, 0x181f ;  /* 0x00781f00050e7f89 */ /* 0x000fe200000e0000 */
[----:B--2---:R-:W-:-:S03]  /*cc90*/  IMAD R3, R6, R9, RZ ;  /* 0x0000000906037224 */ /* 0x004fc600078e02ff */
[----:B------:R-:W1:Y:S02]  /*cca0*/  SHFL.IDX PT, R6, R4, RZ, 0x181f ;  /* 0x00181fff04067589 */ /* 0x000e6400000e0000 */
[----:B------:R-:W-:-:S13]  /*ccb0*/  ISETP.GE.AND P1, PT, R17, R3, PT ;  /* 0x000000031100720c */ /* 0x000fda0003f26270 */
[----:B0-----:R-:W-:-:S04]  /*ccc0*/  @!P1 LEA R7, P2, R20, R7, 0x1 ;  /* 0x0000000714079211 */ /* 0x001fc800078408ff */
[----:B-1----:R-:W-:-:S04]  /*ccd0*/  @!P1 IADD3.X R6, RZ, R6, RZ, P2, !PT ;  /* 0x00000006ff069210 */ /* 0x002fc800017fe4ff */
[----:B------:R-:W-:-:S04]  /*cce0*/  @!P1 LOP3.LUT R7, R7, R6, RZ, 0x3c, !PT ;  /* 0x0000000607079212 */ /* 0x000fc800078e3cff */
[----:B------:R-:W-:-:S04]  /*ccf0*/  @!P1 LOP3.LUT R6, R7, R6, RZ, 0x3c, !PT ;  /* 0x0000000607069212 */ /* 0x000fc800078e3cff */
[----:B------:R-:W-:-:S05]  /*cd00*/  @!P1 LOP3.LUT R7, R7, R6, RZ, 0x3c, !PT ;  /* 0x0000000607079212 */ /* 0x000fca00078e3cff */
[----:B-----5:R0:W-:Y:S02]  /*cd10*/  @!P1 LDGSTS.E.BYPASS.LTC128B.128 [R10+0xc400], desc[UR48][R6.64], !P0 ;  /* 0x0c400000060a9fae */ /* 0x0201e4000c101d70 */
[----:B0-----:R-:W-:Y:S02]  /*cd20*/  VIADD R6, R17, 0x10 ;  /* 0x0000001011067836 */ /* 0x001fe40000000000 */
[----:B------:R-:W0:Y:S03]  /*cd30*/  SHFL.IDX PT, R7, R0, 0x1, 0x181f ;  /* 0x00381f0000077f89 */ /* 0x000e2600000e0000 */
[----:B------:R-:W-:Y:S02]  /*cd40*/  ISETP.GE.AND P1, PT, R6, R3, PT ;  /* 0x000000030600720c */ /* 0x000fe40003f26270 */
[----:B------:R-:W1:Y:S11]  /*cd50*/  SHFL.IDX PT, R6, R4, 0x1, 0x181f ;  /* 0x00381f0004067f89 */ /* 0x000e7600000e0000 */
[----:B0-----:R-:W-:-:S05]  /*cd60*/  @!P1 LEA R7, P2, R20, R7, 0x1 ;  /* 0x0000000714079211 */ /* 0x001fca00078408ff */
[----:B-1----:R-:W-:-:S05]  /*cd70*/  @!P1 IMAD.X R6, RZ, RZ, R6, P2 ;  /* 0x000000ffff069224 */ /* 0x002fca00010e0606 */
[----:B------:R-:W-:-:S04]  /*cd80*/  @!P1 LOP3.LUT R7, R7, R6, RZ, 0x3c, !PT ;  /* 0x0000000607079212 */ /* 0x000fc800078e3cff */
[----:B------:R-:W-:-:S04]  /*cd90*/  @!P1 LOP3.LUT R6, R7, R6, RZ, 0x3c, !PT ;  /* 0x0000000607069212 */ /* 0x000fc800078e3cff */
[----:B------:R-:W-:-:S05]  /*cda0*/  @!P1 LOP3.LUT R7, R7, R6, RZ, 0x3c, !PT ;  /* 0x0000000607079212 */ /* 0x000fca00078e3cff */
[----:B------:R0:W-:Y:S02]  /*cdb0*/  @!P1 LDGSTS.E.BYPASS.LTC128B.128 [R10+0xcc00], desc[UR48][R6.64], !P0 ;  /* 0x0cc00000060a9fae */ /* 0x0001e4000c101d70 */
        /* <DEDUP_REMOVED lines=10> */
[----:B0-----:R-:W-:Y:S02]  /*ce60*/  IADD3 R6, R17, 0x30, RZ ;  /* 0x0000003011067810 */ /* 0x001fe40007ffe0ff */
[----:B------:R-:W0:Y:S02]  /*ce70*/  SHFL.IDX PT, R7, R0, 0x3, 0x181f ;  /* 0x00781f0000077f89 */ /* 0x000e2400000e0000 */
        /* <DEDUP_REMOVED lines=22> */
[----:B0-----:R-:W-:-:S04]  /*cfe0*/  @!P1 LEA R7, P2, R20, R7, 0x1 ;  /* 0x0000000714079211 */ /* 0x001fc800078408ff */
[----:B-1----:R-:W-:-:S04]  /*cff0*/  @!P1 IADD3.X R6, RZ, R6, RZ, P2, !PT ;  /* 0x00000006ff069210 */ /* 0x002fc800017fe4ff */
[----:B------:R-:W-:-:S04]  /*d000*/  @!P1 LOP3.LUT R7, R7, R6, RZ, 0x3c, !PT ;  /* 0x0000000607079212 */ /* 0x000fc800078e3cff */
[----:B------:R-:W-:-:S04]  /*d010*/  @!P1 LOP3.LUT R6, R7, R6, RZ, 0x3c, !PT ;  /* 0x0000000607069212 */ /* 0x000fc800078e3cff */
[----:B------:R-:W-:-:S05]  /*d020*/  @!P1 LOP3.LUT R7, R7, R6, RZ, 0x3c, !PT ;  /* 0x0000000607079212 */ /* 0x000fca00078e3cff */
[----:B------:R0:W-:Y:S02]  /*d030*/  @!P1 LDGSTS.E.BYPASS.LTC128B.128 [R10+0xec00], desc[UR48][R6.64], !P0 ;  /* 0x0ec00000060a9fae */ /* 0x0001e4000c101d70 */
[----:B0-----:R-:W-:Y:S02]  /*d040*/  VIADD R6, R17, 0x60 ;  /* 0x0000006011067836 */ /* 0x001fe40000000000 */
[----:B------:R-:W0:Y:S03]  /*d050*/  SHFL.IDX PT, R7, R0, 0x6, 0x181f ;  /* 0x00d81f0000077f89 */ /* 0x000e2600000e0000 */
[----:B------:R-:W-:Y:S02]  /*d060*/  ISETP.GE.AND P1, PT, R6, R3, PT ;  /* 0x000000030600720c */ /* 0x000fe40003f26270 */
[----:B------:R-:W1:Y:S04]  /*d070*/  SHFL.IDX PT, R6, R4, 0x6, 0x181f ;  /* 0x00d81f0004067f89 */ /* 0x000e6800000e0000 */
[----:B------:R-:W-:Y:S07]  /*d080*/  SHFL.IDX PT, R4, R4, 0x7, 0x181f ;  /* 0x00f81f0004047f89 */ /* 0x000fee00000e0000 */
[----:B0-----:R-:W-:-:S05]  /*d090*/  @!P1 LEA R7, P2, R20, R7, 0x1 ;  /* 0x0000000714079211 */ /* 0x001fca00078408ff */
[----:B-1----:R-:W-:-:S05]  /*d0a0*/  @!P1 IMAD.X R6, RZ, RZ, R6, P2 ;  /* 0x000000ffff069224 */ /* 0x002fca00010e0606 */
[----:B------:R-:W-:-:S04]  /*d0b0*/  @!P1 LOP3.LUT R7, R7, R6, RZ, 0x3c, !PT ;  /* 0x0000000607079212 */ /* 0x000fc800078e3cff */
[----:B------:R-:W-:-:S04]  /*d0c0*/  @!P1 LOP3.LUT R6, R7, R6, RZ, 0x3c, !PT ;  /* 0x0000000607069212 */ /* 0x000fc800078e3cff */
[----:B------:R-:W-:-:S05]  /*d0d0*/  @!P1 LOP3.LUT R7, R7, R6, RZ, 0x3c, !PT ;  /* 0x0000000607079212 */ /* 0x000fca00078e3cff */
[----:B------:R0:W-:Y:S04]  /*d0e0*/  @!P1 LDGSTS.E.BYPASS.LTC128B.128 [R10+0xf400], desc[UR48][R6.64], !P0 ;  /* 0x0f400000060a9fae */ /* 0x0001e8000c101d70 */
[----:B0-----:R0:W1:Y:S02]  /*d0f0*/  SHFL.IDX PT, R6, R0, 0x7, 0x181f ;  /* 0x00f81f0000067f89 */ /* 0x00106400000e0000 */
[----:B0-----:R-:W-:-:S05]  /*d100*/  VIADD R0, R17, 0x80 ;  /* 0x0000008011007836 */ /* 0x001fca0000000000 */
[----:B------:R-:W-:Y:S01]  /*d110*/  ISETP.GE.AND P2, PT, R0, R3, PT ;  /* 0x000000030000720c */ /* 0x000fe20003f46270 */
[----:B------:R-:W-:-:S05]  /*d120*/  VIADD R0, R17, 0x70 ;  /* 0x0000007011007836 */ /* 0x000fca0000000000 */
[----:B------:R-:W-:Y:S02]  /*d130*/  ISETP.GE.AND P1, PT, R0, R3, PT ;  /* 0x000000030000720c */ /* 0x000fe40003f26270 */
[----:B------:R-:W0:Y:S11]  /*d140*/  SHFL.IDX PT, R0, R2, RZ, 0x181f ;  /* 0x00181fff02007589 */ /* 0x000e3600000e0000 */
[----:B-1----:R-:W-:-:S04]  /*d150*/  @!P1 LEA R6, P3, R20, R6, 0x1 ;  /* 0x0000000614069211 */ /* 0x002fc800078608ff */
[----:B------:R-:W-:-:S05]  /*d160*/  @!P1 IADD3.X R4, RZ, R4, RZ, P3, !PT ;  /* 0x00000004ff049210 */ /* 0x000fca0001ffe4ff */
[----:B------:R-:W-:-:S05]  /*d170*/  @!P1 IMAD.MOV.U32 R7, RZ, RZ, R4 ;  /* 0x000000ffff079224 */ /* 0x000fca00078e0004 */
[----:B------:R1:W-:Y:S02]  /*d180*/  @!P1 LDGSTS.E.BYPASS.LTC128B.128 [R10+0xfc00], desc[UR48][R6.64], !P0 ;  /* 0x0fc00000060a9fae */ /* 0x0003e4000c101d70 */
[----:B-1----:R-:W-:-:S05]  /*d190*/  @!P2 LEA R6, P1, R20, R8, 0x1 ;  /* 0x000000081406a211 */ /* 0x002fca00078208ff */
[----:B0-----:R-:W-:-:S04]  /*d1a0*/  @!P2 IMAD.X R0, RZ, RZ, R0, P1 ;  /* 0x000000ffff00a224 */ /* 0x001fc800008e0600 */
[----:B------:R-:W-:Y:S02]  /*d1b0*/  @!P2 IMAD.MOV.U32 R7, RZ, RZ, R0 ;  /* 0x000000ffff07a224 */ /* 0x000fe400078e0000 */
[----:B------:R-:W-:-:S03]  /*d1c0*/  VIADD R0, R17, 0x90 ;  /* 0x0000009011007836 */ /* 0x000fc60000000000 */
[----:B------:R0:W-:Y:S02]  /*d1d0*/  @!P2 LDGSTS.E.BYPASS.LTC128B.128 [R10+0x10400], desc[UR48][R6.64], !P0 ;  /* 0x10400000060aafae */ /* 0x0001e4000c101d70 */
[----:B------:R-:W-:Y:S02]  /*d1e0*/  ISETP.GE.AND P1, PT, R0, R3, PT ;  /* 0x000000030000720c */ /* 0x000fe40003f26270 */
[----:B------:R-:W-:Y:S04]  /*d1f0*/  SHFL.IDX PT, R0, R2, 0x1, 0x181f ;  /* 0x00381f0002007f89 */ /* 0x000fe800000e0000 */
[----:B0-----:R-:W0:Y:S07]  /*d200*/  SHFL.IDX PT, R6, R5, 0x1, 0x181f ;  /* 0x00381f0005067f89 */ /* 0x001e2e00000e0000 */
[----:B0-----:R-:W-:-:S04]  /*d210*/  @!P1 LEA R6, P2, R20, R6, 0x1 ;  /* 0x0000000614069211 */ /* 0x001fc800078408ff */
[----:B------:R-:W-:-:S05]  /*d220*/  @!P1 IADD3.X R0, RZ, R0, RZ, P2, !PT ;  /* 0x00000000ff009210 */ /* 0x000fca00017fe4ff */
[----:B------:R-:W-:Y:S02]  /*d230*/  @!P1 IMAD.MOV.U32 R7, RZ, RZ, R0 ;  /* 0x000000ffff079224 */ /* 0x000fe400078e0000 */
[----:B------:R-:W-:-:S03]  /*d240*/  VIADD R0, R17, 0xa0 ;  /* 0x000000a011007836 */ /* 0x000fc60000000000 */
[----:B------:R0:W-:Y:S02]  /*d250*/  @!P1 LDGSTS.E.BYPASS.LTC128B.128 [R10+0x10c00], desc[UR48][R6.64], !P0 ;  /* 0x10c00000060a9fae */ /* 0x0001e4000c101d70 */
[----:B------:R-:W-:Y:S02]  /*d260*/  ISETP.GE.AND P1, PT, R0, R3, PT ;  /* 0x000000030000720c */ /* 0x000fe40003f26270 */
[----:B------:R-:W-:Y:S04]  /*d270*/  SHFL.IDX PT, R0, R2, 0x2, 0x181f ;  /* 0x00581f0002007f89 */ /* 0x000fe800000e0000 */
[----:B0-----:R-:W0:Y:S07]  /*d280*/  SHFL.IDX PT, R6, R5, 0x2, 0x181f ;  /* 0x00581f0005067f89 */ /* 0x001e2e00000e0000 */
[----:B0-----:R-:W-:-:S05]  /*d290*/  @!P1 LEA R6, P2, R20, R6, 0x1 ;  /* 0x0000000614069211 */ /* 0x001fca00078408ff */
[----:B------:R-:W-:-:S04]  /*d2a0*/  @!P1 IMAD.X R0, RZ, RZ, R0, P2 ;  /* 0x000000ffff009224 */ /* 0x000fc800010e0600 */
[----:B------:R-:W-:Y:S02]  /*d2b0*/  @!P1 IMAD.MOV.U32 R7, RZ, RZ, R0 ;  /* 0x000000ffff079224 */ /* 0x000fe400078e0000 */
[----:B------:R0:W1:Y:S04]  /*d2c0*/  SHFL.IDX PT, R0, R2, 0x3, 0x181f ;  /* 0x00781f0002007f89 */ /* 0x00006800000e0000 */
[----:B------:R0:W-:Y:S02]  /*d2d0*/  @!P1 LDGSTS.E.BYPASS.LTC128B.128 [R10+0x11400], desc[UR48][R6.64], !P0 ;  /* 0x11400000060a9fae */ /* 0x0001e4000c101d70 */
.L_x_342:
[----:B0-----:R-:W-:-:S04]  /*d2e0*/  IADD3 R2, R17, 0xb0, RZ ;  /* 0x000000b011027810 */ /* 0x001fc80007ffe0ff */
[----:B------:R-:W-:-:S13]  /*d2f0*/  ISETP.GE.AND P1, PT, R2, R3, PT ;  /* 0x000000030200720c */ /* 0x000fda0003f26270 */
[----:B------:R-:W-:-:S05]  /*d300*/  @!P1 LEA R2, P2, R20, R14, 0x1 ;  /* 0x0000000e14029211 */ /* 0x000fca00078408ff */
[----:B-1----:R-:W-:Y:S02]  /*d310*/  @!P1 IMAD.X R3, RZ, RZ, R0, P2 ;  /* 0x000000ffff039224 */ /* 0x002fe400010e0600 */
[----:B------:R-:W-:-:S03]  /*d320*/  VIADD R0, R22, 0x30800 ;  /* 0x0003080016007836 */ /* 0x000fc60000000000 */
[----:B------:R-:W-:Y:S01]  /*d330*/  @!PT LDS RZ, [RZ] ;  /* 0x00000000fffff984 */ /* 0x000fe20000000800 */
[----:B------:R-:W-:Y:S01]  /*d340*/  @!PT LDS RZ, [RZ] ;  /* 0x00000000fffff984 */ /* 0x000fe20000000800 */
[----:B------:R-:W-:Y:S01]  /*d350*/  @!PT LDS RZ, [RZ] ;  /* 0x00000000fffff984 */ /* 0x000fe20000000800 */
[----:B------:R0:W-:Y:S01]  /*d360*/  @!P1 LDGSTS.E.BYPASS.LTC128B.128 [R10+0x11c00], desc[UR48][R2.64], !P0 ;  /* 0x11c00000020a9fae */ /* 0x0001e2000c101d70 */
[----:B------:R-:W-:Y:S01]  /*d370*/  PLOP3.LUT P0, PT, PT, PT, PT, 0x80, 0x0 ;  /* 0x000000000000781c */ /* 0x000fe20003f0f070 */
[----:B------:R-:W-:-:S12]  /*d380*/  NOP ;  /* 0x0000000000007918 */ /* 0x000fd80000000000 */
.L_x_228:
[----:B------:R-:W-:Y:S02]  /*d390*/  PLOP3.LUT P1, PT, P1, P0, PT, 0xa2, 0x0 ;  /* 0x000000000000781c */ /* 0x000fe40000f21472 */
[----:B------:R-:W-:-:S08]  /*d3a0*/  @P0 R2UR P1, UR4, R22 ;  /* 0x00000000160402ca */ /* 0x000fd00000020000 */
[----:B------:R-:W-:-:S05]  /*d3b0*/  @P0 PLOP3.LUT P0, PT, P1, PT, PT, 0x80, 0x0 ;  /* 0x000000000000081c */ /* 0x000fca0000f0f070 */
[----:B------:R-:W-:Y:S01]  /*d3c0*/  @!P1 SYNCS.ARRIVE.TRANS64.RED.A0T1 RZ, [UR4+0x30800], RZ ;  /* 0x030800ffffff99a7 */ /* 0x000fe20008200404 */
[----:B------:R-:W-:Y:S07]  /*d3d0*/  @!P1 ARRIVES.LDGSTSBAR.64.TRANSCNT [UR4+0x30800] ;  /* 0x03080000ff0099b0 */ /* 0x000fee0008000a84 */
[----:B------:R-:W-:Y:S05]  /*d3e0*/  @P0 BRA.U.ANY `(.L_x_228) ;  /* 0xfffffffd00e80947 */ /* 0x000fea000393ffff */
[----:B0-----:R-:W2:Y:S02]  /*d3f0*/  LDL.LU R3, [R1+0x30] ;  /* 0x0000300001037983 */ /* 0x001ea40000300800 */
[----:B--2---:R-:W-:-:S05]  /*d400*/  VIADD R3, R3, 0x1 ;  /* 0x0000000103037836 */ /* 0x004fca0000000000 */
[----:B------:R-:W-:Y:S01]  /*d410*/  LEA.HI R2, R3, R3, RZ, 0x1 ;  /* 0x0000000303027211 */ /* 0x000fe200078f08ff */
[----:B------:R0:W-:Y:S03]  /*d420*/  STL [R1+0x30], R3 ;  /* 0x0000300301007387 */ /* 0x0001e60000100800 */
[----:B------:R-:W-:-:S05]  /*d430*/  LOP3.LUT R2, R2, 0xfffffffe, RZ, 0xc0, !PT ;  /* 0xfffffffe02027812 */ /* 0x000fca00078ec0ff */
[----:B------:R-:W-:-:S05]  /*d440*/  IMAD.IADD R2, R3, 0x1, -R2 ;  /* 0x0000000103027824 */ /* 0x000fca00078e0a02 */
[----:B0-----:R-:W-:Y:S01]  /*d450*/  SHF.L.U32 R3, R2, 0x1f, RZ ;  /* 0x0000001f02037819 */ /* 0x001fe200000006ff */
[----:B------:R-:W-:Y:S01]  /*d460*/  NOP ;  /* 0x0000000000007918 */ /* 0x000fe20000000000 */
[----:B------:R-:W2:Y:S01]  /*d470*/  LDL.LU R4, [R1+0x20] ;  /* 0x0000200001047983 */ /* 0x000ea20000300800 */
[----:B------:R0:W-:Y:S01]  /*d480*/  SYNCS.ARRIVE.TRANS64.A1T0 RZ, [R22+URZ+0x30800], RZ ;  /* 0x030800ff16ff79a7 */ /* 0x0001e2000810003f */
[----:B------:R-:W-:Y:S01]  /*d490*/  BSSY B0, `(.L_x_229) ;  /* 0x0000004000007945 */ /* 0x000fe20003800000 */
[----:B------:R-:W1:Y:S01]  /*d4a0*/  SYNCS.PHASECHK.TRANS64.TRYWAIT P0, [R22+URZ+0x30820], R3 ;  /* 0x03082003160075a7 */ /* 0x000e62000800017f */
[----:B--2---:R-:W-:Y:S02]  /*d4b0*/  ISETP.GE.AND P1, PT, R4, 0xc1, PT ;  /* 0x000000c10400780c */ /* 0x004fe40003f26270 */
[----:B01----:R-:W-:Y:S11]  /*d4c0*/  @!P0 BRA `(.L_x_230) ;  /* 0x0000003800ec8947 */ /* 0x003ff60003800000 */
.L_x_343:
[----:B------:R-:W-:Y:S05]  /*d4d0*/  BSYNC B0 ;  /* 0x0000000000007941 */ /* 0x000fea0003800000 */
.L_x_229:
[----:B------:R-:W-:Y:S04]  /*d4e0*/  BSSY B0, `(.L_x_231) ;  /* 0x000016d000007945 */ /* 0x000fe80003800000 */
[----:B------:R-:W-:Y:S05]  /*d4f0*/  @!P1 BRA `(.L_x_232) ;  /* 0x0000001400ac9947 */ /* 0x000fea0003800000 */
[----:B------:R-:W2:Y:S01]  /*d500*/  LDL R4, [R1+0x10] ;  /* 0x0000100001047983 */ /* 0x000ea20000100800 */
[----:B------:R-:W-:Y:S01]  /*d510*/  IMAD.MOV.U32 R2, RZ, RZ, 0x1 ;  /* 0x00000001ff027424 */ /* 0x000fe200078e00ff */
[----:B------:R-:W-:Y:S01]  /*d520*/  BSSY B2, `(.L_x_233) ;  /* 0x000007e000027945 */ /* 0x000fe20003800000 */
[C---:B--2---:R-:W-:Y:S01]  /*d530*/  IADD3 R7, -R4.reuse, RZ, RZ ;  /* 0x000000ff04077210 */ /* 0x044fe20007ffe1ff */
[----:B------:R-:W-:-:S03]  /*d540*/  VIADD R6, R4, 0xfffffffe ;  /* 0xfffffffe04067836 */ /* 0x000fc60000000000 */
[----:B------:R-:W-:-:S05]  /*d550*/  VIADDMNMX R7, R7, R2, 0xffffffff, !PT ;  /* 0xffffffff07077446 */ /* 0x000fca0007800102 */
[----:B------:R-:W-:-:S05]  /*d560*/  IMAD.IADD R2, R4, 0x1, R7 ;  /* 0x0000000104027824 */ /* 0x000fca00078e0207 */
[----:B------:R-:W-:-:S04]  /*d570*/  LOP3.LUT R2, R2, 0x1, RZ, 0xc0, !PT ;  /* 0x0000000102027812 */ /* 0x000fc800078ec0ff */
[----:B------:R-:W-:-:S13]  /*d580*/  ISETP.NE.U32.AND P0, PT, R2, 0x1, PT ;  /* 0x000000010200780c */ /* 0x000fda0003f05070 */
[----:B------:R-:W-:Y:S05]  /*d590*/  @P0 BRA `(.L_x_234) ;  /* 0x0000000400d80947 */ /* 0x000fea0003800000 */
[----:B------:R-:W2:Y:S01]  /*d5a0*/  LDL R4, [R1] ;  /* 0x0000000001047983 */ /* 0x000ea20000100800 */
[----:B------:R-:W-:Y:S01]  /*d5b0*/  VIADD R8, R23, 0x1 ;  /* 0x0000000117087836 */ /* 0x000fe20000000000 */
[----:B------:R-:W-:Y:S04]  /*d5c0*/  BSSY B1, `(.L_x_235) ;  /* 0x000006f000017945 */ /* 0x000fe80003800000 */
[----:B------:R-:W-:-:S04]  /*d5d0*/  ISETP.NE.AND P0, PT, R8, 0x2, PT ;  /* 0x000000020800780c */ /* 0x000fc80003f05270 */
[----:B------:R-:W-:Y:S02]  /*d5e0*/  SEL R9, RZ, 0x1, P0 ;  /* 0x00000001ff097807 */ /* 0x000fe40000000000 */
[----:B------:R-:W-:Y:S02]  /*d5f0*/  SEL R8, R8, RZ, P0 ;  /* 0x000000ff08087207 */ /* 0x000fe40000000000 */
[----:B------:R-:W-:Y:S02]  /*d600*/  LOP3.LUT R9, R26, R9, RZ, 0x3c, !PT ;  /* 0x000000091a097212 */ /* 0x000fe400078e3cff */
[----:B--2---:R-:W-:-:S13]  /*d610*/  ISETP.NE.AND P2, PT, R4, RZ, PT ;  /* 0x000000ff0400720c */ /* 0x004fda0003f45270 */
[----:B------:R-:W-:Y:S05]  /*d620*/  @!P2 BRA `(.L_x_236) ;  /* 0x0000000400a0a947 */ /* 0x000fea0003800000 */
[----:B------:R-:W-:Y:S01]  /*d630*/  ULDC.64 UR4, c[0x0][0x418] ;  /* 0x0001060000047ab9 */ /* 0x000fe20000000a00 */
[----:B------:R-:W-:Y:S02]  /*d640*/  MOV R4, R24 ;  /* 0x0000001800047202 */ /* 0x000fe40000000f00 */
[----:B------:R-:W-:-:S04]  /*d650*/  ISETP.NE.U32.AND P0, PT, RZ, UR4, PT ;  /* 0x00000004ff007c0c */ /* 0x000fc8000bf05070 */
[----:B------:R-:W-:-:S13]  /*d660*/  ISETP.NE.AND.EX P0, PT, RZ, UR5, PT, P0 ;  /* 0x00000005ff007c0c */ /* 0x000fda000bf05300 */
[----:B------:R-:W-:Y:S05]  /*d670*/  @!P0 BRA `(.L_x_237) ;  /* 0x0000000000448947 */ /* 0x000fea0003800000 */
[----:B------:R-:W1:Y:S01]  /*d680*/  LDC R5, c[0x0][0x43c] ;  /* 0x00010f00ff057b82 */ /* 0x000e620000000800 */
[----:B------:R-:W-:Y:S01]  /*d690*/  ULDC.64 UR6, c[0x0][0x428] ;  /* 0x00010a0000067ab9 */ /* 0x000fe20000000a00 */
[----:B-1----:R-:W-:-:S13]  /*d6a0*/  ISETP.NE.AND P0, PT, R5, 0x1, PT ;  /* 0x000000010500780c */ /* 0x002fda0003f05270 */
[----:B0-----:R-:W0:Y:S02]  /*d6b0*/  @P0 LDC.64 R2, c[0x0][0x440] ;  /* 0x00011000ff020b82 */ /* 0x001e240000000a00 */
[----:B0-----:R-:W-:-:S04]  /*d6c0*/  @P0 IMAD.HI.U32 R4, R6, R2, RZ ;  /* 0x0000000206040227 */ /* 0x001fc800078e00ff */
[----:B------:R-:W-:Y:S01]  /*d6d0*/  IMAD.MOV.U32 R2, RZ, RZ, R6 ;  /* 0x000000ffff027224 */ /* 0x000fe200078e0006 */
[----:B------:R-:W-:Y:S01]  /*d6e0*/  @P0 SHF.R.U32.HI R2, RZ, R3, R4 ;  /* 0x00000003ff020219 */ /* 0x000fe20000011604 */
[----:B------:R-:W-:-:S04]  /*d6f0*/  IMAD R4, R29, UR6, RZ ;  /* 0x000000061d047c24 */ /* 0x000fc8000f8e02ff */
[----:B------:R-:W-:Y:S02]  /*d700*/  IMAD.MOV R3, RZ, RZ, -R2 ;  /* 0x000000ffff037224 */ /* 0x000fe400078e0a02 */
[----:B------:R-:W-:Y:S02]  /*d710*/  IMAD R4, R25, UR7, R4 ;  /* 0x0000000719047c24 */ /* 0x000fe4000f8e0204 */
[----:B------:R-:W-:Y:S01]  /*d720*/  IMAD R6, R5, R3, R6 ;  /* 0x0000000305067224 */ /* 0x000fe200078e0206 */
[----:B------:R-:W-:-:S03]  /*d730*/  SHF.R.S32.HI R3, RZ, 0x1f, R2 ;  /* 0x0000001fff037819 */ /* 0x000fc60000011402 */
[----:B------:R-:W-:-:S04]  /*d740*/  IMAD.WIDE.U32 R2, R25, UR6, R2 ;  /* 0x0000000619027c25 */ /* 0x000fc8000f8e0002 */
[----:B------:R-:W-:Y:S01]  /*d750*/  IMAD.IADD R3, R4, 0x1, R3 ;  /* 0x0000000104037824 */ /* 0x000fe200078e0203 */
[----:B------:R-:W-:-:S04]  /*d760*/  LEA R4, P0, R2, UR4, 0x2 ;  /* 0x0000000402047c11 */ /* 0x000fc8000f8010ff */
[----:B------:R-:W-:-:S05]  /*d770*/  LEA.HI.X R5, R2, UR5, R3, 0x2, P0 ;  /* 0x0000000502057c11 */ /* 0x000fca00080f1403 */
[----:B------:R1:W5:Y:S04]  /*d780*/  LDG.E R4, desc[UR48][R4.64] ;  /* 0x0000003004047981 */ /* 0x000368000c1e1900 */
.L_x_237:
[----:B------:R-:W-:Y:S01]  /*d790*/  IMAD R2, R8, 0x8, R22 ;  /* 0x0000000808027824 */ /* 0x000fe200078e0216 */
[----:B0-----:R-:W-:Y:S01]  /*d7a0*/  SHF.L.U32 R3, R9, 0x1f, RZ ;  /* 0x0000001f09037819 */ /* 0x001fe200000006ff */
[----:B------:R-:W-:Y:S03]  /*d7b0*/  BSSY B3, `(.L_x_238) ;  /* 0x0000003000037945 */ /* 0x000fe60003800000 */
[----:B------:R-:W0:Y:S02]  /*d7c0*/  SYNCS.PHASECHK.TRANS64.TRYWAIT P0, [R2+URZ+0x30840], R3 ;  /* 0x03084003020075a7 */ /* 0x000e24000800017f */
[----:B0-----:R-:W-:Y:S05]  /*d7d0*/  @!P0 BRA `(.L_x_239) ;  /* 0x00000038003c8947 */ /* 0x001fea0003800000 */
.L_x_344:
[----:B------:R-:W-:Y:S05]  /*d7e0*/  BSYNC B3 ;  /* 0x0000000000037941 */ /* 0x000fea0003800000 */
.L_x_238:
[----:B-1----:R-:W1:Y:S01]  /*d7f0*/  S2R R5, SR_TID.X ;  /* 0x0000000000057919 */ /* 0x002e620000002100 */
[----:B------:R-:W-:Y:S01]  /*d800*/  BSSY B3, `(.L_x_240) ;  /* 0x000000b000037945 */ /* 0x000fe20003800000 */
[----:B-1----:R-:W-:-:S04]  /*d810*/  LOP3.LUT R5, R5, 0x7f, RZ, 0xc0, !PT ;  /* 0x0000007f05057812 */ /* 0x002fc800078ec0ff */
[----:B------:R-:W-:-:S13]  /*d820*/  ISETP.NE.AND P1, PT, R5, RZ, PT ;  /* 0x000000ff0500720c */ /* 0x000fda0003f25270 */
        /* <DEDUP_REMOVED lines=8> */
.L_x_241:
[----:B------:R-:W-:Y:S05]  /*d8b0*/  BSYNC B3 ;  /* 0x0000000000037941 */ /* 0x000fea0003800000 */
.L_x_240:
[----:B------:R-:W-:Y:S01]  /*d8c0*/  IMAD.MOV.U32 R10, RZ, RZ, RZ ;  /* 0x000000ffff0a7224 */ /* 0x000fe200078e00ff */
[----:B------:R-:W-:Y:S01]  /*d8d0*/  UIADD3 UR4, UP0, UR38, 0x370, URZ ;  /* 0x0000037026047890 */ /* 0x000fe2000ff1e03f */
[----:B0-----:R-:W-:Y:S01]  /*d8e0*/  IMAD R3, R8, 0x6000, R22 ;  /* 0x0000600008037824 */ /* 0x001fe200078e0216 */
[----:B------:R-:W-:Y:S01]  /*d8f0*/  PLOP3.LUT P0, PT, PT, PT, PT, 0x80, 0x0 ;  /* 0x000000000000781c */ /* 0x000fe20003f0f070 */
[----:B------:R-:W-:Y:S01]  /*d900*/  VIADD R2, R2, 0x30830 ;  /* 0x0003083002027836 */ /* 0x000fe20000000000 */
[----:B------:R-:W-:Y:S01]  /*d910*/  R2UR UR10, R10 ;  /* 0x000000000a0a72ca */ /* 0x000fe200000e0000 */
[----:B------:R-:W-:Y:S01]  /*d920*/  VIADD R3, R3, 0x12400 ;  /* 0x0001240003037836 */ /* 0x000fe20000000000 */
[----:B------:R-:W-:Y:S01]  /*d930*/  UIADD3.X UR5, URZ, UR39, URZ, UP0, !UPT ;  /* 0x000000273f057290 */ /* 0x000fe200087fe43f */
[----:B------:R-:W-:Y:S01]  /*d940*/  IMAD R5, R6, 0xc0, R28 ;  /* 0x000000c006057824 */ /* 0x000fe200078e021c */
[----:B------:R-:W-:Y:S01]  /*d950*/  UMOV UR6, 0x0 ;  /* 0x0000000000067882 */ /* 0x000fe20000000000 */
[----:B------:R-:W-:-:S10]  /*d960*/  UMOV UR7, 0x14f00000 ;  /* 0x14f0000000077882 */ /* 0x000fd40000000000 */
.L_x_242:
        /* <DEDUP_REMOVED lines=15> */
.L_x_345:
[----:B------:R-:W-:Y:S05]  /*da60*/  BSYNC B3 ;  /* 0x0000000000037941 */ /* 0x000fea0003800000 */
.L_x_243:
[----:B------:R-:W-:Y:S01]  /*da70*/  BSSY B3, `(.L_x_245) ;  /* 0x000000c000037945 */ /* 0x000fe20003800000 */
[----:B------:R-:W-:Y:S01]  /*da80*/  MOV R12, 0x0 ;  /* 0x00000000000c7802 */ /* 0x000fe20000000f00 */
[----:B------:R-:W-:Y:S02]  /*da90*/  IMAD.MOV.U32 R13, RZ, RZ, 0x14f00000 ;  /* 0x14f00000ff0d7424 */ /* 0x000fe400078e00ff */
[----:B------:R-:W-:Y:S05]  /*daa0*/  @P1 BRA `(.L_x_246) ;  /* 0x0000000000201947 */ /* 0x000fea0003800000 */
[----:B------:R-:W1:Y:S01]  /*dab0*/  S2R R5, SR_TID.X ;  /* 0x0000000000057919 */ /* 0x000e620000002100 */
[----:B0-----:R-:W-:Y:S02]  /*dac0*/  IMAD R2, R23, 0x8, R22 ;  /* 0x0000000817027824 */ /* 0x001fe400078e0216 */
[----:B------:R-:W-:-:S04]  /*dad0*/  IMAD.MOV.U32 R3, RZ, RZ, 0x6000 ;  /* 0x00006000ff037424 */ /* 0x000fc800078e00ff */
[----:B------:R2:W-:Y:S01]  /*dae0*/  SYNCS.ARRIVE.TRANS64 RZ, [R2+URZ+0x30850], R3 ;  /* 0x0308500302ff79a7 */ /* 0x0005e2000800003f */
[----:B-1----:R-:W-:-:S04]  /*daf0*/  LOP3.LUT R5, R5, 0x1f, RZ, 0xc0, !PT ;  /* 0x0000001f05057812 */ /* 0x002fc800078ec0ff */
[----:B------:R-:W-:-:S13]  /*db00*/  ISETP.NE.AND P0, PT, R5, RZ, PT ;  /* 0x000000ff0500720c */ /* 0x000fda0003f05270 */
[----:B--2---:R-:W-:Y:S05]  /*db10*/  @!P0 BRA `(.L_x_246) ;  /* 0x0000000000048947 */ /* 0x004fea0003800000 */
[----:B------:R-:W-:Y:S01]  /*db20*/  BPT.TRAP 0x1 ;  /* 0x000000040000795c */ /* 0x000fe20000300000 */
.L_x_246:
[----:B------:R-:W-:Y:S05]  /*db30*/  BSYNC B3 ;  /* 0x0000000000037941 */ /* 0x000fea0003800000 */
.L_x_245:
[----:B------:R-:W-:Y:S01]  /*db40*/  R2UR UR10, R10 ;  /* 0x000000000a0a72ca */ /* 0x000fe200000e0000 */
[C-C-:B0-----:R-:W-:Y:S01]  /*db50*/  IMAD R2, R23.reuse, 0x6000, R22.reuse ;  /* 0x0000600017027824 */ /* 0x141fe200078e0216 */
[----:B------:R-:W-:Y:S01]  /*db60*/  R2UR UR6, R12 ;  /* 0x000000000c0672ca */ /* 0x000fe200000e0000 */
[----:B------:R-:W-:Y:S01]  /*db70*/  IMAD R3, R23, 0x8, R22 ;  /* 0x0000000817037824 */ /* 0x000fe200078e0216 */
[----:B------:R-:W-:Y:S01]  /*db80*/  R2UR UR7, R13 ;  /* 0x000000000d0772ca */ /* 0x000fe200000e0000 */
[----:B------:R-:W-:Y:S01]  /*db90*/  UIADD3 UR4, UP0, UR38, 0x470, URZ ;  /* 0x0000047026047890 */ /* 0x000fe2000ff1e03f */
[----:B------:R-:W-:Y:S01]  /*dba0*/  PLOP3.LUT P0, PT, PT, PT, PT, 0x80, 0x0 ;  /* 0x000000000000781c */ /* 0x000fe20003f0f070 */
[----:B------:R-:W-:Y:S01]  /*dbb0*/  IMAD R5, R27, 0xc0, R28 ;  /* 0x000000c01b057824 */ /* 0x000fe200078e021c */
[----:B------:R-:W-:Y:S01]  /*dbc0*/  IADD3 R2, R2, 0x400, RZ ;  /* 0x0000040002027810 */ /* 0x000fe20007ffe0ff */
[----:B------:R-:W-:Y:S01]  /*dbd0*/  VIADD R3, R3, 0x30850 ;  /* 0x0003085003037836 */ /* 0x000fe20000000000 */
[----:B------:R-:W-:-:S12]  /*dbe0*/  UIADD3.X UR5, URZ, UR39, URZ, UP0, !UPT ;  /* 0x000000273f057290 */ /* 0x000fd800087fe43f */
.L_x_247:
        /* <DEDUP_REMOVED lines=12> */
.L_x_236:
[----:B------:R-:W-:Y:S05]  /*dcb0*/  BSYNC B1 ;  /* 0x0000000000017941 */ /* 0x000fea0003800000 */
.L_x_235:
[----:B------:R-:W2:Y:S01]  /*dcc0*/  LDL.LU R2, [R1+0x10] ;  /* 0x0000100001027983 */ /* 0x000ea20000300800 */
[----:B------:R-:W-:Y:S01]  /*dcd0*/  MOV R23, R8 ;  /* 0x0000000800177202 */ /* 0x000fe20000000f00 */
[----:B------:R-:W-:Y:S02]  /*dce0*/  IMAD.MOV.U32 R26, RZ, RZ, R9 ;  /* 0x000000ffff1a7224 */ /* 0x000fe400078e0009 */
[----:B--2---:R-:W-:-:S07]  /*dcf0*/  VIADD R6, R2, 0xfffffffd ;  /* 0xfffffffd02067836 */ /* 0x004fce0000000000 */
.L_x_234:
[----:B------:R-:W-:Y:S05]  /*dd00*/  BSYNC B2 ;  /* 0x0000000000027941 */ /* 0x000fea0003800000 */
.L_x_233:
[----:B------:R-:W2:Y:S01]  /*dd10*/  LDL.LU R2, [R1+0xc] ;  /* 0x00000c0001027983 */ /* 0x000ea20000300800 */
[----:B------:R-:W-:-:S05]  /*dd20*/  IMAD.MOV R7, RZ, RZ, -R7 ;  /* 0x000000ffff077224 */ /* 0x000fca00078e0a07 */
[----:B--2---:R-:W-:-:S13]  /*dd30*/  ISETP.NE.AND P0, PT, R2, R7, PT ;  /* 0x000000070200720c */ /* 0x004fda0003f05270 */
[----:B------:R-:W-:Y:S05]  /*dd40*/  @!P0 BRA `(.L_x_232) ;  /* 0x0000000c00988947 */ /* 0x000fea0003800000 */
[----:B------:R-:W-:-:S07]  /*dd50*/  IMAD.MOV.U32 R4, RZ, RZ, R24 ;  /* 0x000000ffff047224 */ /* 0x000fce00078e0018 */
.L_x_274:
[----:B------:R-:W2:Y:S01]  /*dd60*/  LDL R2, [R1] ;  /* 0x0000000001027983 */ /* 0x000ea20000100800 */
[----:B------:R-:W-:Y:S01]  /*dd70*/  VIADD R7, R23, 0x1 ;  /* 0x0000000117077836 */ /* 0x000fe20000000000 */
[----:B------:R-:W-:Y:S05]  /*dd80*/  YIELD ;  /* 0x0000000000007946 */ /* 0x000fea0003800000 */
[----:B------:R-:W-:Y:S01]  /*dd90*/  ISETP.NE.AND P0, PT, R7, 0x2, PT ;  /* 0x000000020700780c */ /* 0x000fe20003f05270 */
[----:B------:R-:W-:Y:S03]  /*dda0*/  BSSY B1, `(.L_x_248) ;  /* 0x000006c000017945 */ /* 0x000fe60003800000 */
[----:B0-----:R-:W-:-:S02]  /*ddb0*/  SEL R3, RZ, 0x1, P0 ;  /* 0x00000001ff037807 */ /* 0x001fc40000000000 */
        /* <DEDUP_REMOVED lines=26> */
.L_x_250:
[----:B------:R-:W-:Y:S01]  /*df60*/  IMAD R2, R7, 0x8, R22 ;  /* 0x0000000807027824 */ /* 0x000fe200078e0216 */
[----:B------:R-:W-:Y:S01]  /*df70*/  SHF.L.U32 R3, R8, 0x1f, RZ ;  /* 0x0000001f08037819 */ /* 0x000fe200000006ff */
[----:B------:R-:W-:Y:S03]  /*df80*/  BSSY B2, `(.L_x_251) ;  /* 0x0000003000027945 */ /* 0x000fe60003800000 */
[----:B------:R-:W1:Y:S02]  /*df90*/  SYNCS.PHASECHK.TRANS64.TRYWAIT P0, [R2+URZ+0x30840], R3 ;  /* 0x03084003020075a7 */ /* 0x000e64000800017f */
[----:B-1----:R-:W-:Y:S05]  /*dfa0*/  @!P0 BRA `(.L_x_252) ;  /* 0x0000003000708947 */ /* 0x002fea0003800000 */
.L_x_346:
[----:B------:R-:W-:Y:S05]  /*dfb0*/  BSYNC B2 ;  /* 0x0000000000027941 */ /* 0x000fea0003800000 */
.L_x_251:
        /* <DEDUP_REMOVED lines=12> */
.L_x_254:
[----:B------:R-:W-:Y:S05]  /*e080*/  BSYNC B2 ;  /* 0x0000000000027941 */ /* 0x000fea0003800000 */
.L_x_253:
[----:B------:R-:W-:Y:S01]  /*e090*/  IMAD.MOV.U32 R5, RZ, RZ, RZ ;  /* 0x000000ffff057224 */ /* 0x000fe200078e00ff */
[----:B------:R-:W-:Y:S01]  /*e0a0*/  UIADD3 UR4, UP0, UR38, 0x370, URZ ;  /* 0x0000037026047890 */ /* 0x000fe2000ff1e03f */
[----:B-1----:R-:W-:Y:S01]  /*e0b0*/  IMAD R3, R7, 0x6000, R22 ;  /* 0x0000600007037824 */ /* 0x002fe200078e0216 */
        /* <DEDUP_REMOVED lines=8> */
.L_x_255:
        /* <DEDUP_REMOVED lines=15> */
.L_x_347:
[----:B------:R-:W-:Y:S05]  /*e230*/  BSYNC B2 ;  /* 0x0000000000027941 */ /* 0x000fea0003800000 */
.L_x_256:
[----:B------:R-:W-:Y:S01]  /*e240*/  BSSY B2, `(.L_x_258) ;  /* 0x000000b000027945 */ /* 0x000fe20003800000 */
[----:B------:R-:W-:Y:S01]  /*e250*/  MOV R2, 0x0 ;  /* 0x0000000000027802 */ /* 0x000fe20000000f00 */
[----:B0-----:R-:W-:Y:S02]  /*e260*/  IMAD.MOV.U32 R3, RZ, RZ, 0x14f00000 ;  /* 0x14f00000ff037424 */ /* 0x001fe400078e00ff */
[----:B------:R-:W-:Y:S05]  /*e270*/  @P1 BRA `(.L_x_259) ;  /* 0x00000000001c1947 */ /* 0x000fea0003800000 */
[----:B------:R-:W0:Y:S02]  /*e280*/  S2R R11, SR_TID.X ;  /* 0x00000000000b7919 */ /* 0x000e240000002100 */
[----:B0-----:R-:W-:Y:S01]  /*e290*/  LOP3.LUT R12, R11, 0x1f, RZ, 0xc0, !PT ;  /* 0x0000001f0b0c7812 */ /* 0x001fe200078ec0ff */
[----:B------:R-:W-:-:S03]  /*e2a0*/  IMAD.MOV.U32 R11, RZ, RZ, 0x6000 ;  /* 0x00006000ff0b7424 */ /* 0x000fc600078e00ff */
[----:B------:R-:W-:Y:S01]  /*e2b0*/  ISETP.NE.AND P0, PT, R12, RZ, PT ;  /* 0x000000ff0c00720c */ /* 0x000fe20003f05270 */
[----:B------:R0:W-:-:S12]  /*e2c0*/  SYNCS.ARRIVE.TRANS64 RZ, [R10+URZ+0x50], R11 ;  /* 0x0000500b0aff79a7 */ /* 0x0001d8000800003f */
[----:B0-----:R-:W-:Y:S05]  /*e2d0*/  @!P0 BRA `(.L_x_259) ;  /* 0x0000000000048947 */ /* 0x001fea0003800000 */
[----:B------:R-:W-:Y:S01]  /*e2e0*/  BPT.TRAP 0x1 ;  /* 0x000000040000795c */ /* 0x000fe20000300000 */
.L_x_259:
[----:B------:R-:W-:Y:S05]  /*e2f0*/  BSYNC B2 ;  /* 0x0000000000027941 */ /* 0x000fea0003800000 */
.L_x_258:
[----:B------:R-:W-:Y:S01]  /*e300*/  R2UR UR7, R3 ;  /* 0x00000000030772ca */ /* 0x000fe200000e0000 */
[----:B------:R-:W-:Y:S01]  /*e310*/  IMAD R23, R23, 0x6000, R22 ;  /* 0x0000600017177824 */ /* 0x000fe200078e0216 */
[----:B------:R-:W-:Y:S01]  /*e320*/  R2UR UR10, R5 ;  /* 0x00000000050a72ca */ /* 0x000fe200000e0000 */
[----:B------:R-:W-:Y:S01]  /*e330*/  UIADD3 UR4, UP0, UR38, 0x470, URZ ;  /* 0x0000047026047890 */ /* 0x000fe2000ff1e03f */
[----:B------:R-:W-:Y:S01]  /*e340*/  R2UR UR6, R2 ;  /* 0x00000000020672ca */ /* 0x000fe200000e0000 */
[----:B------:R-:W-:Y:S01]  /*e350*/  IMAD R2, R27, 0xc0, R28 ;  /* 0x000000c01b027824 */ /* 0x000fe200078e021c */
[----:B------:R-:W-:Y:S01]  /*e360*/  PLOP3.LUT P0, PT, PT, PT, PT, 0x80, 0x0 ;  /* 0x000000000000781c */ /* 0x000fe20003f0f070 */
[----:B------:R-:W-:Y:S01]  /*e370*/  VIADD R10, R10, 0x50 ;  /* 0x000000500a0a7836 */ /* 0x000fe20000000000 */
[----:B------:R-:W-:Y:S01]  /*e380*/  UIADD3.X UR5, URZ, UR39, URZ, UP0, !UPT ;  /* 0x000000273f057290 */ /* 0x000fe200087fe43f */
[----:B------:R-:W-:-:S11]  /*e390*/  VIADD R23, R23, 0x400 ;  /* 0x0000040017177836 */ /* 0x000fd60000000000 */
.L_x_260:
        /* <DEDUP_REMOVED lines=10> */
[----:B------:R-:W-:Y:S01]  /*e440*/  MOV R27, R9 ;  /* 0x00000009001b7202 */ /* 0x000fe20000000f00 */
[----:B------:R-:W-:-:S07]  /*e450*/  IMAD.MOV.U32 R24, RZ, RZ, R4 ;  /* 0x000000ffff187224 */ /* 0x000fce00078e0004 */
.L_x_249:
[----:B------:R-:W-:Y:S05]  /*e460*/  BSYNC B1 ;  /* 0x0000000000017941 */ /* 0x000fea0003800000 */
.L_x_248:
        /* <DEDUP_REMOVED lines=10> */
[----:B------:R-:W-:Y:S01]  /*e510*/  VIADD R9, R6, 0xffffffff ;  /* 0xffffffff06097836 */ /* 0x000fe20000000000 */
        /* <DEDUP_REMOVED lines=9> */
[----:B------:R-:W-:-:S04]  /*e5b0*/  @P0 SHF.R.U32.HI R2, RZ, R3, R5 ;  /* 0x00000003ff020219 */ /* 0x000fc80000011605 */
[----:B------:R-:W-:-:S05]  /*e5c0*/  IADD3 R3, -R2, RZ, RZ ;  /* 0x000000ff02037210 */ /* 0x000fca0007ffe1ff */
[----:B------:R-:W-:Y:S01]  /*e5d0*/  IMAD R9, R4, R3, R9 ;  /* 0x0000000304097224 */ /* 0x000fe200078e0209 */
[----:B------:R-:W-:Y:S01]  /*e5e0*/  SHF.R.S32.HI R3, RZ, 0x1f, R2 ;  /* 0x0000001fff037819 */ /* 0x000fe20000011402 */
[----:B------:R-:W-:-:S04]  /*e5f0*/  IMAD R4, R29, UR6, RZ ;  /* 0x000000061d047c24 */ /* 0x000fc8000f8e02ff */
[C---:B------:R-:W-:Y:S02]  /*e600*/  IMAD R4, R25.reuse, UR7, R4 ;  /* 0x0000000719047c24 */ /* 0x040fe4000f8e0204 */
[----:B------:R-:W-:-:S04]  /*e610*/  IMAD.WIDE.U32 R2, R25, UR6, R2 ;  /* 0x0000000619027c25 */ /* 0x000fc8000f8e0002 */
[----:B------:R-:W-:Y:S01]  /*e620*/  IMAD.IADD R3, R4, 0x1, R3 ;  /* 0x0000000104037824 */ /* 0x000fe200078e0203 */
[----:B------:R-:W-:-:S04]  /*e630*/  LEA R4, P0, R2, UR4, 0x2 ;  /* 0x0000000402047c11 */ /* 0x000fc8000f8010ff */
[----:B------:R-:W-:-:S05]  /*e640*/  LEA.HI.X R5, R2, UR5, R3, 0x2, P0 ;  /* 0x0000000502057c11 */ /* 0x000fca00080f1403 */
[----:B------:R0:W5:Y:S04]  /*e650*/  LDG.E R4, desc[UR48][R4.64] ;  /* 0x0000003004047981 */ /* 0x000168000c1e1900 */
.L_x_263:
[----:B------:R-:W-:Y:S01]  /*e660*/  IMAD R2, R23, 0x8, R22 ;  /* 0x0000000817027824 */ /* 0x000fe200078e0216 */
[----:B------:R-:W-:Y:S01]  /*e670*/  SHF.L.U32 R3, R26, 0x1f, RZ ;  /* 0x0000001f1a037819 */ /* 0x000fe200000006ff */
[----:B------:R-:W-:Y:S03]  /*e680*/  BSSY B2, `(.L_x_264) ;  /* 0x0000003000027945 */ /* 0x000fe60003800000 */
[----:B------:R-:W1:Y:S02]  /*e690*/  SYNCS.PHASECHK.TRANS64.TRYWAIT P0, [R2+URZ+0x30840], R3 ;  /* 0x03084003020075a7 */ /* 0x000e64000800017f */
[----:B-1----:R-:W-:Y:S05]  /*e6a0*/  @!P0 BRA `(.L_x_265) ;  /* 0x0000002800d88947 */ /* 0x002fea0003800000 */
.L_x_348:
[----:B------:R-:W-:Y:S05]  /*e6b0*/  BSYNC B2 ;  /* 0x0000000000027941 */ /* 0x000fea0003800000 */
.L_x_264:
[----:B0-----:R-:W0:Y:S01]  /*e6c0*/  S2R R5, SR_TID.X ;  /* 0x0000000000057919 */ /* 0x001e220000002100 */
[----:B------:R-:W-:Y:S01]  /*e6d0*/  BSSY B2, `(.L_x_266) ;  /* 0x000000b000027945 */ /* 0x000fe20003800000 */
[----:B0-----:R-:W-:-:S04]  /*e6e0*/  LOP3.LUT R5, R5, 0x7f, RZ, 0xc0, !PT ;  /* 0x0000007f05057812 */ /* 0x001fc800078ec0ff */
[----:B------:R-:W-:-:S13]  /*e6f0*/  ISETP.NE.AND P1, PT, R5, RZ, PT ;  /* 0x000000ff0500720c */ /* 0x000fda0003f25270 */
[----:B------:R-:W-:Y:S05]  /*e700*/  @P1 BRA `(.L_x_267) ;  /* 0x00000000001c1947 */ /* 0x000fea0003800000 */
[----:B------:R-:W0:Y:S01]  /*e710*/  S2R R5, SR_TID.X ;  /* 0x0000000000057919 */ /* 0x000e220000002100 */
[----:B-1----:R-:W-:-:S04]  /*e720*/  IMAD.MOV.U32 R3, RZ, RZ, 0x6000 ;  /* 0x00006000ff037424 */ /* 0x002fc800078e00ff */
[----:B------:R2:W-:Y:S01]  /*e730*/  SYNCS.ARRIVE.TRANS64 RZ, [R2+URZ+0x30830], R3 ;  /* 0x0308300302ff79a7 */ /* 0x0005e2000800003f */
[----:B0-----:R-:W-:-:S04]  /*e740*/  LOP3.LUT R5, R5, 0x1f, RZ, 0xc0, !PT ;  /* 0x0000001f05057812 */ /* 0x001fc800078ec0ff */
[----:B------:R-:W-:-:S13]  /*e750*/  ISETP.NE.AND P0, PT, R5, RZ, PT ;  /* 0x000000ff0500720c */ /* 0x000fda0003f05270 */
[----:B--2---:R-:W-:Y:S05]  /*e760*/  @!P0 BRA `(.L_x_267) ;  /* 0x0000000000048947 */ /* 0x004fea0003800000 */
[----:B------:R-:W-:Y:S01]  /*e770*/  BPT.TRAP 0x1 ;  /* 0x000000040000795c */ /* 0x000fe20000300000 */
.L_x_267:
[----:B------:R-:W-:Y:S05]  /*e780*/  BSYNC B2 ;  /* 0x0000000000027941 */ /* 0x000fea0003800000 */
.L_x_266:
[----:B------:R-:W-:Y:S01]  /*e790*/  IMAD.MOV.U32 R5, RZ, RZ, RZ ;  /* 0x000000ffff057224 */ /* 0x000fe200078e00ff */
[C---:B-1----:R-:W-:Y:S01]  /*e7a0*/  LEA R3, R23.reuse, R0, 0x3 ;  /* 0x0000000017037211 */ /* 0x042fe200078e18ff */
[----:B------:R-:W-:Y:S01]  /*e7b0*/  IMAD R2, R23, 0x6000, R22 ;  /* 0x0000600017027824 */ /* 0x000fe200078e0216 */
[----:B------:R-:W-:Y:S01]  /*e7c0*/  UIADD3 UR4, UP0, UR38, 0x370, URZ ;  /* 0x0000037026047890 */ /* 0x000fe2000ff1e03f */
[----:B------:R-:W-:Y:S01]  /*e7d0*/  PLOP3.LUT P0, PT, PT, PT, PT, 0x80, 0x0 ;  /* 0x000000000000781c */ /* 0x000fe20003f0f070 */
[----:B------:R-:W-:Y:S01]  /*e7e0*/  IMAD R10, R9, 0xc0, R28 ;  /* 0x000000c0090a7824 */ /* 0x000fe200078e021c */
[----:B------:R-:W-:Y:S01]  /*e7f0*/  R2UR UR10, R5 ;  /* 0x00000000050a72ca */ /* 0x000fe200000e0000 */
[----:B------:R-:W-:Y:S01]  /*e800*/  VIADD R2, R2, 0x12400 ;  /* 0x0001240002027836 */ /* 0x000fe20000000000 */
[----:B------:R-:W-:Y:S01]  /*e810*/  UIADD3.X UR5, URZ, UR39, URZ, UP0, !UPT ;  /* 0x000000273f057290 */ /* 0x000fe200087fe43f */
[----:B------:R-:W-:Y:S01]  /*e820*/  VIADD R3, R3, 0x30 ;  /* 0x0000003003037836 */ /* 0x000fe20000000000 */
[----:B------:R-:W-:Y:S01]  /*e830*/  UMOV UR6, 0x0 ;  /* 0x0000000000067882 */ /* 0x000fe20000000000 */
[----:B------:R-:W-:-:S10]  /*e840*/  UMOV UR7, 0x14f00000 ;  /* 0x14f0000000077882 */ /* 0x000fd40000000000 */
.L_x_268:
        /* <DEDUP_REMOVED lines=15> */
.L_x_349:
[----:B------:R-:W-:Y:S05]  /*e940*/  BSYNC B2 ;  /* 0x0000000000027941 */ /* 0x000fea0003800000 */
.L_x_269:
[----:B------:R-:W-:Y:S01]  /*e950*/  BSSY B2, `(.L_x_271) ;  /* 0x000000b000027945 */ /* 0x000fe20003800000 */
[----:B------:R-:W-:Y:S01]  /*e960*/  IMAD.MOV.U32 R2, RZ, RZ, 0x0 ;  /* 0x00000000ff027424 */ /* 0x000fe200078e00ff */
[----:B0-----:R-:W-:Y:S02]  /*e970*/  MOV R3, 0x14f00000 ;  /* 0x14f0000000037802 */ /* 0x001fe40000000f00 */
        /* <DEDUP_REMOVED lines=8> */
.L_x_272:
[----:B------:R-:W-:Y:S05]  /*ea00*/  BSYNC B2 ;  /* 0x0000000000027941 */ /* 0x000fea0003800000 */
.L_x_271:
[----:B------:R-:W-:Y:S01]  /*ea10*/  R2UR UR10, R5 ;  /* 0x00000000050a72ca */ /* 0x000fe200000e0000 */
[----:B------:R-:W-:Y:S01]  /*ea20*/  UIADD3 UR4, UP0, UR38, 0x470, URZ ;  /* 0x0000047026047890 */ /* 0x000fe2000ff1e03f */
[----:B------:R-:W-:Y:S01]  /*ea30*/  R2UR UR6, R2 ;  /* 0x00000000020672ca */ /* 0x000fe200000e0000 */
[----:B------:R-:W-:Y:S01]  /*ea40*/  IMAD R2, R7, 0x6000, R22 ;  /* 0x0000600007027824 */ /* 0x000fe200078e0216 */
[----:B------:R-:W-:Y:S01]  /*ea50*/  R2UR UR7, R3 ;  /* 0x00000000030772ca */ /* 0x000fe200000e0000 */
[----:B------:R-:W-:Y:S01]  /*ea60*/  IMAD R3, R27, 0xc0, R28 ;  /* 0x000000c01b037824 */ /* 0x000fe200078e021c */
[----:B------:R-:W-:Y:S01]  /*ea70*/  PLOP3.LUT P0, PT, PT, PT, PT, 0x80, 0x0 ;  /* 0x000000000000781c */ /* 0x000fe20003f0f070 */
[----:B------:R-:W-:Y:S01]  /*ea80*/  VIADD R8, R8, 0x50 ;  /* 0x0000005008087836 */ /* 0x000fe20000000000 */
[----:B------:R-:W-:Y:S01]  /*ea90*/  UIADD3.X UR5, URZ, UR39, URZ, UP0, !UPT ;  /* 0x000000273f057290 */ /* 0x000fe200087fe43f */
[----:B------:R-:W-:-:S11]  /*eaa0*/  VIADD R2, R2, 0x400 ;  /* 0x0000040002027836 */ /* 0x000fd60000000000 */
.L_x_273:
        /* <DEDUP_REMOVED lines=12> */
.L_x_262:
[----:B------:R-:W-:Y:S05]  /*eb70*/  BSYNC B1 ;  /* 0x0000000000017941 */ /* 0x000fea0003800000 */
.L_x_261:
[C---:B------:R-:W-:Y:S01]  /*eb80*/  ISETP.GT.AND P0, PT, R6.reuse, 0x1, PT ;  /* 0x000000010600780c */ /* 0x040fe20003f04270 */
[----:B------:R-:W-:-:S12]  /*eb90*/  VIADD R6, R6, 0xfffffffe ;  /* 0xfffffffe06067836 */ /* 0x000fd80000000000 */
[----:B------:R-:W-:Y:S05]  /*eba0*/  @P0 BRA `(.L_x_274) ;  /* 0xfffffff0006c0947 */ /* 0x000fea000383ffff */
.L_x_232:
[----:B------:R-:W-:Y:S05]  /*ebb0*/  BSYNC B0 ;  /* 0x0000000000007941 */ /* 0x000fea0003800000 */
.L_x_231:
[----:B------:R-:W1:Y:S01]  /*ebc0*/  S2R R2, SR_TID.X ;  /* 0x0000000000027919 */ /* 0x000e620000002100 */
[----:B------:R-:W-:Y:S01]  /*ebd0*/  BSSY B0, `(.L_x_275) ;  /* 0x0000010000007945 */ /* 0x000fe20003800000 */
[----:B-1----:R-:W-:-:S04]  /*ebe0*/  LOP3.LUT R8, R2, 0x7f, RZ, 0xc0, !PT ;  /* 0x0000007f02087812 */ /* 0x002fc800078ec0ff */
[----:B------:R-:W-:-:S13]  /*ebf0*/  ISETP.NE.AND P0, PT, R8, RZ, PT ;  /* 0x000000ff0800720c */ /* 0x000fda0003f05270 */
[----:B------:R-:W-:Y:S05]  /*ec00*/  @P0 BRA `(.L_x_276) ;  /* 0x0000000000300947 */ /* 0x000fea0003800000 */
[----:B------:R-:W1:Y:S01]  /*ec10*/  S2R R5, SR_LANEID ;  /* 0x0000000000057919 */ /* 0x000e620000000000 */
[----:B------:R-:W-:Y:S01]  /*ec20*/  VOTEU.ANY UR4, UPT, PT ;  /* 0x0000000000047886 */ /* 0x000fe200038e0100 */
[----:B0-----:R-:W0:Y:S01]  /*ec30*/  LDC.64 R2, c[0x0][0xc60] ;  /* 0x00031800ff027b82 */ /* 0x001e220000000a00 */
[----:B------:R-:W1:Y:S02]  /*ec40*/  FLO.U32 R0, UR4 ;  /* 0x0000000400007d00 */ /* 0x000e6400080e0000 */
[----:B-1----:R-:W-:-:S06]  /*ec50*/  ISETP.EQ.U32.AND P0, PT, R0, R5, PT ;  /* 0x000000050000720c */ /* 0x002fcc0003f02070 */
[----:B------:R-:W0:Y:S07]  /*ec60*/  POPC R5, UR4 ;  /* 0x0000000400057d09 */ /* 0x000e2e0008000000 */
[----:B0-----:R-:W2:Y:S01]  /*ec70*/  @P0 ATOMG.E.ADD.STRONG.GPU PT, R3, desc[UR48][R2.64], R5 ;  /* 0x00000005020309a8 */ /* 0x001ea200081ee1f0 */
[----:B------:R-:W0:Y:S02]  /*ec80*/  S2R R4, SR_LTMASK ;  /* 0x0000000000047919 */ /* 0x000e240000003900 */
[----:B0-----:R-:W-:-:S04]  /*ec90*/  LOP3.LUT R4, R4, UR4, RZ, 0xc0, !PT ;  /* 0x0000000404047c12 */ /* 0x001fc8000f8ec0ff */
[----:B------:R-:W0:Y:S01]  /*eca0*/  POPC R7, R4 ;  /* 0x0000000400077309 */ /* 0x000e220000000000 */
[----:B--2---:R-:W0:Y:S02]  /*ecb0*/  SHFL.IDX PT, R0, R3, R0, 0x1f ;  /* 0x00001f0003007589 */ /* 0x004e2400000e0000 */
[----:B0-----:R-:W-:-:S07]  /*ecc0*/  IADD3 R16, R0, UR37, R7 ;  /* 0x0000002500107c10 */ /* 0x001fce000fffe007 */
.L_x_276:
[----:B------:R-:W-:Y:S05]  /*ecd0*/  BSYNC B0 ;  /* 0x0000000000007941 */ /* 0x000fea0003800000 */
.L_x_275:
[----:B------:R-:W2:Y:S01]  /*ece0*/  LDL.LU R0, [R1] ;  /* 0x0000000001007983 */ /* 0x000ea20000300800 */
[----:B------:R-:W-:Y:S01]  /*ecf0*/  BSSY B0, `(.L_x_277) ;  /* 0x0000028000007945 */ /* 0x000fe20003800000 */
[----:B--2---:R-:W-:-:S13]  /*ed00*/  ISETP.NE.AND P0, PT, R0, RZ, PT ;  /* 0x000000ff0000720c */ /* 0x004fda0003f05270 */
[----:B------:R-:W-:Y:S05]  /*ed10*/  @!P0 BRA `(.L_x_278) ;  /* 0x0000000000948947 */ /* 0x000fea0003800000 */
[----:B0-----:R-:W-:Y:S01]  /*ed20*/  IMAD R3, R23, 0x8, R22 ;  /* 0x0000000817037824 */ /* 0x001fe200078e0216 */
[----:B------:R-:W-:Y:S01]  /*ed30*/  SHF.L.U32 R0, R26, 0x1f, RZ ;  /* 0x0000001f1a007819 */ /* 0x000fe200000006ff */
[----:B------:R-:W-:Y:S01]  /*ed40*/  BSSY B1, `(.L_x_279) ;  /* 0x0000004000017945 */ /* 0x000fe20003800000 */
[----:B------:R-:W-:Y:S02]  /*ed50*/  ISETP.NE.AND P1, PT, R8, RZ, PT ;  /* 0x000000ff0800720c */ /* 0x000fe40003f25270 */
[----:B------:R-:W0:Y:S02]  /*ed60*/  SYNCS.PHASECHK.TRANS64.TRYWAIT P0, [R3+URZ+0x30860], R0 ;  /* 0x03086000030075a7 */ /* 0x000e24000800017f */
[----:B0-----:R-:W-:Y:S09]  /*ed70*/  @!P0 BRA `(.L_x_280) ;  /* 0x00000024004c8947 */ /* 0x001ff20003800000 */
.L_x_350:
[----:B------:R-:W-:Y:S05]  /*ed80*/  BSYNC B1 ;  /* 0x0000000000017941 */ /* 0x000fea0003800000 */
.L_x_279:
        /* <DEDUP_REMOVED lines=9> */
.L_x_282:
[----:B------:R-:W-:Y:S05]  /*ee20*/  BSYNC B1 ;  /* 0x0000000000017941 */ /* 0x000fea0003800000 */
.L_x_281:
[----:B0-----:R-:W-:Y:S01]  /*ee30*/  IMAD R0, R23, 0x6000, R22 ;  /* 0x0000600017007824 */ /* 0x001fe200078e0216 */
[----:B------:R-:W-:Y:S01]  /*ee40*/  UIADD3 UR4, UP0, UR38, 0x470, URZ ;  /* 0x0000047026047890 */ /* 0x000fe2000ff1e03f */
[----:B------:R-:W-:Y:S01]  /*ee50*/  PLOP3.LUT P0, PT, PT, PT, PT, 0x80, 0x0 ;  /* 0x000000000000781c */ /* 0x000fe20003f0f070 */
[----:B------:R-:W-:Y:S01]  /*ee60*/  IMAD R28, R27, 0xc0, R28 ;  /* 0x000000c01b1c7824 */ /* 0x000fe200078e021c */
[----:B------:R-:W-:Y:S01]  /*ee70*/  UMOV UR6, 0x0 ;  /* 0x0000000000067882 */ /* 0x000fe20000000000 */
[----:B------:R-:W-:Y:S01]  /*ee80*/  VIADD R2, R3, 0x30850 ;  /* 0x0003085003027836 */ /* 0x000fe20000000000 */
[----:B------:R-:W-:Y:S01]  /*ee90*/  IADD3 R0, R0, 0x400, RZ ;  /* 0x0000040000007810 */ /* 0x000fe20007ffe0ff */
[----:B------:R-:W-:Y:S01]  /*eea0*/  UIADD3.X UR5, URZ, UR39, URZ, UP0, !UPT ;  /* 0x000000273f057290 */ /* 0x000fe200087fe43f */
[----:B------:R-:W-:Y:S01]  /*eeb0*/  UMOV UR7, 0x14f00000 ;  /* 0x14f0000000077882 */ /* 0x000fe20000000000 */
[----:B------:R-:W-:-:S10]  /*eec0*/  UMOV UR10, URZ ;  /* 0x0000003f000a7c82 */ /* 0x000fd40008000000 */
.L_x_283:
        /* <DEDUP_REMOVED lines=10> */
.L_x_278:
[----:B------:R-:W-:Y:S05]  /*ef70*/  BSYNC B0 ;  /* 0x0000000000007941 */ /* 0x000fea0003800000 */
.L_x_277:
[----:B------:R-:W-:-:S05]  /*ef80*/  VIADD R23, R23, 0x1 ;  /* 0x0000000117177836 */ /* 0x000fca0000000000 */
[----:B------:R-:W-:-:S04]  /*ef90*/  ISETP.NE.AND P0, PT, R23, 0x2, PT ;  /* 0x000000021700780c */ /* 0x000fc80003f05270 */
[----:B0-----:R-:W-:Y:S02]  /*efa0*/  SEL R3, RZ, 0x1, P0 ;  /* 0x00000001ff037807 */ /* 0x001fe40000000000 */
[----:B------:R-:W-:Y:S02]  /*efb0*/  SEL R23, R23, RZ, P0 ;  /* 0x000000ff17177207 */ /* 0x000fe40000000000 */
[----:B------:R-:W-:-:S07]  /*efc0*/  LOP3.LUT R26, R26, R3, RZ, 0x3c, !PT ;  /* 0x000000031a1a7212 */ /* 0x000fce00078e3cff */
.L_x_213:
[----:B------:R-:W-:Y:S05]  /*efd0*/  BSYNC B7 ;  /* 0x0000000000077941 */ /* 0x000fea0003800000 */
.L_x_211:
[----:B------:R-:W2:Y:S02]  /*efe0*/  LDL R0, [R1+0x38] ;  /* 0x0000380001007983 */ /* 0x000ea40000100800 */
[----:B--2---:R-:W-:-:S13]  /*eff0*/  ISETP.NE.AND P0, PT, R0, RZ, PT ;  /* 0x000000ff0000720c */ /* 0x004fda0003f05270 */
[----:B------:R-:W-:Y:S05]  /*f000*/  @!P0 BRA `(.L_x_284) ;  /* 0x0000000000248947 */ /* 0x000fea0003800000 */
[----:B------:R-:W-:Y:S05]  /*f010*/  WARPSYNC.ALL ;  /* 0x0000000000007948 */ /* 0x000fea0003800000 */
[----:B------:R-:W1:Y:S08]  /*f020*/  S2UR UR5, SR_CgaCtaId ;  /* 0x00000000000579c3 */ /* 0x000e700000008800 */
[----:B------:R-:W-:Y:S06]  /*f030*/  BAR.SYNC.DEFER_BLOCKING 0x5, 0x200 ;  /* 0x0148000000007b1d */ /* 0x000fec0000010000 */
[----:B------:R-:W-:-:S02]  /*f040*/  UMOV UR4, 0x400 ;  /* 0x0000040000047882 */ /* 0x000fc40000000000 */
[----:B-1----:R-:W-:-:S06]  /*f050*/  ULEA UR4, UR5, UR4, 0x18 ;  /* 0x0000000405047291 */ /* 0x002fcc000f8ec03f */
[----:B------:R-:W-:-:S05]  /*f060*/  IMAD.U32 R22, RZ, RZ, UR4 ;  /* 0x00000004ff167e24 */ /* 0x000fca000f8e00ff */
[----:B------:R1:W2:Y:S01]  /*f070*/  LDS.128 R16, [R22+0x308d0] ;  /* 0x0308d00016107984 */ /* 0x0002a20000000c00 */
[----:B------:R-:W-:Y:S06]  /*f080*/  BAR.ARV 0x4, 0x200 ;  /* 0x0108000000007b1d */ /* 0x000fec0000002000 */
[----:B------:R-:W-:Y:S05]  /*f090*/  BRA `(.L_x_285) ;  /* 0x0000000800407947 */ /* 0x000fea0003800000 */
.L_x_284:
[----:B------:R-:W0:Y:S01]  /*f0a0*/  S2R R0, SR_TID.X ;  /* 0x0000000000007919 */ /* 0x000e220000002100 */
[----:B------:R-:W-:Y:S01]  /*f0b0*/  UMOV UR4, 0xffffffff ;  /* 0xffffffff00047882 */ /* 0x000fe20000000000 */
[----:B0-----:R-:W-:-:S04]  /*f0c0*/  LOP3.LUT R8, R0, 0x1f, RZ, 0xc0, !PT ;  /* 0x0000001f00087812 */ /* 0x001fc800078ec0ff */
[----:B------:R-:W-:Y:S01]  /*f0d0*/  ISETP.NE.AND P0, PT, R8, 0x1f, PT ;  /* 0x0000001f0800780c */ /* 0x000fe20003f05270 */
[----:B------:R-:W-:-:S12]  /*f0e0*/  BRA.DIV UR4, `(.L_x_286) ;  /* 0x0000002204847947 */ /* 0x000fd8000b800000 */
[----:B------:R-:W-:Y:S01]  /*f0f0*/  IMAD.IADD R5, R19, 0x1, R8 ;  /* 0x0000000113057824 */ /* 0x000fe200078e0208 */
[----:B------:R-:W-:-:S04]  /*f100*/  ULDC UR4, c[0x0][0xc3c] ;  /* 0x00030f0000047ab9 */ /* 0x000fc80000000800 */
[----:B------:R-:W-:-:S13]  /*f110*/  ISETP.GE.OR P1, PT, R5, UR4, !P0 ;  /* 0x0000000405007c0c */ /* 0x000fda000c726670 */
[----:B------:R-:W0:Y:S02]  /*f120*/  @!P1 LDC.64 R2, c[0x0][0xc80] ;  /* 0x00032000ff029b82 */ /* 0x000e240000000a00 */
[----:B0-----:R-:W-:-:S06]  /*f130*/  @!P1 IMAD.WIDE R2, R5, 0x4, R2 ;  /* 0x0000000405029825 */ /* 0x001fcc00078e0202 */
[----:B------:R-:W2:Y:S01]  /*f140*/  @!P1 LDG.E R2, desc[UR48][R2.64] ;  /* 0x0000003002029981 */ /* 0x000ea2000c1e1900 */
[----:B------:R-:W-:Y:S01]  /*f150*/  IMAD.MOV.U32 R5, RZ, RZ, RZ ;  /* 0x000000ffff057224 */ /* 0x000fe200078e00ff */
[C---:B------:R-:W-:Y:S02]  /*f160*/  ISETP.GE.U32.AND P2, PT, R8.reuse, 0x2, PT ;  /* 0x000000020800780c */ /* 0x040fe40003f46070 */
[C---:B------:R-:W-:Y:S01]  /*f170*/  ISETP.GE.U32.AND P3, PT, R8.reuse, 0x4, PT ;  /* 0x000000040800780c */ /* 0x040fe20003f66070 */
[----:B------:R-:W-:Y:S01]  /*f180*/  SHFL.IDX PT, R0, R16, RZ, 0x1f ;  /* 0x00001fff10007589 */ /* 0x000fe200000e0000 */
[C---:B------:R-:W-:Y:S02]  /*f190*/  ISETP.GE.U32.AND P4, PT, R8.reuse, 0x8, PT ;  /* 0x000000080800780c */ /* 0x040fe40003f86070 */
[----:B------:R-:W-:Y:S01]  /*f1a0*/  ISETP.GE.U32.AND P5, PT, R8, 0x10, PT ;  /* 0x000000100800780c */ /* 0x000fe20003fa6070 */
[----:B------:R-:W-:Y:S01]  /*f1b0*/  SHFL.IDX PT, R4, R16, 0x1, 0x1f ;  /* 0x00201f0010047f89 */ /* 0x000fe200000e0000 */
[----:B--2---:R-:W-:-:S02]  /*f1c0*/  @!P1 MOV R5, R2 ;  /* 0x0000000200059202 */ /* 0x004fc40000000f00 */
[----:B------:R-:W-:-:S03]  /*f1d0*/  ISETP.NE.AND P1, PT, R8, RZ, PT ;  /* 0x000000ff0800720c */ /* 0x000fc60003f25270 */
        /* <DEDUP_REMOVED lines=15> */
[----:B------:R0:W1:Y:S02]  /*f2d0*/  SHFL.IDX PT, R14, R2, 0x1f, 0x1f ;  /* 0x03e01f00020e7f89 */ /* 0x00006400000e0000 */
.L_x_360:
[----:B------:R-:W-:Y:S02]  /*f2e0*/  ULDC UR4, c[0x0][0xc38] ;  /* 0x00030e0000047ab9 */ /* 0x000fe40000000800 */
[----:B------:R-:W-:-:S04]  /*f2f0*/  IMAD.U32 R7, RZ, RZ, UR4 ;  /* 0x00000004ff077e24 */ /* 0x000fc8000f8e00ff */
[----:B-1----:R-:W-:-:S04]  /*f300*/  IMAD R14, R14, R7, RZ ;  /* 0x000000070e0e7224 */ /* 0x002fc800078e02ff */
[----:B------:R-:W-:-:S05]  /*f310*/  IMAD.IADD R9, R4, 0x1, R14 ;  /* 0x0000000104097824 */ /* 0x000fca00078e020e */
[----:B------:R-:W-:-:S13]  /*f320*/  ISETP.GT.AND P6, PT, R9, R0, PT ;  /* 0x000000000900720c */ /* 0x000fda0003fc4270 */
[----:B------:R-:W-:Y:S05]  /*f330*/  @P6 BRA `(.L_x_287) ;  /* 0x00000000009c6947 */ /* 0x000fea0003800000 */
.L_x_292:
[----:B0-----:R-:W0:Y:S01]  /*f340*/  LDC R2, c[0x0][0xc3c] ;  /* 0x00030f00ff027b82 */ /* 0x001e220000000800 */
[----:B------:R-:W-:-:S05]  /*f350*/  VIADD R19, R19, 0x1f ;  /* 0x0000001f13137836 */ /* 0x000fca0000000000 */
[----:B0-----:R-:W-:-:S13]  /*f360*/  ISETP.GE.AND P6, PT, R19, R2, PT ;  /* 0x000000021300720c */ /* 0x001fda0003fc6270 */
[----:B------:R-:W-:Y:S05]  /*f370*/  @P6 BRA `(.L_x_288) ;  /* 0x0000000400446947 */ /* 0x000fea0003800000 */
[----:B------:R-:W0:Y:S01]  /*f380*/  S2R R3, SR_TID.X ;  /* 0x0000000000037919 */ /* 0x000e220000002100 */
[----:B------:R-:W-:Y:S01]  /*f390*/  BSSY B0, `(.L_x_289) ;  /* 0x0000009000007945 */ /* 0x000fe20003800000 */
[----:B------:R-:W-:Y:S02]  /*f3a0*/  MOV R5, RZ ;  /* 0x000000ff00057202 */ /* 0x000fe40000000f00 */
[----:B0-----:R-:W-:-:S05]  /*f3b0*/  LOP3.LUT R3, R3, 0x1f, RZ, 0xc0, !PT ;  /* 0x0000001f03037812 */ /* 0x001fca00078ec0ff */
[----:B------:R-:W-:-:S05]  /*f3c0*/  IMAD.IADD R7, R19, 0x1, R3 ;  /* 0x0000000113077824 */ /* 0x000fca00078e0203 */
[----:B------:R-:W-:-:S13]  /*f3d0*/  ISETP.GE.OR P6, PT, R7, R2, !P0 ;  /* 0x000000020700720c */ /* 0x000fda00047c6670 */
[----:B------:R-:W-:Y:S05]  /*f3e0*/  @P6 BRA `(.L_x_290) ;  /* 0x00000000000c6947 */ /* 0x000fea0003800000 */
[----:B------:R-:W0:Y:S02]  /*f3f0*/  LDC.64 R2, c[0x0][0xc80] ;  /* 0x00032000ff027b82 */ /* 0x000e240000000a00 */
[----:B0-----:R-:W-:-:S05]  /*f400*/  IMAD.WIDE R2, R7, 0x4, R2 ;  /* 0x0000000407027825 */ /* 0x001fca00078e0202 */
[----:B------:R0:W5:Y:S02]  /*f410*/  LDG.E R5, desc[UR48][R2.64] ;  /* 0x0000003002057981 */ /* 0x000164000c1e1900 */
.L_x_290:
[----:B------:R-:W-:Y:S05]  /*f420*/  BSYNC B0 ;  /* 0x0000000000007941 */ /* 0x000fea0003800000 */
.L_x_289:
[----:B------:R-:W-:-:S03]  /*f430*/  UMOV UR4, 0xffffffff ;  /* 0xffffffff00047882 */ /* 0x000fc60000000000 */
[----:B------:R-:W-:Y:S05]  /*f440*/  BRA.DIV UR4, `(.L_x_291) ;  /* 0x0000002204d07947 */ /* 0x000fea000b800000 */
[----:B-----5:R-:W1:Y:S02]  /*f450*/  SHFL.UP PT, R14, R5, 0x1, RZ ;  /* 0x04200000050e7989 */ /* 0x020e6400000e00ff */
[----:B-1----:R-:W-:-:S05]  /*f460*/  SEL R14, R14, RZ, P1 ;  /* 0x000000ff0e0e7207 */ /* 0x002fca0000800000 */
        /* <DEDUP_REMOVED lines=14> */
.L_x_368:
[----:B------:R-:W-:Y:S02]  /*f550*/  ULDC UR4, c[0x0][0xc38] ;  /* 0x00030e0000047ab9 */ /* 0x000fe40000000800 */
[----:B------:R-:W-:-:S04]  /*f560*/  IMAD.U32 R7, RZ, RZ, UR4 ;  /* 0x00000004ff077e24 */ /* 0x000fc8000f8e00ff */
[----:B-1----:R-:W-:-:S04]  /*f570*/  IMAD R14, R14, R7, RZ ;  /* 0x000000070e0e7224 */ /* 0x002fc800078e02ff */
[----:B------:R-:W-:-:S05]  /*f580*/  IMAD.IADD R9, R14, 0x1, R9 ;  /* 0x000000010e097824 */ /* 0x000fca00078e0209 */
[----:B------:R-:W-:-:S13]  /*f590*/  ISETP.GT.AND P6, PT, R9, R0, PT ;  /* 0x000000000900720c */ /* 0x000fda0003fc4270 */
[----:B------:R-:W-:Y:S05]  /*f5a0*/  @!P6 BRA `(.L_x_292) ;  /* 0xfffffffc0064e947 */ /* 0x000fea000383ffff */
.L_x_287:
[----:B------:R-:W-:Y:S01]  /*f5b0*/  IMAD.IADD R16, R9, 0x1, -R14 ;  /* 0x0000000109107824 */ /* 0x000fe200078e0a0e */
[----:B------:R-:W-:-:S03]  /*f5c0*/  UMOV UR4, 0xffffffff ;  /* 0xffffffff00047882 */ /* 0x000fc60000000000 */
[----:B------:R-:W-:-:S05]  /*f5d0*/  IMAD R3, R2, R7, R16 ;  /* 0x0000000702037224 */ /* 0x000fca00078e0210 */
[----:B------:R-:W-:Y:S01]  /*f5e0*/  ISETP.GT.AND P6, PT, R3, R0, PT ;  /* 0x000000000300720c */ /* 0x000fe20003fc4270 */
[----:B------:R-:W-:-:S12]  /*f5f0*/  BRA.DIV UR4, `(.L_x_293) ;  /* 0x0000002604207947 */ /* 0x000fd8000b800000 */
[----:B------:R-:W-:-:S04]  /*f600*/  VOTE.ANY R3, PT, !P6 ;  /* 0x0000000000037806 */ /* 0x000fc800070e0100 */
[----:B------:R-:W1:Y:S02]  /*f610*/  POPC R4, R3 ;  /* 0x0000000300047309 */ /* 0x000e640000000000 */
[----:B-1----:R1:W2:Y:S02]  /*f620*/  SHFL.IDX PT, R5, R5, R4, 0x1f ;  /* 0x00001f0405057589 */ /* 0x0022a400000e0000 */
.L_x_372:
[----:B------:R-:W-:Y:S01]  /*f630*/  ISETP.NE.AND P0, PT, R3, RZ, PT ;  /* 0x000000ff0300720c */ /* 0x000fe20003f05270 */
[----:B------:R-:W-:-:S12]  /*f640*/  IMAD.MOV.U32 R14, RZ, RZ, RZ ;  /* 0x000000ffff0e7224 */ /* 0x000fd800078e00ff */
[----:B------:R-:W-:Y:S05]  /*f650*/  @!P0 BRA `(.L_x_294) ;  /* 0x0000000000108947 */ /* 0x000fea0003800000 */
[----:B------:R-:W-:Y:S01]  /*f660*/  UMOV UR4, 0xffffffff ;  /* 0xffffffff00047882 */ /* 0x000fe20000000000 */
[----:B------:R-:W-:Y:S02]  /*f670*/  IADD3 R12, R4, -0x1, RZ ;  /* 0xffffffff040c7810 */ /* 0x000fe40007ffe0ff */
[----:B------:R-:W-:Y:S05]  /*f680*/  BRA.DIV UR4, `(.L_x_295) ;  /* 0x0000002604447947 */ /* 0x000fea000b800000 */
[----:B------:R3:W4:Y:S02]  /*f690*/  SHFL.IDX PT, R14, R2, R12, 0x1f ;  /* 0x00001f0c020e7589 */ /* 0x00072400000e0000 */
.L_x_294:
[----:B--2---:R-:W-:Y:S01]  /*f6a0*/  IABS R6, R5 ;  /* 0x0000000500067213 */ /* 0x004fe20000000000 */
[----:B----4-:R-:W-:Y:S02]  /*f6b0*/  IMAD R16, R14, R7, R16 ;  /* 0x000000070e107224 */ /* 0x010fe400078e0210 */
[----:B------:R-:W-:Y:S01]  /*f6c0*/  IMAD.IADD R19, R4, 0x1, R19 ;  /* 0x0000000104137824 */ /* 0x000fe200078e0213 */
[----:B------:R-:W2:Y:S01]  /*f6d0*/  I2F.RP R8, R6 ;  /* 0x0000000600087306 */ /* 0x000ea20000209400 */
[----:B------:R-:W-:-:S07]  /*f6e0*/  IMAD.IADD R0, R0, 0x1, -R16 ;  /* 0x0000000100007824 */ /* 0x000fce00078e0a10 */
[----:B--2---:R-:W0:Y:S02]  /*f6f0*/  MUFU.RCP R8, R8 ;  /* 0x0000000800087308 */ /* 0x004e240000001000 */
[----:B0--3--:R-:W-:-:S06]  /*f700*/  VIADD R2, R8, 0xffffffe ;  /* 0x0ffffffe08027836 */ /* 0x009fcc0000000000 */
[----:B------:R0:W2:Y:S02]  /*f710*/  F2I.FTZ.U32.TRUNC.NTZ R3, R2 ;  /* 0x0000000200037305 */ /* 0x0000a4000021f000 */
[----:B0-----:R-:W-:Y:S02]  /*f720*/  IMAD.MOV.U32 R2, RZ, RZ, RZ ;  /* 0x000000ffff027224 */ /* 0x001fe400078e00ff */
[----:B--2---:R-:W-:-:S04]  /*f730*/  IMAD.MOV R7, RZ, RZ, -R3 ;  /* 0x000000ffff077224 */ /* 0x004fc800078e0a03 */
[----:B------:R-:W-:-:S04]  /*f740*/  IMAD R7, R7, R6, RZ ;  /* 0x0000000607077224 */ /* 0x000fc800078e02ff */
[----:B------:R-:W-:Y:S01]  /*f750*/  IMAD.HI.U32 R3, R3, R7, R2 ;  /* 0x0000000703037227 */ /* 0x000fe200078e0002 */
[----:B------:R-:W-:Y:S02]  /*f760*/  IABS R7, R5 ;  /* 0x0000000500077213 */ /* 0x000fe40000000000 */
[----:B------:R-:W-:Y:S02]  /*f770*/  IABS R2, R0 ;  /* 0x0000000000027213 */ /* 0x000fe40000000000 */
[----:B------:R-:W-:-:S03]  /*f780*/  IADD3 R7, RZ, -R7, RZ ;  /* 0x80000007ff077210 */ /* 0x000fc60007ffe0ff */
[----:B------:R-:W-:-:S04]  /*f790*/  IMAD.HI.U32 R3, R3, R2, RZ ;  /* 0x0000000203037227 */ /* 0x000fc800078e00ff */
[----:B------:R-:W-:Y:S01]  /*f7a0*/  IMAD R7, R3, R7, R2 ;  /* 0x0000000703077224 */ /* 0x000fe200078e0202 */
[----:B------:R-:W-:-:S04]  /*f7b0*/  LOP3.LUT R2, R0, R5, RZ, 0x3c, !PT ;  /* 0x0000000500027212 */ /* 0x000fc800078e3cff */
[----:B------:R-:W-:Y:S02]  /*f7c0*/  ISETP.GT.U32.AND P1, PT, R6, R7, PT ;  /* 0x000000070600720c */ /* 0x000fe40003f24070 */
[----:B------:R-:W-:-:S11]  /*f7d0*/  ISETP.GE.AND P2, PT, R2, RZ, PT ;  /* 0x000000ff0200720c */ /* 0x000fd60003f46270 */
[----:B------:R-:W-:Y:S02]  /*f7e0*/  @!P1 IMAD.IADD R7, R7, 0x1, -R6 ;  /* 0x0000000107079824 */ /* 0x000fe400078e0a06 */
[----:B------:R-:W-:Y:S01]  /*f7f0*/  @!P1 VIADD R3, R3, 0x1 ;  /* 0x0000000103039836 */ /* 0x000fe20000000000 */
[----:B------:R-:W-:Y:S02]  /*f800*/  ISETP.NE.AND P1, PT, R5, RZ, PT ;  /* 0x000000ff0500720c */ /* 0x000fe40003f25270 */
[----:B------:R-:W-:-:S13]  /*f810*/  ISETP.GE.U32.AND P0, PT, R7, R6, PT ;  /* 0x000000060700720c */ /* 0x000fda0003f06070 */
[----:B------:R-:W-:-:S04]  /*f820*/  @P0 VIADD R3, R3, 0x1 ;  /* 0x0000000103030836 */ /* 0x000fc80000000000 */
[----:B------:R-:W-:Y:S01]  /*f830*/  @!P2 IMAD.MOV R3, RZ, RZ, -R3 ;  /* 0x000000ffff03a224 */ /* 0x000fe200078e0a03 */
[----:B------:R-:W-:-:S04]  /*f840*/  @!P1 LOP3.LUT R3, RZ, R5, RZ, 0x33, !PT ;  /* 0x00000005ff039212 */ /* 0x000fc800078e33ff */
[----:B------:R-:W-:Y:S01]  /*f850*/  IADD3 R17, -R3, RZ, RZ ;  /* 0x000000ff03117210 */ /* 0x000fe20007ffe1ff */
[----:B------:R-:W-:-:S04]  /*f860*/  IMAD.MOV.U32 R18, RZ, RZ, R3 ;  /* 0x000000ffff127224 */ /* 0x000fc800078e0003 */
[----:B------:R-:W-:Y:S01]  /*f870*/  IMAD R17, R5, R17, R0 ;  /* 0x0000001105117224 */ /* 0x000fe200078e0200 */
[----:B------:R-:W-:Y:S06]  /*f880*/  BRA `(.L_x_296) ;  /* 0x00000000001c7947 */ /* 0x000fec0003800000 */
.L_x_288:
[----:B------:R-:W-:Y:S01]  /*f890*/  UMOV UR4, URZ ;  /* 0x0000003f00047c82 */ /* 0x000fe20008000000 */
[----:B------:R-:W-:Y:S01]  /*f8a0*/  UMOV UR5, URZ ;  /* 0x0000003f00057c82 */ /* 0x000fe20008000000 */
[----:B------:R-:W-:Y:S01]  /*f8b0*/  ULDC UR6, c[0x0][0xc3c] ;  /* 0x00030f0000067ab9 */ /* 0x000fe20000000800 */
[----:B------:R-:W-:Y:S01]  /*f8c0*/  IMAD.MOV.U32 R16, RZ, RZ, R0 ;  /* 0x000000ffff107224 */ /* 0x000fe200078e0000 */
[----:B------:R-:W-:Y:S01]  /*f8d0*/  MOV R18, UR5 ;  /* 0x0000000500127c02 */ /* 0x000fe20008000f00 */
[----:B------:R-:W-:Y:S02]  /*f8e0*/  IMAD.U32 R17, RZ, RZ, UR4 ;  /* 0x00000004ff117e24 */ /* 0x000fe4000f8e00ff */
[----:B------:R-:W-:-:S07]  /*f8f0*/  IMAD.U32 R19, RZ, RZ, UR6 ;  /* 0x00000006ff137e24 */ /* 0x000fce000f8e00ff */
.L_x_296:
[----:B------:R-:W0:Y:S01]  /*f900*/  S2R R0, SR_TID.X ;  /* 0x0000000000007919 */ /* 0x000e220000002100 */
[----:B------:R-:W-:Y:S05]  /*f910*/  WARPSYNC.ALL ;  /* 0x0000000000007948 */ /* 0x000fea0003800000 */
[----:B------:R-:W-:Y:S01]  /*f920*/  BAR.SYNC.DEFER_BLOCKING 0x4, 0x200 ;  /* 0x0108000000007b1d */ /* 0x000fe20000010000 */
[----:B0-----:R-:W-:-:S04]  /*f930*/  LOP3.LUT R0, R0, 0x1f, RZ, 0xc0, !PT ;  /* 0x0000001f00007812 */ /* 0x001fc800078ec0ff */
[----:B------:R-:W-:-:S13]  /*f940*/  ISETP.NE.AND P0, PT, R0, RZ, PT ;  /* 0x000000ff0000720c */ /* 0x000fda0003f05270 */
[----:B------:R-:W0:Y:S01]  /*f950*/  @!P0 S2R R3, SR_CgaCtaId ;  /* 0x0000000000038919 */ /* 0x000e220000008800 */
[----:B------:R-:W-:-:S04]  /*f960*/  @!P0 MOV R0, 0x400 ;  /* 0x0000040000008802 */ /* 0x000fc80000000f00 */
[----:B0-----:R-:W-:-:S05]  /*f970*/  @!P0 LEA R22, R3, R0, 0x18 ;  /* 0x0000000003168211 */ /* 0x001fca00078ec0ff */
[----:B------:R3:W-:Y:S01]  /*f980*/  @!P0 STS.128 [R22+0x308d0], R16 ;  /* 0x0308d01016008388 */ /* 0x0007e20000000c00 */
[----:B------:R-:W-:Y:S06]  /*f990*/  BAR.ARV 0x5, 0x200 ;  /* 0x0148000000007b1d */ /* 0x000fec0000002000 */
.L_x_285:
[----:B------:R-:W-:Y:S02]  /*f9a0*/  ULDC UR4, c[0x0][0xc3c] ;  /* 0x00030f0000047ab9 */ /* 0x000fe40000000800 */
[----:B--2---:R-:W-:-:S13]  /*f9b0*/  ISETP.GE.AND P0, PT, R19, UR4, PT ;  /* 0x0000000413007c0c */ /* 0x004fda000bf06270 */
[----:B------:R-:W-:Y:S05]  /*f9c0*/  @!P0 BRA `(.L_x_297) ;  /* 0xffffffbc00008947 */ /* 0x000fea000383ffff */
[----:B------:R-:W-:Y:S05]  /*f9d0*/  BSYNC B8 ;  /* 0x0000000000087941 */ /* 0x000fea0003800000 */
.L_x_207:
[----:B--2---:R-:W2:Y:S01]  /*f9e0*/  LDL.LU R0, [R1+0x30] ;  /* 0x0000300001007983 */ /* 0x004ea20000300800 */
[----:B------:R-:W-:Y:S01]  /*f9f0*/  BSSY B0, `(.L_x_298) ;  /* 0x000000b000007945 */ /* 0x000fe20003800000 */
[----:B------:R-:W4:Y:S01]  /*fa00*/  S2R R5, SR_CgaCtaId ;  /* 0x0000000000057919 */ /* 0x000f220000008800 */
[----:B--2---:R-:W-:-:S05]  /*fa10*/  VIADD R0, R0, 0x1 ;  /* 0x0000000100007836 */ /* 0x004fca0000000000 */
[----:B0-----:R-:W-:-:S04]  /*fa20*/  LEA.HI R2, R0, R0, RZ, 0x1 ;  /* 0x0000000000027211 */ /* 0x001fc800078f08ff */
[----:B------:R-:W-:Y:S02]  /*fa30*/  LOP3.LUT R3, R2, 0xfffffffe, RZ, 0xc0, !PT ;  /* 0xfffffffe02037812 */ /* 0x000fe400078ec0ff */
[----:B------:R-:W-:-:S03]  /*fa40*/  MOV R2, 0x400 ;  /* 0x0000040000027802 */ /* 0x000fc60000000f00 */
[----:B------:R-:W-:Y:S01]  /*fa50*/  IMAD.IADD R0, R0, 0x1, -R3 ;  /* 0x0000000100007824 */ /* 0x000fe200078e0a03 */
[----:B----4-:R-:W-:-:S04]  /*fa60*/  LEA R9, R5, R2, 0x18 ;  /* 0x0000000205097211 */ /* 0x010fc800078ec0ff */
[----:B------:R-:W-:-:S04]  /*fa70*/  SHF.L.U32 R0, R0, 0x1f, RZ ;  /* 0x0000001f00007819 */ /* 0x000fc800000006ff */
[----:B------:R-:W0:Y:S02]  /*fa80*/  SYNCS.PHASECHK.TRANS64.TRYWAIT P0, [R9+URZ+0x30820], R0 ;  /* 0x03082000090075a7 */ /* 0x000e24000800017f */
[----:B0-----:R-:W-:Y:S05]  /*fa90*/  @!P0 BRA `(.L_x_299) ;  /* 0x0000002000648947 */ /* 0x001fea0003800000 */
.L_x_375:
[----:B------:R-:W-:Y:S05]  /*faa0*/  BSYNC B0 ;  /* 0x0000000000007941 */ /* 0x000fea0003800000 */
.L_x_298:
[----:B------:R-:W-:-:S03]  /*fab0*/  UMOV UR4, 0xffffffff ;  /* 0xffffffff00047882 */ /* 0x000fc60000000000 */
[----:B------:R-:W-:Y:S05]  /*fac0*/  BRA.DIV UR4, `(.L_x_300) ;  /* 0x00000022046c7947 */ /* 0x000fea000b800000 */
[----:B0-----:R-:W0:Y:S02]  /*fad0*/  S2R R0, SR_TID.X ;  /* 0x0000000000007919 */ /* 0x001e240000002100 */
[----:B0-----:R-:W-:-:S04]  /*fae0*/  SHF.R.U32.HI R0, RZ, 0x5, R0 ;  /* 0x00000005ff007819 */ /* 0x001fc80000011600 */
[----:B------:R-:W-:-:S05]  /*faf0*/  LOP3.LUT R0, R0, 0x3, RZ, 0xc0, !PT ;  /* 0x0000000300007812 */ /* 0x000fca00078ec0ff */
[----:B------:R0:W2:Y:S02]  /*fb00*/  SHFL.IDX PT, R14, R0, RZ, 0x1f ;  /* 0x00001fff000e7589 */ /* 0x0000a400000e0000 */
.L_x_378:
[----:B--2---:R-:W-:Y:S01]  /*fb10*/  ISETP.NE.AND P0, PT, R14, RZ, PT ;  /* 0x000000ff0e00720c */ /* 0x004fe20003f05270 */
[----:B------:R-:W-:-:S12]  /*fb20*/  BSSY B0, `(.L_x_301) ;  /* 0x0000024000007945 */ /* 0x000fd80003800000 */
[----:B------:R-:W-:Y:S05]  /*fb30*/  @P0 BRA `(.L_x_302) ;  /* 0x0000000000880947 */ /* 0x000fea0003800000 */
[----:B------:R-:W-:-:S03]  /*fb40*/  UMOV UR4, 0xffffffff ;  /* 0xffffffff00047882 */ /* 0x000fc60000000000 */
[----:B------:R-:W-:Y:S05]  /*fb50*/  BRA.DIV UR4, `(.L_x_303) ;  /* 0x00000022047c7947 */ /* 0x000fea000b800000 */
[----:B------:R-:W-:-:S13]  /*fb60*/  ELECT P6, URZ, PT ;  /* 0x00000000003f782f */ /* 0x000fda00038c0000 */
.L_x_381:
[----:B------:R-:W-:Y:S05]  /*fb70*/  @!P6 BRA `(.L_x_302) ;  /* 0x000000000078e947 */ /* 0x000fea0003800000 */
[----:B------:R-:W-:-:S06]  /*fb80*/  ULOP3.LUT UR4, UR36, 0x2, URZ, 0xfc, !UPT ;  /* 0x0000000224047892 */ /* 0x000fcc000f8efc3f */
[----:B0-----:R-:W-:-:S05]  /*fb90*/  IMAD.U32 R0, RZ, RZ, UR4 ;  /* 0x00000004ff007e24 */ /* 0x001fca000f8e00ff */
[----:B------:R-:W-:-:S13]  /*fba0*/  ISETP.NE.AND P2, PT, R0, 0x3, PT ;  /* 0x000000030000780c */ /* 0x000fda0003f45270 */
[----:B------:R-:W-:Y:S05]  /*fbb0*/  @!P2 BRA `(.L_x_304) ;  /* 0x000000000004a947 */ /* 0x000fea0003800000 */
[----:B------:R-:W-:Y:S01]  /*fbc0*/  BPT.TRAP 0x1 ;  /* 0x000000040000795c */ /* 0x000fe20000300000 */
.L_x_304:
[----:B------:R-:W-:Y:S01]  /*fbd0*/  IADD3 R0, R9, 0x30840, RZ ;  /* 0x0003084009007810 */ /* 0x000fe20007ffe0ff */
[----:B------:R-:W-:Y:S01]  /*fbe0*/  VIADD R2, R23, 0x1 ;  /* 0x0000000117027836 */ /* 0x000fe20000000000 */
[----:B-1----:R-:W-:-:S03]  /*fbf0*/  SHF.L.U32 R4, R26, 0x1f, RZ ;  /* 0x0000001f1a047819 */ /* 0x002fc600000006ff */
[----:B------:R-:W-:Y:S01]  /*fc00*/  IMAD R5, R23, 0x8, R0 ;  /* 0x0000000817057824 */ /* 0x000fe200078e0200 */
[----:B------:R-:W-:-:S03]  /*fc10*/  ISETP.NE.AND P1, PT, R2, 0x2, PT ;  /* 0x000000020200780c */ /* 0x000fc60003f25270 */
[----:B------:R-:W0:Y:S01]  /*fc20*/  SYNCS.PHASECHK.TRANS64.TRYWAIT P0, [R5+URZ], R4 ;  /* 0x00000004050075a7 */ /* 0x000e22000800017f */
[----:B------:R-:W-:Y:S02]  /*fc30*/  SEL R3, RZ, 0x1, P1 ;  /* 0x00000001ff037807 */ /* 0x000fe40000800000 */
[----:B------:R-:W-:Y:S02]  /*fc40*/  SEL R7, R2, RZ, P1 ;  /* 0x000000ff02077207 */ /* 0x000fe40000800000 */
[----:B------:R-:W-:-:S03]  /*fc50*/  LOP3.LUT R2, R26, R3, RZ, 0x3c, !PT ;  /* 0x000000031a027212 */ /* 0x000fc600078e3cff */
[----:B------:R-:W-:Y:S01]  /*fc60*/  IMAD R3, R7, 0x8, R0 ;  /* 0x0000000807037824 */ /* 0x000fe200078e0200 */
[----:B------:R-:W-:Y:S01]  /*fc70*/  SHF.L.U32 R2, R2, 0x1f, RZ ;  /* 0x0000001f02027819 */ /* 0x000fe200000006ff */
[----:B0-----:R-:W-:Y:S06]  /*fc80*/  @!P0 BRA `(.L_x_305) ;  /* 0x0000002000508947 */ /* 0x001fec0003800000 */
.L_x_382:
[----:B------:R-:W1:Y:S02]  /*fc90*/  SYNCS.PHASECHK.TRANS64.TRYWAIT P0, [R3+URZ], R2 ;  /* 0x00000002030075a7 */ /* 0x000e64000800017f */
[----:B-1----:R-:W-:Y:S05]  /*fca0*/  @!P0 BRA `(.L_x_306) ;  /* 0x00000020005c8947 */ /* 0x002fea0003800000 */
.L_x_383:
[----:B------:R-:W-:Y:S05]  /*fcb0*/  @!P2 BRA `(.L_x_307) ;  /* 0x000000000004a947 */ /* 0x000fea0003800000 */
[----:B------:R-:W-:Y:S01]  /*fcc0*/  BPT.TRAP 0x1 ;  /* 0x000000040000795c */ /* 0x000fe20000300000 */
.L_x_307:
[----:B------:R-:W-:-:S05]  /*fcd0*/  VIADD R0, R9, 0x30860 ;  /* 0x0003086009007836 */ /* 0x000fca0000000000 */
[----:B------:R-:W-:-:S04]  /*fce0*/  LEA R23, R23, R0, 0x3 ;  /* 0x0000000017177211 */ /* 0x000fc800078e18ff */
[----:B------:R-:W2:Y:S02]  /*fcf0*/  SYNCS.PHASECHK.TRANS64.TRYWAIT P0, [R23+URZ], R4 ;  /* 0x00000004170075a7 */ /* 0x000ea4000800017f */
[----:B--2---:R-:W-:Y:S05]  /*fd00*/  @!P0 BRA `(.L_x_308) ;  /* 0x0000002000588947 */ /* 0x004fea0003800000 */
.L_x_384:
[----:B------:R-:W-:-:S07]  /*fd10*/  IMAD R7, R7, 0x8, R0 ;  /* 0x0000000807077824 */ /* 0x000fce00078e0200 */
.L_x_309:
[----:B----4-:R4:W0:Y:S02]  /*fd20*/  SYNCS.PHASECHK.TRANS64.TRYWAIT P0, [R7+URZ], R2 ;  /* 0x00000002070075a7 */ /* 0x010824000800017f */
[----:B0-----:R-:W-:Y:S05]  /*fd30*/  @!P0 NANOSLEEP.SYNCS 0x989680 ;  /* 0x009896800000895d */ /* 0x001fea0003900000 */
[----:B------:R-:W0:Y:S02]  /*fd40*/  @!P0 SYNCS.PHASECHK.TRANS64 P0, [R7+URZ], R2 ;  /* 0x00000002070085a7 */ /* 0x000e24000800007f */
[----:B0-----:R-:W-:Y:S05]  /*fd50*/  @!P0 BRA `(.L_x_309) ;  /* 0xfffffffc00f08947 */ /* 0x001fea000383ffff */
.L_x_302:
[----:B------:R-:W-:Y:S05]  /*fd60*/  BSYNC B0 ;  /* 0x0000000000007941 */ /* 0x000fea0003800000 */
.L_x_301:
[----:B------:R-:W-:Y:S05]  /*fd70*/  EXIT ;  /* 0x000000000000794d */ /* 0x000fea0003800000 */
.L_x_171:
[----:B0-----:R-:W-:-:S04]  /*fd80*/  IMAD.U32 R3, RZ, RZ, UR39 ;  /* 0x00000027ff037e24 */ /* 0x001fc8000f8e00ff */
[----:B------:R0:W1:Y:S03]  /*fd90*/  SYNCS.PHASECHK.TRANS64.TRYWAIT P1, [R3+URZ+0x30800], R0 ;  /* 0x03080000030075a7 */ /* 0x000066000802017f */
[----:B-1----:R-:W-:Y:S05]  /*fda0*/  @!P1 NANOSLEEP.SYNCS 0x989680 ;  /* 0x009896800000995d */ /* 0x002fea0003900000 */
[----:B------:R-:W1:Y:S02]  /*fdb0*/  @!P1 SYNCS.PHASECHK.TRANS64 P1, [R3+URZ+0x30800], R0 ;  /* 0x03080000030095a7 */ /* 0x000e64000802007f */
[----:B-1----:R-:W-:Y:S05]  /*fdc0*/  @!P1 BRA `(.L_x_171) ;  /* 0xfffffffc00ec9947 */ /* 0x002fea000383ffff */
[----:B------:R-:W-:Y:S05]  /*fdd0*/  BRA `(.L_x_310) ;  /* 0xffffff1800507947 */ /* 0x000fea000383ffff */
.L_x_175:
[----:B-1----:R1:W2:Y:S02]  /*fde0*/  SYNCS.PHASECHK.TRANS64.TRYWAIT P2, [R0+URZ+0x30830], R3 ;  /* 0x03083003000075a7 */ /* 0x0022a4000804017f */
[----:B--2---:R-:W-:Y:S05]  /*fdf0*/  @!P2 NANOSLEEP.SYNCS 0x989680 ;  /* 0x009896800000a95d */ /* 0x004fea0003900000 */
[----:B------:R-:W2:Y:S02]  /*fe00*/  @!P2 SYNCS.PHASECHK.TRANS64 P2, [R0+URZ+0x30830], R3 ;  /* 0x030830030000a5a7 */ /* 0x000ea4000804007f */
[----:B--2---:R-:W-:Y:S05]  /*fe10*/  @!P2 BRA `(.L_x_175) ;  /* 0xfffffffc00f0a947 */ /* 0x004fea000383ffff */
[----:B------:R-:W-:Y:S05]  /*fe20*/  BRA `(.L_x_174) ;  /* 0xffffff1800787947 */ /* 0x000fea000383ffff */
.L_x_180:
[----:B-1----:R-:W-:-:S04]  /*fe30*/  IMAD.U32 R7, RZ, RZ, UR6 ;  /* 0x00000006ff077e24 */ /* 0x002fc8000f8e00ff */
[----:B------:R1:W2:Y:S03]  /*fe40*/  SYNCS.PHASECHK.TRANS64.TRYWAIT P2, [R7+URZ+0x30830], R6 ;  /* 0x03083006070075a7 */ /* 0x0002a6000804017f */
[----:B--2---:R-:W-:Y:S05]  /*fe50*/  @!P2 NANOSLEEP.SYNCS 0x989680 ;  /* 0x009896800000a95d */ /* 0x004fea0003900000 */
[----:B------:R-:W2:Y:S02]  /*fe60*/  @!P2 SYNCS.PHASECHK.TRANS64 P2, [R7+URZ+0x30830], R6 ;  /* 0x030830060700a5a7 */ /* 0x000ea4000804007f */
[----:B--2---:R-:W-:Y:S05]  /*fe70*/  @!P2 BRA `(.L_x_180) ;  /* 0xfffffffc00eca947 */ /* 0x004fea000383ffff */
[----:B------:R-:W-:Y:S05]  /*fe80*/  BRA `(.L_x_177) ;  /* 0xffffff5000b07947 */ /* 0x000fea000383ffff */
.L_x_184:
[----:B-1----:R-:W-:-:S04]  /*fe90*/  IMAD.U32 R7, RZ, RZ, UR6 ;  /* 0x00000006ff077e24 */ /* 0x002fc8000f8e00ff */
[----:B------:R1:W2:Y:S03]  /*fea0*/  SYNCS.PHASECHK.TRANS64.TRYWAIT P2, [R7+URZ+0x30850], R6 ;  /* 0x03085006070075a7 */ /* 0x0002a6000804017f */
[----:B--2---:R-:W-:Y:S05]  /*feb0*/  @!P2 NANOSLEEP.SYNCS 0x989680 ;  /* 0x009896800000a95d */ /* 0x004fea0003900000 */
[----:B------:R-:W2:Y:S02]  /*fec0*/  @!P2 SYNCS.PHASECHK.TRANS64 P2, [R7+URZ+0x30850], R6 ;  /* 0x030850060700a5a7 */ /* 0x000ea4000804007f */
[----:B--2---:R-:W-:Y:S05]  /*fed0*/  @!P2 BRA `(.L_x_184) ;  /* 0xfffffffc00eca947 */ /* 0x004fea000383ffff */
[----:B------:R-:W-:Y:S05]  /*fee0*/  BRA `(.L_x_181) ;  /* 0xffffff5400287947 */ /* 0x000fea000383ffff */
.L_x_189:
[----:B--2---:R-:W-:-:S04]  /*fef0*/  MOV R5, UR12 ;  /* 0x0000000c00057c02 */ /* 0x004fc80008000f00 */
[----:B------:R2:W4:Y:S03]  /*ff00*/  SYNCS.PHASECHK.TRANS64.TRYWAIT P0, [R5+URZ+0x30850], R0 ;  /* 0x03085000050075a7 */ /* 0x000526000800017f */
[----:B----4-:R-:W-:Y:S05]  /*ff10*/  @!P0 NANOSLEEP.SYNCS 0x989680 ;  /* 0x009896800000895d */ /* 0x010fea0003900000 */
[----:B------:R-:W4:Y:S02]  /*ff20*/  @!P0 SYNCS.PHASECHK.TRANS64 P0, [R5+URZ+0x30850], R0 ;  /* 0x03085000050085a7 */ /* 0x000f24000800007f */
[----:B----4-:R-:W-:Y:S05]  /*ff30*/  @!P0 BRA `(.L_x_189) ;  /* 0xfffffffc00ec8947 */ /* 0x010fea000383ffff */
[----:B------:R-:W-:Y:S05]  /*ff40*/  BRA `(.L_x_188) ;  /* 0xffffff8400dc7947 */ /* 0x000fea000383ffff */
.L_x_219:
[----:B------:R-:W1:Y:S01]  /*ff50*/  S2R R20, SR_TID.X ;  /* 0x0000000000147919 */ /* 0x000e620000002100 */
[----:B------:R-:W-:Y:S01]  /*ff60*/  BSSY B0, `(.L_x_311) ;  /* 0x000000a000007945 */ /* 0x000fe20003800000 */
[----:B------:R-:W-:Y:S02]  /*ff70*/  IMAD.MOV.U32 R12, RZ, RZ, RZ ;  /* 0x000000ffff0c7224 */ /* 0x000fe400078e00ff */
[----:B------:R-:W-:Y:S02]  /*ff80*/  IMAD.MOV.U32 R11, RZ, RZ, 0x1f ;  /* 0x0000001fff0b7424 */ /* 0x000fe400078e00ff */
[----:B------:R-:W-:Y:S01]  /*ff90*/  IMAD.MOV.U32 R15, RZ, RZ, -0x1 ;  /* 0xffffffffff0f7424 */ /* 0x000fe200078e00ff */
[----:B-1----:R-:W-:-:S04]  /*ffa0*/  SHF.R.U32.HI R20, RZ, 0x5, R20 ;  /* 0x00000005ff147819 */ /* 0x002fc80000011614 */
[----:B------:R-:W-:-:S05]  /*ffb0*/  LOP3.LUT R20, R20, 0x3, RZ, 0xc0, !PT ;  /* 0x0000000314147812 */ /* 0x000fca00078ec0ff */
[----:B------:R-:W-:-:S07]  /*ffc0*/  IMAD.MOV.U32 R13, RZ, RZ, R20 ;  /* 0x000000ffff0d7224 */ /* 0x000fce00078e0014 */
[----:B0-----:R-:W-:Y:S05]  /*ffd0*/  WARPSYNC.COLLECTIVE R15, `(.L_x_312) ;  /* 0x000000000f087348 */ /* 0x001fea0003c00000 */
[----:B------:R1:W2:Y:S02]  /*ffe0*/  SHFL.IDX P6, R14, R13, R12, R11 ;  /* 0x0000000c0d0e7389 */ /* 0x0002a400000c000b */
[----:B012---:R-:W-:Y:S01]  /*fff0*/  ENDCOLLECTIVE ;  /* 0x000000000000791b */ /* 0x007fe20003800000 */
.L_x_312:
[----:B------:R-:W-:Y:S05]  /*10000*/  BSYNC B0 ;  /* 0x0000000000007941 */ /* 0x000fea0003800000 */
.L_x_311:
[----:B------:R-:W-:Y:S05]  /*10010*/  BRA `(.L_x_313) ;  /* 0xffffffc000247947 */ /* 0x000fea000383ffff */
.L_x_221:
[----:B------:R-:W-:Y:S01]  /*10020*/  BSSY B0, `(.L_x_314) ;  /* 0x0000006000007945 */ /* 0x000fe20003800000 */
[----:B------:R-:W-:-:S07]  /*10030*/  MOV R15, 0xffffffff ;  /* 0xffffffff000f7802 */ /* 0x000fce0000000f00 */
[----:B01----:R-:W-:Y:S05]  /*10040*/  WARPSYNC.COLLECTIVE R15, `(.L_x_315) ;  /* 0x000000000f0c7348 */ /* 0x003fea0003c00000 */
[----:B------:R-:W-:Y:S02]  /*10050*/  ELECT P6, UR62, PT ;  /* 0x00000000003e782f */ /* 0x000fe400038c0000 */
[----:B------:R-:W-:Y:S01]  /*10060*/  MOV R14, UR62 ;  /* 0x0000003e000e7c02 */ /* 0x000fe20008000f00 */
[----:B01----:R-:W-:Y:S10]  /*10070*/  ENDCOLLECTIVE ;  /* 0x000000000000791b */ /* 0x003ff40003800000 */
.L_x_315:
[----:B------:R-:W-:Y:S05]  /*10080*/  BSYNC B0 ;  /* 0x0000000000007941 */ /* 0x000fea0003800000 */
.L_x_314:
[----:B------:R-:W-:Y:S05]  /*10090*/  BRA `(.L_x_316) ;  /* 0xffffffc000247947 */ /* 0x000fea000383ffff */
.L_x_223:
[----:B-1----:R1:W2:Y:S02]  /*100a0*/  SYNCS.PHASECHK.TRANS64.TRYWAIT P0, [R0+URZ+0x30840], R2 ;  /* 0x03084002000075a7 */ /* 0x0022a4000800017f */
[----:B--2---:R-:W-:Y:S05]  /*100b0*/  @!P0 NANOSLEEP.SYNCS 0x989680 ;  /* 0x009896800000895d */ /* 0x004fea0003900000 */
[----:B------:R-:W2:Y:S02]  /*100c0*/  @!P0 SYNCS.PHASECHK.TRANS64 P0, [R0+URZ+0x30840], R2 ;  /* 0x03084002000085a7 */ /* 0x000ea4000800007f */
[----:B--2---:R-:W-:Y:S05]  /*100d0*/  @!P0 BRA `(.L_x_223) ;  /* 0xfffffffc00f08947 */ /* 0x004fea000383ffff */
[----:B------:R-:W-:Y:S05]  /*100e0*/  BRA `(.L_x_317) ;  /* 0xffffffc000787947 */ /* 0x000fea000383ffff */
.L_x_227:
[----:B------:R-:W2:Y:S01]  /*100f0*/  LDL.LU R11, [R1+0x24] ;  /* 0x00002400010b7983 */ /* 0x000ea20000300800 */
[----:B------:R-:W-:Y:S02]  /*10100*/  IMAD.MOV.U32 R13, RZ, RZ, R4 ;  /* 0x000000ffff0d7224 */ /* 0x000fe400078e0004 */
[----:B------:R-:W-:Y:S02]  /*10110*/  IMAD.MOV.U32 R12, RZ, RZ, RZ ;  /* 0x000000ffff0c7224 */ /* 0x000fe400078e00ff */
[----:B------:R-:W-:Y:S02]  /*10120*/  IMAD.MOV.U32 R15, RZ, RZ, -0x1 ;  /* 0xffffffffff0f7424 */ /* 0x000fe400078e00ff */
[----:B------:R-:W-:-:S04]  /*10130*/  IMAD R17, R17, 0xc0, R21 ;  /* 0x000000c011117824 */ /* 0x000fc800078e0215 */
[----:B------:R-:W-:Y:S02]  /*10140*/  VIADD R8, R17, 0x10 ;  /* 0x0000001011087836 */ /* 0x000fe40000000000 */
[----:B--2---:R-:W-:Y:S02]  /*10150*/  IMAD R3, R11, R9, RZ ;  /* 0x000000090b037224 */ /* 0x004fe400078e02ff */
[----:B------:R-:W-:-:S03]  /*10160*/  IMAD.MOV.U32 R11, RZ, RZ, 0x181f ;  /* 0x0000181fff0b7424 */ /* 0x000fc600078e00ff */
[----:B------:R-:W-:-:S13]  /*10170*/  ISETP.GE.AND P1, PT, R17, R3, PT ;  /* 0x000000031100720c */ /* 0x000fda0003f26270 */
[----:B-----5:R-:W-:Y:S05]  /*10180*/  WARPSYNC.COLLECTIVE R15, `(.L_x_318) ;  /* 0x000000000f087348 */ /* 0x020fea0003c00000 */
[----:B------:R0:W1:Y:S02]  /*10190*/  SHFL.IDX P6, R14, R13, R12, R11 ;  /* 0x0000000c0d0e7389 */ /* 0x00006400000c000b */
[----:B01---5:R-:W-:Y:S01]  /*101a0*/  ENDCOLLECTIVE ;  /* 0x000000000000791b */ /* 0x023fe20003800000 */
.L_x_318:
[----:B------:R-:W-:Y:S01]  /*101b0*/  IMAD.MOV.U32 R13, RZ, RZ, R0 ;  /* 0x000000ffff0d7224 */ /* 0x000fe200078e0000 */
[----:B------:R-:W-:-:S07]  /*101c0*/  MOV R6, R14 ;  /* 0x0000000e00067202 */ /* 0x000fce0000000f00 */
[----:B------:R-:W-:Y:S05]  /*101d0*/  WARPSYNC.COLLECTIVE R15, `(.L_x_319) ;  /* 0x000000000f087348 */ /* 0x000fea0003c00000 */
[----:B------:R0:W1:Y:S02]  /*101e0*/  SHFL.IDX P6, R14, R13, R12, R11 ;  /* 0x0000000c0d0e7389 */ /* 0x00006400000c000b */
[----:B01----:R-:W-:Y:S01]  /*101f0*/  ENDCOLLECTIVE ;  /* 0x000000000000791b */ /* 0x003fe20003800000 */
.L_x_319:
[----:B------:R-:W-:Y:S01]  /*10200*/  MOV R13, R4 ;  /* 0x00000004000d7202 */ /* 0x000fe20000000f00 */
[----:B------:R-:W-:Y:S02]  /*10210*/  IMAD.MOV.U32 R12, RZ, RZ, 0x1 ;  /* 0x00000001ff0c7424 */ /* 0x000fe400078e00ff */
[----:B------:R-:W-:-:S07]  /*10220*/  IMAD.MOV.U32 R7, RZ, RZ, R14 ;  /* 0x000000ffff077224 */ /* 0x000fce00078e000e */
[----:B------:R-:W-:Y:S05]  /*10230*/  WARPSYNC.COLLECTIVE R15, `(.L_x_320) ;  /* 0x000000000f087348 */ /* 0x000fea0003c00000 */
[----:B------:R0:W1:Y:S02]  /*10240*/  SHFL.IDX P6, R14, R13, R12, R11 ;  /* 0x0000000c0d0e7389 */ /* 0x00006400000c000b */
[----:B01----:R-:W-:Y:S01]  /*10250*/  ENDCOLLECTIVE ;  /* 0x000000000000791b */ /* 0x003fe20003800000 */
.L_x_320:
[----:B------:R-:W-:-:S05]  /*10260*/  @!P1 LEA R7, P2, R20, R7, 0x1 ;  /* 0x0000000714079211 */ /* 0x000fca00078408ff */
[----:B------:R-:W-:-:S05]  /*10270*/  @!P1 IMAD.X R6, RZ, RZ, R6, P2 ;  /* 0x000000ffff069224 */ /* 0x000fca00010e0606 */
[----:B------:R-:W-:Y:S01]  /*10280*/  @!P1 LOP3.LUT R7, R7, R6, RZ, 0x3c, !PT ;  /* 0x0000000607079212 */ /* 0x000fe200078e3cff */
[----:B------:R-:W-:-:S03]  /*10290*/  IMAD.MOV.U32 R13, RZ, RZ, R0 ;  /* 0x000000ffff0d7224 */ /* 0x000fc600078e0000 */
[----:B------:R-:W-:-:S04]  /*102a0*/  @!P1 LOP3.LUT R6, R7, R6, RZ, 0x3c, !PT ;  /* 0x0000000607069212 */ /* 0x000fc800078e3cff */
[----:B------:R-:W-:-:S05]  /*102b0*/  @!P1 LOP3.LUT R7, R7, R6, RZ, 0x3c, !PT ;  /* 0x0000000607079212 */ /* 0x000fca00078e3cff */
        /* <DEDUP_REMOVED lines=9> */
.L_x_321:
[----:B------:R-:W-:Y:S02]  /*10350*/  IMAD.MOV.U32 R13, RZ, RZ, R4 ;  /* 0x000000ffff0d7224 */ /* 0x000fe400078e0004 */
[----:B------:R-:W-:Y:S02]  /*10360*/  IMAD.MOV.U32 R12, RZ, RZ, 0x2 ;  /* 0x00000002ff0c7424 */ /* 0x000fe400078e00ff */
[----:B------:R-:W-:-:S07]  /*10370*/  IMAD.MOV.U32 R7, RZ, RZ, R14 ;  /* 0x000000ffff077224 */ /* 0x000fce00078e000e */
[----:B------:R-:W-:Y:S05]  /*10380*/  WARPSYNC.COLLECTIVE R15, `(.L_x_322) ;  /* 0x000000000f087348 */ /* 0x000fea0003c00000 */
[----:B------:R0:W1:Y:S02]  /*10390*/  SHFL.IDX P6, R14, R13, R12, R11 ;  /* 0x0000000c0d0e7389 */ /* 0x00006400000c000b */
[----:B01----:R-:W-:Y:S01]  /*103a0*/  ENDCOLLECTIVE ;  /* 0x000000000000791b */ /* 0x003fe20003800000 */
.L_x_322:
[----:B------:R-:W-:-:S04]  /*103b0*/  @!P1 LEA R7, P2, R20, R7, 0x1 ;  /* 0x0000000714079211 */ /* 0x000fc800078408ff */
[----:B------:R-:W-:-:S04]  /*103c0*/  @!P1 IADD3.X R6, RZ, R6, RZ, P2, !PT ;  /* 0x00000006ff069210 */ /* 0x000fc800017fe4ff */
[----:B------:R-:W-:Y:S02]  /*103d0*/  @!P1 LOP3.LUT R7, R7, R6, RZ, 0x3c, !PT ;  /* 0x0000000607079212 */ /* 0x000fe400078e3cff */
[----:B------:R-:W-:Y:S02]  /*103e0*/  MOV R13, R0 ;  /* 0x00000000000d7202 */ /* 0x000fe40000000f00 */
[----:B------:R-:W-:-:S04]  /*103f0*/  @!P1 LOP3.LUT R6, R7, R6, RZ, 0x3c, !PT ;  /* 0x0000000607069212 */ /* 0x000fc800078e3cff */
[----:B------:R-:W-:-:S05]  /*10400*/  @!P1 LOP3.LUT R7, R7, R6, RZ, 0x3c, !PT ;  /* 0x0000000607079212 */ /* 0x000fca00078e3cff */
[----:B------:R-:W-:Y:S01]  /*10410*/  @!PT LDS RZ, [RZ] ;  /* 0x00000000fffff984 */ /* 0x000fe20000000800 */
[----:B------:R-:W-:Y:S01]  /*10420*/  @!PT LDS RZ, [RZ] ;  /* 0x00000000fffff984 */ /* 0x000fe20000000800 */
[----:B------:R-:W-:Y:S01]  /*10430*/  @!PT LDS RZ, [RZ] ;  /* 0x00000000fffff984 */ /* 0x000fe20000000800 */
[----:B------:R0:W-:Y:S02]  /*10440*/  @!P1 LDGSTS.E.BYPASS.LTC128B.128 [R10+0xcc00], desc[UR48][R6.64], !P0 ;  /* 0x0cc00000060a9fae */ /* 0x0001e4000c101d70 */
[----:B0-----:R-:W-:-:S05]  /*10450*/  VIADD R6, R17, 0x20 ;  /* 0x0000002011067836 */ /* 0x001fca0000000000 */
[----:B------:R-:W-:Y:S01]  /*10460*/  ISETP.GE.AND P1, PT, R6, R3, PT ;  /* 0x000000030600720c */ /* 0x000fe20003f26270 */
[----:B------:R-:W-:-:S12]  /*10470*/  IMAD.MOV.U32 R6, RZ, RZ, R14 ;  /* 0x000000ffff067224 */ /* 0x000fd800078e000e */
[----:B------:R-:W-:Y:S05]  /*10480*/  WARPSYNC.COLLECTIVE R15, `(.L_x_323) ;  /* 0x000000000f087348 */ /* 0x000fea0003c00000 */
[----:B------:R0:W1:Y:S02]  /*10490*/  SHFL.IDX P6, R14, R13, R12, R11 ;  /* 0x0000000c0d0e7389 */ /* 0x00006400000c000b */
[----:B01----:R-:W-:Y:S01]  /*104a0*/  ENDCOLLECTIVE ;  /* 0x000000000000791b */ /* 0x003fe20003800000 */
.L_x_323:
[----:B------:R-:W-:Y:S01]  /*104b0*/  IMAD.MOV.U32 R13, RZ, RZ, R4 ;  /* 0x000000ffff0d7224 */ /* 0x000fe200078e0004 */
[----:B------:R-:W-:Y:S01]  /*104c0*/  MOV R12, 0x3 ;  /* 0x00000003000c7802 */ /* 0x000fe20000000f00 */
[----:B------:R-:W-:-:S07]  /*104d0*/  IMAD.MOV.U32 R7, RZ, RZ, R14 ;  /* 0x000000ffff077224 */ /* 0x000fce00078e000e */
[----:B------:R-:W-:Y:S05]  /*104e0*/  WARPSYNC.COLLECTIVE R15, `(.L_x_324) ;  /* 0x000000000f087348 */ /* 0x000fea0003c00000 */
[----:B------:R0:W1:Y:S02]  /*104f0*/  SHFL.IDX P6, R14, R13, R12, R11 ;  /* 0x0000000c0d0e7389 */ /* 0x00006400000c000b */
[----:B01----:R-:W-:Y:S01]  /*10500*/  ENDCOLLECTIVE ;  /* 0x000000000000791b */ /* 0x003fe20003800000 */
.L_x_324:
        /* <DEDUP_REMOVED lines=16> */
.L_x_325:
[----:B------:R-:W-:Y:S02]  /*10610*/  IMAD.MOV.U32 R13, RZ, RZ, R4 ;  /* 0x000000ffff0d7224 */ /* 0x000fe400078e0004 */
[----:B------:R-:W-:Y:S02]  /*10620*/  IMAD.MOV.U32 R12, RZ, RZ, 0x4 ;  /* 0x00000004ff0c7424 */ /* 0x000fe400078e00ff */
[----:B------:R-:W-:-:S07]  /*10630*/  IMAD.MOV.U32 R7, RZ, RZ, R14 ;  /* 0x000000ffff077224 */ /* 0x000fce00078e000e */
[----:B------:R-:W-:Y:S05]  /*10640*/  WARPSYNC.COLLECTIVE R15, `(.L_x_326) ;  /* 0x000000000f087348 */ /* 0x000fea0003c00000 */
[----:B------:R0:W1:Y:S02]  /*10650*/  SHFL.IDX P6, R14, R13, R12, R11 ;  /* 0x0000000c0d0e7389 */ /* 0x00006400000c000b */
[----:B01----:R-:W-:Y:S01]  /*10660*/  ENDCOLLECTIVE ;  /* 0x000000000000791b */ /* 0x003fe20003800000 */
.L_x_326:
        /* <DEDUP_REMOVED lines=10> */
[----:B0-----:R-:W-:-:S04]  /*10710*/  IADD3 R6, R17, 0x40, RZ ;  /* 0x0000004011067810 */ /* 0x001fc80007ffe0ff */
[----:B------:R-:W-:Y:S01]  /*10720*/  ISETP.GE.AND P1, PT, R6, R3, PT ;  /* 0x000000030600720c */ /* 0x000fe20003f26270 */
[----:B------:R-:W-:-:S12]  /*10730*/  IMAD.MOV.U32 R6, RZ, RZ, R14 ;  /* 0x000000ffff067224 */ /* 0x000fd800078e000e */
[----:B------:R-:W-:Y:S05]  /*10740*/  WARPSYNC.COLLECTIVE R15, `(.L_x_327) ;  /* 0x000000000f087348 */ /* 0x000fea0003c00000 */
[----:B------:R0:W1:Y:S02]  /*10750*/  SHFL.IDX P6, R14, R13, R12, R11 ;  /* 0x0000000c0d0e7389 */ /* 0x00006400000c000b */
[----:B01----:R-:W-:Y:S01]  /*10760*/  ENDCOLLECTIVE ;  /* 0x000000000000791b */ /* 0x003fe20003800000 */
.L_x_327:
[----:B------:R-:W-:Y:S02]  /*10770*/  IMAD.MOV.U32 R13, RZ, RZ, R4 ;  /* 0x000000ffff0d7224 */ /* 0x000fe400078e0004 */
[----:B------:R-:W-:Y:S01]  /*10780*/  IMAD.MOV.U32 R12, RZ, RZ, 0x5 ;  /* 0x00000005ff0c7424 */ /* 0x000fe200078e00ff */
[----:B------:R-:W-:-:S07]  /*10790*/  MOV R7, R14 ;  /* 0x0000000e00077202 */ /* 0x000fce0000000f00 */
[----:B------:R-:W-:Y:S05]  /*107a0*/  WARPSYNC.COLLECTIVE R15, `(.L_x_328) ;  /* 0x000000000f087348 */ /* 0x000fea0003c00000 */
[----:B------:R0:W1:Y:S02]  /*107b0*/  SHFL.IDX P6, R14, R13, R12, R11 ;  /* 0x0000000c0d0e7389 */ /* 0x00006400000c000b */
[----:B01----:R-:W-:Y:S01]  /*107c0*/  ENDCOLLECTIVE ;  /* 0x000000000000791b */ /* 0x003fe20003800000 */
.L_x_328:
        /* <DEDUP_REMOVED lines=11> */
[----:B------:R-:W-:Y:S02]  /*10880*/  ISETP.GE.AND P1, PT, R6, R3, PT ;  /* 0x000000030600720c */ /* 0x000fe40003f26270 */
[----:B------:R-:W-:-:S11]  /*10890*/  MOV R6, R14 ;  /* 0x0000000e00067202 */ /* 0x000fd60000000f00 */
[----:B------:R-:W-:Y:S05]  /*108a0*/  WARPSYNC.COLLECTIVE R15, `(.L_x_329) ;  /* 0x000000000f087348 */ /* 0x000fea0003c00000 */
[----:B------:R0:W1:Y:S02]  /*108b0*/  SHFL.IDX P6, R14, R13, R12, R11 ;  /* 0x0000000c0d0e7389 */ /* 0x00006400000c000b */
[----:B01----:R-:W-:Y:S01]  /*108c0*/  ENDCOLLECTIVE ;  /* 0x000000000000791b */ /* 0x003fe20003800000 */
.L_x_329:
[----:B------:R-:W-:Y:S01]  /*108d0*/  MOV R13, R4 ;  /* 0x00000004000d7202 */ /* 0x000fe20000000f00 */
[----:B------:R-:W-:Y:S02]  /*108e0*/  IMAD.MOV.U32 R12, RZ, RZ, 0x6 ;  /* 0x00000006ff0c7424 */ /* 0x000fe400078e00ff */
[----:B------:R-:W-:-:S07]  /*108f0*/  IMAD.MOV.U32 R7, RZ, RZ, R14 ;  /* 0x000000ffff077224 */ /* 0x000fce00078e000e */
[----:B------:R-:W-:Y:S05]  /*10900*/  WARPSYNC.COLLECTIVE R15, `(.L_x_330) ;  /* 0x000000000f087348 */ /* 0x000fea0003c00000 */
[----:B------:R0:W1:Y:S02]  /*10910*/  SHFL.IDX P6, R14, R13, R12, R11 ;  /* 0x0000000c0d0e7389 */ /* 0x00006400000c000b */
[----:B01----:R-:W-:Y:S01]  /*10920*/  ENDCOLLECTIVE ;  /* 0x000000000000791b */ /* 0x003fe20003800000 */
.L_x_330:
        /* <DEDUP_REMOVED lines=16> */
.L_x_331:
[----:B------:R-:W-:Y:S02]  /*10a30*/  IMAD.MOV.U32 R13, RZ, RZ, R4 ;  /* 0x000000ffff0d7224 */ /* 0x000fe400078e0004 */
[----:B------:R-:W-:Y:S02]  /*10a40*/  IMAD.MOV.U32 R12, RZ, RZ, 0x7 ;  /* 0x00000007ff0c7424 */ /* 0x000fe400078e00ff */
[----:B------:R-:W-:-:S07]  /*10a50*/  IMAD.MOV.U32 R7, RZ, RZ, R14 ;  /* 0x000000ffff077224 */ /* 0x000fce00078e000e */
[----:B------:R-:W-:Y:S05]  /*10a60*/  WARPSYNC.COLLECTIVE R15, `(.L_x_332) ;  /* 0x000000000f087348 */ /* 0x000fea0003c00000 */
[----:B------:R0:W1:Y:S02]  /*10a70*/  SHFL.IDX P6, R14, R13, R12, R11 ;  /* 0x0000000c0d0e7389 */ /* 0x00006400000c000b */
[----:B01----:R-:W-:Y:S01]  /*10a80*/  ENDCOLLECTIVE ;  /* 0x000000000000791b */ /* 0x003fe20003800000 */
.L_x_332:
[----:B------:R-:W-:-:S04]  /*10a90*/  @!P1 LEA R7, P2, R20, R7, 0x1 ;  /* 0x0000000714079211 */ /* 0x000fc800078408ff */
[----:B------:R-:W-:-:S04]  /*10aa0*/  @!P1 IADD3.X R6, RZ, R6, RZ, P2, !PT ;  /* 0x00000006ff069210 */ /* 0x000fc800017fe4ff */
[----:B------:R-:W-:Y:S01]  /*10ab0*/  @!P1 LOP3.LUT R7, R7, R6, RZ, 0x3c, !PT ;  /* 0x0000000607079212 */ /* 0x000fe200078e3cff */
[----:B------:R-:W-:-:S03]  /*10ac0*/  IMAD.MOV.U32 R13, RZ, RZ, R0 ;  /* 0x000000ffff0d7224 */ /* 0x000fc600078e0000 */
[----:B------:R-:W-:Y:S01]  /*10ad0*/  @!P1 LOP3.LUT R6, R7, R6, RZ, 0x3c, !PT ;  /* 0x0000000607069212 */ /* 0x000fe200078e3cff */
[----:B------:R-:W-:-:S03]  /*10ae0*/  VIADD R0, R17, 0x70 ;  /* 0x0000007011007836 */ /* 0x000fc60000000000 */
[----:B------:R-:W-:Y:S01]  /*10af0*/  @!P1 LOP3.LUT R7, R7, R6, RZ, 0x3c, !PT ;  /* 0x0000000607079212 */ /* 0x000fe200078e3cff */
[----:B------:R-:W-:-:S04]  /*10b00*/  IMAD.MOV.U32 R4, RZ, RZ, R14 ;  /* 0x000000ffff047224 */ /* 0x000fc800078e000e */
[----:B------:R-:W-:Y:S01]  /*10b10*/  @!PT LDS RZ, [RZ] ;  /* 0x00000000fffff984 */ /* 0x000fe20000000800 */
[----:B------:R-:W-:Y:S01]  /*10b20*/  @!PT LDS RZ, [RZ] ;  /* 0x00000000fffff984 */ /* 0x000fe20000000800 */
[----:B------:R-:W-:Y:S01]  /*10b30*/  @!PT LDS RZ, [RZ] ;  /* 0x00000000fffff984 */ /* 0x000fe20000000800 */
[----:B------:R0:W-:Y:S01]  /*10b40*/  @!P1 LDGSTS.E.BYPASS.LTC128B.128 [R10+0xf400], desc[UR48][R6.64], !P0 ;  /* 0x0f400000060a9fae */ /* 0x0001e2000c101d70 */
[----:B------:R-:W-:Y:S01]  /*10b50*/  ISETP.GE.AND P1, PT, R0, R3, PT ;  /* 0x000000030000720c */ /* 0x000fe20003f26270 */
[----:B------:R-:W-:-:S12]  /*10b60*/  VIADD R0, R17, 0x80 ;  /* 0x0000008011007836 */ /* 0x000fd80000000000 */
[----:B0-----:R-:W-:Y:S05]  /*10b70*/  WARPSYNC.COLLECTIVE R15, `(.L_x_333) ;  /* 0x000000000f087348 */ /* 0x001fea0003c00000 */
[----:B------:R1:W2:Y:S02]  /*10b80*/  SHFL.IDX P6, R14, R13, R12, R11 ;  /* 0x0000000c0d0e7389 */ /* 0x0002a400000c000b */
[----:B012---:R-:W-:Y:S01]  /*10b90*/  ENDCOLLECTIVE ;  /* 0x000000000000791b */ /* 0x007fe20003800000 */
.L_x_333:
[----:B------:R-:W-:Y:S02]  /*10ba0*/  ISETP.GE.AND P2, PT, R0, R3, PT ;  /* 0x000000030000720c */ /* 0x000fe40003f46270 */
[----:B------:R-:W-:Y:S01]  /*10bb0*/  MOV R13, R2 ;  /* 0x00000002000d7202 */ /* 0x000fe20000000f00 */
[----:B------:R-:W-:Y:S01]  /*10bc0*/  IMAD.MOV.U32 R12, RZ, RZ, RZ ;  /* 0x000000ffff0c7224 */ /* 0x000fe200078e00ff */
[----:B------:R-:W-:-:S09]  /*10bd0*/  MOV R6, R14 ;  /* 0x0000000e00067202 */ /* 0x000fd20000000f00 */
[----:B------:R-:W-:Y:S05]  /*10be0*/  WARPSYNC.COLLECTIVE R15, `(.L_x_334) ;  /* 0x000000000f087348 */ /* 0x000fea0003c00000 */
[----:B------:R0:W1:Y:S02]  /*10bf0*/  SHFL.IDX P6, R14, R13, R12, R11 ;  /* 0x0000000c0d0e7389 */ /* 0x00006400000c000b */
[----:B01----:R-:W-:Y:S01]  /*10c00*/  ENDCOLLECTIVE ;  /* 0x000000000000791b */ /* 0x003fe20003800000 */
.L_x_334:
[----:B------:R-:W-:-:S05]  /*10c10*/  @!P1 LEA R6, P3, R20, R6, 0x1 ;  /* 0x0000000614069211 */ /* 0x000fca00078608ff */
[----:B------:R-:W-:-:S04]  /*10c20*/  @!P1 IMAD.X R4, RZ, RZ, R4, P3 ;  /* 0x000000ffff049224 */ /* 0x000fc800018e0604 */
[----:B------:R-:W-:Y:S01]  /*10c30*/  @!P1 IMAD.MOV.U32 R7, RZ, RZ, R4 ;  /* 0x000000ffff079224 */ /* 0x000fe200078e0004 */
[----:B------:R-:W-:Y:S01]  /*10c40*/  IADD3 R4, R17, 0xa0, RZ ;  /* 0x000000a011047810 */ /* 0x000fe20007ffe0ff */
[----:B------:R-:W-:-:S03]  /*10c50*/  IMAD.MOV.U32 R13, RZ, RZ, R5 ;  /* 0x000000ffff0d7224 */ /* 0x000fc600078e0005 */
[----:B------:R-:W-:Y:S01]  /*10c60*/  @!PT LDS RZ, [RZ] ;  /* 0x00000000fffff984 */ /* 0x000fe20000000800 */
[----:B------:R-:W-:Y:S01]  /*10c70*/  @!PT LDS RZ, [RZ] ;  /* 0x00000000fffff984 */ /* 0x000fe20000000800 */
[----:B------:R-:W-:Y:S01]  /*10c80*/  @!PT LDS RZ, [RZ] ;  /* 0x00000000fffff984 */ /* 0x000fe20000000800 */
[----:B------:R0:W-:Y:S01]  /*10c90*/  @!P1 LDGSTS.E.BYPASS.LTC128B.128 [R10+0xfc00], desc[UR48][R6.64], !P0 ;  /* 0x0fc00000060a9fae */ /* 0x0001e2000c101d70 */
[----:B------:R-:W-:-:S07]  /*10ca0*/  IMAD.MOV.U32 R0, RZ, RZ, R14 ;  /* 0x000000ffff007224 */ /* 0x000fce00078e000e */
[----:B0-----:R-:W-:Y:S05]  /*10cb0*/  WARPSYNC.COLLECTIVE R15, `(.L_x_335) ;  /* 0x000000000f087348 */ /* 0x001fea0003c00000 */
[----:B------:R1:W2:Y:S02]  /*10cc0*/  SHFL.IDX P6, R14, R13, R12, R11 ;  /* 0x0000000c0d0e7389 */ /* 0x0002a400000c000b */
[----:B012---:R-:W-:Y:S01]  /*10cd0*/  ENDCOLLECTIVE ;  /* 0x000000000000791b */ /* 0x007fe20003800000 */
.L_x_335:
[----:B------:R-:W-:Y:S02]  /*10ce0*/  IMAD.MOV.U32 R13, RZ, RZ, R2 ;  /* 0x000000ffff0d7224 */ /* 0x000fe400078e0002 */
[----:B------:R-:W-:Y:S02]  /*10cf0*/  IMAD.MOV.U32 R12, RZ, RZ, 0x1 ;  /* 0x00000001ff0c7424 */ /* 0x000fe400078e00ff */
[----:B------:R-:W-:-:S07]  /*10d00*/  IMAD.MOV.U32 R8, RZ, RZ, R14 ;  /* 0x000000ffff087224 */ /* 0x000fce00078e000e */
[----:B------:R-:W-:Y:S05]  /*10d10*/  WARPSYNC.COLLECTIVE R15, `(.L_x_336) ;  /* 0x000000000f087348 */ /* 0x000fea0003c00000 */
[----:B------:R0:W1:Y:S02]  /*10d20*/  SHFL.IDX P6, R14, R13, R12, R11 ;  /* 0x0000000c0d0e7389 */ /* 0x00006400000c000b */
[----:B01----:R-:W-:Y:S01]  /*10d30*/  ENDCOLLECTIVE ;  /* 0x000000000000791b */ /* 0x003fe20003800000 */
.L_x_336:
[----:B------:R-:W-:-:S04]  /*10d40*/  @!P2 LEA R6, P1, R20, R8, 0x1 ;  /* 0x000000081406a211 */ /* 0x000fc800078208ff */
[----:B------:R-:W-:-:S05]  /*10d50*/  @!P2 IADD3.X R0, RZ, R0, RZ, P1, !PT ;  /* 0x00000000ff00a210 */ /* 0x000fca0000ffe4ff */
[----:B------:R-:W-:Y:S02]  /*10d60*/  @!P2 IMAD.MOV.U32 R7, RZ, RZ, R0 ;  /* 0x000000ffff07a224 */ /* 0x000fe400078e0000 */
[----:B------:R-:W-:Y:S02]  /*10d70*/  VIADD R0, R17, 0x90 ;  /* 0x0000009011007836 */ /* 0x000fe40000000000 */
[----:B------:R-:W-:Y:S01]  /*10d80*/  IMAD.MOV.U32 R13, RZ, RZ, R5 ;  /* 0x000000ffff0d7224 */ /* 0x000fe200078e0005 */
[----:B------:R-:W-:Y:S01]  /*10d90*/  @!PT LDS RZ, [RZ] ;  /* 0x00000000fffff984 */ /* 0x000fe20000000800 */
[----:B------:R-:W-:Y:S01]  /*10da0*/  @!PT LDS RZ, [RZ] ;  /* 0x00000000fffff984 */ /* 0x000fe20000000800 */
[----:B------:R-:W-:Y:S01]  /*10db0*/  @!PT LDS RZ, [RZ] ;  /* 0x00000000fffff984 */ /* 0x000fe20000000800 */
[----:B------:R0:W-:Y:S02]  /*10dc0*/  @!P2 LDGSTS.E.BYPASS.LTC128B.128 [R10+0x10400], desc[UR48][R6.64], !P0 ;  /* 0x10400000060aafae */ /* 0x0001e4000c101d70 */
[----:B------:R-:W-:Y:S02]  /*10dd0*/  ISETP.GE.AND P1, PT, R0, R3, PT ;  /* 0x000000030000720c */ /* 0x000fe40003f26270 */
[----:B------:R-:W-:-:S11]  /*10de0*/  MOV R0, R14 ;  /* 0x0000000e00007202 */ /* 0x000fd60000000f00 */
[----:B0-----:R-:W-:Y:S05]  /*10df0*/  WARPSYNC.COLLECTIVE R15, `(.L_x_337) ;  /* 0x000000000f087348 */ /* 0x001fea0003c00000 */
[----:B------:R1:W2:Y:S02]  /*10e00*/  SHFL.IDX P6, R14, R13, R12, R11 ;  /* 0x0000000c0d0e7389 */ /* 0x0002a400000c000b */
[----:B012---:R-:W-:Y:S01]  /*10e10*/  ENDCOLLECTIVE ;  /* 0x000000000000791b */ /* 0x007fe20003800000 */
.L_x_337:
[----:B------:R-:W-:Y:S01]  /*10e20*/  MOV R13, R2 ;  /* 0x00000002000d7202 */ /* 0x000fe20000000f00 */
[----:B------:R-:W-:Y:S02]  /*10e30*/  IMAD.MOV.U32 R12, RZ, RZ, 0x2 ;  /* 0x00000002ff0c7424 */ /* 0x000fe400078e00ff */
[----:B------:R-:W-:-:S07]  /*10e40*/  IMAD.MOV.U32 R6, RZ, RZ, R14 ;  /* 0x000000ffff067224 */ /* 0x000fce00078e000e */
[----:B------:R-:W-:Y:S05]  /*10e50*/  WARPSYNC.COLLECTIVE R15, `(.L_x_338) ;  /* 0x000000000f087348 */ /* 0x000fea0003c00000 */
[----:B------:R0:W1:Y:S02]  /*10e60*/  SHFL.IDX P6, R14, R13, R12, R11 ;  /* 0x0000000c0d0e7389 */ /* 0x00006400000c000b */
[----:B01----:R-:W-:Y:S01]  /*10e70*/  ENDCOLLECTIVE ;  /* 0x000000000000791b */ /* 0x003fe20003800000 */
.L_x_338:
[----:B------:R-:W-:-:S05]  /*10e80*/  @!P1 LEA R6, P2, R20, R6, 0x1 ;  /* 0x0000000614069211 */ /* 0x000fca00078408ff */
[----:B------:R-:W-:-:S04]  /*10e90*/  @!P1 IMAD.X R0, RZ, RZ, R0, P2 ;  /* 0x000000ffff009224 */ /* 0x000fc800010e0600 */
[----:B------:R-:W-:Y:S02]  /*10ea0*/  @!P1 IMAD.MOV.U32 R7, RZ, RZ, R0 ;  /* 0x000000ffff079224 */ /* 0x000fe400078e0000 */
[----:B------:R-:W-:-:S03]  /*10eb0*/  IMAD.MOV.U32 R13, RZ, RZ, R5 ;  /* 0x000000ffff0d7224 */ /* 0x000fc600078e0005 */
[----:B------:R-:W-:Y:S01]  /*10ec0*/  @!PT LDS RZ, [RZ] ;  /* 0x00000000fffff984 */ /* 0x000fe20000000800 */
[----:B------:R-:W-:Y:S01]  /*10ed0*/  @!PT LDS RZ, [RZ] ;  /* 0x00000000fffff984 */ /* 0x000fe20000000800 */
[----:B------:R-:W-:Y:S01]  /*10ee0*/  @!PT LDS RZ, [RZ] ;  /* 0x00000000fffff984 */ /* 0x000fe20000000800 */
[----:B------:R0:W-:Y:S01]  /*10ef0*/  @!P1 LDGSTS.E.BYPASS.LTC128B.128 [R10+0x10c00], desc[UR48][R6.64], !P0 ;  /* 0x10c00000060a9fae */ /* 0x0001e2000c101d70 */
[----:B------:R-:W-:Y:S01]  /*10f00*/  ISETP.GE.AND P1, PT, R4, R3, PT ;  /* 0x000000030400720c */ /* 0x000fe20003f26270 */
[----:B------:R-:W-:-:S12]  /*10f10*/  IMAD.MOV.U32 R0, RZ, RZ, R14 ;  /* 0x000000ffff007224 */ /* 0x000fd800078e000e */
[----:B0-----:R-:W-:Y:S05]  /*10f20*/  WARPSYNC.COLLECTIVE R15, `(.L_x_339) ;  /* 0x000000000f087348 */ /* 0x001fea0003c00000 */
[----:B------:R1:W2:Y:S02]  /*10f30*/  SHFL.IDX P6, R14, R13, R12, R11 ;  /* 0x0000000c0d0e7389 */ /* 0x0002a400000c000b */
[----:B012---:R-:W-:Y:S01]  /*10f40*/  ENDCOLLECTIVE ;  /* 0x000000000000791b */ /* 0x007fe20003800000 */
.L_x_339:
[----:B------:R-:W-:Y:S02]  /*10f50*/  IMAD.MOV.U32 R13, RZ, RZ, R2 ;  /* 0x000000ffff0d7224 */ /* 0x000fe400078e0002 */
[----:B------:R-:W-:Y:S02]  /*10f60*/  IMAD.MOV.U32 R12, RZ, RZ, 0x3 ;  /* 0x00000003ff0c7424 */ /* 0x000fe400078e00ff */
[----:B------:R-:W-:-:S07]  /*10f70*/  IMAD.MOV.U32 R6, RZ, RZ, R14 ;  /* 0x000000ffff067224 */ /* 0x000fce00078e000e */
[----:B------:R-:W-:Y:S05]  /*10f80*/  WARPSYNC.COLLECTIVE R15, `(.L_x_340) ;  /* 0x000000000f087348 */ /* 0x000fea0003c00000 */
[----:B------:R0:W1:Y:S02]  /*10f90*/  SHFL.IDX P6, R14, R13, R12, R11 ;  /* 0x0000000c0d0e7389 */ /* 0x00006400000c000b */
[----:B01----:R-:W-:Y:S01]  /*10fa0*/  ENDCOLLECTIVE ;  /* 0x000000000000791b */ /* 0x003fe20003800000 */
.L_x_340:
        /* <DEDUP_REMOVED lines=8> */
[----:B------:R-:W-:-:S07]  /*11030*/  MOV R0, R14 ;  /* 0x0000000e00007202 */ /* 0x000fce0000000f00 */
[----:B0-----:R-:W-:Y:S05]  /*11040*/  WARPSYNC.COLLECTIVE R15, `(.L_x_341) ;  /* 0x000000000f087348 */ /* 0x001fea0003c00000 */
[----:B------:R1:W2:Y:S02]  /*11050*/  SHFL.IDX P6, R14, R13, R12, R11 ;  /* 0x0000000c0d0e7389 */ /* 0x0002a400000c000b */
[----:B012---:R-:W-:Y:S01]  /*11060*/  ENDCOLLECTIVE ;  /* 0x000000000000791b */ /* 0x007fe20003800000 */
.L_x_341:
[----:B------:R-:W-:Y:S05]  /*11070*/  BRA `(.L_x_342) ;  /* 0xffffffc000987947 */ /* 0x000fea000383ffff */
.L_x_230:
[----:B0-----:R0:W1:Y:S02]  /*11080*/  SYNCS.PHASECHK.TRANS64.TRYWAIT P0, [R22+URZ+0x30820], R3 ;  /* 0x03082003160075a7 */ /* 0x001064000800017f */
[----:B-1----:R-:W-:Y:S05]  /*11090*/  @!P0 NANOSLEEP.SYNCS 0x989680 ;  /* 0x009896800000895d */ /* 0x002fea0003900000 */
[----:B------:R-:W1:Y:S02]  /*110a0*/  @!P0 SYNCS.PHASECHK.TRANS64 P0, [R22+URZ+0x30820], R3 ;  /* 0x03082003160085a7 */ /* 0x000e64000800007f */
[----:B-1----:R-:W-:Y:S05]  /*110b0*/  @!P0 BRA `(.L_x_230) ;  /* 0xfffffffc00f08947 */ /* 0x002fea000383ffff */
[----:B------:R-:W-:Y:S05]  /*110c0*/  BRA `(.L_x_343) ;  /* 0xffffffc400007947 */ /* 0x000fea000383ffff */
.L_x_239:
[----:B0-----:R0:W2:Y:S02]  /*110d0*/  SYNCS.PHASECHK.TRANS64.TRYWAIT P0, [R2+URZ+0x30840], R3 ;  /* 0x03084003020075a7 */ /* 0x0010a4000800017f */
[----:B--2---:R-:W-:Y:S05]  /*110e0*/  @!P0 NANOSLEEP.SYNCS 0x989680 ;  /* 0x009896800000895d */ /* 0x004fea0003900000 */
[----:B------:R-:W2:Y:S02]  /*110f0*/  @!P0 SYNCS.PHASECHK.TRANS64 P0, [R2+URZ+0x30840], R3 ;  /* 0x03084003020085a7 */ /* 0x000ea4000800007f */
[----:B--2---:R-:W-:Y:S05]  /*11100*/  @!P0 BRA `(.L_x_239) ;  /* 0xfffffffc00f08947 */ /* 0x004fea000383ffff */
[----:B------:R-:W-:Y:S05]  /*11110*/  BRA `(.L_x_344) ;  /* 0xffffffc400b07947 */ /* 0x000fea000383ffff */
.L_x_244:
[----:B0-----:R0:W1:Y:S02]  /*11120*/  SYNCS.PHASECHK.TRANS64.TRYWAIT P0, [R3+URZ+0x60], R2 ;  /* 0x00006002030075a7 */ /* 0x001064000800017f */
[----:B-1----:R-:W-:Y:S05]  /*11130*/  @!P0 NANOSLEEP.SYNCS 0x989680 ;  /* 0x009896800000895d */ /* 0x002fea0003900000 */
[----:B------:R-:W1:Y:S02]  /*11140*/  @!P0 SYNCS.PHASECHK.TRANS64 P0, [R3+URZ+0x60], R2 ;  /* 0x00006002030085a7 */ /* 0x000e64000800007f */
[----:B-1----:R-:W-:Y:S05]  /*11150*/  @!P0 BRA `(.L_x_244) ;  /* 0xfffffffc00f08947 */ /* 0x002fea000383ffff */
[----:B------:R-:W-:Y:S05]  /*11160*/  BRA `(.L_x_345) ;  /* 0xffffffc8003c7947 */ /* 0x000fea000383ffff */
.L_x_252:
[----:B-1----:R1:W2:Y:S02]  /*11170*/  SYNCS.PHASECHK.TRANS64.TRYWAIT P0, [R2+URZ+0x30840], R3 ;  /* 0x03084003020075a7 */ /* 0x0022a4000800017f */
[----:B--2---:R-:W-:Y:S05]  /*11180*/  @!P0 NANOSLEEP.SYNCS 0x989680 ;  /* 0x009896800000895d */ /* 0x004fea0003900000 */
[----:B------:R-:W2:Y:S02]  /*11190*/  @!P0 SYNCS.PHASECHK.TRANS64 P0, [R2+URZ+0x30840], R3 ;  /* 0x03084003020085a7 */ /* 0x000ea4000800007f */
[----:B--2---:R-:W-:Y:S05]  /*111a0*/  @!P0 BRA `(.L_x_252) ;  /* 0xfffffffc00f08947 */ /* 0x004fea000383ffff */
[----:B------:R-:W-:Y:S05]  /*111b0*/  BRA `(.L_x_346) ;  /* 0xffffffcc007c7947 */ /* 0x000fea000383ffff */
.L_x_257:
[----:B0-----:R0:W1:Y:S02]  /*111c0*/  SYNCS.PHASECHK.TRANS64.TRYWAIT P0, [R10+URZ+0x60], R3 ;  /* 0x000060030a0075a7 */ /* 0x001064000800017f */
[----:B-1----:R-:W-:Y:S05]  /*111d0*/  @!P0 NANOSLEEP.SYNCS 0x989680 ;  /* 0x009896800000895d */ /* 0x002fea0003900000 */
[----:B------:R-:W1:Y:S02]  /*111e0*/  @!P0 SYNCS.PHASECHK.TRANS64 P0, [R10+URZ+0x60], R3 ;  /* 0x000060030a0085a7 */ /* 0x000e64000800007f */
[----:B-1----:R-:W-:Y:S05]  /*111f0*/  @!P0 BRA `(.L_x_257) ;  /* 0xfffffffc00f08947 */ /* 0x002fea000383ffff */
[----:B------:R-:W-:Y:S05]  /*11200*/  BRA `(.L_x_347) ;  /* 0xffffffd000087947 */ /* 0x000fea000383ffff */
.L_x_265:
[----:B-1----:R1:W2:Y:S02]  /*11210*/  SYNCS.PHASECHK.TRANS64.TRYWAIT P0, [R2+URZ+0x30840], R3 ;  /* 0x03084003020075a7 */ /* 0x0022a4000800017f */
[----:B--2---:R-:W-:Y:S05]  /*11220*/  @!P0 NANOSLEEP.SYNCS 0x989680 ;  /* 0x009896800000895d */ /* 0x004fea0003900000 */
[----:B------:R-:W2:Y:S02]  /*11230*/  @!P0 SYNCS.PHASECHK.TRANS64 P0, [R2+URZ+0x30840], R3 ;  /* 0x03084003020085a7 */ /* 0x000ea4000800007f */
[----:B--2---:R-:W-:Y:S05]  /*11240*/  @!P0 BRA `(.L_x_265) ;  /* 0xfffffffc00f08947 */ /* 0x004fea000383ffff */
[----:B------:R-:W-:Y:S05]  /*11250*/  BRA `(.L_x_348) ;  /* 0xffffffd400147947 */ /* 0x000fea000383ffff */
.L_x_270:
[----:B0-----:R0:W1:Y:S02]  /*11260*/  SYNCS.PHASECHK.TRANS64.TRYWAIT P0, [R8+URZ+0x60], R3 ;  /* 0x00006003080075a7 */ /* 0x001064000800017f */
[----:B-1----:R-:W-:Y:S05]  /*11270*/  @!P0 NANOSLEEP.SYNCS 0x989680 ;  /* 0x009896800000895d */ /* 0x002fea0003900000 */
[----:B------:R-:W1:Y:S02]  /*11280*/  @!P0 SYNCS.PHASECHK.TRANS64 P0, [R8+URZ+0x60], R3 ;  /* 0x00006003080085a7 */ /* 0x000e64000800007f */
[----:B-1----:R-:W-:Y:S05]  /*11290*/  @!P0 BRA `(.L_x_270) ;  /* 0xfffffffc00f08947 */ /* 0x002fea000383ffff */
[----:B------:R-:W-:Y:S05]  /*112a0*/  BRA `(.L_x_349) ;  /* 0xffffffd400a47947 */ /* 0x000fea000383ffff */
.L_x_280:
[----:B0-----:R0:W1:Y:S02]  /*112b0*/  SYNCS.PHASECHK.TRANS64.TRYWAIT P0, [R3+URZ+0x30860], R0 ;  /* 0x03086000030075a7 */ /* 0x001064000800017f */
[----:B-1----:R-:W-:Y:S05]  /*112c0*/  @!P0 NANOSLEEP.SYNCS 0x989680 ;  /* 0x009896800000895d */ /* 0x002fea0003900000 */
[----:B------:R-:W1:Y:S02]  /*112d0*/  @!P0 SYNCS.PHASECHK.TRANS64 P0, [R3+URZ+0x30860], R0 ;  /* 0x03086000030085a7 */ /* 0x000e64000800007f */
[----:B-1----:R-:W-:Y:S05]  /*112e0*/  @!P0 BRA `(.L_x_280) ;  /* 0xfffffffc00f08947 */ /* 0x002fea000383ffff */
[----:B------:R-:W-:Y:S05]  /*112f0*/  BRA `(.L_x_350) ;  /* 0xffffffd800a07947 */ /* 0x000fea000383ffff */
.L_x_286:
[----:B------:R-:W-:Y:S01]  /*11300*/  BSSY B0, `(.L_x_351) ;  /* 0x0000008000007945 */ /* 0x000fe20003800000 */
[----:B------:R-:W-:Y:S01]  /*11310*/  IMAD.MOV.U32 R13, RZ, RZ, R16 ;  /* 0x000000ffff0d7224 */ /* 0x000fe200078e0010 */
[----:B------:R-:W-:Y:S01]  /*11320*/  MOV R15, 0xffffffff ;  /* 0xffffffff000f7802 */ /* 0x000fe20000000f00 */
[----:B------:R-:W-:Y:S02]  /*11330*/  IMAD.MOV.U32 R12, RZ, RZ, RZ ;  /* 0x000000ffff0c7224 */ /* 0x000fe400078e00ff */
[----:B------:R-:W-:-:S07]  /*11340*/  IMAD.MOV.U32 R11, RZ, RZ, 0x1f ;  /* 0x0000001fff0b7424 */ /* 0x000fce00078e00ff */
[----:B------:R-:W-:Y:S05]  /*11350*/  WARPSYNC.COLLECTIVE R15, `(.L_x_352) ;  /* 0x000000000f087348 */ /* 0x000fea0003c00000 */
[----:B------:R0:W1:Y:S02]  /*11360*/  SHFL.IDX P6, R14, R13, R12, R11 ;  /* 0x0000000c0d0e7389 */ /* 0x00006400000c000b */
[----:B01----:R-:W-:Y:S01]  /*11370*/  ENDCOLLECTIVE ;  /* 0x000000000000791b */ /* 0x003fe20003800000 */
.L_x_352:
[----:B------:R-:W-:Y:S05]  /*11380*/  BSYNC B0 ;  /* 0x0000000000007941 */ /* 0x000fea0003800000 */
.L_x_351:
[----:B------:R-:W-:Y:S01]  /*11390*/  IMAD.MOV.U32 R13, RZ, RZ, R16 ;  /* 0x000000ffff0d7224 */ /* 0x000fe200078e0010 */
[----:B------:R-:W-:Y:S01]  /*113a0*/  MOV R15, 0xffffffff ;  /* 0xffffffff000f7802 */ /* 0x000fe20000000f00 */
[----:B------:R-:W-:Y:S02]  /*113b0*/  IMAD.MOV.U32 R12, RZ, RZ, 0x1 ;  /* 0x00000001ff0c7424 */ /* 0x000fe400078e00ff */
[----:B------:R-:W-:Y:S02]  /*113c0*/  IMAD.MOV.U32 R11, RZ, RZ, 0x1f ;  /* 0x0000001fff0b7424 */ /* 0x000fe400078e00ff */
[----:B------:R-:W-:Y:S02]  /*113d0*/  IMAD.IADD R5, R19, 0x1, R8 ;  /* 0x0000000113057824 */ /* 0x000fe400078e0208 */
[----:B------:R-:W-:-:S07]  /*113e0*/  IMAD.MOV.U32 R0, RZ, RZ, R14 ;  /* 0x000000ffff007224 */ /* 0x000fce00078e000e */
[----:B------:R-:W-:Y:S05]  /*113f0*/  WARPSYNC.COLLECTIVE R15, `(.L_x_353) ;  /* 0x000000000f087348 */ /* 0x000fea0003c00000 */
[----:B------:R0:W1:Y:S02]  /*11400*/  SHFL.IDX P6, R14, R13, R12, R11 ;  /* 0x0000000c0d0e7389 */ /* 0x00006400000c000b */
[----:B01----:R-:W-:Y:S01]  /*11410*/  ENDCOLLECTIVE ;  /* 0x000000000000791b */ /* 0x003fe20003800000 */
.L_x_353:
[----:B------:R-:W-:Y:S02]  /*11420*/  ULDC UR4, c[0x0][0xc3c] ;  /* 0x00030f0000047ab9 */ /* 0x000fe40000000800 */
[----:B------:R-:W-:-:S13]  /*11430*/  ISETP.GE.OR P1, PT, R5, UR4, !P0 ;  /* 0x0000000405007c0c */ /* 0x000fda000c726670 */
[----:B------:R-:W0:Y:S01]  /*11440*/  @!P1 LDC.64 R2, c[0x0][0xc80] ;  /* 0x00032000ff029b82 */ /* 0x000e220000000a00 */
[----:B------:R-:W-:Y:S02]  /*11450*/  IMAD.MOV.U32 R11, RZ, RZ, RZ ;  /* 0x000000ffff0b7224 */ /* 0x000fe400078e00ff */
[----:B------:R-:W-:Y:S02]  /*11460*/  IMAD.MOV.U32 R4, RZ, RZ, R14 ;  /* 0x000000ffff047224 */ /* 0x000fe400078e000e */
[----:B0-----:R-:W-:-:S06]  /*11470*/  @!P1 IMAD.WIDE R2, R5, 0x4, R2 ;  /* 0x0000000405029825 */ /* 0x001fcc00078e0202 */
[----:B------:R-:W2:Y:S01]  /*11480*/  @!P1 LDG.E R2, desc[UR48][R2.64] ;  /* 0x0000003002029981 */ /* 0x000ea2000c1e1900 */
[----:B------:R-:W-:Y:S01]  /*11490*/  IMAD.MOV.U32 R5, RZ, RZ, RZ ;  /* 0x000000ffff057224 */ /* 0x000fe200078e00ff */
[C---:B------:R-:W-:Y:S02]  /*114a0*/  ISETP.GE.U32.AND P2, PT, R8.reuse, 0x2, PT ;  /* 0x000000020800780c */ /* 0x040fe40003f46070 */
[C---:B------:R-:W-:Y:S02]  /*114b0*/  ISETP.GE.U32.AND P3, PT, R8.reuse, 0x4, PT ;  /* 0x000000040800780c */ /* 0x040fe40003f66070 */
[C---:B------:R-:W-:Y:S02]  /*114c0*/  ISETP.GE.U32.AND P4, PT, R8.reuse, 0x8, PT ;  /* 0x000000080800780c */ /* 0x040fe40003f86070 */
[C---:B------:R-:W-:Y:S01]  /*114d0*/  ISETP.GE.U32.AND P5, PT, R8.reuse, 0x10, PT ;  /* 0x000000100800780c */ /* 0x040fe20003fa6070 */
[----:B--2---:R-:W-:Y:S01]  /*114e0*/  @!P1 IMAD.MOV.U32 R5, RZ, RZ, R2 ;  /* 0x000000ffff059224 */ /* 0x004fe200078e0002 */
[----:B------:R-:W-:-:S04]  /*114f0*/  ISETP.NE.AND P1, PT, R8, RZ, PT ;  /* 0x000000ff0800720c */ /* 0x000fc80003f25270 */
[----:B------:R-:W-:-:S09]  /*11500*/  MOV R13, R5 ;  /* 0x00000005000d7202 */ /* 0x000fd20000000f00 */
[----:B------:R-:W-:Y:S05]  /*11510*/  WARPSYNC.COLLECTIVE R15, `(.L_x_354) ;  /* 0x000000000f087348 */ /* 0x000fea0003c00000 */
[----:B------:R0:W1:Y:S02]  /*11520*/  SHFL.UP P6, R14, R13, R12, R11 ;  /* 0x0400000c0d0e7389 */ /* 0x00006400000c000b */
[----:B01----:R-:W-:Y:S01]  /*11530*/  ENDCOLLECTIVE ;  /* 0x000000000000791b */ /* 0x003fe20003800000 */
.L_x_354:
[----:B------:R-:W-:Y:S01]  /*11540*/  IMAD.MOV.U32 R12, RZ, RZ, 0x2 ;  /* 0x00000002ff0c7424 */ /* 0x000fe200078e00ff */
[----:B------:R-:W-:-:S05]  /*11550*/  SEL R6, R14, RZ, P1 ;  /* 0x000000ff0e067207 */ /* 0x000fca0000800000 */
[----:B------:R-:W-:-:S04]  /*11560*/  IMAD.IADD R6, R5, 0x1, R6 ;  /* 0x0000000105067824 */ /* 0x000fc800078e0206 */
[----:B------:R-:W-:-:S07]  /*11570*/  IMAD.MOV.U32 R13, RZ, RZ, R6 ;  /* 0x000000ffff0d7224 */ /* 0x000fce00078e0006 */
[----:B------:R-:W-:Y:S05]  /*11580*/  WARPSYNC.COLLECTIVE R15, `(.L_x_355) ;  /* 0x000000000f087348 */ /* 0x000fea0003c00000 */
[----:B------:R0:W1:Y:S02]  /*11590*/  SHFL.UP P6, R14, R13, R12, R11 ;  /* 0x0400000c0d0e7389 */ /* 0x00006400000c000b */
[----:B01----:R-:W-:Y:S01]  /*115a0*/  ENDCOLLECTIVE ;  /* 0x000000000000791b */ /* 0x003fe20003800000 */
.L_x_355:
[----:B------:R-:W-:Y:S01]  /*115b0*/  IMAD.MOV.U32 R12, RZ, RZ, 0x4 ;  /* 0x00000004ff0c7424 */ /* 0x000fe200078e00ff */
[----:B------:R-:W-:-:S04]  /*115c0*/  SEL R7, R14, RZ, P2 ;  /* 0x000000ff0e077207 */ /* 0x000fc80001000000 */
[----:B------:R-:W-:-:S05]  /*115d0*/  IADD3 R7, R6, R7, RZ ;  /* 0x0000000706077210 */ /* 0x000fca0007ffe0ff */
[----:B------:R-:W-:-:S07]  /*115e0*/  IMAD.MOV.U32 R13, RZ, RZ, R7 ;  /* 0x000000ffff0d7224 */ /* 0x000fce00078e0007 */
[----:B------:R-:W-:Y:S05]  /*115f0*/  WARPSYNC.COLLECTIVE R15, `(.L_x_356) ;  /* 0x000000000f087348 */ /* 0x000fea0003c00000 */
[----:B------:R0:W1:Y:S02]  /*11600*/  SHFL.UP P6, R14, R13, R12, R11 ;  /* 0x0400000c0d0e7389 */ /* 0x00006400000c000b */
[----:B01----:R-:W-:Y:S01]  /*11610*/  ENDCOLLECTIVE ;  /* 0x000000000000791b */ /* 0x003fe20003800000 */
.L_x_356:
[----:B------:R-:W-:Y:S02]  /*11620*/  MOV R12, 0x8 ;  /* 0x00000008000c7802 */ /* 0x000fe40000000f00 */
[----:B------:R-:W-:-:S05]  /*11630*/  SEL R2, R14, RZ, P3 ;  /* 0x000000ff0e027207 */ /* 0x000fca0001800000 */
[----:B------:R-:W-:-:S04]  /*11640*/  IMAD.IADD R2, R7, 0x1, R2 ;  /* 0x0000000107027824 */ /* 0x000fc800078e0202 */
[----:B------:R-:W-:-:S07]  /*11650*/  IMAD.MOV.U32 R13, RZ, RZ, R2 ;  /* 0x000000ffff0d7224 */ /* 0x000fce00078e0002 */
[----:B------:R-:W-:Y:S05]  /*11660*/  WARPSYNC.COLLECTIVE R15, `(.L_x_357) ;  /* 0x000000000f087348 */ /* 0x000fea0003c00000 */
[----:B------:R0:W1:Y:S02]  /*11670*/  SHFL.UP P6, R14, R13, R12, R11 ;  /* 0x0400000c0d0e7389 */ /* 0x00006400000c000b */
[----:B01----:R-:W-:Y:S01]  /*11680*/  ENDCOLLECTIVE ;  /* 0x000000000000791b */ /* 0x003fe20003800000 */
.L_x_357:
[----:B------:R-:W-:Y:S01]  /*11690*/  IMAD.MOV.U32 R12, RZ, RZ, 0x10 ;  /* 0x00000010ff0c7424 */ /* 0x000fe200078e00ff */
[----:B------:R-:W-:-:S05]  /*116a0*/  SEL R3, R14, RZ, P4 ;  /* 0x000000ff0e037207 */ /* 0x000fca0002000000 */
[----:B------:R-:W-:-:S04]  /*116b0*/  IMAD.IADD R3, R2, 0x1, R3 ;  /* 0x0000000102037824 */ /* 0x000fc800078e0203 */
[----:B------:R-:W-:-:S07]  /*116c0*/  IMAD.MOV.U32 R13, RZ, RZ, R3 ;  /* 0x000000ffff0d7224 */ /* 0x000fce00078e0003 */
[----:B------:R-:W-:Y:S05]  /*116d0*/  WARPSYNC.COLLECTIVE R15, `(.L_x_358) ;  /* 0x000000000f087348 */ /* 0x000fea0003c00000 */
[----:B------:R0:W1:Y:S02]  /*116e0*/  SHFL.UP P6, R14, R13, R12, R11 ;  /* 0x0400000c0d0e7389 */ /* 0x00006400000c000b */
[----:B01----:R-:W-:Y:S01]  /*116f0*/  ENDCOLLECTIVE ;  /* 0x000000000000791b */ /* 0x003fe20003800000 */
.L_x_358:
[----:B------:R-:W-:Y:S02]  /*11700*/  IMAD.MOV.U32 R12, RZ, RZ, 0x1f ;  /* 0x0000001fff0c7424 */ /* 0x000fe400078e00ff */
[----:B------:R-:W-:Y:S01]  /*11710*/  IMAD.MOV.U32 R11, RZ, RZ, 0x1f ;  /* 0x0000001fff0b7424 */ /* 0x000fe200078e00ff */
[----:B------:R-:W-:-:S05]  /*11720*/  SEL R2, R14, RZ, P5 ;  /* 0x000000ff0e027207 */ /* 0x000fca0002800000 */
[----:B------:R-:W-:-:S05]  /*11730*/  IMAD.IADD R2, R3, 0x1, R2 ;  /* 0x0000000103027824 */ /* 0x000fca00078e0202 */
[----:B------:R-:W-:-:S07]  /*11740*/  MOV R13, R2 ;  /* 0x00000002000d7202 */ /* 0x000fce0000000f00 */
[----:B------:R-:W-:Y:S05]  /*11750*/  WARPSYNC.COLLECTIVE R15, `(.L_x_359) ;  /* 0x000000000f087348 */ /* 0x000fea0003c00000 */
[----:B------:R0:W1:Y:S02]  /*11760*/  SHFL.IDX P6, R14, R13, R12, R11 ;  /* 0x0000000c0d0e7389 */ /* 0x00006400000c000b */
[----:B01----:R-:W-:Y:S01]  /*11770*/  ENDCOLLECTIVE ;  /* 0x000000000000791b */ /* 0x003fe20003800000 */
.L_x_359:
[----:B------:R-:W-:Y:S05]  /*11780*/  BRA `(.L_x_360) ;  /* 0xffffffd800d47947 */ /* 0x000fea000383ffff */
.L_x_291:
[----:B------:R-:W-:Y:S01]  /*11790*/  BSSY B0, `(.L_x_361) ;  /* 0x0000008000007945 */ /* 0x000fe20003800000 */
[----:B-----5:R-:W-:Y:S01]  /*117a0*/  IMAD.MOV.U32 R13, RZ, RZ, R5 ;  /* 0x000000ffff0d7224 */ /* 0x020fe200078e0005 */
[----:B------:R-:W-:Y:S01]  /*117b0*/  MOV R11, RZ ;  /* 0x000000ff000b7202 */ /* 0x000fe20000000f00 */
[----:B------:R-:W-:Y:S02]  /*117c0*/  IMAD.MOV.U32 R12, RZ, RZ, 0x1 ;  /* 0x00000001ff0c7424 */ /* 0x000fe400078e00ff */
[----:B------:R-:W-:-:S07]  /*117d0*/  IMAD.MOV.U32 R15, RZ, RZ, -0x1 ;  /* 0xffffffffff0f7424 */ /* 0x000fce00078e00ff */
[----:B0-----:R-:W-:Y:S05]  /*117e0*/  WARPSYNC.COLLECTIVE R15, `(.L_x_362) ;  /* 0x000000000f087348 */ /* 0x001fea0003c00000 */
[----:B------:R1:W2:Y:S02]  /*117f0*/  SHFL.UP P6, R14, R13, R12, R11 ;  /* 0x0400000c0d0e7389 */ /* 0x0002a400000c000b */
[----:B012---:R-:W-:Y:S01]  /*11800*/  ENDCOLLECTIVE ;  /* 0x000000000000791b */ /* 0x007fe20003800000 */
.L_x_362:
[----:B------:R-:W-:Y:S05]  /*11810*/  BSYNC B0 ;  /* 0x0000000000007941 */ /* 0x000fea0003800000 */
.L_x_361:
[----:B------:R-:W-:Y:S01]  /*11820*/  SEL R14, R14, RZ, P1 ;  /* 0x000000ff0e0e7207 */ /* 0x000fe20000800000 */
[----:B------:R-:W-:Y:S01]  /*11830*/  IMAD.MOV.U32 R12, RZ, RZ, 0x2 ;  /* 0x00000002ff0c7424 */ /* 0x000fe200078e00ff */
[----:B------:R-:W-:Y:S01]  /*11840*/  MOV R15, 0xffffffff ;  /* 0xffffffff000f7802 */ /* 0x000fe20000000f00 */
[----:B------:R-:W-:Y:S02]  /*11850*/  IMAD.MOV.U32 R11, RZ, RZ, RZ ;  /* 0x000000ffff0b7224 */ /* 0x000fe400078e00ff */
[----:B------:R-:W-:-:S07]  /*11860*/  IMAD.IADD R13, R5, 0x1, R14 ;  /* 0x00000001050d7824 */ /* 0x000fce00078e020e */
[----:B------:R-:W-:Y:S05]  /*11870*/  WARPSYNC.COLLECTIVE R15, `(.L_x_363) ;  /* 0x000000000f087348 */ /* 0x000fea0003c00000 */
[----:B------:R0:W1:Y:S02]  /*11880*/  SHFL.UP P6, R14, R13, R12, R11 ;  /* 0x0400000c0d0e7389 */ /* 0x00006400000c000b */
[----:B01----:R-:W-:Y:S01]  /*11890*/  ENDCOLLECTIVE ;  /* 0x000000000000791b */ /* 0x003fe20003800000 */
.L_x_363:
[----:B------:R-:W-:Y:S01]  /*118a0*/  IMAD.MOV.U32 R12, RZ, RZ, 0x4 ;  /* 0x00000004ff0c7424 */ /* 0x000fe200078e00ff */
[----:B------:R-:W-:-:S05]  /*118b0*/  SEL R2, R14, RZ, P2 ;  /* 0x000000ff0e027207 */ /* 0x000fca0001000000 */
[----:B------:R-:W-:-:S04]  /*118c0*/  IMAD.IADD R2, R13, 0x1, R2 ;  /* 0x000000010d027824 */ /* 0x000fc800078e0202 */
[----:B------:R-:W-:-:S07]  /*118d0*/  IMAD.MOV.U32 R13, RZ, RZ, R2 ;  /* 0x000000ffff0d7224 */ /* 0x000fce00078e0002 */
[----:B------:R-:W-:Y:S05]  /*118e0*/  WARPSYNC.COLLECTIVE R15, `(.L_x_364) ;  /* 0x000000000f087348 */ /* 0x000fea0003c00000 */
[----:B------:R0:W1:Y:S02]  /*118f0*/  SHFL.UP P6, R14, R13, R12, R11 ;  /* 0x0400000c0d0e7389 */ /* 0x00006400000c000b */
[----:B01----:R-:W-:Y:S01]  /*11900*/  ENDCOLLECTIVE ;  /* 0x000000000000791b */ /* 0x003fe20003800000 */
.L_x_364:
[----:B------:R-:W-:Y:S01]  /*11910*/  IMAD.MOV.U32 R12, RZ, RZ, 0x8 ;  /* 0x00000008ff0c7424 */ /* 0x000fe200078e00ff */
[----:B------:R-:W-:-:S05]  /*11920*/  SEL R3, R14, RZ, P3 ;  /* 0x000000ff0e037207 */ /* 0x000fca0001800000 */
[----:B------:R-:W-:-:S05]  /*11930*/  IMAD.IADD R3, R2, 0x1, R3 ;  /* 0x0000000102037824 */ /* 0x000fca00078e0203 */
[----:B------:R-:W-:-:S07]  /*11940*/  MOV R13, R3 ;  /* 0x00000003000d7202 */ /* 0x000fce0000000f00 */
[----:B------:R-:W-:Y:S05]  /*11950*/  WARPSYNC.COLLECTIVE R15, `(.L_x_365) ;  /* 0x000000000f087348 */ /* 0x000fea0003c00000 */
[----:B------:R0:W1:Y:S02]  /*11960*/  SHFL.UP P6, R14, R13, R12, R11 ;  /* 0x0400000c0d0e7389 */ /* 0x00006400000c000b */
[----:B01----:R-:W-:Y:S01]  /*11970*/  ENDCOLLECTIVE ;  /* 0x000000000000791b */ /* 0x003fe20003800000 */
.L_x_365:
[----:B------:R-:W-:Y:S01]  /*11980*/  IMAD.MOV.U32 R12, RZ, RZ, 0x10 ;  /* 0x00000010ff0c7424 */ /* 0x000fe200078e00ff */
[----:B------:R-:W-:-:S05]  /*11990*/  SEL R4, R14, RZ, P4 ;  /* 0x000000ff0e047207 */ /* 0x000fca0002000000 */
[----:B------:R-:W-:-:S04]  /*119a0*/  IMAD.IADD R4, R3, 0x1, R4 ;  /* 0x0000000103047824 */ /* 0x000fc800078e0204 */
[----:B------:R-:W-:-:S07]  /*119b0*/  IMAD.MOV.U32 R13, RZ, RZ, R4 ;  /* 0x000000ffff0d7224 */ /* 0x000fce00078e0004 */
[----:B------:R-:W-:Y:S05]  /*119c0*/  WARPSYNC.COLLECTIVE R15, `(.L_x_366) ;  /* 0x000000000f087348 */ /* 0x000fea0003c00000 */
[----:B------:R0:W1:Y:S02]  /*119d0*/  SHFL.UP P6, R14, R13, R12, R11 ;  /* 0x0400000c0d0e7389 */ /* 0x00006400000c000b */
[----:B01----:R-:W-:Y:S01]  /*119e0*/  ENDCOLLECTIVE ;  /* 0x000000000000791b */ /* 0x003fe20003800000 */
.L_x_366:
[----:B------:R-:W-:Y:S02]  /*119f0*/  IMAD.MOV.U32 R12, RZ, RZ, 0x1f ;  /* 0x0000001fff0c7424 */ /* 0x000fe400078e00ff */
[----:B------:R-:W-:Y:S01]  /*11a00*/  IMAD.MOV.U32 R11, RZ, RZ, 0x1f ;  /* 0x0000001fff0b7424 */ /* 0x000fe200078e00ff */
[----:B------:R-:W-:-:S04]  /*11a10*/  SEL R3, R14, RZ, P5 ;  /* 0x000000ff0e037207 */ /* 0x000fc80002800000 */
[----:B------:R-:W-:-:S05]  /*11a20*/  IADD3 R2, R4, R3, RZ ;  /* 0x0000000304027210 */ /* 0x000fca0007ffe0ff */
[----:B------:R-:W-:-:S07]  /*11a30*/  IMAD.MOV.U32 R13, RZ, RZ, R2 ;  /* 0x000000ffff0d7224 */ /* 0x000fce00078e0002 */
[----:B------:R-:W-:Y:S05]  /*11a40*/  WARPSYNC.COLLECTIVE R15, `(.L_x_367) ;  /* 0x000000000f087348 */ /* 0x000fea0003c00000 */
[----:B------:R0:W1:Y:S02]  /*11a50*/  SHFL.IDX P6, R14, R13, R12, R11 ;  /* 0x0000000c0d0e7389 */ /* 0x00006400000c000b */
[----:B01----:R-:W-:Y:S01]  /*11a60*/  ENDCOLLECTIVE ;  /* 0x000000000000791b */ /* 0x003fe20003800000 */
.L_x_367:
[----:B------:R-:W-:Y:S05]  /*11a70*/  BRA `(.L_x_368) ;  /* 0xffffffd800b47947 */ /* 0x000fea000383ffff */
.L_x_293:
[----:B------:R-:W-:Y:S01]  /*11a80*/  BSSY B0, `(.L_x_369) ;  /* 0x0000006000007945 */ /* 0x000fe20003800000 */
[----:B------:R-:W-:Y:S01]  /*11a90*/  PLOP3.LUT P6, PT, P6, PT, PT, 0x8, 0x0 ;  /* 0x000000000000781c */ /* 0x000fe200037ce170 */
[----:B------:R-:W-:-:S12]  /*11aa0*/  IMAD.MOV.U32 R15, RZ, RZ, -0x1 ;  /* 0xffffffffff0f7424 */ /* 0x000fd800078e00ff */
[----:B0-----:R-:W-:Y:S05]  /*11ab0*/  WARPSYNC.COLLECTIVE R15, `(.L_x_370) ;  /* 0x000000000f087348 */ /* 0x001fea0003c00000 */
[----:B------:R-:W-:Y:S01]  /*11ac0*/  VOTE.ANY R14, PT, P6 ;  /* 0x00000000000e7806 */ /* 0x000fe200030e0100 */
[----:B0-----:R-:W-:Y:S06]  /*11ad0*/  ENDCOLLECTIVE ;  /* 0x000000000000791b */ /* 0x001fec0003800000 */
.L_x_370:
[----:B------:R-:W-:Y:S05]  /*11ae0*/  BSYNC B0 ;  /* 0x0000000000007941 */ /* 0x000fea0003800000 */
.L_x_369:
[----:B------:R-:W-:Y:S01]  /*11af0*/  MOV R3, R14 ;  /* 0x0000000e00037202 */ /* 0x000fe20000000f00 */
[----:B------:R-:W-:Y:S02]  /*11b00*/  IMAD.MOV.U32 R13, RZ, RZ, R5 ;  /* 0x000000ffff0d7224 */ /* 0x000fe400078e0005 */
[----:B------:R-:W-:Y:S01]  /*11b10*/  IMAD.MOV.U32 R11, RZ, RZ, 0x1f ;  /* 0x0000001fff0b7424 */ /* 0x000fe200078e00ff */
[----:B------:R-:W0:Y:S01]  /*11b20*/  POPC R4, R3 ;  /* 0x0000000300047309 */ /* 0x000e220000000000 */
[----:B------:R-:W-:Y:S02]  /*11b30*/  IMAD.MOV.U32 R15, RZ, RZ, -0x1 ;  /* 0xffffffffff0f7424 */ /* 0x000fe400078e00ff */
[----:B0-----:R-:W-:-:S07]  /*11b40*/  IMAD.MOV.U32 R12, RZ, RZ, R4 ;  /* 0x000000ffff0c7224 */ /* 0x001fce00078e0004 */
[----:B------:R-:W-:Y:S05]  /*11b50*/  WARPSYNC.COLLECTIVE R15, `(.L_x_371) ;  /* 0x000000000f087348 */ /* 0x000fea0003c00000 */
[----:B------:R0:W1:Y:S02]  /*11b60*/  SHFL.IDX P6, R14, R13, R12, R11 ;  /* 0x0000000c0d0e7389 */ /* 0x00006400000c000b */
[----:B01----:R-:W-:Y:S01]  /*11b70*/  ENDCOLLECTIVE ;  /* 0x000000000000791b */ /* 0x003fe20003800000 */
.L_x_371:
[----:B------:R-:W-:Y:S01]  /*11b80*/  MOV R5, R14 ;  /* 0x0000000e00057202 */ /* 0x000fe20000000f00 */
[----:B------:R-:W-:Y:S06]  /*11b90*/  BRA `(.L_x_372) ;  /* 0xffffffd800a47947 */ /* 0x000fec000383ffff */
.L_x_295:
[----:B------:R-:W-:Y:S01]  /*11ba0*/  BSSY B0, `(.L_x_373) ;  /* 0x0000007000007945 */ /* 0x000fe20003800000 */
[----:B------:R-:W-:Y:S02]  /*11bb0*/  IMAD.MOV.U32 R13, RZ, RZ, R2 ;  /* 0x000000ffff0d7224 */ /* 0x000fe400078e0002 */
[----:B------:R-:W-:Y:S02]  /*11bc0*/  IMAD.MOV.U32 R11, RZ, RZ, 0x1f ;  /* 0x0000001fff0b7424 */ /* 0x000fe400078e00ff */
[----:B------:R-:W-:-:S07]  /*11bd0*/  IMAD.MOV.U32 R15, RZ, RZ, -0x1 ;  /* 0xffffffffff0f7424 */ /* 0x000fce00078e00ff */
[----:B012---:R-:W-:Y:S05]  /*11be0*/  WARPSYNC.COLLECTIVE R15, `(.L_x_374) ;  /* 0x000000000f087348 */ /* 0x007fea0003c00000 */
[----:B------:R3:W4:Y:S02]  /*11bf0*/  SHFL.IDX P6, R14, R13, R12, R11 ;  /* 0x0000000c0d0e7389 */ /* 0x00072400000c000b */
[----:B01234-:R-:W-:Y:S01]  /*11c00*/  ENDCOLLECTIVE ;  /* 0x000000000000791b */ /* 0x01ffe20003800000 */
.L_x_374:
[----:B------:R-:W-:Y:S05]  /*11c10*/  BSYNC B0 ;  /* 0x0000000000007941 */ /* 0x000fea0003800000 */
.L_x_373:
[----:B------:R-:W-:Y:S05]  /*11c20*/  BRA `(.L_x_294) ;  /* 0xffffffd8009c7947 */ /* 0x000fea000383ffff */
.L_x_299:
[----:B0-----:R0:W2:Y:S02]  /*11c30*/  SYNCS.PHASECHK.TRANS64.TRYWAIT P0, [R9+URZ+0x30820], R0 ;  /* 0x03082000090075a7 */ /* 0x0010a4000800017f */
[----:B--2---:R-:W-:Y:S05]  /*11c40*/  @!P0 NANOSLEEP.SYNCS 0x989680 ;  /* 0x009896800000895d */ /* 0x004fea0003900000 */
[----:B------:R-:W2:Y:S02]  /*11c50*/  @!P0 SYNCS.PHASECHK.TRANS64 P0, [R9+URZ+0x30820], R0 ;  /* 0x03082000090085a7 */ /* 0x000ea4000800007f */
[----:B--2---:R-:W-:Y:S05]  /*11c60*/  @!P0 BRA `(.L_x_299) ;  /* 0xfffffffc00f08947 */ /* 0x004fea000383ffff */
[----:B------:R-:W-:Y:S05]  /*11c70*/  BRA `(.L_x_375) ;  /* 0xffffffdc00887947 */ /* 0x000fea000383ffff */
.L_x_300:
[----:B------:R-:W2:Y:S01]  /*11c80*/  S2R R2, SR_TID.X ;  /* 0x0000000000027919 */ /* 0x000ea20000002100 */
[----:B------:R-:W-:Y:S01]  /*11c90*/  BSSY B0, `(.L_x_376) ;  /* 0x000000a000007945 */ /* 0x000fe20003800000 */
[----:B------:R-:W-:Y:S01]  /*11ca0*/  MOV R12, RZ ;  /* 0x000000ff000c7202 */ /* 0x000fe20000000f00 */
[----:B------:R-:W-:Y:S02]  /*11cb0*/  IMAD.MOV.U32 R11, RZ, RZ, 0x1f ;  /* 0x0000001fff0b7424 */ /* 0x000fe400078e00ff */
[----:B------:R-:W-:Y:S01]  /*11cc0*/  IMAD.MOV.U32 R15, RZ, RZ, -0x1 ;  /* 0xffffffffff0f7424 */ /* 0x000fe200078e00ff */
[----:B--2---:R-:W-:-:S04]  /*11cd0*/  SHF.R.U32.HI R2, RZ, 0x5, R2 ;  /* 0x00000005ff027819 */ /* 0x004fc80000011602 */
[----:B------:R-:W-:-:S05]  /*11ce0*/  LOP3.LUT R2, R2, 0x3, RZ, 0xc0, !PT ;  /* 0x0000000302027812 */ /* 0x000fca00078ec0ff */
[----:B------:R-:W-:-:S07]  /*11cf0*/  IMAD.MOV.U32 R13, RZ, RZ, R2 ;  /* 0x000000ffff0d7224 */ /* 0x000fce00078e0002 */
[----:B01-3--:R-:W-:Y:S05]  /*11d00*/  WARPSYNC.COLLECTIVE R15, `(.L_x_377) ;  /* 0x000000000f087348 */ /* 0x00bfea0003c00000 */
[----:B------:R2:W4:Y:S02]  /*11d10*/  SHFL.IDX P6, R14, R13, R12, R11 ;  /* 0x0000000c0d0e7389 */ /* 0x00052400000c000b */
[----:B01234-:R-:W-:Y:S01]  /*11d20*/  ENDCOLLECTIVE ;  /* 0x000000000000791b */ /* 0x01ffe20003800000 */
.L_x_377:
[----:B------:R-:W-:Y:S05]  /*11d30*/  BSYNC B0 ;  /* 0x0000000000007941 */ /* 0x000fea0003800000 */
.L_x_376:
[----:B------:R-:W-:Y:S05]  /*11d40*/  BRA `(.L_x_378) ;  /* 0xffffffdc00707947 */ /* 0x000fea000383ffff */
.L_x_303:
[----:B------:R-:W-:Y:S01]  /*11d50*/  BSSY B1, `(.L_x_379) ;  /* 0x0000006000017945 */ /* 0x000fe20003800000 */
[----:B------:R-:W-:-:S07]  /*11d60*/  IMAD.MOV.U32 R15, RZ, RZ, -0x1 ;  /* 0xffffffffff0f7424 */ /* 0x000fce00078e00ff */
[----:B01-3--:R-:W-:Y:S05]  /*11d70*/  WARPSYNC.COLLECTIVE R15, `(.L_x_380) ;  /* 0x000000000f0c7348 */ /* 0x00bfea0003c00000 */
[----:B------:R-:W-:Y:S02]  /*11d80*/  ELECT P6, UR62, PT ;  /* 0x00000000003e782f */ /* 0x000fe400038c0000 */
[----:B------:R-:W-:Y:S01]  /*11d90*/  MOV R14, UR62 ;  /* 0x0000003e000e7c02 */ /* 0x000fe20008000f00 */
[----:B01-3--:R-:W-:Y:S10]  /*11da0*/  ENDCOLLECTIVE ;  /* 0x000000000000791b */ /* 0x00bff40003800000 */
.L_x_380:
[----:B------:R-:W-:Y:S05]  /*11db0*/  BSYNC B1 ;  /* 0x0000000000017941 */ /* 0x000fea0003800000 */
.L_x_379:
[----:B------:R-:W-:Y:S05]  /*11dc0*/  BRA `(.L_x_381) ;  /* 0xffffffdc00687947 */ /* 0x000fea000383ffff */
.L_x_305:
[----:B0-----:R0:W1:Y:S02]  /*11dd0*/  SYNCS.PHASECHK.TRANS64.TRYWAIT P0, [R5+URZ], R4 ;  /* 0x00000004050075a7 */ /* 0x001064000800017f */
[----:B-1----:R-:W-:Y:S05]  /*11de0*/  @!P0 NANOSLEEP.SYNCS 0x989680 ;  /* 0x009896800000895d */ /* 0x002fea0003900000 */
[----:B------:R-:W1:Y:S02]  /*11df0*/  @!P0 SYNCS.PHASECHK.TRANS64 P0, [R5+URZ], R4 ;  /* 0x00000004050085a7 */ /* 0x000e64000800007f */
[----:B-1----:R-:W-:Y:S05]  /*11e00*/  @!P0 BRA `(.L_x_305) ;  /* 0xfffffffc00f08947 */ /* 0x002fea000383ffff */
[----:B------:R-:W-:Y:S05]  /*11e10*/  BRA `(.L_x_382) ;  /* 0xffffffdc009c7947 */ /* 0x000fea000383ffff */
.L_x_306:
[----:B-1----:R1:W2:Y:S02]  /*11e20*/  SYNCS.PHASECHK.TRANS64.TRYWAIT P0, [R3+URZ], R2 ;  /* 0x00000002030075a7 */ /* 0x0022a4000800017f */
[----:B--2---:R-:W-:Y:S05]  /*11e30*/  @!P0 NANOSLEEP.SYNCS 0x989680 ;  /* 0x009896800000895d */ /* 0x004fea0003900000 */
[----:B------:R-:W2:Y:S02]  /*11e40*/  @!P0 SYNCS.PHASECHK.TRANS64 P0, [R3+URZ], R2 ;  /* 0x00000002030085a7 */ /* 0x000ea4000800007f */
[----:B--2---:R-:W-:Y:S05]  /*11e50*/  @!P0 BRA `(.L_x_306) ;  /* 0xfffffffc00f08947 */ /* 0x004fea000383ffff */
[----:B------:R-:W-:Y:S05]  /*11e60*/  BRA `(.L_x_383) ;  /* 0xffffffdc00907947 */ /* 0x000fea000383ffff */
.L_x_308:
[----:B--2---:R2:W4:Y:S02]  /*11e70*/  SYNCS.PHASECHK.TRANS64.TRYWAIT P0, [R23+URZ], R4 ;  /* 0x00000004170075a7 */ /* 0x004524000800017f */
[----:B----4-:R-:W-:Y:S05]  /*11e80*/  @!P0 NANOSLEEP.SYNCS 0x989680 ;  /* 0x009896800000895d */ /* 0x010fea0003900000 */
[----:B------:R-:W4:Y:S02]  /*11e90*/  @!P0 SYNCS.PHASECHK.TRANS64 P0, [R23+URZ], R4 ;  /* 0x00000004170085a7 */ /* 0x000f24000800007f */
[----:B----4-:R-:W-:Y:S05]  /*11ea0*/  @!P0 BRA `(.L_x_308) ;  /* 0xfffffffc00f08947 */ /* 0x010fea000383ffff */
[----:B------:R-:W-:Y:S05]  /*11eb0*/  BRA `(.L_x_384) ;  /* 0xffffffdc00947947 */ /* 0x000fea000383ffff */
.L_x_385:
        /* <DEDUP_REMOVED lines=12> */
.L_x_2641:


//--------------------- .text._ZN7cutlass13device_kernelIN5flash11enable_sm90INS1_16FlashAttnFwdSm90INS1_25CollectiveMainloopFwdSm90ILi2EN4cute5tupleIJNS5_1CILi1EEES8_S8_EEENS6_IJNS7_ILi192EEESA_NS7_ILi64EEEEEELi64ENS_6half_tEfNS_4arch4Sm90ELb0ELb0ELb1ELb1ELb0ELb1ELb0ELb0ELb1ELb1ELb0ELb0EEENS1_21CollectiveEpilogueFwdINS6_IJSA_SB_SA_EEES9_SD_SF_Li384ELb1ELb1ELb0ELb0EEENS1_36VarlenDynamicPersistentTileSchedulerILi192ELi192ELi384ELi128ELb0ELb1ELb1ELb0ELb1ELb1EEEEEEEEEvNT_6ParamsE --------------------------
	.section	.text._ZN7cutlass13device_kernelIN5flash11enable_sm90INS1_16FlashAttnFwdSm90INS1_25CollectiveMainloopFwdSm90ILi2EN4cute5tupleIJNS5_1CILi1EEES8_S8_EEENS6_IJNS7_ILi192EEESA_NS7_ILi64EEEEEELi64ENS_6half_tEfNS_4arch4Sm90ELb0ELb0ELb1ELb1ELb0ELb1ELb0ELb0ELb1ELb1ELb0ELb0EEENS1_21CollectiveEpilogueFwdINS6_IJSA_SB_SA_EEES9_SD_SF_Li384ELb1ELb1ELb0ELb0EEENS1_36VarlenDynamicPersistentTileSchedulerILi192ELi192ELi384ELi128ELb0ELb1ELb1ELb0ELb1ELb1EEEEEEEEEvNT_6ParamsE,"ax",@progbits
	.align	128
.text._ZN7cutlass13device_kernelIN5flash11enable_sm90INS1_16FlashAttnFwdSm90INS1_25CollectiveMainloopFwdSm90ILi2EN4cute5tupleIJNS5_1CILi1EEES8_S8_EEENS6_IJNS7_ILi192EEESA_NS7_ILi64EEEEEELi64ENS_6half_tEfNS_4arch4Sm90ELb0ELb0ELb1ELb1ELb0ELb1ELb0ELb0ELb1ELb1ELb0ELb0EEENS1_21CollectiveEpilogueFwdINS6_IJSA_SB_SA_EEES9_SD_SF_Li384ELb1ELb1ELb0ELb0EEENS1_36VarlenDynamicPersistentTileSchedulerILi192ELi192ELi384ELi128ELb0ELb1ELb1ELb0ELb1ELb1EEEEEEEEEvNT_6ParamsE:
        .type           _ZN7cutlass13device_kernelIN5flash11enable_sm90INS1_16FlashAttnFwdSm90INS1_25CollectiveMainloopFwdSm90ILi2EN4cute5tupleIJNS5_1CILi1EEES8_S8_EEENS6_IJNS7_ILi192EEESA_NS7_ILi64EEEEEELi64ENS_6half_tEfNS_4arch4Sm90ELb0ELb0ELb1ELb1ELb0ELb1ELb0ELb0ELb1ELb1ELb0ELb0EEENS1_21CollectiveEpilogueFwdINS6_IJSA_SB_SA_EEES9_SD_SF_Li384ELb1ELb1ELb0ELb0EEENS1_36VarlenDynamicPersistentTileSchedulerILi192ELi192ELi384ELi128ELb0ELb1ELb1ELb0ELb1ELb1EEEEEEEEEvNT_6ParamsE,@function
        .size           _ZN7cutlass13device_kernelIN5flash11enable_sm90INS1_16FlashAttnFwdSm90INS1_25CollectiveMainloopFwdSm90ILi2EN4cute5tupleIJNS5_1CILi1EEES8_S8_EEENS6_IJNS7_ILi192EEESA_NS7_ILi64EEEEEELi64ENS_6half_tEfNS_4arch4Sm90ELb0ELb0ELb1ELb1ELb0ELb1ELb0ELb0ELb1ELb1ELb0ELb0EEENS1_21CollectiveEpilogueFwdINS6_IJSA_SB_SA_EEES9_SD_SF_Li384ELb1ELb1ELb0ELb0EEENS1_36VarlenDynamicPersistentTileSchedulerILi192ELi192ELi384ELi128ELb0ELb1ELb1ELb0ELb1ELb1EEEEEEEEEvNT_6ParamsE,(.L_x_2642 - _ZN7cutlass13device_kernelIN5flash11enable_sm90INS1_16FlashAttnFwdSm90INS1_25CollectiveMainloopFwdSm90ILi2EN4cute5tupleIJNS5_1CILi1EEES8_S8_EEENS6_IJNS7_ILi192EEESA_NS7_ILi64EEEEEELi64ENS_6half_tEfNS_4arch4Sm90ELb0ELb0ELb1ELb1ELb0ELb1ELb0ELb0ELb1ELb1ELb0ELb0EEENS1_21CollectiveEpilogueFwdINS6_IJSA_SB_SA_EEES9_SD_SF_Li384ELb1ELb1ELb0ELb0EEENS1_36VarlenDynamicPersistentTileSchedulerILi192ELi192ELi384ELi128ELb0ELb1ELb1ELb0ELb1ELb1EEEEEEEEEvNT_6ParamsE)
        .other          _ZN7cutlass13device_kernelIN5flash11enable_sm90INS1_16FlashAttnFwdSm90INS1_25CollectiveMainloopFwdSm90ILi2EN4cute5tupleIJNS5_1CILi1EEES8_S8_EEENS6_IJNS7_ILi192EEESA_NS7_ILi64EEEEEELi64ENS_6half_tEfNS_4arch4Sm90ELb0ELb0ELb1ELb1ELb0ELb1ELb0ELb0ELb1ELb1ELb0ELb0EEENS1_21CollectiveEpilogueFwdINS6_IJSA_SB_SA_EEES9_SD_SF_Li384ELb1ELb1ELb0ELb0EEENS1_36VarlenDynamicPersistentTileSchedulerILi192ELi192ELi384ELi128ELb0ELb1ELb1ELb0ELb1ELb1EEEEEEEEEvNT_6ParamsE,@"STO_CUDA_ENTRY STV_DEFAULT"
_ZN7cutlass13device_kernelIN5flash11enable_sm90INS1_16FlashAttnFwdSm90INS1_25CollectiveMainloopFwdSm90ILi2EN4cute5tupleIJNS5_1CILi1EEES8_S8_EEENS6_IJNS7_ILi192EEESA_NS7_ILi64EEEEEELi64ENS_6half_tEfNS_4arch4Sm90ELb0ELb0ELb1ELb1ELb0ELb1ELb0ELb0ELb1ELb1ELb0ELb0EEENS1_21CollectiveEpilogueFwdINS6_IJSA_SB_SA_EEES9_SD_SF_Li384ELb1ELb1ELb0ELb0EEENS1_36VarlenDynamicPersistentTileSchedulerILi192ELi192ELi384ELi128ELb0ELb1ELb1ELb0ELb1ELb1EEEEEEEEEvNT_6ParamsE:
[----:B------:R-:W0:Y:S02]  /*0000*/  LDC R1, c[0x0][0x28] ;  /* 0x00000a00ff017b82 */ /* 0x000e240000000800 */
[----:B0-----:R-:W-:Y:S01]  /*0010*/  VIADD R1, R1, 0xffffff38 ;  /* 0xffffff3801017836 */ /* 0x001fe20000000000 */
[----:B------:R-:W0:Y:S01]  /*0020*/  S2R R3, SR_TID.X ;  /* 0x0000000000037919 */ /* 0x000e220000002100 */
[----:B------:R-:W-:Y:S01]  /*0030*/  ELECT P0, URZ, PT ;  /* 0x00000000003f782f */ /* 0x000fe20003800000 */
[----:B------:R-:W-:Y:S01]  /*0040*/  BSSY B0, `(.L_x_386) ;  /* 0x0000013000007945 */ /* 0x000fe20003800000 */
[----:B0-----:R-:W-:-:S05]  /*0050*/  SHF.R.U32.HI R0, RZ, 0x5, R3 ;  /* 0x00000005ff007819 */ /* 0x001fca0000011603 */
[----:B------:R-:W0:Y:S02]  /*0060*/  SHFL.IDX PT, R2, R0, RZ, 0x1f ;  /* 0x00001fff00027589 */ /* 0x000e2400000e0000 */
[----:B0-----:R-:W-:-:S13]  /*0070*/  ISETP.EQ.AND P0, PT, R2, RZ, P0 ;  /* 0x000000ff0200720c */ /* 0x001fda0000702270 */
[----:B------:R-:W-:Y:S05]  /*0080*/  @!P0 BRA `(.L_x_387) ;  /* 0x0000000000388947 */ /* 0x000fea0003800000 */
[----:B------:R-:W-:Y:S02]  /*0090*/  ULDC.64 UR4, c[0x0][0x198] ;  /* 0x0000660000047ab9 */ /* 0x000fe40000000a00 */
[----:B------:R-:W-:Y:S02]  /*00a0*/  UIADD3 UR6, UP0, UR4, 0x370, URZ ;  /* 0x0000037004067890 */ /* 0x000fe4000ff1e03f */
[----:B------:R-:W-:Y:S02]  /*00b0*/  UIADD3 UR8, UP1, UR4, 0x470, URZ ;  /* 0x0000047004087890 */ /* 0x000fe4000ff3e03f */
[----:B------:R-:W-:Y:S02]  /*00c0*/  UIADD3 UR10, UP2, UR4, 0x570, URZ ;  /* 0x00000570040a7890 */ /* 0x000fe4000ff5e03f */
[----:B------:R-:W-:Y:S02]  /*00d0*/  UIADD3 UR4, UP3, UR4, 0x670, URZ ;  /* 0x0000067004047890 */ /* 0x000fe4000ff7e03f */
[----:B------:R-:W-:-:S02]  /*00e0*/  UIADD3.X UR7, URZ, UR5, URZ, UP0, !UPT ;  /* 0x000000053f077290 */ /* 0x000fc400087fe43f */
[----:B------:R-:W-:Y:S02]  /*00f0*/  UIADD3.X UR9, URZ, UR5, URZ, UP1, !UPT ;  /* 0x000000053f097290 */ /* 0x000fe40008ffe43f */
[----:B------:R-:W-:Y:S02]  /*0100*/  UIADD3.X UR11, URZ, UR5, URZ, UP2, !UPT ;  /* 0x000000053f0b7290 */ /* 0x000fe400097fe43f */
[----:B------:R-:W-:-:S03]  /*0110*/  UIADD3.X UR5, URZ, UR5, URZ, UP3, !UPT ;  /* 0x000000053f057290 */ /* 0x000fc60009ffe43f */
[----:B------:R0:W-:Y:S02]  /*0120*/  UTMACCTL.PF [UR6] ;  /* 0x00000000060079b9 */ /* 0x0001e40008040000 */
[----:B------:R0:W-:Y:S02]  /*0130*/  UTMACCTL.PF [UR8] ;  /* 0x00000000080079b9 */ /* 0x0001e40008040000 */
[----:B------:R0:W-:Y:S02]  /*0140*/  UTMACCTL.PF [UR10] ;  /* 0x000000000a0079b9 */ /* 0x0001e40008040000 */
[----:B------:R0:W-:Y:S02]  /*0150*/  UTMACCTL.PF [UR4] ;  /* 0x00000000040079b9 */ /* 0x0001e40008040000 */
[----:B0-----:R-:W-:Y:S01]  /*0160*/  NOP ;  /* 0x0000000000007918 */ /* 0x001fe20000000000 */
.L_x_387:
[----:B------:R-:W-:Y:S05]  /*0170*/  BSYNC B0 ;  /* 0x0000000000007941 */ /* 0x000fea0003800000 */
.L_x_386:
[----:B------:R-:W-:Y:S01]  /*0180*/  VOTEU.ANY UP0, P0 ;  /* 0x00000000003f7886 */ /* 0x000fe20000000100 */
[----:B------:R-:W0:Y:S01]  /*0190*/  SHFL.IDX PT, R2, R0, RZ, 0x1f ;  /* 0x00001fff00027589 */ /* 0x000e2200000e0000 */
[----:B------:R-:W-:Y:S01]  /*01a0*/  UMOV UR4, 0x80 ;  /* 0x0000008000047882 */ /* 0x000fe20000000000 */
[----:B------:R-:W-:Y:S01]  /*01b0*/  UMOV UR7, 0x180 ;  /* 0x0000018000077882 */ /* 0x000fe20000000000 */
[----:B------:R-:W-:Y:S01]  /*01c0*/  SHF.R.U32.HI R3, RZ, 0x7, R3 ;  /* 0x00000007ff037819 */ /* 0x000fe20000011603 */
[----:B------:R-:W1:Y:S01]  /*01d0*/  @UP0 S2UR UR8, SR_CgaCtaId ;  /* 0x00000000000809c3 */ /* 0x000e620000008800 */
[----:B------:R-:W-:Y:S01]  /*01e0*/  @UP0 UMOV UR6, 0x400 ;  /* 0x0000040000060882 */ /* 0x000fe20000000000 */
[----:B------:R-:W-:-:S04]  /*01f0*/  @UP0 UIADD3 UR4, -UR4, 0x100000, URZ ;  /* 0x0010000004040890 */ /* 0x000fc8000fffe13f */
[----:B------:R-:W-:Y:S02]  /*0200*/  @UP0 USHF.L.U32 UR5, UR4, 0xb, URZ ;  /* 0x0000000b04050899 */ /* 0x000fe4000800063f */
[----:B------:R-:W-:Y:S01]  /*0210*/  @UP0 USHF.L.U32 UR4, UR4, 0x1, URZ ;  /* 0x0000000104040899 */ /* 0x000fe2000800063f */
[----:B------:R-:W-:Y:S01]  /*0220*/  VOTEU.ANY UP1, P0 ;  /* 0x00000000003f7886 */ /* 0x000fe20000020100 */
[----:B0-----:R-:W-:Y:S02]  /*0230*/  ISETP.NE.AND P1, PT, R2, RZ, PT ;  /* 0x000000ff0200720c */ /* 0x001fe40003f25270 */
[----:B------:R0:W2:Y:S01]  /*0240*/  SHFL.IDX PT, R2, R3, RZ, 0x1f ;  /* 0x00001fff03027589 */ /* 0x0000a200000e0000 */
[----:B-1----:R-:W-:Y:S02]  /*0250*/  @UP0 ULEA UR8, UR8, UR6, 0x18 ;  /* 0x0000000608080291 */ /* 0x002fe4000f8ec03f */
[----:B------:R-:W-:-:S04]  /*0260*/  @UP0 UIADD3 UR6, -UR7, 0x100000, URZ ;  /* 0x0010000007060890 */ /* 0x000fc8000fffe13f */
[----:B------:R-:W-:Y:S02]  /*0270*/  @UP0 USHF.L.U32 UR7, UR6, 0xb, URZ ;  /* 0x0000000b06070899 */ /* 0x000fe4000800063f */
[----:B------:R-:W-:Y:S01]  /*0280*/  @UP0 USHF.L.U32 UR6, UR6, 0x1, URZ ;  /* 0x0000000106060899 */ /* 0x000fe2000800063f */
[----:B------:R-:W-:Y:S01]  /*0290*/  VOTEU.ANY UP0, P0 ;  /* 0x00000000003f7886 */ /* 0x000fe20000000100 */
[----:B------:R-:W1:Y:S04]  /*02a0*/  FENCE.VIEW.ASYNC.S ;  /* 0x00000000000073c6 */ /* 0x000e680000000000 */
[----:B-1----:R0:W1:Y:S06]  /*02b0*/  @UP0 SYNCS.EXCH.64 URZ, [UR8+0x30800], UR4 ;  /* 0x03080004083f05b2 */ /* 0x00206c0008000100 */
[----:B------:R0:W3:Y:S02]  /*02c0*/  @UP1 SYNCS.EXCH.64 URZ, [UR8+0x30820], UR6 ;  /* 0x03082006083f15b2 */ /* 0x0000e40008000100 */
[----:B0-----:R-:W-:Y:S05]  /*02d0*/  @P1 BRA `(.L_x_388) ;  /* 0x0000000000481947 */ /* 0x001fea0003800000 */
[----:B------:R-:W0:Y:S01]  /*02e0*/  S2UR UR5, SR_CgaCtaId ;  /* 0x00000000000579c3 */ /* 0x000e220000008800 */
        /* <DEDUP_REMOVED lines=15> */
[----:B------:R0:W0:Y:S01]  /*03e0*/  SYNCS.EXCH.64 URZ, [UR8+0x30848], UR6 ;  /* 0x03084806083f75b2 */ /* 0x0000220008000100 */
[----:B------:R-:W-:Y:S01]  /*03f0*/  NOP ;  /* 0x0000000000007918 */ /* 0x000fe20000000000 */
.L_x_388:
[----:B------:R-:W5:Y:S01]  /*0400*/  SHFL.IDX PT, R3, R0, RZ, 0x1f ;  /* 0x00001fff00037589 */ /* 0x000f6200000e0000 */
[----:B------:R-:W-:Y:S01]  /*0410*/  NOP ;  /* 0x0000000000007918 */ /* 0x000fe20000000000 */
[----:B-----5:R-:W-:-:S13]  /*0420*/  ISETP.NE.AND P0, PT, R3, RZ, PT ;  /* 0x000000ff0300720c */ /* 0x020fda0003f05270 */
        /* <DEDUP_REMOVED lines=17> */
[----:B------:R0:W0:Y:S01]  /*0540*/  SYNCS.EXCH.64 URZ, [UR8+0x30868], UR6 ;  /* 0x03086806083f75b2 */ /* 0x0000220008000100 */
[----:B------:R-:W-:Y:S01]  /*0550*/  NOP ;  /* 0x0000000000007918 */ /* 0x000fe20000000000 */
.L_x_389:
[----:B------:R-:W5:Y:S01]  /*0560*/  SHFL.IDX PT, R3, R0, RZ, 0x1f ;  /* 0x00001fff00037589 */ /* 0x000f6200000e0000 */
[----:B------:R-:W-:Y:S01]  /*0570*/  NOP ;  /* 0x0000000000007918 */ /* 0x000fe20000000000 */
[----:B-----5:R-:W-:-:S13]  /*0580*/  ISETP.NE.AND P0, PT, R3, RZ, PT ;  /* 0x000000ff0300720c */ /* 0x020fda0003f05270 */
        /* <DEDUP_REMOVED lines=13> */
[----:B------:R0:W0:Y:S01]  /*0660*/  SYNCS.EXCH.64 URZ, [UR6+0x30888], UR4 ;  /* 0x03088804063f75b2 */ /* 0x0000220008000100 */
[----:B------:R-:W-:Y:S01]  /*0670*/  NOP ;  /* 0x0000000000007918 */ /* 0x000fe20000000000 */
.L_x_390:
        /* <DEDUP_REMOVED lines=22> */
.L_x_391:
        /* <DEDUP_REMOVED lines=22> */
.L_x_392:
[----:B--2---:R-:W-:Y:S01]  /*0940*/  ISETP.NE.AND P0, PT, R2, RZ, PT ;  /* 0x000000ff0200720c */ /* 0x004fe20003f05270 */
[----:B------:R-:W-:Y:S01]  /*0950*/  IMAD.MOV.U32 R2, RZ, RZ, 0x1 ;  /* 0x00000001ff027424 */ /* 0x000fe200078e00ff */
[----:B------:R-:W-:Y:S01]  /*0960*/  NOP ;  /* 0x0000000000007918 */ /* 0x000fe20000000000 */
[----:B------:R-:W-:Y:S01]  /*0970*/  ULDC.64 UR56, c[0x0][0x208] ;  /* 0x0000820000387ab9 */ /* 0x000fe20000000a00 */
[----:B------:R-:W-:Y:S02]  /*0980*/  BSSY B9, `(.L_x_393) ;  /* 0x0001778000097945 */ /* 0x000fe40003800000 */
[----:B------:R-:W-:-:S05]  /*0990*/  SEL R2, R2, 0x2, !P0 ;  /* 0x0000000202027807 */ /* 0x000fca0004000000 */
[----:B------:R2:W-:Y:S01]  /*09a0*/  STL [R1+0x40], R2 ;  /* 0x0000400201007387 */ /* 0x0005e20000100800 */
[----:B01-34-:R-:W-:Y:S06]  /*09b0*/  BAR.SYNC.DEFER_BLOCKING 0x0 ;  /* 0x0000000000007b1d */ /* 0x01bfec0000010000 */
[----:B------:R-:W-:Y:S05]  /*09c0*/  @!P0 BRA `(.L_x_394) ;  /* 0x0000011400548947 */ /* 0x000fea0003800000 */
.L_x_395:
[----:B------:R-:W-:-:S08]  /*09d0*/  NOP ;  /* 0x0000000000007918 */ /* 0x000fd00000000000 */
[----:B------:R-:W0:Y:S02]  /*09e0*/  USETMAXREG.TRY_ALLOC.CTAPOOL UP0, 0xa0 ;  /* 0x000000a0000079c8 */ /* 0x000e240008000600 */
[----:B0-----:R-:W-:-:S13]  /*09f0*/  PLOP3.LUT P0, PT, PT, PT, UP0, 0x80, 0x0 ;  /* 0x000000000000781c */ /* 0x001fda0003f0f008 */
[----:B------:R-:W-:Y:S05]  /*0a00*/  @!P0 BRA `(.L_x_395) ;  /* 0xfffffffc00f08947 */ /* 0x000fea000383ffff */
[----:B------:R-:W3:Y:S01]  /*0a10*/  LDL.LU R0, [R1] ;  /* 0x0000000001007983 */ /* 0x000ee20000300800 */
[----:B--2---:R-:W0:Y:S01]  /*0a20*/  S2R R2, SR_TID.X ;  /* 0x0000000000027919 */ /* 0x004e220000002100 */
[----:B------:R-:W1:Y:S01]  /*0a30*/  S2UR UR5, SR_CgaCtaId ;  /* 0x00000000000579c3 */ /* 0x000e620000008800 */
[----:B------:R-:W-:Y:S01]  /*0a40*/  UMOV UR4, 0x400 ;  /* 0x0000040000047882 */ /* 0x000fe20000000000 */
[----:B0-----:R-:W-:-:S06]  /*0a50*/  SHF.R.U32.HI R2, RZ, 0x7, R2 ;  /* 0x00000007ff027819 */ /* 0x001fcc0000011602 */
[----:B------:R-:W-:Y:S06]  /*0a60*/  BAR.ARV 0x8, 0x200 ;  /* 0x0208000000007b1d */ /* 0x000fec0000002000 */
[----:B------:R-:W-:-:S13]  /*0a70*/  ISETP.NE.AND P0, PT, R2, 0x1, PT ;  /* 0x000000010200780c */ /* 0x000fda0003f05270 */
[----:B------:R-:W-:Y:S08]  /*0a80*/  @!P0 BAR.ARV 0x9, 0x100 ;  /* 0x0244000000008b1d */ /* 0x000ff00000002000 */
[----:B------:R-:W-:Y:S01]  /*0a90*/  BAR.SYNC.DEFER_BLOCKING 0x5, 0x200 ;  /* 0x0148000000007b1d */ /* 0x000fe20000010000 */
[----:B-1----:R-:W-:-:S06]  /*0aa0*/  ULEA UR4, UR5, UR4, 0x18 ;  /* 0x0000000405047291 */ /* 0x002fcc000f8ec03f */
[----:B------:R-:W-:Y:S01]  /*0ab0*/  IMAD.U32 R2, RZ, RZ, UR4 ;  /* 0x00000004ff027e24 */ /* 0x000fe2000f8e00ff */
[----:B------:R-:W-:-:S04]  /*0ac0*/  ULDC UR4, c[0x0][0xc3c] ;  /* 0x00030f0000047ab9 */ /* 0x000fc80000000800 */
[----:B------:R-:W0:Y:S01]  /*0ad0*/  LDS.128 R32, [R2+0x308d0] ;  /* 0x0308d00002207984 */ /* 0x000e220000000c00 */
[----:B------:R-:W-:Y:S06]  /*0ae0*/  BAR.ARV 0x4, 0x200 ;  /* 0x0108000000007b1d */ /* 0x000fec0000002000 */
[----:B---3--:R-:W-:-:S04]  /*0af0*/  LOP3.LUT R0, R0, 0xfffffff7, RZ, 0xc0, !PT ;  /* 0xfffffff700007812 */ /* 0x008fc800078ec0ff */
[----:B------:R-:W-:-:S05]  /*0b00*/  @P0 LOP3.LUT R0, R0, 0x8, RZ, 0xfc, !PT ;  /* 0x0000000800000812 */ /* 0x000fca00078efcff */
[----:B------:R1:W-:Y:S01]  /*0b10*/  STL [R1], R0 ;  /* 0x0000000001007387 */ /* 0x0003e20000100800 */
[----:B0-----:R-:W-:-:S13]  /*0b20*/  ISETP.GE.AND P0, PT, R35, UR4, PT ;  /* 0x0000000423007c0c */ /* 0x001fda000bf06270 */
[----:B-1----:R-:W-:Y:S05]  /*0b30*/  @P0 BRA `(.L_x_396) ;  /* 0x0000017400700947 */ /* 0x002fea0003800000 */
[----:B------:R-:W2:Y:S01]  /*0b40*/  LDL.LU R14, [R1+0x40] ;  /* 0x00004000010e7983 */ /* 0x000ea20000300800 */
[----:B------:R-:W0:Y:S02]  /*0b50*/  S2R R0, SR_TID.X ;  /* 0x0000000000007919 */ /* 0x000e240000002100 */
[----:B0-----:R-:W-:-:S04]  /*0b60*/  IADD3 R13, R0, -0x80, RZ ;  /* 0xffffff80000d7810 */ /* 0x001fc80007ffe0ff */
[----:B------:R-:W-:-:S04]  /*0b70*/  SHF.R.S32.HI R0, RZ, 0x1f, R13 ;  /* 0x0000001fff007819 */ /* 0x000fc8000001140d */
[----:B------:R-:W-:-:S04]  /*0b80*/  LEA.HI R3, R0, R13, RZ, 0x7 ;  /* 0x0000000d00037211 */ /* 0x000fc800078f38ff */
[----:B------:R-:W-:-:S05]  /*0b90*/  LOP3.LUT R4, R3, 0xffffff80, RZ, 0xc0, !PT ;  /* 0xffffff8003047812 */ /* 0x000fca00078ec0ff */
[----:B------:R-:W-:-:S05]  /*0ba0*/  IMAD.IADD R16, R13, 0x1, -R4 ;  /* 0x000000010d107824 */ /* 0x000fca00078e0a04 */
[----:B------:R-:W-:-:S04]  /*0bb0*/  SHF.R.S32.HI R9, RZ, 0x1f, R16 ;  /* 0x0000001fff097819 */ /* 0x000fc80000011410 */
[----:B------:R-:W-:Y:S02]  /*0bc0*/  LEA.HI R10, R9, R16, RZ, 0x2 ;  /* 0x00000010090a7211 */ /* 0x000fe400078f10ff */
[----:B------:R-:W-:Y:S02]  /*0bd0*/  LEA.HI R4, R0, R13, RZ, 0x4 ;  /* 0x0000000d00047211 */ /* 0x000fe400078f20ff */
[--C-:B------:R-:W-:Y:S02]  /*0be0*/  SHF.R.S32.HI R8, RZ, 0x2, R10.reuse ;  /* 0x00000002ff087819 */ /* 0x100fe4000001140a */
[----:B------:R-:W-:Y:S02]  /*0bf0*/  SHF.R.S32.HI R7, RZ, 0x1f, R10 ;  /* 0x0000001fff077819 */ /* 0x000fe4000001140a */
[----:B------:R-:W-:Y:S02]  /*0c00*/  LOP3.LUT R5, R4, 0xfffffff0, RZ, 0xc0, !PT ;  /* 0xfffffff004057812 */ /* 0x000fe400078ec0ff */
[----:B------:R-:W-:-:S03]  /*0c10*/  LEA.HI R7, R7, R8, RZ, 0x3 ;  /* 0x0000000807077211 */ /* 0x000fc600078f18ff */
[----:B------:R-:W-:Y:S01]  /*0c20*/  IMAD.IADD R5, R13, 0x1, -R5 ;  /* 0x000000010d057824 */ /* 0x000fe200078e0a05 */
[----:B------:R-:W-:Y:S02]  /*0c30*/  LOP3.LUT R11, R7, 0xfffffff8, RZ, 0xc0, !PT ;  /* 0xfffffff8070b7812 */ /* 0x000fe400078ec0ff */
[----:B------:R-:W-:Y:S02]  /*0c40*/  SHF.R.S32.HI R7, RZ, 0x4, R4 ;  /* 0x00000004ff077819 */ /* 0x000fe40000011404 */
[----:B------:R-:W-:Y:S01]  /*0c50*/  SHF.R.S32.HI R6, RZ, 0x1f, R5 ;  /* 0x0000001fff067819 */ /* 0x000fe20000011405 */
[----:B------:R-:W-:Y:S01]  /*0c60*/  IMAD.IADD R12, R8, 0x1, -R11 ;  /* 0x00000001080c7824 */ /* 0x000fe200078e0a0b */
[----:B------:R-:W-:Y:S02]  /*0c70*/  LEA.HI R8, R0, R13, RZ, 0x5 ;  /* 0x0000000d00087211 */ /* 0x000fe400078f28ff */
[----:B------:R-:W-:Y:S02]  /*0c80*/  LEA.HI R4, R4, R7, RZ, 0x1 ;  /* 0x0000000704047211 */ /* 0x000fe400078f08ff */
[----:B------:R-:W-:-:S02]  /*0c90*/  LEA.HI R9, R9, R16, RZ, 0x5 ;  /* 0x0000001009097211 */ /* 0x000fc400078f28ff */
[----:B------:R-:W-:Y:S02]  /*0ca0*/  LEA.HI R6, R6, R5, RZ, 0x3 ;  /* 0x0000000506067211 */ /* 0x000fe400078f18ff */
[----:B------:R-:W-:Y:S02]  /*0cb0*/  SHF.R.S32.HI R18, RZ, 0x5, R8 ;  /* 0x00000005ff127819 */ /* 0x000fe40000011408 */
[----:B------:R-:W-:Y:S02]  /*0cc0*/  LOP3.LUT R8, R4, 0x1ffffffe, RZ, 0xc0, !PT ;  /* 0x1ffffffe04087812 */ /* 0x000fe400078ec0ff */
[----:B------:R-:W-:Y:S02]  /*0cd0*/  SHF.R.S32.HI R9, RZ, 0x5, R9 ;  /* 0x00000005ff097819 */ /* 0x000fe40000011409 */
[----:B------:R-:W-:Y:S02]  /*0ce0*/  SHF.R.S32.HI R15, RZ, 0x7, R3 ;  /* 0x00000007ff0f7819 */ /* 0x000fe40000011403 */
[----:B------:R-:W-:Y:S01]  /*0cf0*/  LOP3.LUT R4, R6, 0xfffffff8, RZ, 0xc0, !PT ;  /* 0xfffffff806047812 */ /* 0x000fe200078ec0ff */
[----:B------:R-:W-:Y:S01]  /*0d00*/  IMAD R12, R9, 0x10, R12 ;  /* 0x00000010090c7824 */ /* 0x000fe200078e020c */
[----:B------:R-:W-:Y:S01]  /*0d10*/  IADD3 R8, R7, -R8, RZ ;  /* 0x8000000807087210 */ /* 0x000fe20007ffe0ff */
[----:B------:R-:W-:Y:S01]  /*0d20*/  IMAD.SHL.U32 R7, R18, 0x400, RZ ;  /* 0x0000040012077824 */ /* 0x000fe200078e00ff */
[----:B------:R-:W-:Y:S01]  /*0d30*/  LOP3.LUT R10, R10, 0x7ffffffc, RZ, 0xc0, !PT ;  /* 0x7ffffffc0a0a7812 */ /* 0x000fe200078ec0ff */
[----:B------:R-:W-:-:S04]  /*0d40*/  IMAD.HI R9, R15, 0x55555556, RZ ;  /* 0x555555560f097827 */ /* 0x000fc800078e02ff */
[C---:B------:R-:W-:Y:S02]  /*0d50*/  IMAD.IADD R4, R5.reuse, 0x1, -R4 ;  /* 0x0000000105047824 */ /* 0x040fe400078e0a04 */
[----:B------:R-:W-:Y:S02]  /*0d60*/  IMAD R5, R5, 0x40, R7 ;  /* 0x0000004005057824 */ /* 0x000fe400078e0207 */
[----:B------:R-:W-:Y:S01]  /*0d70*/  IMAD.SHL.U32 R8, R8, 0x8, RZ ;  /* 0x0000000808087824 */ /* 0x000fe200078e00ff */
[----:B------:R-:W-:Y:S01]  /*0d80*/  LEA.HI R9, R9, R9, RZ, 0x1 ;  /* 0x0000000909097211 */ /* 0x000fe200078f08ff */
[----:B------:R-:W-:Y:S02]  /*0d90*/  IMAD.MOV.U32 R11, RZ, RZ, -0x2 ;  /* 0xfffffffeff0b7424 */ /* 0x000fe400078e00ff */
[----:B------:R-:W-:Y:S01]  /*0da0*/  IMAD.IADD R10, R16, 0x1, -R10 ;  /* 0x00000001100a7824 */ /* 0x000fe200078e0a0a */
[----:B------:R-:W-:Y:S02]  /*0db0*/  SHF.L.U32 R3, R4, 0x6, RZ ;  /* 0x0000000604037819 */ /* 0x000fe400000006ff */
[----:B------:R-:W-:-:S02]  /*0dc0*/  IADD3 R5, R8, R5, RZ ;  /* 0x0000000508057210 */ /* 0x000fc40007ffe0ff */
[----:B------:R-:W-:Y:S01]  /*0dd0*/  R2P PR, R4, 0x6 ;  /* 0x0000000604007804 */ /* 0x000fe20000000000 */
[----:B------:R-:W-:Y:S02]  /*0de0*/  IMAD R4, R10, R11, 0xc0 ;  /* 0x000000c00a047424 */ /* 0x000fe400078e020b */
[----:B------:R-:W-:Y:S01]  /*0df0*/  IMAD R9, R9, -0x3, R15 ;  /* 0xfffffffd09097824 */ /* 0x000fe200078e020f */
[----:B------:R0:W-:Y:S01]  /*0e00*/  STL [R1+0xb0], R5 ;  /* 0x0000b00501007387 */ /* 0x0001e20000100800 */
[----:B------:R-:W-:Y:S02]  /*0e10*/  LEA.HI R0, R0, R13, RZ, 0x2 ;  /* 0x0000000d00007211 */ /* 0x000fe400078f10ff */
[----:B------:R-:W-:Y:S01]  /*0e20*/  IMAD R12, R9, 0x40, R12 ;  /* 0x00000040090c7824 */ /* 0x000fe200078e020c */
[----:B------:R2:W-:Y:S01]  /*0e30*/  STL [R1+0xa8], R4 ;  /* 0x0000a80401007387 */ /* 0x0005e20000100800 */
[----:B------:R-:W-:Y:S02]  /*0e40*/  LOP3.LUT R3, R3, 0x1c0, RZ, 0xc0, !PT ;  /* 0x000001c003037812 */ /* 0x000fe400078ec0ff */
[----:B------:R-:W-:Y:S01]  /*0e50*/  SHF.R.S32.HI R18, RZ, 0x2, R0 ;  /* 0x00000002ff127819 */ /* 0x000fe20000011400 */
[----:B------:R-:W-:Y:S01]  /*0e60*/  STL [R1+0xa4], R12 ;  /* 0x0000a40c01007387 */ /* 0x000fe20000100800 */
[----:B------:R-:W-:Y:S01]  /*0e70*/  LOP3.LUT R8, R3, 0x8, R8, 0xf8, !PT ;  /* 0x0000000803087812 */ /* 0x000fe200078ef808 */
[----:B------:R-:W-:Y:S01]  /*0e80*/  IMAD.SHL.U32 R6, R6, 0x40, RZ ;  /* 0x0000004006067824 */ /* 0x000fe200078e00ff */
[----:B------:R-:W-:Y:S01]  /*0e90*/  SHF.R.U32.HI R3, RZ, 0x3, R3 ;  /* 0x00000003ff037819 */ /* 0x000fe20000011603 */
[----:B------:R-:W-:Y:S01]  /*0ea0*/  VIADD R10, R18, 0x60 ;  /* 0x00000060120a7836 */ /* 0x000fe20000000000 */
[----:B0-----:R-:W-:-:S02]  /*0eb0*/  SHF.R.S32.HI R5, RZ, 0x1f, R0 ;  /* 0x0000001fff057819 */ /* 0x001fc40000011400 */
[----:B------:R-:W-:Y:S02]  /*0ec0*/  LOP3.LUT R3, R8, R3, RZ, 0x3c, !PT ;  /* 0x0000000308037212 */ /* 0x000fe400078e3cff */
[----:B------:R-:W-:Y:S02]  /*0ed0*/  LOP3.LUT R6, R6, 0x7ffffe00, RZ, 0xc0, !PT ;  /* 0x7ffffe0006067812 */ /* 0x000fe400078ec0ff */
[----:B------:R-:W-:Y:S02]  /*0ee0*/  SHF.R.S32.HI R8, RZ, 0x1f, R10 ;  /* 0x0000001fff087819 */ /* 0x000fe4000001140a */
[----:B------:R-:W-:Y:S02]  /*0ef0*/  LEA.HI R5, R5, R18, RZ, 0x3 ;  /* 0x0000001205057211 */ /* 0x000fe400078f18ff */
[----:B------:R-:W-:Y:S02]  /*0f00*/  IADD3 R3, R3, R6, R7 ;  /* 0x0000000603037210 */ /* 0x000fe40007ffe007 */
[----:B------:R-:W-:-:S02]  /*0f10*/  SHF.R.S32.HI R6, RZ, 0x1f, R18 ;  /* 0x0000001fff067819 */ /* 0x000fc40000011412 */
[----:B------:R-:W-:Y:S02]  /*0f20*/  SHF.L.U32 R6, R10, 0x6, RZ ;  /* 0x000000060a067819 */ /* 0x000fe400000006ff */
[----:B------:R-:W-:Y:S02]  /*0f30*/  LEA.HI R8, R8, R10, RZ, 0x3 ;  /* 0x0000000a08087211 */ /* 0x000fe400078f18ff */
[----:B------:R-:W-:Y:S01]  /*0f40*/  LOP3.LUT R7, R5, 0xfffffff8, RZ, 0xc0, !PT ;  /* 0xfffffff805077812 */ /* 0x000fe200078ec0ff */
[----:B------:R-:W-:Y:S01]  /*0f50*/  IMAD R11, R3, 0x2, R2 ;  /* 0x00000002030b7824 */ /* 0x000fe200078e0202 */
[----:B------:R-:W-:-:S03]  /*0f60*/  SHF.L.U32 R8, R8, 0x6, RZ ;  /* 0x0000000608087819 */ /* 0x000fc600000006ff */
[----:B------:R-:W-:Y:S01]  /*0f70*/  IMAD.IADD R7, R18, 0x1, -R7 ;  /* 0x0000000112077824 */ /* 0x000fe200078e0a07 */
[----:B------:R-:W-:Y:S01]  /*0f80*/  MOV R9, 0x40 ;  /* 0x0000004000097802 */ /* 0x000fe20000000f00 */
[----:B------:R-:W-:Y:S01]  /*0f90*/  IMAD.MOV.U32 R19, RZ, RZ, RZ ;  /* 0x000000ffff137224 */ /* 0x000fe200078e00ff */
[----:B------:R-:W-:Y:S02]  /*0fa0*/  CS2R R152, SRZ ;  /* 0x0000000000987805 */ /* 0x000fe4000001ff00 */
[----:B--2---:R-:W-:-:S05]  /*0fb0*/  LOP3.LUT R4, R14, 0x1, RZ, 0xfc, !PT ;  /* 0x000000010e047812 */ /* 0x004fca00078efcff */
[----:B------:R0:W-:Y:S02]  /*0fc0*/  STL [R1+0x14], R4 ;  /* 0x0000140401007387 */ /* 0x0001e40000100800 */
[----:B0-----:R-:W-:-:S05]  /*0fd0*/  LOP3.LUT R4, R0, 0xfffffffc, RZ, 0xc0, !PT ;  /* 0xfffffffc00047812 */ /* 0x001fca00078ec0ff */
[----:B------:R-:W-:-:S05]  /*0fe0*/  IMAD.IADD R4, R13, 0x1, -R4 ;  /* 0x000000010d047824 */ /* 0x000fca00078e0a04 */
[C---:B------:R-:W-:Y:S01]  /*0ff0*/  LEA.HI R0, R4.reuse, R4, RZ, 0x1 ;  /* 0x0000000404007211 */ /* 0x040fe200078f08ff */
[----:B------:R-:W-:-:S03]  /*1000*/  IMAD.SHL.U32 R16, R4, 0x8, RZ ;  /* 0x0000000804107824 */ /* 0x000fc600078e00ff */
[----:B------:R-:W-:Y:S02]  /*1010*/  LOP3.LUT R5, R0, 0x1ffffffe, RZ, 0xc0, !PT ;  /* 0x1ffffffe00057812 */ /* 0x000fe400078ec0ff */
[----:B------:R-:W-:Y:S01]  /*1020*/  LOP3.LUT R0, R6, 0x1c0, RZ, 0xc0, !PT ;  /* 0x000001c006007812 */ /* 0x000fe200078ec0ff */
[----:B------:R-:W-:Y:S01]  /*1030*/  STL [R1+0x98], RZ ;  /* 0x000098ff01007387 */ /* 0x000fe20000100800 */
[----:B------:R-:W-:Y:S02]  /*1040*/  LOP3.LUT R6, R8, 0xfffffe00, RZ, 0xc0, !PT ;  /* 0xfffffe0008067812 */ /* 0x000fe400078ec0ff */
[----:B------:R-:W-:Y:S01]  /*1050*/  SHF.R.U32.HI R10, RZ, 0x3, R0 ;  /* 0x00000003ff0a7819 */ /* 0x000fe20000011600 */
[----:B------:R-:W-:Y:S01]  /*1060*/  STL [R1+0x30], RZ ;  /* 0x000030ff01007387 */ /* 0x000fe20000100800 */
[----:B------:R-:W-:-:S03]  /*1070*/  LOP3.LUT R3, R0, 0x38, R16, 0xf8, !PT ;  /* 0x0000003800037812 */ /* 0x000fc600078ef810 */
[----:B------:R-:W-:Y:S01]  /*1080*/  STL [R1+0x44], R11 ;  /* 0x0000440b01007387 */ /* 0x000fe20000100800 */
[----:B------:R-:W-:-:S03]  /*1090*/  IMAD.IADD R5, R4, 0x1, -R5 ;  /* 0x0000000104057824 */ /* 0x000fc600078e0a05 */
[----:B------:R0:W-:Y:S01]  /*10a0*/  STL [R1+0x70], R7 ;  /* 0x0000700701007387 */ /* 0x0001e20000100800 */
[C---:B------:R-:W-:Y:S02]  /*10b0*/  VIADD R0, R11.reuse, 0x1e800 ;  /* 0x0001e8000b007836 */ /* 0x040fe40000000000 */
[----:B------:R-:W-:Y:S01]  /*10c0*/  IMAD.SHL.U32 R22, R4, 0x4, RZ ;  /* 0x0000000404167824 */ /* 0x000fe200078e00ff */
[----:B------:R1:W-:Y:S01]  /*10d0*/  STL [R1+0x80], R6 ;  /* 0x0000800601007387 */ /* 0x0003e20000100800 */
[----:B------:R-:W-:Y:S02]  /*10e0*/  IADD3 R4, R11, 0x1e820, RZ ;  /* 0x0001e8200b047810 */ /* 0x000fe40007ffe0ff */
[----:B0-----:R-:W-:Y:S02]  /*10f0*/  LOP3.LUT R7, R6, R3, R10, 0xf6, !PT ;  /* 0x0000000306077212 */ /* 0x001fe400078ef60a */
[----:B------:R-:W-:Y:S01]  /*1100*/  SEL R3, R9, 0xffffffc0, !P2 ;  /* 0xffffffc009037807 */ /* 0x000fe20005000000 */
[----:B------:R-:W-:-:S02]  /*1110*/  @P1 VIADD R4, R0, 0xffffffe0 ;  /* 0xffffffe000041836 */ /* 0x000fc40000000000 */
[----:B-1----:R-:W-:Y:S01]  /*1120*/  IMAD R6, R7, 0x2, R2 ;  /* 0x0000000207067824 */ /* 0x002fe200078e0202 */
[----:B------:R-:W-:Y:S01]  /*1130*/  LEA R5, R5, R12, 0x3 ;  /* 0x0000000c05057211 */ /* 0x000fe200078e18ff */
[----:B------:R-:W-:-:S03]  /*1140*/  IMAD.IADD R0, R0, 0x1, R3 ;  /* 0x0000000100007824 */ /* 0x000fc600078e0203 */
[----:B------:R-:W-:Y:S04]  /*1150*/  STL [R1+0xa0], R6 ;  /* 0x0000a00601007387 */ /* 0x000fe80000100800 */
[----:B------:R-:W-:Y:S04]  /*1160*/  STL [R1+0x84], R4 ;  /* 0x0000840401007387 */ /* 0x000fe80000100800 */
[----:B------:R0:W-:Y:S04]  /*1170*/  STL [R1+0xac], R5 ;  /* 0x0000ac0501007387 */ /* 0x0001e80000100800 */
[----:B------:R1:W-:Y:S01]  /*1180*/  STL [R1+0x4c], R0 ;  /* 0x00004c0001007387 */ /* 0x0003e20000100800 */
[----:B0-----:R-:W-:-:S02]  /*1190*/  IMAD.IADD R5, R3, 0x1, R4 ;  /* 0x0000000103057824 */ /* 0x001fc400078e0204 */
[C---:B------:R-:W-:Y:S01]  /*11a0*/  VIADD R3, R4.reuse, 0x6000 ;  /* 0x0000600004037836 */ /* 0x040fe20000000000 */
[----:B-1----:R-:W-:Y:S02]  /*11b0*/  IADD3 R0, R4, 0xc000, RZ ;  /* 0x0000c00004007810 */ /* 0x002fe40007ffe0ff */
[----:B------:R0:W-:Y:S04]  /*11c0*/  STL [R1+0x48], R5 ;  /* 0x0000480501007387 */ /* 0x0001e80000100800 */
[----:B------:R0:W-:Y:S04]  /*11d0*/  STL [R1+0x88], R0 ;  /* 0x0000880001007387 */ /* 0x0001e80000100800 */
[----:B------:R0:W-:Y:S01]  /*11e0*/  STL [R1+0x8c], R3 ;  /* 0x00008c0301007387 */ /* 0x0001e20000100800 */
[----:B------:R-:W-:-:S07]  /*11f0*/  VIADD R154, R22, 0x10 ;  /* 0x00000010169a7836 */ /* 0x000fce0000000000 */
.L_x_515:
[----:B0--3-5:R-:W0:Y:S02]  /*1200*/  LDC.64 R4, c[0x0][0xc88] ;  /* 0x00032200ff047b82 */ /* 0x029e240000000a00 */
[----:B0-----:R-:W-:-:S05]  /*1210*/  IMAD.WIDE R4, R35, 0x4, R4 ;  /* 0x0000000423047825 */ /* 0x001fca00078e0204 */
[----:B--2---:R-:W2:Y:S01]  /*1220*/  LDG.E R10, desc[UR56][R4.64] ;  /* 0x00000038040a7981 */ /* 0x004ea2000c1e1900 */
[----:B------:R-:W-:Y:S05]  /*1230*/  YIELD ;  /* 0x0000000000007946 */ /* 0x000fea0003800000 */
[----:B------:R-:W-:Y:S01]  /*1240*/  ULDC.64 UR4, c[0x0][0xa28] ;  /* 0x00028a0000047ab9 */ /* 0x000fe20000000a00 */
[----:B------:R-:W-:Y:S01]  /*1250*/  ULDC.64 UR8, c[0x0][0xa18] ;  /* 0x0002860000087ab9 */ /* 0x000fe20000000a00 */
[----:B------:R-:W-:Y:S01]  /*1260*/  ISETP.NE.U32.AND P1, PT, RZ, UR4, PT ;  /* 0x00000004ff007c0c */ /* 0x000fe2000bf25070 */
[----:B------:R-:W-:Y:S01]  /*1270*/  ULDC.64 UR6, c[0x0][0xa08] ;  /* 0x0002820000067ab9 */ /* 0x000fe20000000a00 */
[----:B------:R-:W-:Y:S01]  /*1280*/  IMAD.MOV.U32 R3, RZ, RZ, RZ ;  /* 0x000000ffff037224 */ /* 0x000fe200078e00ff */
[----:B------:R-:W-:Y:S01]  /*1290*/  ISETP.NE.U32.AND P0, PT, RZ, UR6, PT ;  /* 0x00000006ff007c0c */ /* 0x000fe2000bf05070 */
[----:B------:R-:W-:Y:S01]  /*12a0*/  IMAD.MOV.U32 R35, RZ, RZ, RZ ;  /* 0x000000ffff237224 */ /* 0x000fe200078e00ff */
[----:B------:R-:W-:-:S02]  /*12b0*/  ISETP.NE.AND.EX P1, PT, RZ, UR5, PT, P1 ;  /* 0x00000005ff007c0c */ /* 0x000fc4000bf25310 */
[----:B------:R-:W-:Y:S02]  /*12c0*/  ISETP.NE.AND.EX P0, PT, RZ, UR7, PT, P0 ;  /* 0x00000007ff007c0c */ /* 0x000fe4000bf05300 */
[----:B--2---:R-:W-:Y:S01]  /*12d0*/  SHF.R.S32.HI R0, RZ, 0x1f, R10 ;  /* 0x0000001fff007819 */ /* 0x004fe2000001140a */
[----:B------:R-:W-:-:S08]  /*12e0*/  IMAD.SHL.U32 R32, R10, 0x4, RZ ;  /* 0x000000040a207824 */ /* 0x000fd000078e00ff */
[C---:B------:R-:W-:Y:S01]  /*12f0*/  @P1 LEA R6, P2, R10.reuse, UR4, 0x2 ;  /* 0x000000040a061c11 */ /* 0x040fe2000f8410ff */
[----:B------:R0:W-:Y:S01]  /*1300*/  STL [R1+0x90], R10 ;  /* 0x0000900a01007387 */ /* 0x0001e20000100800 */
[C-C-:B------:R-:W-:Y:S02]  /*1310*/  SHF.L.U64.HI R36, R10.reuse, 0x2, R0.reuse ;  /* 0x000000020a247819 */ /* 0x140fe40000010200 */
[----:B------:R-:W-:Y:S02]  /*1320*/  @P1 LEA.HI.X R7, R10, UR5, R0, 0x2, P2 ;  /* 0x000000050a071c11 */ /* 0x000fe400090f1400 */
[----:B------:R-:W-:Y:S01]  /*1330*/  ISETP.NE.U32.AND P2, PT, RZ, UR8, PT ;  /* 0x00000008ff007c0c */ /* 0x000fe2000bf45070 */
[----:B------:R-:W-:Y:S01]  /*1340*/  ULDC UR4, c[0x0][0x288] ;  /* 0x0000a20000047ab9 */ /* 0x000fe20000000800 */
[----:B------:R-:W-:Y:S01]  /*1350*/  IADD3 R8, P3, R32, UR6, RZ ;  /* 0x0000000620087c10 */ /* 0x000fe2000ff7e0ff */
[----:B------:R0:W5:Y:S01]  /*1360*/  @P1 LDG.E R3, desc[UR56][R6.64] ;  /* 0x0000003806031981 */ /* 0x000162000c1e1900 */
[----:B------:R-:W-:-:S02]  /*1370*/  ISETP.NE.AND.EX P2, PT, RZ, UR9, PT, P2 ;  /* 0x00000009ff007c0c */ /* 0x000fc4000bf45320 */
[----:B------:R-:W-:Y:S01]  /*1380*/  MOV R25, UR4 ;  /* 0x0000000400197c02 */ /* 0x000fe20008000f00 */
[----:B------:R-:W-:Y:S01]  /*1390*/  ULDC.64 UR4, c[0x0][0x418] ;  /* 0x0001060000047ab9 */ /* 0x000fe20000000a00 */
[----:B------:R-:W-:-:S05]  /*13a0*/  IADD3.X R9, R36, UR7, RZ, P3, !PT ;  /* 0x0000000724097c10 */ /* 0x000fca0009ffe4ff */
[----:B------:R0:W5:Y:S04]  /*13b0*/  @P0 LDG.E R35, desc[UR56][R8.64] ;  /* 0x0000003808230981 */ /* 0x000168000c1e1900 */
[----:B------:R-:W-:-:S04]  /*13c0*/  @P2 IADD3 R4, P1, R32, UR8, RZ ;  /* 0x0000000820042c10 */ /* 0x000fc8000ff3e0ff */
[----:B------:R-:W-:-:S05]  /*13d0*/  @P2 IADD3.X R5, R36, UR9, RZ, P1, !PT ;  /* 0x0000000924052c10 */ /* 0x000fca0008ffe4ff */
[----:B------:R0:W5:Y:S01]  /*13e0*/  @P2 LDG.E R25, desc[UR56][R4.64] ;  /* 0x0000003804192981 */ /* 0x000162000c1e1900 */
[----:B------:R-:W-:-:S03]  /*13f0*/  UISETP.NE.U32.AND UP0, UPT, UR4, URZ, UPT ;  /* 0x0000003f0400728c */ /* 0x000fc6000bf05070 */
[----:B------:R-:W-:Y:S01]  /*1400*/  ULDC UR4, c[0x0][0x424] ;  /* 0x0001090000047ab9 */ /* 0x000fe20000000800 */
[----:B------:R-:W-:-:S03]  /*1410*/  UISETP.NE.AND.EX UP0, UPT, UR5, URZ, UPT, UP0 ;  /* 0x0000003f0500728c */ /* 0x000fc6000bf05300 */
[----:B------:R-:W-:Y:S01]  /*1420*/  ULDC UR5, c[0x0][0x2f0] ;  /* 0x0000bc0000057ab9 */ /* 0x000fe20000000800 */
[----:B------:R-:W-:-:S04]  /*1430*/  USEL UR4, UR4, 0x1, UP0 ;  /* 0x0000000104047887 */ /* 0x000fc80008000000 */
[----:B------:R-:W-:-:S03]  /*1440*/  UIMAD UR4, UR4, UR5, URZ ;  /* 0x00000005040472a4 */ /* 0x000fc6000f8e023f */
[----:B------:R-:W-:Y:S02]  /*1450*/  ULDC UR5, c[0x0][0x348] ;  /* 0x0000d20000057ab9 */ /* 0x000fe40000000800 */
[----:B------:R-:W-:Y:S02]  /*1460*/  IMAD.U32 R29, RZ, RZ, UR5 ;  /* 0x00000005ff1d7e24 */ /* 0x000fe4000f8e00ff */
[----:B------:R-:W-:Y:S02]  /*1470*/  IMAD.U32 R30, RZ, RZ, UR4 ;  /* 0x00000004ff1e7e24 */ /* 0x000fe4000f8e00ff */
[----:B------:R-:W-:Y:S01]  /*1480*/  IMAD.MOV.U32 R31, RZ, RZ, R10 ;  /* 0x000000ffff1f7224 */ /* 0x000fe200078e000a */
[----:B01----:R-:W-:Y:S06]  /*1490*/  @P2 BRA `(.L_x_397) ;  /* 0x0000000000242947 */ /* 0x003fec0003800000 */
[----:B------:R-:W-:Y:S02]  /*14a0*/  ULDC.64 UR4, c[0x0][0xa00] ;  /* 0x0002800000047ab9 */ /* 0x000fe40000000a00 */
[----:B------:R-:W-:-:S04]  /*14b0*/  ISETP.NE.U32.AND P1, PT, RZ, UR4, PT ;  /* 0x00000004ff007c0c */ /* 0x000fc8000bf25070 */
[----:B------:R-:W-:-:S13]  /*14c0*/  ISETP.NE.AND.EX P1, PT, RZ, UR5, PT, P1 ;  /* 0x00000005ff007c0c */ /* 0x000fda000bf25310 */
[----:B------:R-:W-:Y:S05]  /*14d0*/  @!P1 BRA `(.L_x_397) ;  /* 0x0000000000149947 */ /* 0x000fea0003800000 */
[----:B------:R-:W0:Y:S02]  /*14e0*/  LDC.64 R4, c[0x0][0xa00] ;  /* 0x00028000ff047b82 */ /* 0x000e240000000a00 */
[----:B0-----:R-:W-:-:S05]  /*14f0*/  IMAD.WIDE R4, R31, 0x4, R4 ;  /* 0x000000041f047825 */ /* 0x001fca00078e0204 */
[----:B-----5:R-:W2:Y:S04]  /*1500*/  LDG.E R25, desc[UR56][R4.64] ;  /* 0x0000003804197981 */ /* 0x020ea8000c1e1900 */
[----:B------:R-:W2:Y:S02]  /*1510*/  LDG.E R0, desc[UR56][R4.64+0x4] ;  /* 0x0000043804007981 */ /* 0x000ea4000c1e1900 */
[----:B--2---:R-:W-:-:S07]  /*1520*/  IADD3 R25, -R25, R0, RZ ;  /* 0x0000000019197210 */ /* 0x004fce0007ffe1ff */
.L_x_397:
[----:B------:R-:W-:Y:S01]  /*1530*/  ULDC.64 UR4, c[0x0][0xa20] ;  /* 0x0002880000047ab9 */ /* 0x000fe20000000a00 */
[----:B------:R0:W-:Y:S01]  /*1540*/  STL [R1+0x9c], R33 ;  /* 0x00009c2101007387 */ /* 0x0001e20000100800 */
[----:B------:R-:W-:-:S03]  /*1550*/  ISETP.NE.U32.AND P1, PT, RZ, UR4, PT ;  /* 0x00000004ff007c0c */ /* 0x000fc6000bf25070 */
[----:B------:R0:W-:Y:S01]  /*1560*/  STL [R1+0x94], R34 ;  /* 0x0000942201007387 */ /* 0x0001e20000100800 */
[----:B------:R-:W-:-:S13]  /*1570*/  ISETP.NE.AND.EX P1, PT, RZ, UR5, PT, P1 ;  /* 0x00000005ff007c0c */ /* 0x000fda000bf25310 */
[----:B0-----:R-:W-:Y:S05]  /*1580*/  @!P1 BRA `(.L_x_398) ;  /* 0x0000000000109947 */ /* 0x001fea0003800000 */
[----:B------:R-:W-:-:S04]  /*1590*/  IADD3 R4, P0, R32, UR4, RZ ;  /* 0x0000000420047c10 */ /* 0x000fc8000ff1e0ff */
[----:B------:R-:W-:-:S05]  /*15a0*/  IADD3.X R5, R36, UR5, RZ, P0, !PT ;  /* 0x0000000524057c10 */ /* 0x000fca00087fe4ff */
[----:B------:R0:W5:Y:S01]  /*15b0*/  LDG.E R30, desc[UR56][R4.64] ;  /* 0x00000038041e7981 */ /* 0x000162000c1e1900 */
[----:B------:R-:W-:Y:S05]  /*15c0*/  BRA `(.L_x_399) ;  /* 0x0000000000107947 */ /* 0x000fea0003800000 */
.L_x_398:
[----:B------:R-:W-:Y:S05]  /*15d0*/  @!P0 BRA `(.L_x_399) ;  /* 0x00000000000c8947 */ /* 0x000fea0003800000 */
[----:B------:R-:W2:Y:S04]  /*15e0*/  LDG.E R5, desc[UR56][R8.64] ;  /* 0x0000003808057981 */ /* 0x000ea8000c1e1900 */
[----:B------:R-:W2:Y:S02]  /*15f0*/  LDG.E R30, desc[UR56][R8.64+0x4] ;  /* 0x00000438081e7981 */ /* 0x000ea4000c1e1900 */
[----:B--2---:R-:W-:-:S07]  /*1600*/  IMAD.IADD R30, R30, 0x1, -R5 ;  /* 0x000000011e1e7824 */ /* 0x004fce00078e0a05 */
.L_x_399:
[----:B------:R-:W-:Y:S02]  /*1610*/  ULDC.64 UR4, c[0x0][0xa10] ;  /* 0x0002840000047ab9 */ /* 0x000fe40000000a00 */
[----:B------:R-:W-:-:S04]  /*1620*/  ISETP.NE.U32.AND P0, PT, RZ, UR4, PT ;  /* 0x00000004ff007c0c */ /* 0x000fc8000bf05070 */
[----:B------:R-:W-:Y:S01]  /*1630*/  ISETP.NE.AND.EX P0, PT, RZ, UR5, PT, P0 ;  /* 0x00000005ff007c0c */ /* 0x000fe2000bf05300 */
[----:B-----5:R-:W-:Y:S01]  /*1640*/  IMAD.IADD R8, R30, 0x1, -R3 ;  /* 0x000000011e087824 */ /* 0x020fe200078e0a03 */
[----:B------:R-:W-:-:S11]  /*1650*/  ULDC.64 UR4, c[0x0][0xa30] ;  /* 0x00028c0000047ab9 */ /* 0x000fd60000000a00 */
[----:B0-----:R-:W0:Y:S02]  /*1660*/  @P0 LDC.64 R4, c[0x0][0xa10] ;  /* 0x00028400ff040b82 */ /* 0x001e240000000a00 */
[----:B0-----:R-:W-:-:S05]  /*1670*/  @P0 IMAD.WIDE R4, R31, 0x4, R4 ;  /* 0x000000041f040825 */ /* 0x001fca00078e0204 */
[----:B------:R-:W2:Y:S04]  /*1680*/  @P0 LDG.E R0, desc[UR56][R4.64] ;  /* 0x0000003804000981 */ /* 0x000ea8000c1e1900 */
[----:B------:R0:W2:Y:S01]  /*1690*/  @P0 LDG.E R9, desc[UR56][R4.64+0x4] ;  /* 0x0000043804090981 */ /* 0x0000a2000c1e1900 */
[----:B------:R-:W-:Y:S01]  /*16a0*/  ISETP.NE.U32.AND P1, PT, RZ, UR4, PT ;  /* 0x00000004ff007c0c */ /* 0x000fe2000bf25070 */
[----:B------:R-:W-:-:S03]  /*16b0*/  IMAD.MOV.U32 R24, RZ, RZ, R30 ;  /* 0x000000ffff187224 */ /* 0x000fc600078e001e */
[----:B------:R-:W-:Y:S01]  /*16c0*/  ISETP.NE.AND.EX P1, PT, RZ, UR5, PT, P1 ;  /* 0x00000005ff007c0c */ /* 0x000fe2000bf25310 */
[----:B0-----:R-:W-:-:S05]  /*16d0*/  IMAD.MOV R4, RZ, RZ, -R8 ;  /* 0x000000ffff047224 */ /* 0x001fca00078e0a08 */
[----:B------:R-:W-:-:S07]  /*16e0*/  VIMNMX R4, RZ, R4, !PT ;  /* 0x00000004ff047248 */ /* 0x000fce0007fe0100 */
[----:B------:R-:W-:-:S04]  /*16f0*/  @P1 IADD3 R6, P2, R32, UR4, RZ ;  /* 0x0000000420061c10 */ /* 0x000fc8000ff5e0ff */
[----:B------:R-:W-:-:S05]  /*1700*/  @P1 IADD3.X R7, R36, UR5, RZ, P2, !PT ;  /* 0x0000000524071c10 */ /* 0x000fca00097fe4ff */
[----:B------:R0:W5:Y:S01]  /*1710*/  @P1 LDG.E R24, desc[UR56][R6.64] ;  /* 0x0000003806181981 */ /* 0x000162000c1e1900 */
[----:B--2---:R-:W-:-:S05]  /*1720*/  @P0 IADD3 R29, -R0, R9, RZ ;  /* 0x00000009001d0210 */ /* 0x004fca0007ffe1ff */
[----:B------:R-:W-:-:S04]  /*1730*/  IMAD.IADD R127, R8, 0x1, R29 ;  /* 0x00000001087f7824 */ /* 0x000fc800078e021d */
[----:B------:R-:W-:-:S04]  /*1740*/  VIADD R0, R127, 0xbf ;  /* 0x000000bf7f007836 */ /* 0x000fc80000000000 */
[----:B------:R-:W-:-:S05]  /*1750*/  IMAD.HI R0, R0, 0x2aaaaaab, RZ ;  /* 0x2aaaaaab00007827 */ /* 0x000fca00078e02ff */
[----:B------:R-:W-:-:S04]  /*1760*/  SHF.R.U32.HI R155, RZ, 0x1f, R0 ;  /* 0x0000001fff9b7819 */ /* 0x000fc80000011600 */
[----:B------:R-:W-:-:S05]  /*1770*/  LEA.HI.SX32 R155, R0, R155, 0x1b ;  /* 0x0000009b009b7211 */ /* 0x000fca00078fdaff */
[----:B------:R-:W-:-:S05]  /*1780*/  IMAD R0, R155, 0xc0, -R8 ;  /* 0x000000c09b007824 */ /* 0x000fca00078e0a08 */
[----:B------:R-:W-:-:S04]  /*1790*/  VIMNMX R3, R0, R29, PT ;  /* 0x0000001d00037248 */ /* 0x000fc80003fe0100 */
[----:B------:R-:W-:Y:S01]  /*17a0*/  ISETP.GT.AND P0, PT, R3, R4, PT ;  /* 0x000000040300720c */ /* 0x000fe20003f04270 */
[----:B------:R-:W-:-:S05]  /*17b0*/  IMAD.WIDE.U32 R4, R4, -0x55555555, RZ ;  /* 0xaaaaaaab04047825 */ /* 0x000fca00078e00ff */
[----:B------:R-:W-:-:S05]  /*17c0*/  SHF.R.U32.HI R28, RZ, 0x7, R5 ;  /* 0x00000007ff1c7819 */ /* 0x000fca0000011605 */
[----:B------:R-:W-:Y:S02]  /*17d0*/  IMAD.MOV.U32 R27, RZ, RZ, R28 ;  /* 0x000000ffff1b7224 */ /* 0x000fe400078e001c */
[----:B------:R-:W-:-:S05]  /*17e0*/  @P0 IADD3 R0, R3, 0xbf, RZ ;  /* 0x000000bf03000810 */ /* 0x000fca0007ffe0ff */
[----:B------:R-:W-:-:S05]  /*17f0*/  @P0 IMAD.HI R0, R0, 0x2aaaaaab, RZ ;  /* 0x2aaaaaab00000827 */ /* 0x000fca00078e02ff */
[----:B------:R-:W-:-:S04]  /*1800*/  @P0 SHF.R.U32.HI R3, RZ, 0x1f, R0 ;  /* 0x0000001fff030819 */ /* 0x000fc80000011600 */
[----:B------:R-:W-:Y:S02]  /*1810*/  @P0 LEA.HI.SX32 R27, R0, R3, 0x1b ;  /* 0x00000003001b0211 */ /* 0x000fe400078fdaff */
[----:B------:R-:W-:Y:S02]  /*1820*/  PLOP3.LUT P0, PT, PT, PT, PT, 0x80, 0x0 ;  /* 0x000000000000781c */ /* 0x000fe40003f0f070 */
[----:B------:R-:W-:-:S13]  /*1830*/  ISETP.GT.AND P1, PT, R27, R28, PT ;  /* 0x0000001c1b00720c */ /* 0x000fda0003f24270 */
[----:B0-----:R-:W-:Y:S05]  /*1840*/  @!P1 BRA `(.L_x_400) ;  /* 0x0000003c00909947 */ /* 0x001fea0003800000 */
[----:B------:R-:W-:Y:S01]  /*1850*/  VIADD R0, R2, 0x12400 ;  /* 0x0001240002007836 */ /* 0x000fe20000000000 */
[----:B------:R-:W-:Y:S04]  /*1860*/  BSSY B6, `(.L_x_401) ;  /* 0x0000013000067945 */ /* 0x000fe80003800000 */
[----:B------:R-:W-:-:S13]  /*1870*/  LOP3.LUT P0, RZ, R0, 0x3ff, RZ, 0xc0, !PT ;  /* 0x000003ff00ff7812 */ /* 0x000fda000780c0ff */
[----:B------:R-:W-:Y:S05]  /*1880*/  @!P0 BRA `(.L_x_402) ;  /* 0x0000000000408947 */ /* 0x000fea0003800000 */
[----:B------:R-:W-:Y:S01]  /*1890*/  MOV R0, 0x0 ;  /* 0x0000000000007802 */ /* 0x000fe20000000f00 */
[----:B------:R-:W-:Y:S01]  /*18a0*/  ULDC.64 UR4, c[0x4][0xa8] ;  /* 0x01002a0000047ab9 */ /* 0x000fe20000000a00 */
[----:B------:R-:W-:Y:S01]  /*18b0*/  ULDC.64 UR6, c[0x4][0x40] ;  /* 0x0100100000067ab9 */ /* 0x000fe20000000a00 */
[----:B------:R-:W-:Y:S01]  /*18c0*/  IMAD.U32 R4, RZ, RZ, UR4 ;  /* 0x00000004ff047e24 */ /* 0x000fe2000f8e00ff */
[----:B------:R0:W1:Y:S01]  /*18d0*/  LDC.64 R14, c[0x4][R0] ;  /* 0x01000000000e7b82 */ /* 0x0000620000000a00 */
[----:B------:R-:W-:Y:S01]  /*18e0*/  MOV R5, UR5 ;  /* 0x0000000500057c02 */ /* 0x000fe20008000f00 */
[----:B------:R-:W-:Y:S01]  /*18f0*/  ULDC.64 UR4, c[0x4][0xb0] ;  /* 0x01002c0000047ab9 */ /* 0x000fe20000000a00 */
        /* <DEDUP_REMOVED lines=8> */
[----:B-1---5:R-:W-:Y:S05]  /*1980*/  CALL.ABS.NOINC R14 ;  /* 0x000000000e007343 */ /* 0x022fea0003c00000 */
.L_x_402:
[----:B------:R-:W-:Y:S05]  /*1990*/  BSYNC B6 ;  /* 0x0000000000067941 */ /* 0x000fea0003800000 */
.L_x_401:
[----:B------:R-:W-:Y:S01]  /*19a0*/  IADD3 R26, R2, 0x400, RZ ;  /* 0x00000400021a7810 */ /* 0x000fe20007ffe0ff */
[----:B------:R-:W-:Y:S03]  /*19b0*/  BSSY B6, `(.L_x_403) ;  /* 0x0000013000067945 */ /* 0x000fe60003800000 */
[----:B------:R-:W-:-:S13]  /*19c0*/  LOP3.LUT P0, RZ, R26, 0x3ff, RZ, 0xc0, !PT ;  /* 0x000003ff1aff7812 */ /* 0x000fda000780c0ff */
[----:B------:R-:W-:Y:S05]  /*19d0*/  @!P0 BRA `(.L_x_404) ;  /* 0x0000000000408947 */ /* 0x000fea0003800000 */
        /* <DEDUP_REMOVED lines=10> */
[----:B------:R-:W-:Y:S01]  /*1a80*/  MOV R12, 0x1 ;  /* 0x00000001000c7802 */ /* 0x000fe20000000f00 */
[----:B------:R-:W-:-:S02]  /*1a90*/  IMAD.U32 R11, RZ, RZ, UR7 ;  /* 0x00000007ff0b7e24 */ /* 0x000fc4000f8e00ff */
[----:B------:R-:W-:Y:S02]  /*1aa0*/  IMAD.MOV.U32 R8, RZ, RZ, 0x70 ;  /* 0x00000070ff087424 */ /* 0x000fe400078e00ff */
[----:B0-----:R-:W-:-:S07]  /*1ab0*/  IMAD.MOV.U32 R13, RZ, RZ, RZ ;  /* 0x000000ffff0d7224 */ /* 0x001fce00078e00ff */
[----:B------:R-:W-:-:S07]  /*1ac0*/  LEPC R20, `(.L_x_404) ;  /* 0x000000001014794e */ /* 0x000fce0000000000 */
[----:B-1---5:R-:W-:Y:S05]  /*1ad0*/  CALL.ABS.NOINC R14 ;  /* 0x000000000e007343 */ /* 0x022fea0003c00000 */
.L_x_404:
[----:B------:R-:W-:Y:S05]  /*1ae0*/  BSYNC B6 ;  /* 0x0000000000067941 */ /* 0x000fea0003800000 */
.L_x_403:
[----:B------:R-:W2:Y:S01]  /*1af0*/  LDL R14, [R1+0x70] ;  /* 0x00007000010e7983 */ /* 0x000ea20000100800 */
[----:B------:R-:W-:Y:S01]  /*1b00*/  ULDC.64 UR4, c[0x0][0x9f8] ;  /* 0x00027e0000047ab9 */ /* 0x000fe20000000a00 */
[----:B------:R-:W0:Y:S01]  /*1b10*/  LDC.64 R58, c[0x0][0x300] ;  /* 0x0000c000ff3a7b82 */ /* 0x000e220000000a00 */
[----:B------:R-:W-:Y:S01]  /*1b20*/  ISETP.NE.U32.AND P0, PT, RZ, UR4, PT ;  /* 0x00000004ff007c0c */ /* 0x000fe2000bf05070 */
[----:B------:R-:W-:Y:S01]  /*1b30*/  IMAD.IADD R39, R35, 0x1, R30 ;  /* 0x0000000123277824 */ /* 0x000fe200078e021e */
[----:B------:R-:W-:Y:S02]  /*1b40*/  ULDC.64 UR6, c[0x0][0xa08] ;  /* 0x0002820000067ab9 */ /* 0x000fe40000000a00 */
[----:B------:R-:W-:Y:S01]  /*1b50*/  ISETP.NE.AND.EX P0, PT, RZ, UR5, PT, P0 ;  /* 0x00000005ff007c0c */ /* 0x000fe2000bf05300 */
[----:B------:R-:W1:Y:S01]  /*1b60*/  S2R R20, SR_TID.X ;  /* 0x0000000000147919 */ /* 0x000e620000002100 */
[----:B------:R-:W-:Y:S01]  /*1b70*/  SHF.R.S32.HI R11, RZ, 0x1f, R34 ;  /* 0x0000001fff0b7819 */ /* 0x000fe20000011422 */
[----:B------:R-:W3:Y:S01]  /*1b80*/  LDC.64 R8, c[0x0][0x3f8] ;  /* 0x0000fe00ff087b82 */ /* 0x000ee20000000a00 */
[----:B------:R-:W-:-:S07]  /*1b90*/  SHF.R.S32.HI R17, RZ, 0x1f, R16 ;  /* 0x0000001fff117819 */ /* 0x000fce0000011410 */
[----:B------:R-:W4:Y:S02]  /*1ba0*/  LDC R73, c[0x0][0x3f4] ;  /* 0x0000fd00ff497b82 */ /* 0x000f240000000800 */
[----:B------:R-:W-:-:S04]  /*1bb0*/  @P0 IADD3 R4, P1, R32, UR4, RZ ;  /* 0x0000000420040c10 */ /* 0x000fc8000ff3e0ff */
[----:B------:R-:W-:Y:S01]  /*1bc0*/  @P0 IADD3.X R5, R36, UR5, RZ, P1, !PT ;  /* 0x0000000524050c10 */ /* 0x000fe20008ffe4ff */
[----:B------:R-:W-:Y:S01]  /*1bd0*/  ULDC.64 UR4, c[0x0][0x308] ;  /* 0x0000c20000047ab9 */ /* 0x000fe20000000a00 */
[----:B------:R-:W4:Y:S04]  /*1be0*/  LDL.LU R36, [R1] ;  /* 0x0000000001247983 */ /* 0x000f280000300800 */
[----:B------:R1:W3:Y:S01]  /*1bf0*/  @P0 LDG.E R31, desc[UR56][R4.64] ;  /* 0x00000038041f0981 */ /* 0x0002e2000c1e1900 */
[----:B------:R-:W-:Y:S01]  /*1c00*/  SHF.R.S32.HI R41, RZ, 0x1f, R39 ;  /* 0x0000001fff297819 */ /* 0x000fe20000011427 */
[----:B0-----:R-:W-:Y:S01]  /*1c10*/  IMAD.WIDE.U32 R6, R39, R58, RZ ;  /* 0x0000003a27067225 */ /* 0x001fe200078e00ff */
[----:B------:R-:W-:-:S03]  /*1c20*/  ISETP.NE.U32.AND P0, PT, RZ, UR6, PT ;  /* 0x00000006ff007c0c */ /* 0x000fc6000bf05070 */
[----:B------:R-:W-:Y:S01]  /*1c30*/  IMAD R0, R41, R58, RZ ;  /* 0x0000003a29007224 */ /* 0x000fe200078e02ff */
[----:B------:R-:W-:-:S03]  /*1c40*/  ISETP.NE.AND.EX P0, PT, RZ, UR7, PT, P0 ;  /* 0x00000007ff007c0c */ /* 0x000fc6000bf05300 */
[----:B------:R-:W-:Y:S01]  /*1c50*/  IMAD R3, R39, R59, R0 ;  /* 0x0000003b27037224 */ /* 0x000fe200078e0200 */
[----:B-1----:R-:W-:-:S03]  /*1c60*/  SHF.R.U32.HI R42, RZ, 0x7, R20 ;  /* 0x00000007ff2a7819 */ /* 0x002fc60000011614 */
[----:B------:R-:W-:Y:S02]  /*1c70*/  IMAD.IADD R7, R7, 0x1, R3 ;  /* 0x0000000107077824 */ /* 0x000fe400078e0203 */
[----:B------:R-:W-:Y:S01]  /*1c80*/  IMAD R3, R11, UR4, RZ ;  /* 0x000000040b037c24 */ /* 0x000fe2000f8e02ff */
[----:B------:R-:W-:Y:S01]  /*1c90*/  ISETP.NE.AND P6, PT, R42, 0x1, PT ;  /* 0x000000012a00780c */ /* 0x000fe20003fc5270 */
[----:B------:R-:W-:-:S04]  /*1ca0*/  IMAD.WIDE.U32 R4, R34, UR4, R6 ;  /* 0x0000000422047c25 */ /* 0x000fc8000f8e0006 */
[----:B------:R-:W-:Y:S01]  /*1cb0*/  IMAD R3, R34, UR5, R3 ;  /* 0x0000000522037c24 */ /* 0x000fe2000f8e0203 */
[----:B------:R-:W-:-:S04]  /*1cc0*/  ULDC.64 UR4, c[0x0][0x310] ;  /* 0x0000c40000047ab9 */ /* 0x000fc80000000a00 */
[----:B------:R-:W-:Y:S02]  /*1cd0*/  IADD3 R5, R5, R3, RZ ;  /* 0x0000000305057210 */ /* 0x000fe40007ffe0ff */
[----:B------:R-:W-:Y:S01]  /*1ce0*/  SHF.R.S32.HI R38, RZ, 0x1f, R18 ;  /* 0x0000001fff267819 */ /* 0x000fe20000011412 */
[----:B------:R-:W0:Y:S01]  /*1cf0*/  S2R R40, SR_TID.X ;  /* 0x0000000000287919 */ /* 0x000e220000002100 */
[C---:B--2---:R-:W-:Y:S02]  /*1d00*/  SHF.L.U32 R78, R14.reuse, 0x6, RZ ;  /* 0x000000060e4e7819 */ /* 0x044fe400000006ff */
[----:B------:R-:W-:Y:S02]  /*1d10*/  LOP3.LUT P1, RZ, R14, 0x4, RZ, 0xc0, !PT ;  /* 0x000000040eff7812 */ /* 0x000fe4000782c0ff */
[----:B------:R-:W2:Y:S01]  /*1d20*/  LDL R14, [R1+0x80] ;  /* 0x00008000010e7983 */ /* 0x000ea20000100800 */
[----:B------:R-:W-:Y:S01]  /*1d30*/  IMAD.WIDE.U32 R6, R18, R58, R16 ;  /* 0x0000003a12067225 */ /* 0x000fe200078e0010 */
[----:B---3--:R-:W-:-:S02]  /*1d40*/  SHF.R.S32.HI R0, RZ, 0x1f, R31 ;  /* 0x0000001fff007819 */ /* 0x008fc4000001141f */
[----:B------:R-:W-:Y:S02]  /*1d50*/  SEL R61, R31, RZ, !P0 ;  /* 0x000000ff1f3d7207 */ /* 0x000fe40004000000 */
[----:B------:R-:W1:Y:S01]  /*1d60*/  LDC.64 R30, c[0x0][0x408] ;  /* 0x00010200ff1e7b82 */ /* 0x000e620000000a00 */
[----:B------:R-:W-:-:S05]  /*1d70*/  SEL R12, R0, RZ, !P0 ;  /* 0x000000ff000c7207 */ /* 0x000fca0004000000 */
[----:B------:R-:W-:Y:S02]  /*1d80*/  IMAD R0, R12, UR4, RZ ;  /* 0x000000040c007c24 */ /* 0x000fe4000f8e02ff */
[----:B------:R-:W-:-:S04]  /*1d90*/  IMAD.WIDE.U32 R4, R61, UR4, R4 ;  /* 0x000000043d047c25 */ /* 0x000fc8000f8e0004 */
[----:B------:R-:W-:Y:S01]  /*1da0*/  IMAD R3, R61, UR5, R0 ;  /* 0x000000053d037c24 */ /* 0x000fe2000f8e0200 */
[----:B------:R-:W-:Y:S05]  /*1db0*/  @!P6 WARPSYNC.ALL ;  /* 0x000000000000e948 */ /* 0x000fea0003800000 */
[----:B------:R-:W-:Y:S01]  /*1dc0*/  ULDC.64 UR4, c[0x0][0x330] ;  /* 0x0000cc0000047ab9 */ /* 0x000fe20000000a00 */
[----:B------:R-:W-:Y:S02]  /*1dd0*/  IMAD R0, R38, R58, RZ ;  /* 0x0000003a26007224 */ /* 0x000fe400078e02ff */
[----:B------:R-:W-:Y:S02]  /*1de0*/  IMAD R11, R11, UR4, RZ ;  /* 0x000000040b0b7c24 */ /* 0x000fe4000f8e02ff */
[----:B------:R-:W-:-:S02]  /*1df0*/  IMAD R79, R18, R59, R0 ;  /* 0x0000003b124f7224 */ /* 0x000fc400078e0200 */
[C---:B------:R-:W-:Y:S02]  /*1e00*/  IMAD R13, R34.reuse, UR5, R11 ;  /* 0x00000005220d7c24 */ /* 0x040fe4000f8e020b */
[----:B------:R-:W-:Y:S01]  /*1e10*/  IMAD.WIDE.U32 R10, R34, UR4, R16 ;  /* 0x00000004220a7c25 */ /* 0x000fe2000f8e0010 */
[----:B------:R-:W-:-:S03]  /*1e20*/  ULDC.64 UR4, c[0x0][0x338] ;  /* 0x0000ce0000047ab9 */ /* 0x000fc60000000a00 */
[----:B-1----:R-:W-:Y:S02]  /*1e30*/  IMAD R0, R38, R30, RZ ;  /* 0x0000001e26007224 */ /* 0x002fe400078e02ff */
[----:B------:R-:W-:Y:S01]  /*1e40*/  IMAD.IADD R80, R5, 0x1, R3 ;  /* 0x0000000105507824 */ /* 0x000fe200078e0203 */
[----:B------:R-:W-:Y:S01]  /*1e50*/  IADD3 R81, P0, R4, R6, RZ ;  /* 0x0000000604517210 */ /* 0x000fe20007f1e0ff */
[----:B------:R-:W-:Y:S01]  /*1e60*/  IMAD.IADD R11, R11, 0x1, R13 ;  /* 0x000000010b0b7824 */ /* 0x000fe200078e020d */
[----:B------:R-:W-:Y:S01]  /*1e70*/  SHF.R.S32.HI R23, RZ, 0x1f, R22 ;  /* 0x0000001fff177819 */ /* 0x000fe20000011416 */
[----:B------:R-:W-:Y:S02]  /*1e80*/  IMAD R3, R12, UR4, RZ ;  /* 0x000000040c037c24 */ /* 0x000fe4000f8e02ff */
[----:B------:R-:W-:Y:S02]  /*1e90*/  IMAD R13, R18, R31, R0 ;  /* 0x0000001f120d7224 */ /* 0x000fe400078e0200 */
[----:B------:R-:W-:Y:S01]  /*1ea0*/  IMAD R0, R38, R8, RZ ;  /* 0x0000000826007224 */ /* 0x000fe200078e02ff */
[----:B------:R-:W-:Y:S01]  /*1eb0*/  IADD3.X R79, R80, R7, R79, P0, !PT ;  /* 0x00000007504f7210 */ /* 0x000fe200007fe44f */
[----:B------:R-:W-:-:S02]  /*1ec0*/  IMAD R15, R61, UR5, R3 ;  /* 0x000000053d0f7c24 */ /* 0x000fc4000f8e0203 */
[----:B------:R-:W-:-:S04]  /*1ed0*/  IMAD.WIDE.U32 R60, R61, UR4, R10 ;  /* 0x000000043d3c7c25 */ /* 0x000fc8000f8e000a */
[----:B------:R-:W-:-:S04]  /*1ee0*/  IMAD.WIDE.U32 R20, R18, R8, R22 ;  /* 0x0000000812147225 */ /* 0x000fc800078e0016 */
[----:B------:R-:W-:Y:S01]  /*1ef0*/  IMAD R7, R18, R9, R0 ;  /* 0x0000000912077224 */ /* 0x000fe200078e0200 */
[----:B----4-:R-:W-:Y:S01]  /*1f00*/  ISETP.GE.AND P0, PT, R16, R73, PT ;  /* 0x000000491000720c */ /* 0x010fe20003f06270 */
[----:B------:R-:W-:Y:S01]  /*1f10*/  IMAD.WIDE.U32 R10, R18, R8, R16 ;  /* 0x00000008120a7225 */ /* 0x000fe200078e0010 */
[----:B------:R-:W-:Y:S01]  /*1f20*/  LOP3.LUT R36, R36, 0xfffffffb, RZ, 0xc0, !PT ;  /* 0xfffffffb24247812 */ /* 0x000fe200078ec0ff */
[----:B------:R-:W-:Y:S02]  /*1f30*/  ULDC UR4, c[0x0][0x2f4] ;  /* 0x0000bd0000047ab9 */ /* 0x000fe40000000800 */
[----:B------:R-:W-:Y:S02]  /*1f40*/  IMAD.IADD R21, R21, 0x1, R7 ;  /* 0x0000000115157824 */ /* 0x000fe400078e0207 */
[----:B------:R-:W-:Y:S01]  /*1f50*/  IMAD.IADD R11, R7, 0x1, R11 ;  /* 0x00000001070b7824 */ /* 0x000fe200078e020b */
[----:B-----5:R-:W-:Y:S02]  /*1f60*/  SHF.R.S32.HI R7, RZ, 0x1f, R24 ;  /* 0x0000001fff077819 */ /* 0x020fe40000011418 */
[----:B------:R-:W-:-:S03]  /*1f70*/  SEL R3, R73, RZ, P0 ;  /* 0x000000ff49037207 */ /* 0x000fc60000000000 */
[C---:B------:R-:W-:Y:S01]  /*1f80*/  IMAD R6, R7.reuse, R30, RZ ;  /* 0x0000001e07067224 */ /* 0x040fe200078e02ff */
[----:B------:R-:W-:Y:S01]  /*1f90*/  @P1 LOP3.LUT R36, R36, 0x4, RZ, 0xfc, !PT ;  /* 0x0000000424241812 */ /* 0x000fe200078efcff */
[----:B------:R-:W-:Y:S02]  /*1fa0*/  IMAD R7, R7, R8, RZ ;  /* 0x0000000807077224 */ /* 0x000fe400078e02ff */
[----:B------:R-:W-:Y:S01]  /*1fb0*/  IMAD R67, R24, R31, R6 ;  /* 0x0000001f18437224 */ /* 0x000fe200078e0206 */
[----:B------:R-:W-:Y:S01]  /*1fc0*/  IADD3 R6, P1, R18, R39, RZ ;  /* 0x0000002712067210 */ /* 0x000fe20007f3e0ff */
[----:B------:R-:W-:Y:S01]  /*1fd0*/  IMAD.IADD R3, R16, 0x1, R3 ;  /* 0x0000000110037824 */ /* 0x000fe200078e0203 */
[----:B0-----:R-:W-:Y:S01]  /*1fe0*/  IADD3 R40, R40, -0x80, RZ ;  /* 0xffffff8028287810 */ /* 0x001fe20007ffe0ff */
[----:B------:R-:W-:Y:S02]  /*1ff0*/  IMAD R65, R24, R9, R7 ;  /* 0x0000000918417224 */ /* 0x000fe400078e0207 */
[----:B------:R-:W-:Y:S01]  /*2000*/  IMAD.X R7, R38, 0x1, R41, P1 ;  /* 0x0000000126077824 */ /* 0x000fe200008e0629 */
[----:B------:R-:W-:Y:S01]  /*2010*/  SHF.R.S32.HI R38, RZ, 0x1f, R40 ;  /* 0x0000001fff267819 */ /* 0x000fe20000011428 */
[----:B------:R-:W-:Y:S01]  /*2020*/  VIADD R32, R18, 0x60 ;  /* 0x0000006012207836 */ /* 0x000fe20000000000 */
[----:B------:R-:W-:-:S02]  /*2030*/  SHF.R.S32.HI R0, RZ, 0x1f, R3 ;  /* 0x0000001fff007819 */ /* 0x000fc40000011403 */
[----:B------:R-:W-:Y:S02]  /*2040*/  LOP3.LUT R78, R78, 0x1c0, RZ, 0xc0, !PT ;  /* 0x000001c04e4e7812 */ /* 0x000fe400078ec0ff */
[----:B------:R-:W-:Y:S01]  /*2050*/  LEA.HI R38, R38, R40, RZ, 0x5 ;  /* 0x0000002826267211 */ /* 0x000fe200078f28ff */
[----:B------:R-:W-:Y:S01]  /*2060*/  VIADD R40, R18, 0x60 ;  /* 0x0000006012287836 */ /* 0x000fe20000000000 */
[----:B------:R-:W-:Y:S01]  /*2070*/  LEA.HI R3, R0, R3, RZ, 0x3 ;  /* 0x0000000300037211 */ /* 0x000fe200078f18ff */
[----:B------:R0:W-:Y:S01]  /*2080*/  STL [R1], R36 ;  /* 0x0000002401007387 */ /* 0x0001e20000100800 */
[----:B------:R-:W-:Y:S02]  /*2090*/  SHF.R.U32.HI R75, RZ, 0x3, R78 ;  /* 0x00000003ff4b7819 */ /* 0x000fe4000001164e */
[----:B------:R-:W-:Y:S01]  /*20a0*/  LOP3.LUT R0, R78, 0x18, R16, 0xf8, !PT ;  /* 0x000000184e007812 */ /* 0x000fe200078ef810 */
[----:B------:R-:W-:Y:S01]  /*20b0*/  IMAD.SHL.U32 R40, R40, 0x40, RZ ;  /* 0x0000004028287824 */ /* 0x000fe200078e00ff */
[----:B------:R-:W-:Y:S01]  /*20c0*/  SHF.R.S32.HI R76, RZ, 0x1f, R32 ;  /* 0x0000001fff4c7819 */ /* 0x000fe20000011420 */
[----:B------:R-:W-:Y:S01]  /*20d0*/  IMAD.SHL.U32 R32, R32, 0x40, RZ ;  /* 0x0000004020207824 */ /* 0x000fe200078e00ff */
[----:B------:R-:W-:Y:S01]  /*20e0*/  LOP3.LUT R0, R0, R75, RZ, 0x3c, !PT ;  /* 0x0000004b00007212 */ /* 0x000fe200078e3cff */
[----:B------:R-:W-:Y:S01]  /*20f0*/  IMAD.WIDE.U32 R34, R18, R30, R16 ;  /* 0x0000001e12227225 */ /* 0x000fe200078e0010 */
[----:B------:R-:W-:-:S02]  /*2100*/  SHF.R.S32.HI R38, RZ, 0x5, R38 ;  /* 0x00000005ff267819 */ /* 0x000fc40000011426 */
[----:B------:R-:W-:Y:S01]  /*2110*/  LOP3.LUT R40, R40, 0x1c0, RZ, 0xc0, !PT ;  /* 0x000001c028287812 */ /* 0x000fe200078ec0ff */
[-C--:B------:R-:W-:Y:S01]  /*2120*/  IMAD.WIDE.U32 R56, R18, R30.reuse, R22 ;  /* 0x0000001e12387225 */ /* 0x080fe200078e0016 */
[----:B------:R-:W-:Y:S02]  /*2130*/  LOP3.LUT R32, R32, 0x1c0, RZ, 0xc0, !PT ;  /* 0x000001c020207812 */ /* 0x000fe400078ec0ff */
[----:B------:R-:W-:Y:S01]  /*2140*/  IADD3 R35, R13, R35, RZ ;  /* 0x000000230d237210 */ /* 0x000fe20007ffe0ff */
[----:B------:R-:W-:Y:S01]  /*2150*/  IMAD R69, R38, 0x200, R0 ;  /* 0x0000020026457824 */ /* 0x000fe200078e0200 */
[----:B------:R-:W-:Y:S01]  /*2160*/  LOP3.LUT R0, R78, 0x38, R3, 0xf8, !PT ;  /* 0x000000384e007812 */ /* 0x000fe200078ef803 */
[----:B------:R-:W-:Y:S01]  /*2170*/  IMAD.IADD R57, R57, 0x1, R13 ;  /* 0x0000000139397824 */ /* 0x000fe200078e020d */
[----:B------:R-:W-:Y:S02]  /*2180*/  LOP3.LUT R12, R40, 0x38, R3, 0xf8, !PT ;  /* 0x00000038280c7812 */ /* 0x000fe400078ef803 */
[----:B------:R-:W-:Y:S01]  /*2190*/  SHF.R.U32.HI R32, RZ, 0x3, R32 ;  /* 0x00000003ff207819 */ /* 0x000fe20000011620 */
[----:B------:R-:W-:Y:S01]  /*21a0*/  IMAD R71, R31, 0xc0, RZ ;  /* 0x000000c01f477824 */ /* 0x000fe200078e02ff */
[----:B------:R-:W-:Y:S01]  /*21b0*/  LOP3.LUT R0, R0, R75, RZ, 0x3c, !PT ;  /* 0x0000004b00007212 */ /* 0x000fe200078e3cff */
[----:B------:R-:W-:Y:S01]  /*21c0*/  IMAD.WIDE.U32 R56, R24, R30, R56 ;  /* 0x0000001e18387225 */ /* 0x000fe200078e0038 */
[----:B------:R-:W-:-:S03]  /*21d0*/  LOP3.LUT R12, R12, R32, RZ, 0x3c, !PT ;  /* 0x000000200c0c7212 */ /* 0x000fc600078e3cff */
[----:B------:R-:W-:Y:S01]  /*21e0*/  IMAD.WIDE.U32 R34, R24, R30, R34 ;  /* 0x0000001e18227225 */ /* 0x000fe200078e0022 */
[----:B------:R-:W-:-:S03]  /*21f0*/  LOP3.LUT R64, R3, 0xfffffff8, RZ, 0xc0, !PT ;  /* 0xfffffff803407812 */ /* 0x000fc600078ec0ff */
[----:B------:R-:W-:Y:S02]  /*2200*/  IMAD R13, R59, 0xc0, RZ ;  /* 0x000000c03b0d7824 */ /* 0x000fe400078e02ff */
[----:B------:R-:W-:-:S04]  /*2210*/  IMAD.WIDE.U32 R30, R30, 0xc0, RZ ;  /* 0x000000c01e1e7825 */ /* 0x000fc800078e00ff */
[----:B------:R-:W-:Y:S02]  /*2220*/  IMAD R37, R9, 0xc0, RZ ;  /* 0x000000c009257824 */ /* 0x000fe400078e02ff */
[----:B------:R-:W-:-:S04]  /*2230*/  IMAD.WIDE.U32 R20, R24, R8, R20 ;  /* 0x0000000818147225 */ /* 0x000fc800078e0014 */
[----:B------:R-:W-:-:S04]  /*2240*/  IMAD.WIDE.U32 R10, R24, R8, R10 ;  /* 0x00000008180a7225 */ /* 0x000fc800078e000a */
[----:B------:R-:W-:Y:S02]  /*2250*/  VIADD R77, R16, 0x20 ;  /* 0x00000020104d7836 */ /* 0x000fe40000000000 */
[----:B------:R-:W-:Y:S01]  /*2260*/  IMAD.WIDE.U32 R58, R58, 0xc0, RZ ;  /* 0x000000c03a3a7825 */ /* 0x000fe200078e00ff */
[----:B------:R-:W-:-:S03]  /*2270*/  SHF.R.S32.HI R63, RZ, 0x3, R3 ;  /* 0x00000003ff3f7819 */ /* 0x000fc60000011403 */
[----:B------:R-:W-:Y:S01]  /*2280*/  IMAD.WIDE.U32 R8, R8, 0xc0, RZ ;  /* 0x000000c008087825 */ /* 0x000fe200078e00ff */
[----:B------:R-:W-:Y:S02]  /*2290*/  IADD3 R71, R31, R71, RZ ;  /* 0x000000471f477210 */ /* 0x000fe40007ffe0ff */
[----:B------:R-:W-:Y:S01]  /*22a0*/  ISETP.GE.AND P1, PT, R16, UR4, PT ;  /* 0x0000000410007c0c */ /* 0x000fe2000bf26270 */
[----:B------:R-:W-:Y:S01]  /*22b0*/  IMAD.IADD R68, R57, 0x1, R67 ;  /* 0x0000000139447824 */ /* 0x000fe200078e0243 */
[----:B------:R-:W-:Y:S01]  /*22c0*/  IADD3 R67, R67, R35, RZ ;  /* 0x0000002343437210 */ /* 0x000fe20007ffe0ff */
[----:B------:R-:W-:Y:S01]  /*22d0*/  IMAD.IADD R66, R21, 0x1, R65 ;  /* 0x0000000115427824 */ /* 0x000fe200078e0241 */
[----:B------:R-:W-:Y:S01]  /*22e0*/  IADD3 R65, R65, R11, RZ ;  /* 0x0000000b41417210 */ /* 0x000fe20007ffe0ff */
[----:B------:R-:W-:Y:S01]  /*22f0*/  IMAD R32, R38, 0x200, R0 ;  /* 0x0000020026207824 */ /* 0x000fe200078e0200 */
[----:B------:R-:W-:Y:S01]  /*2300*/  ISETP.GE.AND P2, PT, R77, UR4, PT ;  /* 0x000000044d007c0c */ /* 0x000fe2000bf46270 */
[----:B------:R-:W-:Y:S01]  /*2310*/  VIADD R74, R42, 0x8 ;  /* 0x000000082a4a7836 */ /* 0x000fe20000000000 */
[----:B------:R-:W-:Y:S01]  /*2320*/  SHF.R.S32.HI R62, RZ, 0x1f, R64 ;  /* 0x0000001fff3e7819 */ /* 0x000fe20000011440 */
[----:B------:R-:W-:Y:S01]  /*2330*/  IMAD.SHL.U32 R73, R73, 0x2, RZ ;  /* 0x0000000249497824 */ /* 0x000fe200078e00ff */
[----:B------:R-:W-:Y:S01]  /*2340*/  IADD3 R0, R61, R15, RZ ;  /* 0x0000000f3d007210 */ /* 0x000fe20007ffe0ff */
[----:B------:R-:W-:-:S02]  /*2350*/  IMAD.IADD R72, R59, 0x1, R13 ;  /* 0x000000013b487824 */ /* 0x000fc400078e020d */
[----:B------:R-:W-:Y:S02]  /*2360*/  IMAD.IADD R70, R9, 0x1, R37 ;  /* 0x0000000109467824 */ /* 0x000fe400078e0225 */
[----:B--2---:R-:W-:Y:S01]  /*2370*/  IMAD.IADD R3, R14, 0x1, R12 ;  /* 0x000000010e037824 */ /* 0x004fe200078e020c */
[----:B0-----:R-:W-:Y:S06]  /*2380*/  @!P6 BAR.SYNC.DEFER_BLOCKING 0x9, 0x100 ;  /* 0x024400000000eb1d */ /* 0x001fec0000010000 */
.L_x_454:
[----:B------:R-:W2:Y:S01]  /*2390*/  LDL R39, [R1+0x70] ;  /* 0x0000700001277983 */ /* 0x000ea20000100800 */
[----:B------:R-:W0:Y:S03]  /*23a0*/  LDC.64 R84, c[0x0][0x2e8] ;  /* 0x0000ba00ff547b82 */ /* 0x000e260000000a00 */
[----:B------:R-:W3:Y:S01]  /*23b0*/  LDL.LU R38, [R1] ;  /* 0x0000000001267983 */ /* 0x000ee20000300800 */
[----:B------:R-:W-:Y:S01]  /*23c0*/  VIADD R37, R27, 0xffffffff ;  /* 0xffffffff1b257836 */ /* 0x000fe20000000000 */
[----:B------:R-:W-:Y:S05]  /*23d0*/  YIELD ;  /* 0x0000000000007946 */ /* 0x000fea0003800000 */
[----:B------:R-:W-:Y:S01]  /*23e0*/  SHF.R.S32.HI R36, RZ, 0x1f, R37 ;  /* 0x0000001fff247819 */ /* 0x000fe20000011425 */
[-C--:B------:R-:W-:Y:S01]  /*23f0*/  IMAD R13, R72, R37.reuse, RZ ;  /* 0x00000025480d7224 */ /* 0x080fe200078e02ff */
[----:B------:R-:W1:Y:S01]  /*2400*/  LDC.64 R90, c[0x0][0x300] ;  /* 0x0000c000ff5a7b82 */ /* 0x000e620000000a00 */
[----:B------:R-:W-:Y:S01]  /*2410*/  IMAD.WIDE.U32 R14, R58, R37, RZ ;  /* 0x000000253a0e7225 */ /* 0x000fe200078e00ff */
[----:B------:R-:W-:Y:S03]  /*2420*/  BSSY B0, `(.L_x_405) ;  /* 0x00002ce000007945 */ /* 0x000fe60003800000 */
[----:B------:R-:W-:-:S02]  /*2430*/  IMAD R13, R36, R58, R13 ;  /* 0x0000003a240d7224 */ /* 0x000fc400078e020d */
[----:B------:R-:W-:Y:S01]  /*2440*/  IMAD.MOV.U32 R88, RZ, RZ, R14 ;  /* 0x000000ffff587224 */ /* 0x000fe200078e000e */
[----:B------:R-:W-:Y:S01]  /*2450*/  IADD3 R14, P4, R81, R14, RZ ;  /* 0x0000000e510e7210 */ /* 0x000fe20007f9e0ff */
[----:B------:R-:W-:Y:S01]  /*2460*/  IMAD.IADD R89, R15, 0x1, R13 ;  /* 0x000000010f597824 */ /* 0x000fe200078e020d */
[----:B------:R-:W4:Y:S01]  /*2470*/  LDC R92, c[0x0][0x3f4] ;  /* 0x0000fd00ff5c7b82 */ /* 0x000f220000000800 */
[----:B------:R-:W-:-:S03]  /*2480*/  IMAD R87, R19, 0x3000, R69 ;  /* 0x0000300013577824 */ /* 0x000fc600078e0245 */
[----:B------:R-:W-:Y:S01]  /*2490*/  IADD3.X R15, R89, R79, RZ, P4, !PT ;  /* 0x0000004f590f7210 */ /* 0x000fe200027fe4ff */
[----:B------:R-:W-:Y:S01]  /*24a0*/  VIADD R83, R87, 0x20 ;  /* 0x0000002057537836 */ /* 0x000fe20000000000 */
[----:B0-----:R-:W-:-:S04]  /*24b0*/  LEA R42, P4, R14, R84, 0x1 ;  /* 0x000000540e2a7211 */ /* 0x001fc800078808ff */
[----:B------:R-:W-:Y:S02]  /*24c0*/  LEA.HI.X R43, R14, R85, R15, 0x1, P4 ;  /* 0x000000550e2b7211 */ /* 0x000fe400020f0c0f */
[----:B------:R-:W-:Y:S01]  /*24d0*/  ISETP.GT.AND P4, PT, R37, R28, PT ;  /* 0x0000001c2500720c */ /* 0x000fe20003f84270 */
[----:B-1----:R-:W-:-:S04]  /*24e0*/  IMAD.WIDE.U32 R12, R90, 0x60, R88 ;  /* 0x000000605a0c7825 */ /* 0x002fc800078e0058 */
[----:B------:R-:W-:Y:S01]  /*24f0*/  IMAD R27, R91, 0x60, RZ ;  /* 0x000000605b1b7824 */ /* 0x000fe200078e02ff */
[----:B------:R-:W-:-:S04]  /*2500*/  IADD3 R12, P3, R81, R12, RZ ;  /* 0x0000000c510c7210 */ /* 0x000fc80007f7e0ff */
[----:B------:R-:W-:Y:S02]  /*2510*/  IADD3.X R13, R79, R13, R27, P3, !PT ;  /* 0x0000000d4f0d7210 */ /* 0x000fe40001ffe41b */
[C---:B------:R-:W-:Y:S02]  /*2520*/  LEA R40, P3, R12.reuse, R84, 0x1 ;  /* 0x000000540c287211 */ /* 0x040fe400078608ff */
[----:B------:R-:W-:Y:S02]  /*2530*/  MOV R27, R37 ;  /* 0x00000025001b7202 */ /* 0x000fe40000000f00 */
[----:B------:R-:W-:Y:S02]  /*2540*/  LEA.HI.X R41, R12, R85, R13, 0x1, P3 ;  /* 0x000000550c297211 */ /* 0x000fe400018f0c0d */
[----:B----4-:R-:W-:Y:S02]  /*2550*/  ISETP.GE.AND P3, PT, R92, 0x1, PT ;  /* 0x000000015c00780c */ /* 0x010fe40003f66270 */
[----:B--2---:R-:W-:-:S02]  /*2560*/  LOP3.LUT P5, RZ, R39, 0x4, RZ, 0xc0, !PT ;  /* 0x0000000427ff7812 */ /* 0x004fc400078ac0ff */
[----:B---3--:R-:W-:-:S04]  /*2570*/  LOP3.LUT R38, R38, 0xfffffffd, RZ, 0xc0, !PT ;  /* 0xfffffffd26267812 */ /* 0x008fc800078ec0ff */
[----:B------:R-:W-:-:S05]  /*2580*/  @P4 LOP3.LUT R38, R38, 0x2, RZ, 0xfc, !PT ;  /* 0x0000000226264812 */ /* 0x000fca00078efcff */
[----:B------:R0:W-:Y:S02]  /*2590*/  STL [R1], R38 ;  /* 0x0000002601007387 */ /* 0x0001e40000100800 */
[C---:B------:R-:W-:Y:S02]  /*25a0*/  @P5 VIADD R83, R87.reuse, 0xffffffe0 ;  /* 0xffffffe057535836 */ /* 0x040fe40000000000 */
[--C-:B------:R-:W-:Y:S02]  /*25b0*/  IMAD R87, R87, 0x2, R26.reuse ;  /* 0x0000000257577824 */ /* 0x100fe400078e021a */
[----:B------:R-:W-:Y:S01]  /*25c0*/  IMAD R83, R83, 0x2, R26 ;  /* 0x0000000253537824 */ /* 0x000fe200078e021a */
[----:B------:R-:W-:Y:S06]  /*25d0*/  @!P3 BRA `(.L_x_406) ;  /* 0x00000028005cb947 */ /* 0x000fec0003800000 */
[----:B------:R-:W-:Y:S01]  /*25e0*/  ULDC.U8 UR4, c[0x0][0x410] ;  /* 0x0001040000047ab9 */ /* 0x000fe20000000000 */
[-C--:B------:R-:W-:Y:S01]  /*25f0*/  IMAD R13, R70, R37.reuse, RZ ;  /* 0x00000025460d7224 */ /* 0x080fe200078e02ff */
[----:B------:R-:W-:Y:S01]  /*2600*/  ISETP.NE.AND P3, PT, RZ, UR4, PT ;  /* 0x00000004ff007c0c */ /* 0x000fe2000bf65270 */
[-C--:B------:R-:W-:Y:S02]  /*2610*/  IMAD R15, R71, R37.reuse, RZ ;  /* 0x00000025470f7224 */ /* 0x080fe400078e02ff */
[----:B------:R-:W-:Y:S02]  /*2620*/  IMAD R86, R27, -0xc0, R29 ;  /* 0xffffff401b567824 */ /* 0x000fe400078e021d */
[C---:B------:R-:W-:Y:S02]  /*2630*/  IMAD R13, R36.reuse, R8, R13 ;  /* 0x00000008240d7224 */ /* 0x040fe400078e020d */
[----:B------:R-:W-:Y:S01]  /*2640*/  IMAD R15, R36, R30, R15 ;  /* 0x0000001e240f7224 */ /* 0x000fe200078e020f */
[----:B------:R-:W-:Y:S01]  /*2650*/  VIMNMX R86, R86, 0xc0, PT ;  /* 0x000000c056567848 */ /* 0x000fe20003fe0100 */
[----:B------:R-:W-:-:S04]  /*2660*/  IMAD.WIDE.U32 R50, R8, R37, RZ ;  /* 0x0000002508327225 */ /* 0x000fc800078e00ff */
[----:B------:R-:W-:-:S04]  /*2670*/  IMAD.WIDE.U32 R48, R30, R37, RZ ;  /* 0x000000251e307225 */ /* 0x000fc800078e00ff */
[----:B------:R-:W-:Y:S02]  /*2680*/  IMAD.IADD R93, R51, 0x1, R13 ;  /* 0x00000001335d7824 */ /* 0x000fe400078e020d */
[----:B------:R-:W-:Y:S01]  /*2690*/  IMAD.IADD R82, R49, 0x1, R15 ;  /* 0x0000000131527824 */ /* 0x000fe200078e020f */
[----:B------:R-:W-:Y:S06]  /*26a0*/  @!P3 BRA `(.L_x_407) ;  /* 0x0000001000bcb947 */ /* 0x000fec0003800000 */
[----:B------:R-:W-:Y:S01]  /*26b0*/  ISETP.GE.AND P4, PT, R18, R86, PT ;  /* 0x000000561200720c */ /* 0x000fe20003f86270 */
[----:B------:R-:W-:Y:S01]  /*26c0*/  BSSY B1, `(.L_x_408) ;  /* 0x000001e000017945 */ /* 0x000fe20003800000 */
[----:B------:R-:W-:Y:S02]  /*26d0*/  CS2R R36, SRZ ;  /* 0x0000000000247805 */ /* 0x000fe4000001ff00 */
[----:B------:R-:W-:Y:S02]  /*26e0*/  CS2R R52, SRZ ;  /* 0x0000000000347805 */ /* 0x000fe4000001ff00 */
[----:B------:R-:W-:Y:S02]  /*26f0*/  CS2R R84, SRZ ;  /* 0x0000000000547805 */ /* 0x000fe4000001ff00 */
[----:B------:R-:W-:Y:S02]  /*2700*/  CS2R R54, SRZ ;  /* 0x0000000000367805 */ /* 0x000fe4000001ff00 */
[----:B------:R-:W-:-:S02]  /*2710*/  CS2R R44, SRZ ;  /* 0x00000000002c7805 */ /* 0x000fc4000001ff00 */
[----:B0-----:R-:W-:Y:S02]  /*2720*/  CS2R R38, SRZ ;  /* 0x0000000000267805 */ /* 0x001fe4000001ff00 */
[----:B------:R-:W-:Y:S02]  /*2730*/  CS2R R46, SRZ ;  /* 0x00000000002e7805 */ /* 0x000fe4000001ff00 */
[----:B------:R-:W-:Y:S01]  /*2740*/  CS2R R88, SRZ ;  /* 0x0000000000587805 */ /* 0x000fe2000001ff00 */
[----:B------:R-:W-:Y:S06]  /*2750*/  @P4 BRA `(.L_x_409) ;  /* 0x0000000000504947 */ /* 0x000fec0003800000 */
[----:B------:R-:W-:Y:S01]  /*2760*/  IADD3 R13, P3, R20, R50, RZ ;  /* 0x00000032140d7210 */ /* 0x000fe20007f7e0ff */
[----:B------:R-:W-:Y:S01]  /*2770*/  ULDC.64 UR4, c[0x0][0x3e8] ;  /* 0x0000fa0000047ab9 */ /* 0x000fe20000000a00 */
[----:B------:R-:W-:Y:S02]  /*2780*/  CS2R R84, SRZ ;  /* 0x0000000000547805 */ /* 0x000fe4000001ff00 */
[----:B------:R-:W-:Y:S02]  /*2790*/  CS2R R88, SRZ ;  /* 0x0000000000587805 */ /* 0x000fe4000001ff00 */
[----:B------:R-:W-:Y:S02]  /*27a0*/  IADD3.X R14, R93, R66, RZ, P3, !PT ;  /* 0x000000425d0e7210 */ /* 0x000fe40001ffe4ff */
[----:B------:R-:W-:-:S05]  /*27b0*/  IADD3 R15, P3, R56, R48, RZ ;  /* 0x00000030380f7210 */ /* 0x000fca0007f7e0ff */
[----:B------:R-:W-:Y:S01]  /*27c0*/  IMAD.X R52, R82, 0x1, R68, P3 ;  /* 0x0000000152347824 */ /* 0x000fe200018e0644 */
[----:B------:R-:W-:-:S04]  /*27d0*/  LEA R12, P3, R13, UR4, 0x1 ;  /* 0x000000040d0c7c11 */ /* 0x000fc8000f8608ff */
[----:B------:R-:W-:Y:S01]  /*27e0*/  LEA.HI.X R13, R13, UR5, R14, 0x1, P3 ;  /* 0x000000050d0d7c11 */ /* 0x000fe200098f0c0e */
[----:B------:R-:W-:Y:S02]  /*27f0*/  ULDC.64 UR4, c[0x0][0x400] ;  /* 0x0001000000047ab9 */ /* 0x000fe40000000a00 */
[----:B------:R-:W-:-:S04]  /*2800*/  LEA R14, P3, R15, UR4, 0x1 ;  /* 0x000000040f0e7c11 */ /* 0x000fc8000f8608ff */
[----:B------:R-:W-:Y:S02]  /*2810*/  LEA.HI.X R15, R15, UR5, R52, 0x1, P3 ;  /* 0x000000050f0f7c11 */ /* 0x000fe400098f0c34 */
[----:B------:R-:W-:Y:S02]  /*2820*/  ISETP.GE.AND P3, PT, R22, R92, PT ;  /* 0x0000005c1600720c */ /* 0x000fe40003f66270 */
[----:B------:R-:W-:Y:S02]  /*2830*/  CS2R R52, SRZ ;  /* 0x0000000000347805 */ /* 0x000fe4000001ff00 */
[----:B------:R-:W-:-:S09]  /*2840*/  CS2R R54, SRZ ;  /* 0x0000000000367805 */ /* 0x000fd2000001ff00 */
[----:B------:R0:W5:Y:S04]  /*2850*/  @!P3 LDG.E.64 R84, desc[UR56][R12.64] ;  /* 0x000000380c54b981 */ /* 0x000168000c1e1b00 */
[----:B------:R0:W5:Y:S01]  /*2860*/  @!P3 LDG.E.64 R88, desc[UR56][R14.64] ;  /* 0x000000380e58b981 */ /* 0x000162000c1e1b00 */
[----:B------:R-:W-:-:S13]  /*2870*/  ISETP.GE.AND P3, PT, R154, R92, PT ;  /* 0x0000005c9a00720c */ /* 0x000fda0003f66270 */
[----:B------:R0:W5:Y:S04]  /*2880*/  @!P3 LDG.E.64 R52, desc[UR56][R12.64+0x20] ;  /* 0x000020380c34b981 */ /* 0x000168000c1e1b00 */
[----:B------:R0:W5:Y:S02]  /*2890*/  @!P3 LDG.E.64 R54, desc[UR56][R14.64+0x20] ;  /* 0x000020380e36b981 */ /* 0x000164000c1e1b00 */
.L_x_409:
[----:B------:R-:W-:Y:S05]  /*28a0*/  BSYNC B1 ;  /* 0x0000000000017941 */ /* 0x000fea0003800000 */
.L_x_408:
[----:B0-----:R-:W-:Y:S01]  /*28b0*/  VIADD R12, R18, 0x60 ;  /* 0x00000060120c7836 */ /* 0x001fe20000000000 */
[----:B------:R-:W-:Y:S01]  /*28c0*/  BSSY B1, `(.L_x_410) ;  /* 0x0000021000017945 */ /* 0x000fe20003800000 */
[----:B-----5:R-:W-:Y:S01]  /*28d0*/  IMAD.MOV.U32 R90, RZ, RZ, R52 ;  /* 0x000000ffff5a7224 */ /* 0x020fe200078e0034 */
[----:B------:R-:W-:Y:S02]  /*28e0*/  MOV R91, R53 ;  /* 0x00000035005b7202 */ /* 0x000fe40000000f00 */
[----:B------:R-:W-:-:S13]  /*28f0*/  ISETP.GE.AND P5, PT, R12, R86, PT ;  /* 0x000000560c00720c */ /* 0x000fda0003fa6270 */
[----:B------:R-:W-:Y:S05]  /*2900*/  @P5 BRA `(.L_x_411) ;  /* 0x0000000000705947 */ /* 0x000fea0003800000 */
[----:B------:R-:W0:Y:S01]  /*2910*/  LDC.64 R12, c[0x0][0x3f8] ;  /* 0x0000fe00ff0c7b82 */ /* 0x000e220000000a00 */
[----:B------:R-:W-:Y:S01]  /*2920*/  IMAD.MOV.U32 R51, RZ, RZ, R93 ;  /* 0x000000ffff337224 */ /* 0x000fe200078e005d */
[----:B------:R-:W-:Y:S01]  /*2930*/  ULDC.64 UR4, c[0x0][0x3e8] ;  /* 0x0000fa0000047ab9 */ /* 0x000fe20000000a00 */
[----:B------:R-:W-:Y:S01]  /*2940*/  IMAD.MOV.U32 R49, RZ, RZ, R82 ;  /* 0x000000ffff317224 */ /* 0x000fe200078e0052 */
[----:B------:R-:W-:Y:S02]  /*2950*/  CS2R R44, SRZ ;  /* 0x00000000002c7805 */ /* 0x000fe4000001ff00 */
[----:B------:R-:W-:Y:S01]  /*2960*/  CS2R R46, SRZ ;  /* 0x00000000002e7805 */ /* 0x000fe2000001ff00 */
[----:B0-----:R-:W-:-:S04]  /*2970*/  IMAD.WIDE.U32 R50, R12, 0x60, R50 ;  /* 0x000000600c327825 */ /* 0x001fc800078e0032 */
[----:B------:R-:W-:Y:S01]  /*2980*/  IMAD R13, R13, 0x60, RZ ;  /* 0x000000600d0d7824 */ /* 0x000fe200078e02ff */
[----:B------:R-:W-:-:S04]  /*2990*/  IADD3 R14, P3, R20, R50, RZ ;  /* 0x00000032140e7210 */ /* 0x000fc80007f7e0ff */
[----:B------:R-:W-:Y:S02]  /*29a0*/  IADD3.X R51, R66, R51, R13, P3, !PT ;  /* 0x0000003342337210 */ /* 0x000fe40001ffe40d */
[----:B------:R-:W0:Y:S02]  /*29b0*/  LDC.64 R12, c[0x0][0x408] ;  /* 0x00010200ff0c7b82 */ /* 0x000e240000000a00 */
[----:B0-----:R-:W-:-:S04]  /*29c0*/  IMAD.WIDE.U32 R48, R12, 0x60, R48 ;  /* 0x000000600c307825 */ /* 0x001fc800078e0030 */
[----:B------:R-:W-:Y:S01]  /*29d0*/  IMAD R13, R13, 0x60, RZ ;  /* 0x000000600d0d7824 */ /* 0x000fe200078e02ff */
[----:B------:R-:W-:-:S04]  /*29e0*/  IADD3 R15, P3, R56, R48, RZ ;  /* 0x00000030380f7210 */ /* 0x000fc80007f7e0ff */
[----:B------:R-:W-:Y:S02]  /*29f0*/  IADD3.X R48, R68, R49, R13, P3, !PT ;  /* 0x0000003144307210 */ /* 0x000fe40001ffe40d */
        /* <DEDUP_REMOVED lines=13> */
.L_x_411:
[----:B------:R-:W-:Y:S05]  /*2ad0*/  BSYNC B1 ;  /* 0x0000000000017941 */ /* 0x000fea0003800000 */
.L_x_410:
[----:B------:R-:W2:Y:S01]  /*2ae0*/  LDL R82, [R1+0x14] ;  /* 0x0000140001527983 */ /* 0x000ea20000100800 */
[----:B0-----:R-:W-:Y:S01]  /*2af0*/  IMAD.MOV.U32 R12, RZ, RZ, R84 ;  /* 0x000000ffff0c7224 */ /* 0x001fe200078e0054 */
[----:B------:R-:W-:Y:S01]  /*2b00*/  MOV R13, R85 ;  /* 0x00000055000d7202 */ /* 0x000fe20000000f00 */
[----:B------:R-:W-:Y:S01]  /*2b10*/  IMAD.MOV.U32 R14, RZ, RZ, R88 ;  /* 0x000000ffff0e7224 */ /* 0x000fe200078e0058 */
[----:B------:R-:W-:Y:S02]  /*2b20*/  PRMT R91, R91, 0x5410, R90 ;  /* 0x000054105b5b7816 */ /* 0x000fe4000000005a */
[----:B------:R-:W-:Y:S01]  /*2b30*/  PRMT R95, R12, 0x7610, R95 ;  /* 0x000076100c5f7816 */ /* 0x000fe2000000005f */
[----:B------:R-:W-:Y:S01]  /*2b40*/  IMAD.MOV.U32 R12, RZ, RZ, R54 ;  /* 0x000000ffff0c7224 */ /* 0x000fe200078e0036 */
[----:B------:R-:W-:Y:S01]  /*2b50*/  PRMT R97, R13, 0x7610, R97 ;  /* 0x000076100d617816 */ /* 0x000fe20000000061 */
[----:B------:R-:W-:Y:S01]  /*2b60*/  IMAD.MOV.U32 R13, RZ, RZ, R55 ;  /* 0x000000ffff0d7224 */ /* 0x000fe200078e0037 */
[----:B------:R-:W-:-:S02]  /*2b70*/  PRMT R90, R91, 0x7610, R90 ;  /* 0x000076105b5a7816 */ /* 0x000fc4000000005a */
[----:B------:R-:W-:Y:S02]  /*2b80*/  MOV R15, R89 ;  /* 0x00000059000f7202 */ /* 0x000fe40000000f00 */
[----:B------:R-:W-:Y:S01]  /*2b90*/  PRMT R91, R12, 0x7610, R91 ;  /* 0x000076100c5b7816 */ /* 0x000fe2000000005b */
[----:B-----5:R-:W-:Y:S01]  /*2ba0*/  IMAD.MOV.U32 R12, RZ, RZ, R36 ;  /* 0x000000ffff0c7224 */ /* 0x020fe200078e0024 */
[----:B------:R-:W-:Y:S01]  /*2bb0*/  PRMT R90, R90, 0x5410, R13 ;  /* 0x000054105a5a7816 */ /* 0x000fe2000000000d */
[----:B------:R-:W-:Y:S01]  /*2bc0*/  IMAD.MOV.U32 R13, RZ, RZ, R37 ;  /* 0x000000ffff0d7224 */ /* 0x000fe200078e0025 */
[----:B------:R-:W-:Y:S01]  /*2bd0*/  PRMT R95, R95, 0x5410, R14 ;  /* 0x000054105f5f7816 */ /* 0x000fe2000000000e */
[----:B------:R-:W-:Y:S01]  /*2be0*/  IMAD.MOV.U32 R14, RZ, RZ, R44 ;  /* 0x000000ffff0e7224 */ /* 0x000fe200078e002c */
[----:B------:R-:W-:Y:S02]  /*2bf0*/  PRMT R97, R97, 0x5410, R15 ;  /* 0x0000541061617816 */ /* 0x000fe4000000000f */
[----:B------:R-:W-:-:S02]  /*2c00*/  MOV R15, R45 ;  /* 0x0000002d000f7202 */ /* 0x000fc40000000f00 */
[----:B------:R-:W-:Y:S01]  /*2c10*/  PRMT R48, R12, 0x5410, R13 ;  /* 0x000054100c307816 */ /* 0x000fe2000000000d */
[----:B------:R-:W-:Y:S01]  /*2c20*/  IMAD.MOV.U32 R12, RZ, RZ, R38 ;  /* 0x000000ffff0c7224 */ /* 0x000fe200078e0026 */
[----:B------:R-:W-:Y:S01]  /*2c30*/  PRMT R50, R14, 0x5410, R15 ;  /* 0x000054100e327816 */ /* 0x000fe2000000000f */
[----:B------:R-:W-:Y:S01]  /*2c40*/  IMAD.MOV.U32 R13, RZ, RZ, R39 ;  /* 0x000000ffff0d7224 */ /* 0x000fe200078e0027 */
[----:B------:R-:W-:Y:S01]  /*2c50*/  MOV R15, R47 ;  /* 0x0000002f000f7202 */ /* 0x000fe20000000f00 */
[----:B------:R-:W-:-:S03]  /*2c60*/  IMAD.MOV.U32 R14, RZ, RZ, R46 ;  /* 0x000000ffff0e7224 */ /* 0x000fc600078e002e */
[----:B------:R-:W-:Y:S02]  /*2c70*/  PRMT R49, R12, 0x5410, R13 ;  /* 0x000054100c317816 */ /* 0x000fe4000000000d */
[----:B------:R-:W-:Y:S02]  /*2c80*/  PRMT R51, R14, 0x5410, R15 ;  /* 0x000054100e337816 */ /* 0x000fe4000000000f */
[----:B--2---:R-:W-:-:S13]  /*2c90*/  ISETP.NE.AND P3, PT, R82, 0x3, PT ;  /* 0x000000035200780c */ /* 0x004fda0003f65270 */
[----:B------:R-:W-:Y:S05]  /*2ca0*/  @!P3 BRA `(.L_x_412) ;  /* 0x000000000004b947 */ /* 0x000fea0003800000 */
[----:B------:R-:W-:Y:S01]  /*2cb0*/  BPT.TRAP 0x1 ;  /* 0x000000040000795c */ /* 0x000fe20000300000 */
.L_x_412:
[----:B------:R-:W-:Y:S01]  /*2cc0*/  IMAD R82, R19, 0x8, R2 ;  /* 0x0000000813527824 */ /* 0x000fe200078e0202 */
[----:B------:R-:W-:Y:S01]  /*2cd0*/  SHF.L.U32 R94, R153, 0x1f, RZ ;  /* 0x0000001f995e7819 */ /* 0x000fe200000006ff */
[----:B------:R-:W-:Y:S03]  /*2ce0*/  BSSY B1, `(.L_x_413) ;  /* 0x0000003000017945 */ /* 0x000fe60003800000 */
[----:B------:R-:W0:Y:S02]  /*2cf0*/  SYNCS.PHASECHK.TRANS64.TRYWAIT P6, [R82+URZ+0x30890], R94 ;  /* 0x0308905e520075a7 */ /* 0x000e2400080c017f */
[----:B0-----:R-:W-:Y:S05]  /*2d00*/  @!P6 BRA `(.L_x_414) ;  /* 0x000001540004e947 */ /* 0x001fea0003800000 */
.L_x_658:
[----:B------:R-:W-:Y:S05]  /*2d10*/  BSYNC B1 ;  /* 0x0000000000017941 */ /* 0x000fea0003800000 */
.L_x_413:
[----:B------:R-:W-:Y:S04]  /*2d20*/  BSSY B1, `(.L_x_415) ;  /* 0x0000063000017945 */ /* 0x000fe80003800000 */
[----:B------:R-:W-:Y:S05]  /*2d30*/  @P4 BRA `(.L_x_416) ;  /* 0x0000000400844947 */ /* 0x000fea0003800000 */
[----:B------:R-:W-:Y:S04]  /*2d40*/  BSSY B2, `(.L_x_417) ;  /* 0x0000030000027945 */ /* 0x000fe80003800000 */
[----:B------:R-:W-:Y:S05]  /*2d50*/  @P1 BRA `(.L_x_418) ;  /* 0x0000000000b81947 */ /* 0x000fea0003800000 */
[----:B------:R1:W2:Y:S01]  /*2d60*/  LDS.128 R12, [R87+0x12000] ;  /* 0x01200000570c7984 */ /* 0x0002a20000000c00 */
[----:B------:R-:W-:Y:S01]  /*2d70*/  ISETP.GE.AND P4, PT, R22, R92, PT ;  /* 0x0000005c1600720c */ /* 0x000fe20003f86270 */
[----:B------:R-:W-:-:S12]  /*2d80*/  BSSY B3, `(.L_x_419) ;  /* 0x000002a000037945 */ /* 0x000fd80003800000 */
[----:B-1----:R-:W-:Y:S05]  /*2d90*/  @P4 BRA `(.L_x_420) ;  /* 0x0000000000a04947 */ /* 0x002fea0003800000 */
[----:B------:R-:W-:Y:S02]  /*2da0*/  SHF.R.U64 R93, R84, 0x10, R85 ;  /* 0x00000010545d7819 */ /* 0x000fe40000001255 */
[--C-:B------:R-:W-:Y:S02]  /*2db0*/  SHF.R.U64 R84, R88, 0x10, R89.reuse ;  /* 0x0000001058547819 */ /* 0x100fe40000001259 */
[----:B------:R-:W-:Y:S01]  /*2dc0*/  SHF.R.U32.HI R98, RZ, 0x10, R89 ;  /* 0x00000010ff627819 */ /* 0x000fe20000011659 */
[----:B------:R-:W-:Y:S01]  /*2dd0*/  HADD2.F32 R88, -RZ, R93.H0_H0 ;  /* 0x2000005dff587230 */ /* 0x000fe20000004100 */
[----:B------:R-:W-:Y:S01]  /*2de0*/  SHF.R.U32.HI R96, RZ, 0x10, R85 ;  /* 0x00000010ff607819 */ /* 0x000fe20000011655 */
[----:B------:R-:W-:Y:S02]  /*2df0*/  HADD2.F32 R89, -RZ, R84.H0_H0 ;  /* 0x20000054ff597230 */ /* 0x000fe40000004100 */
[----:B------:R-:W-:Y:S02]  /*2e00*/  HADD2.F32 R98, -RZ, R98.H0_H0 ;  /* 0x20000062ff627230 */ /* 0x000fe40000004100 */
[----:B--2---:R-:W-:-:S02]  /*2e10*/  HADD2.F32 R84, -RZ, R13.H1_H1 ;  /* 0x3000000dff547230 */ /* 0x004fc40000004100 */
[----:B------:R-:W-:Y:S02]  /*2e20*/  HADD2.F32 R85, -RZ, R15.H1_H1 ;  /* 0x3000000fff557230 */ /* 0x000fe40000004100 */
[----:B------:R-:W-:Y:S02]  /*2e30*/  HADD2.F32 R13, -RZ, R13.H0_H0 ;  /* 0x2000000dff0d7230 */ /* 0x000fe40000004100 */
[-C--:B------:R-:W-:Y:S01]  /*2e40*/  FMUL.FTZ R100, R84, R89.reuse ;  /* 0x0000005954647220 */ /* 0x080fe20000410000 */
[----:B------:R-:W-:Y:S02]  /*2e50*/  HADD2.F32 R15, -RZ, R15.H0_H0 ;  /* 0x2000000fff0f7230 */ /* 0x000fe40000004100 */
[----:B------:R-:W-:Y:S01]  /*2e60*/  FMUL.FTZ R102, R85, R98 ;  /* 0x0000006255667220 */ /* 0x000fe20000410000 */
[----:B------:R-:W-:Y:S02]  /*2e70*/  HADD2.F32 R96, -RZ, R96.H0_H0 ;  /* 0x20000060ff607230 */ /* 0x000fe40000004100 */
[C---:B------:R-:W-:Y:S01]  /*2e80*/  FMUL.FTZ R89, R13.reuse, R89 ;  /* 0x000000590d597220 */ /* 0x040fe20000410000 */
[----:B------:R-:W-:Y:S01]  /*2e90*/  FFMA.FTZ R13, R13, R88, -R100 ;  /* 0x000000580d0d7223 */ /* 0x000fe20000010864 */
[----:B------:R-:W-:Y:S01]  /*2ea0*/  FMUL.FTZ R98, R15, R98 ;  /* 0x000000620f627220 */ /* 0x000fe20000410000 */
[----:B------:R-:W-:-:S02]  /*2eb0*/  HADD2.F32 R93, -RZ, R95.H1_H1 ;  /* 0x3000005fff5d7230 */ /* 0x000fc40000004100 */
[----:B------:R-:W-:Y:S01]  /*2ec0*/  FFMA.FTZ R102, R15, R96, -R102 ;  /* 0x000000600f667223 */ /* 0x000fe20000010866 */
[----:B------:R-:W-:Y:S01]  /*2ed0*/  FFMA.FTZ R84, R84, R88, R89 ;  /* 0x0000005854547223 */ /* 0x000fe20000010059 */
[----:B------:R-:W-:Y:S01]  /*2ee0*/  FFMA.FTZ R99, R85, R96, R98 ;  /* 0x0000006055637223 */ /* 0x000fe20000010062 */
[--C-:B------:R-:W-:Y:S02]  /*2ef0*/  HADD2.F32 R15, -RZ, R12.reuse.H1_H1 ;  /* 0x3000000cff0f7230 */ /* 0x100fe40000004100 */
[----:B------:R-:W-:Y:S01]  /*2f00*/  HADD2.F32 R88, -RZ, R95.H0_H0 ;  /* 0x2000005fff587230 */ /* 0x000fe20000004100 */
[----:B------:R-:W-:Y:S01]  /*2f10*/  F2FP.F16.F32.PACK_AB R13, R84, R13 ;  /* 0x0000000d540d723e */ /* 0x000fe200000000ff */
[----:B------:R-:W-:Y:S02]  /*2f20*/  HADD2.F32 R12, -RZ, R12.H0_H0 ;  /* 0x2000000cff0c7230 */ /* 0x000fe40000004100 */
[----:B------:R-:W-:Y:S02]  /*2f30*/  HADD2.F32 R85, -RZ, R14.H1_H1 ;  /* 0x3000000eff557230 */ /* 0x000fe40000004100 */
[----:B------:R-:W-:-:S02]  /*2f40*/  HADD2.F32 R95, -RZ, R97.H1_H1 ;  /* 0x30000061ff5f7230 */ /* 0x000fc40000004100 */
[-C--:B------:R-:W-:Y:S01]  /*2f50*/  FMUL.FTZ R96, R12, R93.reuse ;  /* 0x0000005d0c607220 */ /* 0x080fe20000410000 */
[----:B------:R-:W-:Y:S02]  /*2f60*/  HADD2.F32 R14, -RZ, R14.H0_H0 ;  /* 0x2000000eff0e7230 */ /* 0x000fe40000004100 */
[----:B------:R-:W-:Y:S02]  /*2f70*/  HADD2.F32 R89, -RZ, R97.H0_H0 ;  /* 0x20000061ff597230 */ /* 0x000fe40000004100 */
[----:B------:R-:W-:Y:S01]  /*2f80*/  FMUL.FTZ R97, R15, R93 ;  /* 0x0000005d0f617220 */ /* 0x000fe20000410000 */
[-C--:B------:R-:W-:Y:S01]  /*2f90*/  FMUL.FTZ R93, R85, R95.reuse ;  /* 0x0000005f555d7220 */ /* 0x080fe20000410000 */
[----:B------:R-:W-:Y:S01]  /*2fa0*/  FMUL.FTZ R98, R14, R95 ;  /* 0x0000005f0e627220 */ /* 0x000fe20000410000 */
[-C--:B------:R-:W-:Y:S01]  /*2fb0*/  FFMA.FTZ R96, R15, R88.reuse, R96 ;  /* 0x000000580f607223 */ /* 0x080fe20000010060 */
[----:B------:R-:W-:Y:S01]  /*2fc0*/  FFMA.FTZ R97, R12, R88, -R97 ;  /* 0x000000580c617223 */ /* 0x000fe20000010861 */
[-C--:B------:R-:W-:Y:S01]  /*2fd0*/  FFMA.FTZ R93, R14, R89.reuse, -R93 ;  /* 0x000000590e5d7223 */ /* 0x080fe2000001085d */
[----:B------:R-:W-:Y:S01]  /*2fe0*/  FFMA.FTZ R98, R85, R89, R98 ;  /* 0x0000005955627223 */ /* 0x000fe20000010062 */
[----:B------:R-:W-:-:S02]  /*2ff0*/  F2FP.F16.F32.PACK_AB R15, R99, R102 ;  /* 0x00000066630f723e */ /* 0x000fc400000000ff */
[----:B------:R-:W-:Y:S02]  /*3000*/  F2FP.F16.F32.PACK_AB R12, R96, R97 ;  /* 0x00000061600c723e */ /* 0x000fe400000000ff */
[----:B------:R-:W-:-:S07]  /*3010*/  F2FP.F16.F32.PACK_AB R14, R98, R93 ;  /* 0x0000005d620e723e */ /* 0x000fce00000000ff */
.L_x_420:
[----:B------:R-:W-:Y:S05]  /*3020*/  BSYNC B3 ;  /* 0x0000000000037941 */ /* 0x000fea0003800000 */
.L_x_419:
[----:B--2---:R1:W-:Y:S02]  /*3030*/  STG.E.128 desc[UR56][R42.64], R12 ;  /* 0x0000000c2a007986 */ /* 0x0043e4000c101d38 */
.L_x_418:
[----:B------:R-:W-:Y:S05]  /*3040*/  BSYNC B2 ;  /* 0x0000000000027941 */ /* 0x000fea0003800000 */
.L_x_417:
[----:B------:R-:W-:Y:S05]  /*3050*/  @P2 BRA `(.L_x_416) ;  /* 0x0000000000bc2947 */ /* 0x000fea0003800000 */
[----:B-1----:R1:W2:Y:S01]  /*3060*/  LDS.128 R12, [R83+0x12000] ;  /* 0x01200000530c7984 */ /* 0x0022a20000000c00 */
[----:B------:R-:W-:Y:S01]  /*3070*/  ISETP.GE.AND P4, PT, R154, R92, PT ;  /* 0x0000005c9a00720c */ /* 0x000fe20003f86270 */
[----:B------:R-:W-:-:S12]  /*3080*/  BSSY B2, `(.L_x_421) ;  /* 0x000002b000027945 */ /* 0x000fd80003800000 */
[----:B-1----:R-:W-:Y:S05]  /*3090*/  @P4 BRA `(.L_x_422) ;  /* 0x0000000000a44947 */ /* 0x002fea0003800000 */
[--C-:B------:R-:W-:Y:S01]  /*30a0*/  SHF.R.U64 R85, R52, 0x10, R53.reuse ;  /* 0x0000001034557819 */ /* 0x100fe20000001235 */
[----:B--2---:R-:W-:Y:S01]  /*30b0*/  IMAD.MOV.U32 R52, RZ, RZ, R14 ;  /* 0x000000ffff347224 */ /* 0x004fe200078e000e */
[----:B------:R-:W-:Y:S01]  /*30c0*/  SHF.R.U32.HI R84, RZ, 0x10, R53 ;  /* 0x00000010ff547819 */ /* 0x000fe20000011635 */
[--C-:B------:R-:W-:Y:S01]  /*30d0*/  HADD2.F32 R14, -RZ, R13.reuse.H1_H1 ;  /* 0x3000000dff0e7230 */ /* 0x100fe20000004100 */
[--C-:B------:R-:W-:Y:S01]  /*30e0*/  SHF.R.U64 R53, R54, 0x10, R55.reuse ;  /* 0x0000001036357819 */ /* 0x100fe20000001237 */
[----:B------:R-:W-:Y:S01]  /*30f0*/  HADD2.F32 R13, -RZ, R13.H0_H0 ;  /* 0x2000000dff0d7230 */ /* 0x000fe20000004100 */
[----:B------:R-:W-:Y:S01]  /*3100*/  SHF.R.U32.HI R88, RZ, 0x10, R55 ;  /* 0x00000010ff587819 */ /* 0x000fe20000011637 */
[----:B------:R-:W-:Y:S02]  /*3110*/  HADD2.F32 R54, -RZ, R85.H0_H0 ;  /* 0x20000055ff367230 */ /* 0x000fe40000004100 */
[----:B------:R-:W-:Y:S02]  /*3120*/  HADD2.F32 R55, -RZ, R53.H0_H0 ;  /* 0x20000035ff377230 */ /* 0x000fe40000004100 */
[----:B------:R-:W-:-:S02]  /*3130*/  HADD2.F32 R88, -RZ, R88.H0_H0 ;  /* 0x20000058ff587230 */ /* 0x000fc40000004100 */
[--C-:B------:R-:W-:Y:S02]  /*3140*/  HADD2.F32 R53, -RZ, R15.reuse.H1_H1 ;  /* 0x3000000fff357230 */ /* 0x100fe40000004100 */
[-C--:B------:R-:W-:Y:S01]  /*3150*/  FMUL.FTZ R96, R14, R55.reuse ;  /* 0x000000370e607220 */ /* 0x080fe20000410000 */
[----:B------:R-:W-:Y:S02]  /*3160*/  HADD2.F32 R15, -RZ, R15.H0_H0 ;  /* 0x2000000fff0f7230 */ /* 0x000fe40000004100 */
[----:B------:R-:W-:Y:S01]  /*3170*/  FMUL.FTZ R55, R13, R55 ;  /* 0x000000370d377220 */ /* 0x000fe20000410000 */
[----:B------:R-:W-:Y:S02]  /*3180*/  HADD2.F32 R84, -RZ, R84.H0_H0 ;  /* 0x20000054ff547230 */ /* 0x000fe40000004100 */
[----:B------:R-:W-:Y:S01]  /*3190*/  FMUL.FTZ R98, R53, R88 ;  /* 0x0000005835627220 */ /* 0x000fe20000410000 */
[----:B------:R-:W-:Y:S01]  /*31a0*/  FFMA.FTZ R96, R13, R54, -R96 ;  /* 0x000000360d607223 */ /* 0x000fe20000010860 */
[----:B------:R-:W-:Y:S01]  /*31b0*/  FMUL.FTZ R88, R15, R88 ;  /* 0x000000580f587220 */ /* 0x000fe20000410000 */
[----:B------:R-:W-:-:S02]  /*31c0*/  HADD2.F32 R13, -RZ, R12.H1_H1 ;  /* 0x3000000cff0d7230 */ /* 0x000fc40000004100 */
[----:B------:R-:W-:Y:S01]  /*31d0*/  FFMA.FTZ R98, R15, R84, -R98 ;  /* 0x000000540f627223 */ /* 0x000fe20000010862 */
[--C-:B------:R-:W-:Y:S02]  /*31e0*/  HADD2.F32 R15, -RZ, R91.reuse.H1_H1 ;  /* 0x3000005bff0f7230 */ /* 0x100fe40000004100 */
[----:B------:R-:W-:Y:S01]  /*31f0*/  FFMA.FTZ R89, R14, R54, R55 ;  /* 0x000000360e597223 */ /* 0x000fe20000010037 */
[----:B------:R-:W-:Y:S02]  /*3200*/  HADD2.F32 R91, -RZ, R91.H0_H0 ;  /* 0x2000005bff5b7230 */ /* 0x000fe40000004100 */
[----:B------:R-:W-:Y:S01]  /*3210*/  FFMA.FTZ R93, R53, R84, R88 ;  /* 0x00000054355d7223 */ /* 0x000fe20000010058 */
[----:B------:R-:W-:Y:S02]  /*3220*/  HADD2.F32 R12, -RZ, R12.H0_H0 ;  /* 0x2000000cff0c7230 */ /* 0x000fe40000004100 */
[----:B------:R-:W-:Y:S02]  /*3230*/  HADD2.F32 R55, -RZ, R90.H1_H1 ;  /* 0x3000005aff377230 */ /* 0x000fe40000004100 */
[----:B------:R-:W-:Y:S01]  /*3240*/  FMUL.FTZ R85, R13, R91 ;  /* 0x0000005b0d557220 */ /* 0x000fe20000410000 */
[----:B------:R-:W-:-:S02]  /*3250*/  HADD2.F32 R14, -RZ, R52.H1_H1 ;  /* 0x30000034ff0e7230 */ /* 0x000fc40000004100 */
[C---:B------:R-:W-:Y:S01]  /*3260*/  FMUL.FTZ R54, R12.reuse, R91 ;  /* 0x0000005b0c367220 */ /* 0x040fe20000410000 */
[----:B------:R-:W-:Y:S02]  /*3270*/  HADD2.F32 R52, -RZ, R52.H0_H0 ;  /* 0x20000034ff347230 */ /* 0x000fe40000004100 */
[----:B------:R-:W-:Y:S01]  /*3280*/  FFMA.FTZ R85, R12, R15, -R85 ;  /* 0x0000000f0c557223 */ /* 0x000fe20000010855 */
[----:B------:R-:W-:Y:S02]  /*3290*/  HADD2.F32 R53, -RZ, R90.H0_H0 ;  /* 0x2000005aff357230 */ /* 0x000fe40000004100 */
[----:B------:R-:W-:Y:S01]  /*32a0*/  FMUL.FTZ R91, R14, R55 ;  /* 0x000000370e5b7220 */ /* 0x000fe20000410000 */
[----:B------:R-:W-:Y:S01]  /*32b0*/  FFMA.FTZ R54, R13, R15, R54 ;  /* 0x0000000f0d367223 */ /* 0x000fe20000010036 */
[C---:B------:R-:W-:Y:S01]  /*32c0*/  FMUL.FTZ R55, R52.reuse, R55 ;  /* 0x0000003734377220 */ /* 0x040fe20000410000 */
[----:B------:R-:W-:Y:S01]  /*32d0*/  F2FP.F16.F32.PACK_AB R13, R89, R96 ;  /* 0x00000060590d723e */ /* 0x000fe200000000ff */
[-C--:B------:R-:W-:Y:S01]  /*32e0*/  FFMA.FTZ R91, R52, R53.reuse, -R91 ;  /* 0x00000035345b7223 */ /* 0x080fe2000001085b */
[----:B------:R-:W-:Y:S01]  /*32f0*/  F2FP.F16.F32.PACK_AB R15, R93, R98 ;  /* 0x000000625d0f723e */ /* 0x000fe200000000ff */
[----:B------:R-:W-:Y:S01]  /*3300*/  FFMA.FTZ R14, R14, R53, R55 ;  /* 0x000000350e0e7223 */ /* 0x000fe20000010037 */
[----:B------:R-:W-:-:S04]  /*3310*/  F2FP.F16.F32.PACK_AB R12, R54, R85 ;  /* 0x00000055360c723e */ /* 0x000fc800000000ff */
[----:B------:R-:W-:-:S07]  /*3320*/  F2FP.F16.F32.PACK_AB R14, R14, R91 ;  /* 0x0000005b0e0e723e */ /* 0x000fce00000000ff */
.L_x_422:
[----:B------:R-:W-:Y:S05]  /*3330*/  BSYNC B2 ;  /* 0x0000000000027941 */ /* 0x000fea0003800000 */
.L_x_421:
[----:B--2---:R2:W-:Y:S02]  /*3340*/  STG.E.128 desc[UR56][R42.64+0x40], R12 ;  /* 0x0000400c2a007986 */ /* 0x0045e4000c101d38 */
.L_x_416:
[----:B------:R-:W-:Y:S05]  /*3350*/  BSYNC B1 ;  /* 0x0000000000017941 */ /* 0x000fea0003800000 */
.L_x_415:
[----:B------:R-:W-:Y:S05]  /*3360*/  @P5 BRA `(.L_x_423) ;  /* 0x0000001c00645947 */ /* 0x000fea0003800000 */
[----:B------:R-:W-:Y:S04]  /*3370*/  BSSY B1, `(.L_x_424) ;  /* 0x0000031000017945 */ /* 0x000fe80003800000 */
[----:B------:R-:W-:Y:S05]  /*3380*/  @P1 BRA `(.L_x_425) ;  /* 0x0000000000bc1947 */ /* 0x000fea0003800000 */
[----:B-12---:R1:W2:Y:S01]  /*3390*/  LDS.128 R12, [R87+0x15000] ;  /* 0x01500000570c7984 */ /* 0x0062a20000000c00 */
        /* <DEDUP_REMOVED lines=14> */
[CC--:B------:R-:W-:Y:S01]  /*3480*/  FMUL.FTZ R54, R14.reuse, R45.reuse ;  /* 0x0000002d0e367220 */ /* 0x0c0fe20000410000 */
[C---:B------:R-:W-:Y:S01]  /*3490*/  FMUL.FTZ R45, R13.reuse, R45 ;  /* 0x0000002d0d2d7220 */ /* 0x040fe20000410000 */
[----:B------:R-:W-:Y:S02]  /*34a0*/  HADD2.F32 R15, -RZ, R15.H0_H0 ;  /* 0x2000000fff0f7230 */ /* 0x000fe40000004100 */
[-C--:B------:R-:W-:Y:S01]  /*34b0*/  FFMA.FTZ R54, R13, R44.reuse, -R54 ;  /* 0x0000002c0d367223 */ /* 0x080fe20000010836 */
[----:B------:R-:W-:Y:S01]  /*34c0*/  FFMA.FTZ R47, R14, R44, R45 ;  /* 0x0000002c0e2f7223 */ /* 0x000fe2000001002d */
[----:B------:R-:W-:Y:S02]  /*34d0*/  HADD2.F32 R46, -RZ, R53.H0_H0 ;  /* 0x20000035ff2e7230 */ /* 0x000fe40000004100 */
[----:B------:R-:W-:Y:S01]  /*34e0*/  FMUL.FTZ R84, R43, R52 ;  /* 0x000000342b547220 */ /* 0x000fe20000410000 */
[----:B------:R-:W-:-:S02]  /*34f0*/  HADD2.F32 R44, -RZ, R51.H0_H0 ;  /* 0x20000033ff2c7230 */ /* 0x000fc40000004100 */
[C---:B------:R-:W-:Y:S01]  /*3500*/  FMUL.FTZ R52, R15.reuse, R52 ;  /* 0x000000340f347220 */ /* 0x040fe20000410000 */
[----:B------:R-:W-:Y:S02]  /*3510*/  HADD2.F32 R51, -RZ, R51.H1_H1 ;  /* 0x30000033ff337230 */ /* 0x000fe40000004100 */
[-C--:B------:R-:W-:Y:S01]  /*3520*/  FFMA.FTZ R84, R15, R46.reuse, -R84 ;  /* 0x0000002e0f547223 */ /* 0x080fe20000010854 */
[----:B------:R-:W-:Y:S02]  /*3530*/  HADD2.F32 R13, -RZ, R12.H1_H1 ;  /* 0x3000000cff0d7230 */ /* 0x000fe40000004100 */
[----:B------:R-:W-:Y:S01]  /*3540*/  FFMA.FTZ R55, R43, R46, R52 ;  /* 0x0000002e2b377223 */ /* 0x000fe20000010034 */
[----:B------:R-:W-:Y:S02]  /*3550*/  HADD2.F32 R14, -RZ, R42.H1_H1 ;  /* 0x3000002aff0e7230 */ /* 0x000fe40000004100 */
[----:B------:R-:W-:Y:S02]  /*3560*/  HADD2.F32 R12, -RZ, R12.H0_H0 ;  /* 0x2000000cff0c7230 */ /* 0x000fe40000004100 */
[----:B------:R-:W-:Y:S01]  /*3570*/  FMUL.FTZ R45, R13, R44 ;  /* 0x0000002c0d2d7220 */ /* 0x000fe20000410000 */
[----:B------:R-:W-:-:S02]  /*3580*/  HADD2.F32 R42, -RZ, R42.H0_H0 ;  /* 0x2000002aff2a7230 */ /* 0x000fc40000004100 */
[-C--:B------:R-:W-:Y:S01]  /*3590*/  FMUL.FTZ R53, R14, R51.reuse ;  /* 0x000000330e357220 */ /* 0x080fe20000410000 */
[--C-:B------:R-:W-:Y:S02]  /*35a0*/  HADD2.F32 R15, -RZ, R50.reuse.H0_H0 ;  /* 0x20000032ff0f7230 */ /* 0x100fe40000004100 */
[----:B------:R-:W-:Y:S01]  /*35b0*/  FMUL.FTZ R44, R12, R44 ;  /* 0x0000002c0c2c7220 */ /* 0x000fe20000410000 */
[----:B------:R-:W-:Y:S02]  /*35c0*/  HADD2.F32 R43, -RZ, R50.H1_H1 ;  /* 0x30000032ff2b7230 */ /* 0x000fe40000004100 */
[----:B------:R-:W-:Y:S01]  /*35d0*/  FMUL.FTZ R51, R42, R51 ;  /* 0x000000332a337220 */ /* 0x000fe20000410000 */
[-C--:B------:R-:W-:Y:S01]  /*35e0*/  FFMA.FTZ R45, R12, R15.reuse, -R45 ;  /* 0x0000000f0c2d7223 */ /* 0x080fe2000001082d */
[----:B------:R-:W-:Y:S01]  /*35f0*/  FFMA.FTZ R44, R13, R15, R44 ;  /* 0x0000000f0d2c7223 */ /* 0x000fe2000001002c */
[-C--:B------:R-:W-:Y:S01]  /*3600*/  FFMA.FTZ R53, R42, R43.reuse, -R53 ;  /* 0x0000002b2a357223 */ /* 0x080fe20000010835 */
[----:B------:R-:W-:Y:S01]  /*3610*/  FFMA.FTZ R14, R14, R43, R51 ;  /* 0x0000002b0e0e7223 */ /* 0x000fe20000010033 */
[----:B------:R-:W-:-:S02]  /*3620*/  F2FP.F16.F32.PACK_AB R13, R47, R54 ;  /* 0x000000362f0d723e */ /* 0x000fc400000000ff */
[----:B------:R-:W-:Y:S02]  /*3630*/  F2FP.F16.F32.PACK_AB R15, R55, R84 ;  /* 0x00000054370f723e */ /* 0x000fe400000000ff */
[----:B------:R-:W-:Y:S02]  /*3640*/  F2FP.F16.F32.PACK_AB R12, R44, R45 ;  /* 0x0000002d2c0c723e */ /* 0x000fe400000000ff */
[----:B------:R-:W-:-:S07]  /*3650*/  F2FP.F16.F32.PACK_AB R14, R14, R53 ;  /* 0x000000350e0e723e */ /* 0x000fce00000000ff */
.L_x_427:
[----:B------:R-:W-:Y:S05]  /*3660*/  BSYNC B2 ;  /* 0x0000000000027941 */ /* 0x000fea0003800000 */
.L_x_426:
[----:B--2---:R3:W-:Y:S02]  /*3670*/  STG.E.128 desc[UR56][R40.64], R12 ;  /* 0x0000000c28007986 */ /* 0x0047e4000c101d38 */
.L_x_425:
[----:B------:R-:W-:Y:S05]  /*3680*/  BSYNC B1 ;  /* 0x0000000000017941 */ /* 0x000fea0003800000 */
.L_x_424:
[----:B------:R-:W-:Y:S05]  /*3690*/  @P2 BRA `(.L_x_423) ;  /* 0x0000001800982947 */ /* 0x000fea0003800000 */
[----:B-123--:R1:W2:Y:S01]  /*36a0*/  LDS.128 R12, [R83+0x15000] ;  /* 0x01500000530c7984 */ /* 0x00e2a20000000c00 */
[----:B------:R-:W-:Y:S01]  /*36b0*/  ISETP.GE.AND P4, PT, R154, R92, PT ;  /* 0x0000005c9a00720c */ /* 0x000fe20003f86270 */
[----:B------:R-:W-:-:S12]  /*36c0*/  BSSY B1, `(.L_x_428) ;  /* 0x000002b000017945 */ /* 0x000fd80003800000 */
[----:B-1----:R-:W-:Y:S05]  /*36d0*/  @P4 BRA `(.L_x_429) ;  /* 0x0000000000a44947 */ /* 0x002fea0003800000 */
[--C-:B------:R-:W-:Y:S02]  /*36e0*/  SHF.R.U64 R43, R36, 0x10, R37.reuse ;  /* 0x00000010242b7819 */ /* 0x100fe40000001225 */
[----:B------:R-:W-:Y:S02]  /*36f0*/  SHF.R.U32.HI R42, RZ, 0x10, R37 ;  /* 0x00000010ff2a7819 */ /* 0x000fe40000011625 */
[--C-:B------:R-:W-:Y:S01]  /*3700*/  SHF.R.U64 R37, R38, 0x10, R39.reuse ;  /* 0x0000001026257819 */ /* 0x100fe20000001227 */
[----:B------:R-:W-:Y:S01]  /*3710*/  HADD2.F32 R38, -RZ, R43.H0_H0 ;  /* 0x2000002bff267230 */ /* 0x000fe20000004100 */
[----:B------:R-:W-:Y:S01]  /*3720*/  SHF.R.U32.HI R44, RZ, 0x10, R39 ;  /* 0x00000010ff2c7819 */ /* 0x000fe20000011627 */
[----:B------:R-:W-:Y:S01]  /*3730*/  HADD2.F32 R42, -RZ, R42.H0_H0 ;  /* 0x2000002aff2a7230 */ /* 0x000fe20000004100 */
[----:B--2---:R-:W-:Y:S01]  /*3740*/  MOV R36, R14 ;  /* 0x0000000e00247202 */ /* 0x004fe20000000f00 */
[----:B------:R-:W-:Y:S02]  /*3750*/  HADD2.F32 R39, -RZ, R37.H0_H0 ;  /* 0x20000025ff277230 */ /* 0x000fe40000004100 */
[----:B------:R-:W-:-:S02]  /*3760*/  HADD2.F32 R14, -RZ, R13.H1_H1 ;  /* 0x3000000dff0e7230 */ /* 0x000fc40000004100 */
[----:B------:R-:W-:Y:S02]  /*3770*/  HADD2.F32 R13, -RZ, R13.H0_H0 ;  /* 0x2000000dff0d7230 */ /* 0x000fe40000004100 */
[----:B------:R-:W-:Y:S02]  /*3780*/  HADD2.F32 R44, -RZ, R44.H0_H0 ;  /* 0x2000002cff2c7230 */ /* 0x000fe40000004100 */
[-C--:B------:R-:W-:Y:S01]  /*3790*/  FMUL.FTZ R46, R14, R39.reuse ;  /* 0x000000270e2e7220 */ /* 0x080fe20000410000 */
[--C-:B------:R-:W-:Y:S02]  /*37a0*/  HADD2.F32 R37, -RZ, R15.reuse.H1_H1 ;  /* 0x3000000fff257230 */ /* 0x100fe40000004100 */
[C---:B------:R-:W-:Y:S01]  /*37b0*/  FMUL.FTZ R39, R13.reuse, R39 ;  /* 0x000000270d277220 */ /* 0x040fe20000410000 */
[----:B------:R-:W-:Y:S02]  /*37c0*/  HADD2.F32 R15, -RZ, R15.H0_H0 ;  /* 0x2000000fff0f7230 */ /* 0x000fe40000004100 */
[----:B------:R-:W-:Y:S01]  /*37d0*/  FFMA.FTZ R46, R13, R38, -R46 ;  /* 0x000000260d2e7223 */ /* 0x000fe2000001082e */
[----:B------:R-:W-:-:S02]  /*37e0*/  HADD2.F32 R13, -RZ, R12.H1_H1 ;  /* 0x3000000cff0d7230 */ /* 0x000fc40000004100 */
[----:B------:R-:W-:Y:S01]  /*37f0*/  FFMA.FTZ R43, R14, R38, R39 ;  /* 0x000000260e2b7223 */ /* 0x000fe20000010027 */
[-C--:B------:R-:W-:Y:S01]  /*3800*/  FMUL.FTZ R50, R37, R44.reuse ;  /* 0x0000002c25327220 */ /* 0x080fe20000410000 */
[--C-:B------:R-:W-:Y:S02]  /*3810*/  HADD2.F32 R38, -RZ, R49.reuse.H0_H0 ;  /* 0x20000031ff267230 */ /* 0x100fe40000004100 */
[C---:B------:R-:W-:Y:S01]  /*3820*/  FMUL.FTZ R44, R15.reuse, R44 ;  /* 0x0000002c0f2c7220 */ /* 0x040fe20000410000 */
[----:B------:R-:W-:Y:S02]  /*3830*/  HADD2.F32 R49, -RZ, R49.H1_H1 ;  /* 0x30000031ff317230 */ /* 0x000fe40000004100 */
[-C--:B------:R-:W-:Y:S01]  /*3840*/  FFMA.FTZ R50, R15, R42.reuse, -R50 ;  /* 0x0000002a0f327223 */ /* 0x080fe20000010832 */
[----:B------:R-:W-:Y:S02]  /*3850*/  HADD2.F32 R14, -RZ, R36.H1_H1 ;  /* 0x30000024ff0e7230 */ /* 0x000fe40000004100 */
[----:B------:R-:W-:Y:S01]  /*3860*/  FFMA.FTZ R47, R37, R42, R44 ;  /* 0x0000002a252f7223 */ /* 0x000fe2000001002c */
[----:B------:R-:W-:-:S02]  /*3870*/  HADD2.F32 R12, -RZ, R12.H0_H0 ;  /* 0x2000000cff0c7230 */ /* 0x000fc40000004100 */
[CC--:B------:R-:W-:Y:S01]  /*3880*/  FMUL.FTZ R39, R13.reuse, R38.reuse ;  /* 0x000000260d277220 */ /* 0x0c0fe20000410000 */
[----:B------:R-:W-:Y:S02]  /*3890*/  HADD2.F32 R36, -RZ, R36.H0_H0 ;  /* 0x20000024ff247230 */ /* 0x000fe40000004100 */
        /* <DEDUP_REMOVED lines=13> */
.L_x_429:
[----:B------:R-:W-:Y:S05]  /*3970*/  BSYNC B1 ;  /* 0x0000000000017941 */ /* 0x000fea0003800000 */
.L_x_428:
[----:B--2---:R1:W-:Y:S01]  /*3980*/  STG.E.128 desc[UR56][R40.64+0x40], R12 ;  /* 0x0000400c28007986 */ /* 0x0043e2000c101d38 */
[----:B------:R-:W-:Y:S05]  /*3990*/  BRA `(.L_x_423) ;  /* 0x0000001400d87947 */ /* 0x000fea0003800000 */
.L_x_407:
[C---:B------:R-:W-:Y:S02]  /*39a0*/  ISETP.GE.AND P3, PT, R18.reuse, R86, PT ;  /* 0x000000561200720c */ /* 0x040fe40003f66270 */
[----:B0-----:R-:W-:Y:S02]  /*39b0*/  CS2R R38, SRZ ;  /* 0x0000000000267805 */ /* 0x001fe4000001ff00 */
[----:B------:R-:W-:Y:S01]  /*39c0*/  CS2R R36, SRZ ;  /* 0x0000000000247805 */ /* 0x000fe2000001ff00 */
[----:B------:R-:W-:Y:S01]  /*39d0*/  VIADD R44, R18, 0x60 ;  /* 0x00000060122c7836 */ /* 0x000fe20000000000 */
[----:B------:R-:W-:-:S13]  /*39e0*/  ISETP.GE.OR P3, PT, R16, R92, P3 ;  /* 0x0000005c1000720c */ /* 0x000fda0001f66670 */
[----:B------:R-:W0:Y:S01]  /*39f0*/  @!P3 LDC.64 R40, c[0x0][0x3e8] ;  /* 0x0000fa00ff28bb82 */ /* 0x000e220000000a00 */
[----:B------:R-:W-:-:S05]  /*3a00*/  @!P3 IADD3 R14, P4, R10, R50, RZ ;  /* 0x000000320a0eb210 */ /* 0x000fca0007f9e0ff */
[----:B------:R-:W-:Y:S01]  /*3a10*/  @!P3 IMAD.X R15, R93, 0x1, R65, P4 ;  /* 0x000000015d0fb824 */ /* 0x000fe200020e0641 */
[----:B------:R-:W-:Y:S01]  /*3a20*/  @!P3 IADD3 R12, P4, R34, R48, RZ ;  /* 0x00000030220cb210 */ /* 0x000fe20007f9e0ff */
[----:B------:R-:W1:Y:S04]  /*3a30*/  @!P3 LDC.64 R42, c[0x0][0x400] ;  /* 0x00010000ff2abb82 */ /* 0x000e680000000a00 */
[----:B------:R-:W-:Y:S01]  /*3a40*/  @!P3 IMAD.X R13, R82, 0x1, R67, P4 ;  /* 0x00000001520db824 */ /* 0x000fe200020e0643 */
[----:B0-----:R-:W-:-:S04]  /*3a50*/  @!P3 LEA R40, P4, R14, R40, 0x1 ;  /* 0x000000280e28b211 */ /* 0x001fc800078808ff */
[----:B------:R-:W-:Y:S02]  /*3a60*/  @!P3 LEA.HI.X R41, R14, R41, R15, 0x1, P4 ;  /* 0x000000290e29b211 */ /* 0x000fe400020f0c0f */
[----:B------:R-:W-:Y:S02]  /*3a70*/  CS2R R14, SRZ ;  /* 0x00000000000e7805 */ /* 0x000fe4000001ff00 */
[----:B-1----:R-:W-:-:S04]  /*3a80*/  @!P3 LEA R42, P4, R12, R42, 0x1 ;  /* 0x0000002a0c2ab211 */ /* 0x002fc800078808ff */
[----:B------:R-:W-:Y:S02]  /*3a90*/  @!P3 LEA.HI.X R43, R12, R43, R13, 0x1, P4 ;  /* 0x0000002b0c2bb211 */ /* 0x000fe400020f0c0d */
[----:B------:R-:W-:-:S03]  /*3aa0*/  CS2R R12, SRZ ;  /* 0x00000000000c7805 */ /* 0x000fc6000001ff00 */
[----:B------:R0:W5:Y:S04]  /*3ab0*/  @!P3 LDG.E.128 R36, desc[UR56][R42.64] ;  /* 0x000000382a24b981 */ /* 0x000168000c1e1d00 */
[----:B------:R1:W5:Y:S01]  /*3ac0*/  @!P3 LDG.E.128 R12, desc[UR56][R40.64] ;  /* 0x00000038280cb981 */ /* 0x000362000c1e1d00 */
[----:B------:R-:W-:-:S04]  /*3ad0*/  ISETP.GE.AND P3, PT, R44, R86, PT ;  /* 0x000000562c00720c */ /* 0x000fc80003f66270 */
[CC--:B------:R-:W-:Y:S01]  /*3ae0*/  ISETP.GE.OR P3, PT, R16.reuse, R92.reuse, P3 ;  /* 0x0000005c1000720c */ /* 0x0c0fe20001f66670 */
[----:B------:R-:W-:Y:S01]  /*3af0*/  BSSY B1, `(.L_x_430) ;  /* 0x000001b000017945 */ /* 0x000fe20003800000 */
[----:B0-----:R-:W-:Y:S02]  /*3b00*/  CS2R R42, SRZ ;  /* 0x00000000002a7805 */ /* 0x001fe4000001ff00 */
[----:B------:R-:W-:Y:S02]  /*3b10*/  CS2R R46, SRZ ;  /* 0x00000000002e7805 */ /* 0x000fe4000001ff00 */
[----:B------:R-:W-:Y:S02]  /*3b20*/  CS2R R44, SRZ ;  /* 0x00000000002c7805 */ /* 0x000fe4000001ff00 */
[----:B-1----:R-:W-:Y:S02]  /*3b30*/  CS2R R40, SRZ ;  /* 0x0000000000287805 */ /* 0x002fe4000001ff00 */
[----:B------:R-:W-:-:S03]  /*3b40*/  ISETP.GE.AND P4, PT, R16, R92, PT ;  /* 0x0000005c1000720c */ /* 0x000fc60003f86270 */
[----:B------:R-:W-:Y:S10]  /*3b50*/  @P3 BRA `(.L_x_431) ;  /* 0x0000000000503947 */ /* 0x000ff40003800000 */
[----:B------:R-:W0:Y:S01]  /*3b60*/  LDC.64 R40, c[0x0][0x3f8] ;  /* 0x0000fe00ff287b82 */ /* 0x000e220000000a00 */
[----:B------:R-:W-:Y:S01]  /*3b70*/  MOV R51, R93 ;  /* 0x0000005d00337202 */ /* 0x000fe20000000f00 */
[----:B------:R-:W-:Y:S01]  /*3b80*/  IMAD.MOV.U32 R49, RZ, RZ, R82 ;  /* 0x000000ffff317224 */ /* 0x000fe200078e0052 */
[----:B------:R-:W-:Y:S01]  /*3b90*/  ULDC.64 UR4, c[0x0][0x3e8] ;  /* 0x0000fa0000047ab9 */ /* 0x000fe20000000a00 */
        /* <DEDUP_REMOVED lines=14> */
[----:B------:R-:W5:Y:S04]  /*3c80*/  LDG.E.128 R40, desc[UR56][R40.64] ;  /* 0x0000003828287981 */ /* 0x000f68000c1e1d00 */
[----:B------:R-:W5:Y:S03]  /*3c90*/  LDG.E.128 R44, desc[UR56][R44.64] ;  /* 0x000000382c2c7981 */ /* 0x000f66000c1e1d00 */
.L_x_431:
[----:B------:R-:W-:Y:S05]  /*3ca0*/  BSYNC B1 ;  /* 0x0000000000017941 */ /* 0x000fea0003800000 */
.L_x_430:
[----:B------:R-:W2:Y:S01]  /*3cb0*/  LDL R52, [R1+0x14] ;  /* 0x0000140001347983 */ /* 0x000ea20000100800 */
[----:B-----5:R-:W-:Y:S01]  /*3cc0*/  IMAD.MOV.U32 R48, RZ, RZ, R42 ;  /* 0x000000ffff307224 */ /* 0x020fe200078e002a */
[----:B------:R-:W-:Y:S01]  /*3cd0*/  MOV R50, R40 ;  /* 0x0000002800327202 */ /* 0x000fe20000000f00 */
[----:B------:R-:W-:Y:S02]  /*3ce0*/  IMAD.MOV.U32 R49, RZ, RZ, R43 ;  /* 0x000000ffff317224 */ /* 0x000fe400078e002b */
[----:B------:R-:W-:-:S03]  /*3cf0*/  IMAD.MOV.U32 R51, RZ, RZ, R41 ;  /* 0x000000ffff337224 */ /* 0x000fc600078e0029 */
[----:B------:R-:W-:Y:S01]  /*3d00*/  PRMT R102, R48, 0x5410, R49 ;  /* 0x0000541030667816 */ /* 0x000fe20000000031 */
[----:B------:R-:W-:Y:S01]  /*3d10*/  IMAD.MOV.U32 R48, RZ, RZ, R46 ;  /* 0x000000ffff307224 */ /* 0x000fe200078e002e */
[----:B------:R-:W-:Y:S01]  /*3d20*/  PRMT R103, R50, 0x5410, R51 ;  /* 0x0000541032677816 */ /* 0x000fe20000000033 */
[----:B------:R-:W-:Y:S01]  /*3d30*/  IMAD.MOV.U32 R49, RZ, RZ, R47 ;  /* 0x000000ffff317224 */ /* 0x000fe200078e002f */
[----:B------:R-:W-:Y:S01]  /*3d40*/  MOV R50, R44 ;  /* 0x0000002c00327202 */ /* 0x000fe20000000f00 */
[----:B------:R-:W-:-:S03]  /*3d50*/  IMAD.MOV.U32 R51, RZ, RZ, R45 ;  /* 0x000000ffff337224 */ /* 0x000fc600078e002d */
[----:B------:R-:W-:Y:S01]  /*3d60*/  PRMT R104, R48, 0x5410, R49 ;  /* 0x0000541030687816 */ /* 0x000fe20000000031 */
[----:B------:R-:W-:Y:S01]  /*3d70*/  IMAD.MOV.U32 R48, RZ, RZ, R14 ;  /* 0x000000ffff307224 */ /* 0x000fe200078e000e */
[----:B------:R-:W-:Y:S01]  /*3d80*/  PRMT R105, R50, 0x5410, R51 ;  /* 0x0000541032697816 */ /* 0x000fe20000000033 */
[----:B------:R-:W-:Y:S01]  /*3d90*/  IMAD.MOV.U32 R49, RZ, RZ, R15 ;  /* 0x000000ffff317224 */ /* 0x000fe200078e000f */
[----:B------:R-:W-:Y:S01]  /*3da0*/  MOV R50, R12 ;  /* 0x0000000c00327202 */ /* 0x000fe20000000f00 */
[----:B------:R-:W-:Y:S01]  /*3db0*/  IMAD.MOV.U32 R51, RZ, RZ, R13 ;  /* 0x000000ffff337224 */ /* 0x000fe200078e000d */
[----:B------:R-:W-:Y:S01]  /*3dc0*/  PRMT R107, R107, 0x5410, R48 ;  /* 0x000054106b6b7816 */ /* 0x000fe20000000030 */
[----:B------:R-:W-:Y:S01]  /*3dd0*/  IMAD.MOV.U32 R48, RZ, RZ, R38 ;  /* 0x000000ffff307224 */ /* 0x000fe200078e0026 */
[----:B------:R-:W-:Y:S01]  /*3de0*/  PRMT R112, R49, 0x7610, R112 ;  /* 0x0000761031707816 */ /* 0x000fe20000000070 */
[----:B------:R-:W-:Y:S01]  /*3df0*/  IMAD.MOV.U32 R49, RZ, RZ, R39 ;  /* 0x000000ffff317224 */ /* 0x000fe200078e0027 */
[----:B------:R-:W-:Y:S01]  /*3e00*/  PRMT R111, R51, 0x7610, R111 ;  /* 0x00007610336f7816 */ /* 0x000fe2000000006f */
[----:B------:R-:W-:Y:S01]  /*3e10*/  IMAD.MOV.U32 R51, RZ, RZ, R37 ;  /* 0x000000ffff337224 */ /* 0x000fe200078e0025 */
[----:B------:R-:W-:-:S02]  /*3e20*/  PRMT R109, R109, 0x5410, R50 ;  /* 0x000054106d6d7816 */ /* 0x000fc40000000032 */
[----:B------:R-:W-:Y:S02]  /*3e30*/  MOV R50, R36 ;  /* 0x0000002400327202 */ /* 0x000fe40000000f00 */
[----:B------:R-:W-:Y:S02]  /*3e40*/  PRMT R107, R48, 0x7610, R107 ;  /* 0x00007610306b7816 */ /* 0x000fe4000000006b */
[----:B------:R-:W-:Y:S02]  /*3e50*/  PRMT R110, R49, 0x7610, R110 ;  /* 0x00007610316e7816 */ /* 0x000fe4000000006e */
[----:B------:R-:W-:Y:S02]  /*3e60*/  PRMT R109, R50, 0x7610, R109 ;  /* 0x00007610326d7816 */ /* 0x000fe4000000006d */
[----:B------:R-:W-:Y:S02]  /*3e70*/  PRMT R113, R51, 0x7610, R113 ;  /* 0x0000761033717816 */ /* 0x000fe40000000071 */
[----:B--2---:R-:W-:-:S13]  /*3e80*/  ISETP.NE.AND P3, PT, R52, 0x3, PT ;  /* 0x000000033400780c */ /* 0x004fda0003f65270 */
[----:B------:R-:W-:Y:S05]  /*3e90*/  @!P3 BRA `(.L_x_432) ;  /* 0x000000000004b947 */ /* 0x000fea0003800000 */
[----:B------:R-:W-:Y:S01]  /*3ea0*/  BPT.TRAP 0x1 ;  /* 0x000000040000795c */ /* 0x000fe20000300000 */
.L_x_432:
[----:B------:R-:W-:Y:S01]  /*3eb0*/  IMAD R82, R19, 0x8, R2 ;  /* 0x0000000813527824 */ /* 0x000fe200078e0202 */
[----:B------:R-:W-:Y:S01]  /*3ec0*/  SHF.L.U32 R94, R153, 0x1f, RZ ;  /* 0x0000001f995e7819 */ /* 0x000fe200000006ff */
[----:B------:R-:W0:Y:S01]  /*3ed0*/  LDC R96, c[0x0][0x2f4] ;  /* 0x0000bd00ff607b82 */ /* 0x000e220000000800 */
[----:B------:R-:W-:Y:S02]  /*3ee0*/  BSSY B1, `(.L_x_433) ;  /* 0x0000004000017945 */ /* 0x000fe40003800000 */
[----:B------:R-:W1:Y:S01]  /*3ef0*/  SYNCS.PHASECHK.TRANS64.TRYWAIT P5, [R82+URZ+0x30890], R94 ;  /* 0x0308905e520075a7 */ /* 0x000e6200080a017f */
[----:B0-----:R-:W-:Y:S01]  /*3f00*/  IMAD.IADD R98, R96, 0x1, -R73 ;  /* 0x0000000160627824 */ /* 0x001fe200078e0a49 */
[----:B-1----:R-:W-:Y:S06]  /*3f10*/  @!P5 BRA `(.L_x_434) ;  /* 0x000001400094d947 */ /* 0x002fec0003800000 */
.L_x_659:
[----:B------:R-:W-:Y:S05]  /*3f20*/  BSYNC B1 ;  /* 0x0000000000017941 */ /* 0x000fea0003800000 */
.L_x_433:
[----:B------:R-:W-:Y:S01]  /*3f30*/  ISETP.GE.OR P5, PT, R18, R86, P1 ;  /* 0x000000561200720c */ /* 0x000fe20000fa6670 */
[----:B------:R-:W-:-:S12]  /*3f40*/  BSSY B1, `(.L_x_435) ;  /* 0x000007e000017945 */ /* 0x000fd80003800000 */
[----:B------:R-:W-:Y:S05]  /*3f50*/  @P5 BRA `(.L_x_436) ;  /* 0x0000000400f05947 */ /* 0x000fea0003800000 */
[----:B------:R-:W1:Y:S01]  /*3f60*/  S2R R49, SR_TID.X ;  /* 0x0000000000317919 */ /* 0x000e620000002100 */
[----:B------:R-:W-:Y:S01]  /*3f70*/  SHF.R.S32.HI R48, RZ, 0x1f, R18 ;  /* 0x0000001fff307819 */ /* 0x000fe20000011412 */
[-C--:B------:R-:W-:Y:S01]  /*3f80*/  IMAD.WIDE.U32 R92, R18, R90.reuse, R88 ;  /* 0x0000005a125c7225 */ /* 0x080fe200078e0058 */
[----:B------:R-:W-:Y:S03]  /*3f90*/  BSSY B2, `(.L_x_437) ;  /* 0x000006c000027945 */ /* 0x000fe60003800000 */
[----:B------:R-:W-:Y:S01]  /*3fa0*/  IMAD R48, R48, R90, RZ ;  /* 0x0000005a30307224 */ /* 0x000fe200078e02ff */
[----:B------:R-:W-:-:S03]  /*3fb0*/  IADD3 R95, P5, P6, R4, R92, R64 ;  /* 0x0000005c045f7210 */ /* 0x000fc60007ebe040 */
[----:B------:R-:W-:Y:S01]  /*3fc0*/  IMAD R97, R18, R91, R48 ;  /* 0x0000005b12617224 */ /* 0x000fe200078e0230 */
[----:B------:R-:W-:-:S04]  /*3fd0*/  SEL R48, R73, R98, !P0 ;  /* 0x0000006249307207 */ /* 0x000fc80004000000 */
[----:B------:R-:W-:-:S04]  /*3fe0*/  IADD3 R97, R97, R93, RZ ;  /* 0x0000005d61617210 */ /* 0x000fc80007ffe0ff */
[----:B------:R-:W-:Y:S01]  /*3ff0*/  IADD3.X R100, R80, R97, R62, P5, P6 ;  /* 0x0000006150647210 */ /* 0x000fe20002fec43e */
[----:B-1----:R-:W-:Y:S01]  /*4000*/  VIADD R51, R49, 0xffffff80 ;  /* 0xffffff8031337836 */ /* 0x002fe20000000000 */
[----:B------:R-:W-:-:S04]  /*4010*/  SHF.R.S32.HI R49, RZ, 0x1f, R48 ;  /* 0x0000001fff317819 */ /* 0x000fc80000011430 */
[----:B------:R-:W-:Y:S01]  /*4020*/  LEA.HI R48, R49, R48, RZ, 0x4 ;  /* 0x0000003031307211 */ /* 0x000fe200078f20ff */
[----:B------:R-:W-:Y:S01]  /*4030*/  IMAD R49, R19, 0x3000, R32 ;  /* 0x0000300013317824 */ /* 0x000fe200078e0220 */
[----:B------:R-:W-:Y:S02]  /*4040*/  SHF.R.S32.HI R50, RZ, 0x1f, R51 ;  /* 0x0000001fff327819 */ /* 0x000fe40000011433 */
[----:B------:R-:W-:Y:S02]  /*4050*/  LEA.HI.SX32 R48, R48, R63, 0x1c ;  /* 0x0000003f30307211 */ /* 0x000fe400078fe2ff */
[----:B------:R-:W-:Y:S02]  /*4060*/  LEA.HI R50, R50, R51, RZ, 0x5 ;  /* 0x0000003332327211 */ /* 0x000fe400078f28ff */
[----:B------:R-:W-:Y:S01]  /*4070*/  LEA R49, R49, R2, 0x1 ;  /* 0x0000000231317211 */ /* 0x000fe200078e08ff */
[----:B------:R-:W-:Y:S01]  /*4080*/  IMAD.SHL.U32 R99, R48, 0x8, RZ ;  /* 0x0000000830637824 */ /* 0x000fe200078e00ff */
[----:B------:R-:W-:-:S04]  /*4090*/  SHF.R.S32.HI R50, RZ, 0x5, R50 ;  /* 0x00000005ff327819 */ /* 0x000fc80000011432 */
[----:B------:R-:W-:-:S04]  /*40a0*/  LOP3.LUT R48, R78, 0x38, R99, 0xf8, !PT ;  /* 0x000000384e307812 */ /* 0x000fc800078ef863 */
[----:B------:R-:W-:-:S05]  /*40b0*/  LOP3.LUT R48, R48, R75, RZ, 0x3c, !PT ;  /* 0x0000004b30307212 */ /* 0x000fca00078e3cff */
[----:B------:R-:W-:-:S04]  /*40c0*/  IMAD R48, R50, 0x200, R48 ;  /* 0x0000020032307824 */ /* 0x000fc800078e0230 */
[----:B------:R-:W-:-:S04]  /*40d0*/  IMAD R51, R19, 0x3000, R48 ;  /* 0x0000300013337824 */ /* 0x000fc800078e0230 */
[----:B------:R-:W-:Y:S02]  /*40e0*/  IMAD R52, R51, 0x2, R2 ;  /* 0x0000000233347824 */ /* 0x000fe400078e0202 */
[----:B------:R-:W1:Y:S04]  /*40f0*/  LDS.128 R48, [R49+0x12400] ;  /* 0x0124000031307984 */ /* 0x000e680000000c00 */
[----:B------:R-:W2:Y:S01]  /*4100*/  LDS.128 R52, [R52+0x12400] ;  /* 0x0124000034347984 */ /* 0x000ea20000000c00 */
[----:B------:R-:W-:Y:S05]  /*4110*/  @P4 BRA `(.L_x_438) ;  /* 0x00000004004c4947 */ /* 0x000fea0003800000 */
[--C-:B------:R-:W-:Y:S01]  /*4120*/  SHF.R.U64 R12, R12, 0x10, R13.reuse ;  /* 0x000000100c0c7819 */ /* 0x100fe2000000120d */
[----:B------:R-:W-:Y:S01]  /*4130*/  HADD2.F32 R113, -RZ, R113.H0_H0 ;  /* 0x20000071ff717230 */ /* 0x000fe20000004100 */
[----:B------:R-:W-:Y:S01]  /*4140*/  SHF.R.U32.HI R101, RZ, 0x10, R13 ;  /* 0x00000010ff657819 */ /* 0x000fe2000001160d */
[----:B--2---:R-:W-:Y:S01]  /*4150*/  HADD2.F32 R106, -RZ, R53.H0_H0 ;  /* 0x20000035ff6a7230 */ /* 0x004fe20000004100 */
[----:B------:R-:W-:Y:S01]  /*4160*/  SHF.R.U64 R13, R36, 0x10, R37 ;  /* 0x00000010240d7819 */ /* 0x000fe20000001225 */
[----:B-1----:R-:W-:Y:S01]  /*4170*/  HADD2.F32 R108, -RZ, R49.H0_H0 ;  /* 0x20000031ff6c7230 */ /* 0x002fe20000004100 */
[--C-:B------:R-:W-:Y:S01]  /*4180*/  SHF.R.U64 R14, R14, 0x10, R15.reuse ;  /* 0x000000100e0e7819 */ /* 0x100fe2000000120f */
[----:B------:R-:W-:Y:S01]  /*4190*/  HADD2.F32 R111, -RZ, R111.H0_H0 ;  /* 0x2000006fff6f7230 */ /* 0x000fe20000004100 */
[----:B------:R-:W-:Y:S01]  /*41a0*/  SHF.R.U32.HI R36, RZ, 0x10, R15 ;  /* 0x00000010ff247819 */ /* 0x000fe2000001160f */
[----:B------:R-:W-:Y:S01]  /*41b0*/  HADD2.F32 R53, -RZ, R53.H1_H1 ;  /* 0x30000035ff357230 */ /* 0x000fe20000004100 */
[--C-:B------:R-:W-:Y:S01]  /*41c0*/  SHF.R.U64 R15, R38, 0x10, R39.reuse ;  /* 0x00000010260f7819 */ /* 0x100fe20000001227 */
[----:B------:R-:W-:Y:S01]  /*41d0*/  HADD2.F32 R49, -RZ, R49.H1_H1 ;  /* 0x30000031ff317230 */ /* 0x000fe20000004100 */
[----:B------:R-:W-:Y:S01]  /*41e0*/  SHF.R.U32.HI R38, RZ, 0x10, R39 ;  /* 0x00000010ff267819 */ /* 0x000fe20000011627 */
[-C--:B------:R-:W-:Y:S01]  /*41f0*/  FMUL.FTZ R39, R106, R113.reuse ;  /* 0x000000716a277220 */ /* 0x080fe20000410000 */
[----:B------:R-:W-:Y:S01]  /*4200*/  SHF.R.U32.HI R37, RZ, 0x10, R37 ;  /* 0x00000010ff257819 */ /* 0x000fe20000011625 */
[----:B------:R-:W-:Y:S01]  /*4210*/  FMUL.FTZ R113, R108, R113 ;  /* 0x000000716c717220 */ /* 0x000fe20000410000 */
[----:B------:R-:W-:-:S02]  /*4220*/  HADD2.F32 R114, -RZ, R101.H0_H0 ;  /* 0x20000065ff727230 */ /* 0x000fc40000004100 */
[-C--:B------:R-:W-:Y:S01]  /*4230*/  FFMA.FTZ R39, R108, R111.reuse, -R39 ;  /* 0x0000006f6c277223 */ /* 0x080fe20000010827 */
[----:B------:R-:W-:Y:S02]  /*4240*/  HADD2.F32 R110, -RZ, R110.H0_H0 ;  /* 0x2000006eff6e7230 */ /* 0x000fe40000004100 */
[----:B------:R-:W-:Y:S02]  /*4250*/  HADD2.F32 R108, -RZ, R37.H0_H0 ;  /* 0x20000025ff6c7230 */ /* 0x000fe40000004100 */
[----:B------:R-:W-:Y:S01]  /*4260*/  FFMA.FTZ R37, R106, R111, R113 ;  /* 0x0000006f6a257223 */ /* 0x000fe20000010071 */
[----:B------:R-:W-:Y:S02]  /*4270*/  HADD2.F32 R112, -RZ, R112.H0_H0 ;  /* 0x20000070ff707230 */ /* 0x000fe40000004100 */
[----:B------:R-:W-:Y:S02]  /*4280*/  HADD2.F32 R13, -RZ, R13.H0_H0 ;  /* 0x2000000dff0d7230 */ /* 0x000fe40000004100 */
[-C--:B------:R-:W-:Y:S01]  /*4290*/  FMUL.FTZ R106, R53, R108.reuse ;  /* 0x0000006c356a7220 */ /* 0x080fe20000410000 */
[----:B------:R-:W-:-:S03]  /*42a0*/  FMUL.FTZ R108, R49, R108 ;  /* 0x0000006c316c7220 */ /* 0x000fc60000410000 */
[-C--:B------:R-:W-:Y:S01]  /*42b0*/  FFMA.FTZ R106, R49, R114.reuse, -R106 ;  /* 0x00000072316a7223 */ /* 0x080fe2000001086a */
[----:B------:R-:W-:Y:S02]  /*42c0*/  HADD2.F32 R49, -RZ, R55.H0_H0 ;  /* 0x20000037ff317230 */ /* 0x000fe40000004100 */
[----:B------:R-:W-:Y:S01]  /*42d0*/  FFMA.FTZ R108, R53, R114, R108 ;  /* 0x00000072356c7223 */ /* 0x000fe2000001006c */
[----:B------:R-:W-:Y:S02]  /*42e0*/  HADD2.F32 R53, -RZ, R51.H0_H0 ;  /* 0x20000033ff357230 */ /* 0x000fe40000004100 */
[----:B------:R-:W-:Y:S02]  /*42f0*/  HADD2.F32 R55, -RZ, R55.H1_H1 ;  /* 0x30000037ff377230 */ /* 0x000fe40000004100 */
[-C--:B------:R-:W-:Y:S01]  /*4300*/  FMUL.FTZ R116, R49, R110.reuse ;  /* 0x0000006e31747220 */ /* 0x080fe20000410000 */
[----:B------:R-:W-:Y:S02]  /*4310*/  HADD2.F32 R114, -RZ, R38.H0_H0 ;  /* 0x20000026ff727230 */ /* 0x000fe40000004100 */
[----:B------:R-:W-:Y:S01]  /*4320*/  FMUL.FTZ R118, R53, R110 ;  /* 0x0000006e35767220 */ /* 0x000fe20000410000 */
[----:B------:R-:W-:-:S02]  /*4330*/  HADD2.F32 R51, -RZ, R51.H1_H1 ;  /* 0x30000033ff337230 */ /* 0x000fc40000004100 */
[----:B------:R-:W-:Y:S01]  /*4340*/  FFMA.FTZ R38, R53, R112, -R116 ;  /* 0x0000007035267223 */ /* 0x000fe20000010874 */
[----:B------:R-:W-:Y:S02]  /*4350*/  HADD2.F32 R110, -RZ, R36.H0_H0 ;  /* 0x20000024ff6e7230 */ /* 0x000fe40000004100 */
[----:B------:R-:W-:Y:S01]  /*4360*/  FMUL.FTZ R116, R55, R114 ;  /* 0x0000007237747220 */ /* 0x000fe20000410000 */
[----:B------:R-:W-:Y:S01]  /*4370*/  FFMA.FTZ R36, R49, R112, R118 ;  /* 0x0000007031247223 */ /* 0x000fe20000010076 */
[C---:B------:R-:W-:Y:S01]  /*4380*/  FMUL.FTZ R114, R51.reuse, R114 ;  /* 0x0000007233727220 */ /* 0x040fe20000410000 */
[--C-:B------:R-:W-:Y:S02]  /*4390*/  HADD2.F32 R53, -RZ, R109.reuse.H1_H1 ;  /* 0x3000006dff357230 */ /* 0x100fe40000004100 */
[-C--:B------:R-:W-:Y:S01]  /*43a0*/  FFMA.FTZ R49, R51, R110.reuse, -R116 ;  /* 0x0000006e33317223 */ /* 0x080fe20000010874 */
[----:B------:R-:W-:Y:S02]  /*43b0*/  HADD2.F32 R109, -RZ, R109.H0_H0 ;  /* 0x2000006dff6d7230 */ /* 0x000fe40000004100 */
[----:B------:R-:W-:Y:S01]  /*43c0*/  FFMA.FTZ R51, R55, R110, R114 ;  /* 0x0000006e37337223 */ /* 0x000fe20000010072 */
[----:B------:R-:W-:Y:S01]  /*43d0*/  HADD2.F32 R110, -RZ, R52.H0_H0 ;  /* 0x20000034ff6e7230 */ /* 0x000fe20000004100 */
[----:B------:R-:W-:Y:S01]  /*43e0*/  F2FP.F16.F32.PACK_AB R39, R106, R39 ;  /* 0x000000276a27723e */ /* 0x000fe200000000ff */
[----:B------:R-:W-:Y:S01]  /*43f0*/  HADD2.F32 R112, -RZ, R48.H0_H0 ;  /* 0x20000030ff707230 */ /* 0x000fe20000004100 */
[----:B------:R-:W-:Y:S01]  /*4400*/  F2FP.F16.F32.PACK_AB R37, R108, R37 ;  /* 0x000000256c25723e */ /* 0x000fe200000000ff */
[----:B------:R-:W-:-:S02]  /*4410*/  HADD2.F32 R52, -RZ, R52.H1_H1 ;  /* 0x30000034ff347230 */ /* 0x000fc40000004100 */
[-C--:B------:R-:W-:Y:S01]  /*4420*/  FMUL.FTZ R101, R110, R109.reuse ;  /* 0x0000006d6e657220 */ /* 0x080fe20000410000 */
[----:B------:R-:W-:Y:S02]  /*4430*/  HADD2.F32 R48, -RZ, R48.H1_H1 ;  /* 0x30000030ff307230 */ /* 0x000fe40000004100 */
[----:B------:R-:W-:Y:S01]  /*4440*/  FMUL.FTZ R109, R112, R109 ;  /* 0x0000006d706d7220 */ /* 0x000fe20000410000 */
[----:B------:R-:W-:Y:S02]  /*4450*/  HADD2.F32 R55, -RZ, R12.H0_H0 ;  /* 0x2000000cff377230 */ /* 0x000fe40000004100 */
[----:B------:R-:W-:Y:S01]  /*4460*/  FMUL.FTZ R111, R52, R13 ;  /* 0x0000000d346f7220 */ /* 0x000fe20000410000 */
[----:B------:R-:W-:Y:S01]  /*4470*/  FFMA.FTZ R12, R112, R53, -R101 ;  /* 0x00000035700c7223 */ /* 0x000fe20000010865 */
[----:B------:R-:W-:Y:S01]  /*4480*/  FMUL.FTZ R113, R48, R13 ;  /* 0x0000000d30717220 */ /* 0x000fe20000410000 */
[----:B------:R-:W-:Y:S01]  /*4490*/  FFMA.FTZ R13, R110, R53, R109 ;  /* 0x000000356e0d7223 */ /* 0x000fe2000001006d */
[----:B------:R-:W-:Y:S01]  /*44a0*/  FFMA.FTZ R53, R48, R55, -R111 ;  /* 0x0000003730357223 */ /* 0x000fe2000001086f */
[----:B------:R-:W-:-:S02]  /*44b0*/  HADD2.F32 R48, -RZ, R107.H1_H1 ;  /* 0x3000006bff307230 */ /* 0x000fc40000004100 */
[----:B------:R-:W-:Y:S01]  /*44c0*/  FFMA.FTZ R52, R52, R55, R113 ;  /* 0x0000003734347223 */ /* 0x000fe20000010071 */
[----:B------:R-:W-:Y:S01]  /*44d0*/  HADD2.F32 R110, -RZ, R107.H0_H0 ;  /* 0x2000006bff6e7230 */ /* 0x000fe20000004100 */
[----:B------:R-:W-:Y:S01]  /*44e0*/  F2FP.F16.F32.PACK_AB R38, R49, R38 ;  /* 0x000000263126723e */ /* 0x000fe200000000ff */
[----:B------:R-:W-:Y:S02]  /*44f0*/  HADD2.F32 R107, -RZ, R15.H0_H0 ;  /* 0x2000000fff6b7230 */ /* 0x000fe40000004100 */
[----:B------:R-:W-:Y:S01]  /*4500*/  HADD2.F32 R55, -RZ, R54.H0_H0 ;  /* 0x20000036ff377230 */ /* 0x000fe20000004100 */
[----:B------:R-:W-:Y:S01]  /*4510*/  F2FP.F16.F32.PACK_AB R52, R52, R13 ;  /* 0x0000000d3434723e */ /* 0x000fe200000000ff */
[----:B------:R-:W-:Y:S02]  /*4520*/  HADD2.F32 R15, -RZ, R50.H0_H0 ;  /* 0x20000032ff0f7230 */ /* 0x000fe40000004100 */
[----:B------:R-:W-:Y:S02]  /*4530*/  HADD2.F32 R54, -RZ, R54.H1_H1 ;  /* 0x30000036ff367230 */ /* 0x000fe40000004100 */
[----:B------:R-:W-:-:S02]  /*4540*/  HADD2.F32 R50, -RZ, R50.H1_H1 ;  /* 0x30000032ff327230 */ /* 0x000fc40000004100 */
[----:B------:R-:W-:Y:S02]  /*4550*/  HADD2.F32 R101, -RZ, R14.H0_H0 ;  /* 0x2000000eff657230 */ /* 0x000fe40000004100 */
[-C--:B------:R-:W-:Y:S01]  /*4560*/  FMUL.FTZ R14, R55, R110.reuse ;  /* 0x0000006e370e7220 */ /* 0x080fe20000410000 */
[-C--:B------:R-:W-:Y:S01]  /*4570*/  FMUL.FTZ R109, R54, R107.reuse ;  /* 0x0000006b366d7220 */ /* 0x080fe20000410000 */
[C---:B------:R-:W-:Y:S01]  /*4580*/  FMUL.FTZ R110, R15.reuse, R110 ;  /* 0x0000006e0f6e7220 */ /* 0x040fe20000410000 */
[C---:B------:R-:W-:Y:S01]  /*4590*/  FMUL.FTZ R107, R50.reuse, R107 ;  /* 0x0000006b326b7220 */ /* 0x040fe20000410000 */
[-C--:B------:R-:W-:Y:S01]  /*45a0*/  FFMA.FTZ R14, R15, R48.reuse, -R14 ;  /* 0x000000300f0e7223 */ /* 0x080fe2000001080e */
[-C--:B------:R-:W-:Y:S01]  /*45b0*/  FFMA.FTZ R109, R50, R101.reuse, -R109 ;  /* 0x00000065326d7223 */ /* 0x080fe2000001086d */
[----:B------:R-:W-:Y:S01]  /*45c0*/  FFMA.FTZ R110, R55, R48, R110 ;  /* 0x00000030376e7223 */ /* 0x000fe2000001006e */
[----:B------:R-:W-:Y:S01]  /*45d0*/  FFMA.FTZ R107, R54, R101, R107 ;  /* 0x00000065366b7223 */ /* 0x000fe2000001006b */
[----:B------:R-:W-:Y:S01]  /*45e0*/  F2FP.F16.F32.PACK_AB R55, R51, R36 ;  /* 0x000000243337723e */ /* 0x000fe200000000ff */
[----:B------:R-:W-:Y:S01]  /*45f0*/  IMAD.MOV.U32 R49, RZ, RZ, R39 ;  /* 0x000000ffff317224 */ /* 0x000fe200078e0027 */
[----:B------:R-:W-:Y:S01]  /*4600*/  F2FP.F16.F32.PACK_AB R48, R53, R12 ;  /* 0x0000000c3530723e */ /* 0x000fe200000000ff */
[----:B------:R-:W-:Y:S01]  /*4610*/  IMAD.MOV.U32 R53, RZ, RZ, R37 ;  /* 0x000000ffff357224 */ /* 0x000fe200078e0025 */
[----:B------:R-:W-:-:S02]  /*4620*/  F2FP.F16.F32.PACK_AB R50, R109, R14 ;  /* 0x0000000e6d32723e */ /* 0x000fc400000000ff */
[----:B------:R-:W-:Y:S02]  /*4630*/  F2FP.F16.F32.PACK_AB R54, R107, R110 ;  /* 0x0000006e6b36723e */ /* 0x000fe400000000ff */
[----:B------:R-:W-:-:S07]  /*4640*/  MOV R51, R38 ;  /* 0x0000002600337202 */ /* 0x000fce0000000f00 */
.L_x_438:
[----:B------:R-:W-:Y:S05]  /*4650*/  BSYNC B2 ;  /* 0x0000000000027941 */ /* 0x000fea0003800000 */
.L_x_437:
[----:B------:R-:W-:Y:S02]  /*4660*/  ISETP.GE.AND P5, PT, R99, R96, PT ;  /* 0x000000606300720c */ /* 0x000fe40003fa6270 */
[----:B------:R-:W-:-:S11]  /*4670*/  P2R R13, PR, RZ, 0x1 ;  /* 0x00000001ff0d7803 */ /* 0x000fd60000000000 */
[--C-:B------:R-:W-:Y:S02]  /*4680*/  @!P5 SHF.R.S32.HI R12, RZ, 0x1f, R99.reuse ;  /* 0x0000001fff0cd819 */ /* 0x100fe40000011463 */
[----:B------:R-:W-:-:S04]  /*4690*/  @!P5 IADD3 R92, P0, P6, R4, R92, R99 ;  /* 0x0000005c045cd210 */ /* 0x000fc80007e1e063 */
[----:B------:R-:W-:Y:S02]  /*46a0*/  @!P5 IADD3.X R97, R80, R97, R12, P0, P6 ;  /* 0x000000615061d210 */ /* 0x000fe400007ec40c */
[-C--:B------:R-:W-:Y:S02]  /*46b0*/  LEA R12, P6, R95, R84.reuse, 0x1 ;  /* 0x000000545f0c7211 */ /* 0x080fe400078c08ff */
[----:B------:R-:W-:Y:S02]  /*46c0*/  ISETP.NE.AND P0, PT, R13, RZ, PT ;  /* 0x000000ff0d00720c */ /* 0x000fe40003f05270 */
[----:B------:R-:W-:Y:S02]  /*46d0*/  LEA.HI.X R13, R95, R85, R100, 0x1, P6 ;  /* 0x000000555f0d7211 */ /* 0x000fe400030f0c64 */
[----:B------:R-:W-:-:S03]  /*46e0*/  @!P5 LEA R14, P6, R92, R84, 0x1 ;  /* 0x000000545c0ed211 */ /* 0x000fc600078c08ff */
[----:B-1----:R1:W-:Y:S01]  /*46f0*/  STG.E.128 desc[UR56][R12.64], R48 ;  /* 0x000000300c007986 */ /* 0x0023e2000c101d38 */
[----:B------:R-:W-:-:S05]  /*4700*/  @!P5 LEA.HI.X R15, R92, R85, R97, 0x1, P6 ;  /* 0x000000555c0fd211 */ /* 0x000fca00030f0c61 */
[----:B--2---:R1:W-:Y:S04]  /*4710*/  @!P5 STG.E.128 desc[UR56][R14.64], R52 ;  /* 0x000000340e00d986 */ /* 0x0043e8000c101d38 */
.L_x_436:
[----:B------:R-:W-:Y:S05]  /*4720*/  BSYNC B1 ;  /* 0x0000000000017941 */ /* 0x000fea0003800000 */
.L_x_435:
[----:B-1----:R-:W-:Y:S02]  /*4730*/  VIADD R13, R18, 0x60 ;  /* 0x00000060120d7836 */ /* 0x002fe40000000000 */
[-C--:B------:R-:W-:Y:S02]  /*4740*/  IMAD R12, R76, R90.reuse, RZ ;  /* 0x0000005a4c0c7224 */ /* 0x080fe400078e02ff */
[C---:B------:R-:W-:Y:S01]  /*4750*/  IMAD.WIDE.U32 R88, R13.reuse, R90, R88 ;  /* 0x0000005a0d587225 */ /* 0x040fe200078e0058 */
[----:B------:R-:W-:-:S03]  /*4760*/  ISETP.GE.OR P5, PT, R13, R86, P1 ;  /* 0x000000560d00720c */ /* 0x000fc60000fa6670 */
[----:B------:R-:W-:-:S10]  /*4770*/  IMAD R51, R13, R91, R12 ;  /* 0x0000005b0d337224 */ /* 0x000fd400078e020c */
[----:B------:R-:W-:Y:S05]  /*4780*/  @P5 BRA `(.L_x_423) ;  /* 0x00000008005c5947 */ /* 0x000fea0003800000 */
[----:B------:R-:W2:Y:S01]  /*4790*/  LDL R14, [R1+0x80] ;  /* 0x00008000010e7983 */ /* 0x000ea20000100800 */
[----:B------:R-:W-:Y:S01]  /*47a0*/  IMAD.IADD R51, R89, 0x1, R51 ;  /* 0x0000000159337824 */ /* 0x000fe200078e0233 */
[----:B------:R-:W-:Y:S01]  /*47b0*/  IADD3 R12, P5, P6, R4, R88, R64 ;  /* 0x00000058040c7210 */ /* 0x000fe20007ebe040 */
[C---:B------:R-:W-:Y:S01]  /*47c0*/  VIADD R15, R18.reuse, 0x60 ;  /* 0x00000060120f7836 */ /* 0x040fe20000000000 */
[----:B------:R-:W-:Y:S01]  /*47d0*/  SEL R98, R73, R98, !P0 ;  /* 0x0000006249627207 */ /* 0x000fe20004000000 */
[----:B------:R-:W-:Y:S01]  /*47e0*/  VIADD R36, R18, 0x60 ;  /* 0x0000006012247836 */ /* 0x000fe20000000000 */
[----:B------:R-:W-:Y:S01]  /*47f0*/  IADD3.X R13, R80, R51, R62, P5, P6 ;  /* 0x00000033500d7210 */ /* 0x000fe20002fec43e */
[----:B------:R-:W-:Y:S01]  /*4800*/  BSSY B1, `(.L_x_439) ;  /* 0x000006a000017945 */ /* 0x000fe20003800000 */
[----:B------:R-:W-:Y:S01]  /*4810*/  LEA R48, P5, R12, R84, 0x1 ;  /* 0x000000540c307211 */ /* 0x000fe200078a08ff */
[----:B------:R-:W-:Y:S01]  /*4820*/  IMAD.SHL.U32 R36, R36, 0x40, RZ ;  /* 0x0000004024247824 */ /* 0x000fe200078e00ff */
[----:B------:R-:W-:-:S02]  /*4830*/  SHF.L.U32 R15, R15, 0x6, RZ ;  /* 0x000000060f0f7819 */ /* 0x000fc400000006ff */
[----:B------:R-:W-:Y:S02]  /*4840*/  LEA.HI.X R49, R12, R85, R13, 0x1, P5 ;  /* 0x000000550c317211 */ /* 0x000fe400028f0c0d */
[----:B------:R-:W-:Y:S02]  /*4850*/  SHF.R.S32.HI R13, RZ, 0x1f, R98 ;  /* 0x0000001fff0d7819 */ /* 0x000fe40000011462 */
[----:B------:R-:W-:Y:S02]  /*4860*/  LOP3.LUT R15, R15, 0x1c0, RZ, 0xc0, !PT ;  /* 0x000001c00f0f7812 */ /* 0x000fe400078ec0ff */
[----:B------:R-:W-:Y:S01]  /*4870*/  LEA.HI R98, R13, R98, RZ, 0x4 ;  /* 0x000000620d627211 */ /* 0x000fe200078f20ff */
[----:B------:R-:W-:Y:S01]  /*4880*/  IMAD R13, R19, 0x3000, R3 ;  /* 0x00003000130d7824 */ /* 0x000fe200078e0203 */
[----:B------:R-:W-:Y:S02]  /*4890*/  LOP3.LUT R36, R36, 0x1c0, RZ, 0xc0, !PT ;  /* 0x000001c024247812 */ /* 0x000fe400078ec0ff */
[----:B------:R-:W-:Y:S01]  /*48a0*/  LEA.HI.SX32 R53, R98, R63, 0x1c ;  /* 0x0000003f62357211 */ /* 0x000fe200078fe2ff */
[----:B------:R-:W-:Y:S01]  /*48b0*/  IMAD R13, R13, 0x2, R2 ;  /* 0x000000020d0d7824 */ /* 0x000fe200078e0202 */
[----:B------:R-:W-:-:S03]  /*48c0*/  SHF.R.U32.HI R15, RZ, 0x3, R15 ;  /* 0x00000003ff0f7819 */ /* 0x000fc6000001160f */
[----:B------:R-:W-:-:S05]  /*48d0*/  IMAD.SHL.U32 R53, R53, 0x8, RZ ;  /* 0x0000000835357824 */ /* 0x000fca00078e00ff */
[----:B------:R-:W-:-:S04]  /*48e0*/  LOP3.LUT R12, R36, 0x38, R53, 0xf8, !PT ;  /* 0x00000038240c7812 */ /* 0x000fc800078ef835 */
[----:B------:R-:W-:-:S04]  /*48f0*/  LOP3.LUT R12, R12, R15, RZ, 0x3c, !PT ;  /* 0x0000000f0c0c7212 */ /* 0x000fc800078e3cff */
[----:B--2---:R-:W-:-:S05]  /*4900*/  IADD3 R12, R14, R12, RZ ;  /* 0x0000000c0e0c7210 */ /* 0x004fca0007ffe0ff */
[----:B------:R-:W-:-:S04]  /*4910*/  IMAD R15, R19, 0x3000, R12 ;  /* 0x00003000130f7824 */ /* 0x000fc800078e020c */
[----:B------:R-:W-:Y:S02]  /*4920*/  IMAD R36, R15, 0x2, R2 ;  /* 0x000000020f247824 */ /* 0x000fe400078e0202 */
[----:B------:R-:W1:Y:S04]  /*4930*/  LDS.128 R12, [R13+0x12400] ;  /* 0x012400000d0c7984 */ /* 0x000e680000000c00 */
[----:B------:R-:W2:Y:S01]  /*4940*/  LDS.128 R36, [R36+0x12400] ;  /* 0x0124000024247984 */ /* 0x000ea20000000c00 */
[----:B------:R-:W-:Y:S05]  /*4950*/  @P4 BRA `(.L_x_440) ;  /* 0x0000000400504947 */ /* 0x000fea0003800000 */
[----:B------:R-:W-:Y:S01]  /*4960*/  SHF.R.U64 R44, R44, 0x10, R45 ;  /* 0x000000102c2c7819 */ /* 0x000fe2000000122d */
[----:B--2---:R-:W-:Y:S01]  /*4970*/  IMAD.MOV.U32 R52, RZ, RZ, R39 ;  /* 0x000000ffff347224 */ /* 0x004fe200078e0027 */
[----:B------:R-:W-:Y:S01]  /*4980*/  SHF.R.U32.HI R55, RZ, 0x10, R45 ;  /* 0x00000010ff377819 */ /* 0x000fe2000001162d */
[----:B------:R-:W-:Y:S01]  /*4990*/  IMAD.MOV.U32 R45, RZ, RZ, R37 ;  /* 0x000000ffff2d7224 */ /* 0x000fe200078e0025 */
[--C-:B------:R-:W-:Y:S01]  /*49a0*/  SHF.R.U64 R40, R40, 0x10, R41.reuse ;  /* 0x0000001028287819 */ /* 0x100fe20000001229 */
[----:B------:R-:W-:Y:S01]  /*49b0*/  HADD2.F32 R90, -RZ, R105.H1_H1 ;  /* 0x30000069ff5a7230 */ /* 0x000fe20000004100 */
[----:B------:R-:W-:Y:S01]  /*49c0*/  SHF.R.U32.HI R54, RZ, 0x10, R41 ;  /* 0x00000010ff367819 */ /* 0x000fe20000011629 */
[----:B------:R-:W-:Y:S01]  /*49d0*/  HADD2.F32 R55, -RZ, R55.H0_H0 ;  /* 0x20000037ff377230 */ /* 0x000fe20000004100 */
[----:B------:R-:W-:Y:S01]  /*49e0*/  SHF.R.U64 R41, R42, 0x10, R43 ;  /* 0x000000102a297819 */ /* 0x000fe2000000122b */
[----:B------:R-:W-:Y:S01]  /*49f0*/  HADD2.F32 R39, -RZ, R45.H0_H0 ;  /* 0x2000002dff277230 */ /* 0x000fe20000004100 */
[----:B-1----:R-:W-:Y:S01]  /*4a00*/  MOV R37, R15 ;  /* 0x0000000f00257202 */ /* 0x002fe20000000f00 */
[----:B------:R-:W-:Y:S01]  /*4a10*/  HADD2.F32 R15, -RZ, R13.H0_H0 ;  /* 0x2000000dff0f7230 */ /* 0x000fe20000004100 */
[----:B------:R-:W-:Y:S01]  /*4a20*/  SHF.R.U64 R42, R46, 0x10, R47 ;  /* 0x000000102e2a7819 */ /* 0x000fe2000000122f */
[----:B------:R-:W-:-:S02]  /*4a30*/  HADD2.F32 R45, -RZ, R45.H1_H1 ;  /* 0x3000002dff2d7230 */ /* 0x000fc40000004100 */
[-C--:B------:R-:W-:Y:S01]  /*4a40*/  FMUL.FTZ R92, R39, R90.reuse ;  /* 0x0000005a275c7220 */ /* 0x080fe20000410000 */
[----:B------:R-:W-:Y:S02]  /*4a50*/  HADD2.F32 R46, -RZ, R13.H1_H1 ;  /* 0x3000000dff2e7230 */ /* 0x000fe40000004100 */
[----:B------:R-:W-:Y:S01]  /*4a60*/  FMUL.FTZ R90, R15, R90 ;  /* 0x0000005a0f5a7220 */ /* 0x000fe20000410000 */
[----:B------:R-:W-:Y:S01]  /*4a70*/  HADD2.F32 R50, -RZ, R103.H1_H1 ;  /* 0x30000067ff327230 */ /* 0x000fe20000004100 */
[----:B------:R-:W-:Y:S01]  /*4a80*/  SHF.R.U32.HI R47, RZ, 0x10, R47 ;  /* 0x00000010ff2f7819 */ /* 0x000fe2000001162f */
[----:B------:R-:W-:Y:S02]  /*4a90*/  HADD2.F32 R54, -RZ, R54.H0_H0 ;  /* 0x20000036ff367230 */ /* 0x000fe40000004100 */
[-C--:B------:R-:W-:Y:S01]  /*4aa0*/  FMUL.FTZ R91, R45, R55.reuse ;  /* 0x000000372d5b7220 */ /* 0x080fe20000410000 */
[C---:B------:R-:W-:Y:S01]  /*4ab0*/  FMUL.FTZ R98, R46.reuse, R55 ;  /* 0x000000372e627220 */ /* 0x040fe20000410000 */
[-C--:B------:R-:W-:Y:S01]  /*4ac0*/  FFMA.FTZ R13, R15, R50.reuse, -R92 ;  /* 0x000000320f0d7223 */ /* 0x080fe2000001085c */
[----:B------:R-:W-:Y:S01]  /*4ad0*/  FFMA.FTZ R15, R39, R50, R90 ;  /* 0x00000032270f7223 */ /* 0x000fe2000001005a */
[-C--:B------:R-:W-:Y:S01]  /*4ae0*/  FFMA.FTZ R46, R46, R54.reuse, -R91 ;  /* 0x000000362e2e7223 */ /* 0x080fe2000001085b */
[----:B------:R-:W-:Y:S01]  /*4af0*/  FFMA.FTZ R50, R45, R54, R98 ;  /* 0x000000362d327223 */ /* 0x000fe20000010062 */
[----:B------:R-:W-:Y:S01]  /*4b00*/  SHF.R.U32.HI R43, RZ, 0x10, R43 ;  /* 0x00000010ff2b7819 */ /* 0x000fe2000001162b */
[----:B------:R-:W-:-:S02]  /*4b10*/  HADD2.F32 R45, -RZ, R52.H0_H0 ;  /* 0x20000034ff2d7230 */ /* 0x000fc40000004100 */
[----:B------:R-:W-:Y:S01]  /*4b20*/  HADD2.F32 R54, -RZ, R52.H1_H1 ;  /* 0x30000034ff367230 */ /* 0x000fe20000004100 */
[----:B------:R-:W-:Y:S01]  /*4b30*/  F2FP.F16.F32.PACK_AB R13, R46, R13 ;  /* 0x0000000d2e0d723e */ /* 0x000fe200000000ff */
[----:B------:R-:W-:Y:S02]  /*4b40*/  HADD2.F32 R47, -RZ, R47.H0_H0 ;  /* 0x2000002fff2f7230 */ /* 0x000fe40000004100 */
[----:B------:R-:W-:Y:S02]  /*4b50*/  HADD2.F32 R52, -RZ, R37.H1_H1 ;  /* 0x30000025ff347230 */ /* 0x000fe40000004100 */
[----:B------:R-:W-:Y:S02]  /*4b60*/  HADD2.F32 R92, -RZ, R104.H1_H1 ;  /* 0x30000068ff5c7230 */ /* 0x000fe40000004100 */
[-C--:B------:R-:W-:Y:S01]  /*4b70*/  FMUL.FTZ R55, R54, R47.reuse ;  /* 0x0000002f36377220 */ /* 0x080fe20000410000 */
[----:B------:R-:W-:Y:S02]  /*4b80*/  HADD2.F32 R43, -RZ, R43.H0_H0 ;  /* 0x2000002bff2b7230 */ /* 0x000fe40000004100 */
[----:B------:R-:W-:Y:S01]  /*4b90*/  FMUL.FTZ R47, R52, R47 ;  /* 0x0000002f342f7220 */ /* 0x000fe20000410000 */
[----:B------:R-:W-:-:S02]  /*4ba0*/  HADD2.F32 R39, -RZ, R37.H0_H0 ;  /* 0x20000025ff277230 */ /* 0x000fc40000004100 */
[-C--:B------:R-:W-:Y:S01]  /*4bb0*/  FMUL.FTZ R98, R45, R92.reuse ;  /* 0x0000005c2d627220 */ /* 0x080fe20000410000 */
[----:B------:R-:W-:Y:S02]  /*4bc0*/  HADD2.F32 R90, -RZ, R102.H1_H1 ;  /* 0x30000066ff5a7230 */ /* 0x000fe40000004100 */
[-C--:B------:R-:W-:Y:S01]  /*4bd0*/  FFMA.FTZ R54, R54, R43.reuse, R47 ;  /* 0x0000002b36367223 */ /* 0x080fe2000001002f */
[----:B------:R-:W-:Y:S02]  /*4be0*/  HADD2.F32 R47, -RZ, R44.H0_H0 ;  /* 0x2000002cff2f7230 */ /* 0x000fe40000004100 */
[C---:B------:R-:W-:Y:S01]  /*4bf0*/  FMUL.FTZ R92, R39.reuse, R92 ;  /* 0x0000005c275c7220 */ /* 0x040fe20000410000 */
[----:B------:R-:W-:Y:S01]  /*4c00*/  FFMA.FTZ R52, R52, R43, -R55 ;  /* 0x0000002b34347223 */ /* 0x000fe20000010837 */
[----:B------:R-:W-:Y:S02]  /*4c10*/  HADD2.F32 R105, -RZ, R105.H0_H0 ;  /* 0x20000069ff697230 */ /* 0x000fe40000004100 */
[----:B------:R-:W-:Y:S01]  /*4c20*/  FFMA.FTZ R37, R39, R90, -R98 ;  /* 0x0000005a27257223 */ /* 0x000fe20000010862 */
[----:B------:R-:W-:-:S02]  /*4c30*/  HADD2.F32 R44, -RZ, R36.H0_H0 ;  /* 0x20000024ff2c7230 */ /* 0x000fc40000004100 */
[----:B------:R-:W-:Y:S01]  /*4c40*/  FFMA.FTZ R39, R45, R90, R92 ;  /* 0x0000005a2d277223 */ /* 0x000fe2000001005c */
[----:B------:R-:W-:Y:S02]  /*4c50*/  HADD2.F32 R43, -RZ, R12.H0_H0 ;  /* 0x2000000cff2b7230 */ /* 0x000fe40000004100 */
[----:B------:R-:W-:Y:S01]  /*4c60*/  HADD2.F32 R36, -RZ, R36.H1_H1 ;  /* 0x30000024ff247230 */ /* 0x000fe20000004100 */
[----:B------:R-:W-:Y:S01]  /*4c70*/  F2FP.F16.F32.PACK_AB R52, R52, R37 ;  /* 0x000000253434723e */ /* 0x000fe200000000ff */
[----:B------:R-:W-:Y:S01]  /*4c80*/  HADD2.F32 R12, -RZ, R12.H1_H1 ;  /* 0x3000000cff0c7230 */ /* 0x000fe20000004100 */
[----:B------:R-:W-:Y:S01]  /*4c90*/  F2FP.F16.F32.PACK_AB R37, R50, R15 ;  /* 0x0000000f3225723e */ /* 0x000fe200000000ff */
[----:B------:R-:W-:Y:S02]  /*4ca0*/  HADD2.F32 R45, -RZ, R40.H0_H0 ;  /* 0x20000028ff2d7230 */ /* 0x000fe40000004100 */
[----:B------:R-:W-:Y:S01]  /*4cb0*/  FMUL.FTZ R40, R44, R105 ;  /* 0x000000692c287220 */ /* 0x000fe20000410000 */
[----:B------:R-:W-:-:S02]  /*4cc0*/  HADD2.F32 R103, -RZ, R103.H0_H0 ;  /* 0x20000067ff677230 */ /* 0x000fc40000004100 */
[C---:B------:R-:W-:Y:S01]  /*4cd0*/  FMUL.FTZ R105, R43.reuse, R105 ;  /* 0x000000692b697220 */ /* 0x040fe20000410000 */
[-C--:B------:R-:W-:Y:S01]  /*4ce0*/  FMUL.FTZ R55, R36, R47.reuse ;  /* 0x0000002f24377220 */ /* 0x080fe20000410000 */
[----:B------:R-:W-:Y:S01]  /*4cf0*/  FMUL.FTZ R47, R12, R47 ;  /* 0x0000002f0c2f7220 */ /* 0x000fe20000410000 */
[----:B------:R-:W-:Y:S02]  /*4d00*/  HADD2.F32 R41, -RZ, R41.H0_H0 ;  /* 0x20000029ff297230 */ /* 0x000fe40000004100 */
[----:B------:R-:W-:Y:S01]  /*4d10*/  FFMA.FTZ R105, R44, R103, R105 ;  /* 0x000000672c697223 */ /* 0x000fe20000010069 */
[-C--:B------:R-:W-:Y:S01]  /*4d20*/  FFMA.FTZ R55, R12, R45.reuse, -R55 ;  /* 0x0000002d0c377223 */ /* 0x080fe20000010837 */
[----:B------:R-:W-:Y:S01]  /*4d30*/  FFMA.FTZ R44, R36, R45, R47 ;  /* 0x0000002d242c7223 */ /* 0x000fe2000001002f */
[----:B------:R-:W-:Y:S02]  /*4d40*/  HADD2.F32 R36, -RZ, R38.H0_H0 ;  /* 0x20000026ff247230 */ /* 0x000fe40000004100 */
[----:B------:R-:W-:Y:S01]  /*4d50*/  FFMA.FTZ R40, R43, R103, -R40 ;  /* 0x000000672b287223 */ /* 0x000fe20000010828 */
[----:B------:R-:W-:Y:S01]  /*4d60*/  HADD2.F32 R45, -RZ, R104.H0_H0 ;  /* 0x20000068ff2d7230 */ /* 0x000fe20000004100 */
[----:B------:R-:W-:Y:S01]  /*4d70*/  F2FP.F16.F32.PACK_AB R39, R54, R39 ;  /* 0x000000273627723e */ /* 0x000fe200000000ff */
[----:B------:R-:W-:-:S02]  /*4d80*/  HADD2.F32 R47, -RZ, R42.H0_H0 ;  /* 0x2000002aff2f7230 */ /* 0x000fc40000004100 */
[----:B------:R-:W-:Y:S02]  /*4d90*/  HADD2.F32 R12, -RZ, R14.H0_H0 ;  /* 0x2000000eff0c7230 */ /* 0x000fe40000004100 */
[-C--:B------:R-:W-:Y:S01]  /*4da0*/  FMUL.FTZ R91, R36, R45.reuse ;  /* 0x0000002d245b7220 */ /* 0x080fe20000410000 */
[----:B------:R-:W-:Y:S02]  /*4db0*/  HADD2.F32 R38, -RZ, R38.H1_H1 ;  /* 0x30000026ff267230 */ /* 0x000fe40000004100 */
[----:B------:R-:W-:Y:S02]  /*4dc0*/  HADD2.F32 R14, -RZ, R14.H1_H1 ;  /* 0x3000000eff0e7230 */ /* 0x000fe40000004100 */
[----:B------:R-:W-:Y:S01]  /*4dd0*/  FMUL.FTZ R45, R12, R45 ;  /* 0x0000002d0c2d7220 */ /* 0x000fe20000410000 */
[----:B------:R-:W-:Y:S02]  /*4de0*/  HADD2.F32 R43, -RZ, R102.H0_H0 ;  /* 0x20000066ff2b7230 */ /* 0x000fe40000004100 */
[----:B------:R-:W-:Y:S01]  /*4df0*/  FMUL.FTZ R93, R38, R47 ;  /* 0x0000002f265d7220 */ /* 0x000fe20000410000 */
[----:B------:R-:W-:-:S02]  /*4e00*/  IMAD.MOV.U32 R15, RZ, RZ, R52 ;  /* 0x000000ffff0f7224 */ /* 0x000fc400078e0034 */
[----:B------:R-:W-:Y:S01]  /*4e10*/  FMUL.FTZ R47, R14, R47 ;  /* 0x0000002f0e2f7220 */ /* 0x000fe20000410000 */
[-C--:B------:R-:W-:Y:S01]  /*4e20*/  FFMA.FTZ R91, R12, R43.reuse, -R91 ;  /* 0x0000002b0c5b7223 */ /* 0x080fe2000001085b */
[----:B------:R-:W-:Y:S01]  /*4e30*/  FFMA.FTZ R45, R36, R43, R45 ;  /* 0x0000002b242d7223 */ /* 0x000fe2000001002d */
[-C--:B------:R-:W-:Y:S01]  /*4e40*/  FFMA.FTZ R14, R14, R41.reuse, -R93 ;  /* 0x000000290e0e7223 */ /* 0x080fe2000001085d */
[----:B------:R-:W-:Y:S01]  /*4e50*/  FFMA.FTZ R38, R38, R41, R47 ;  /* 0x0000002926267223 */ /* 0x000fe2000001002f */
[----:B------:R-:W-:Y:S02]  /*4e60*/  F2FP.F16.F32.PACK_AB R12, R55, R40 ;  /* 0x00000028370c723e */ /* 0x000fe400000000ff */
[----:B------:R-:W-:Y:S02]  /*4e70*/  F2FP.F16.F32.PACK_AB R36, R44, R105 ;  /* 0x000000692c24723e */ /* 0x000fe400000000ff */
[----:B------:R-:W-:Y:S02]  /*4e80*/  F2FP.F16.F32.PACK_AB R14, R14, R91 ;  /* 0x0000005b0e0e723e */ /* 0x000fe400000000ff */
[----:B------:R-:W-:-:S07]  /*4e90*/  F2FP.F16.F32.PACK_AB R38, R38, R45 ;  /* 0x0000002d2626723e */ /* 0x000fce00000000ff */
.L_x_440:
[----:B------:R-:W-:Y:S05]  /*4ea0*/  BSYNC B1 ;  /* 0x0000000000017941 */ /* 0x000fea0003800000 */
.L_x_439:
[----:B-1----:R3:W-:Y:S01]  /*4eb0*/  STG.E.128 desc[UR56][R48.64], R12 ;  /* 0x0000000c30007986 */ /* 0x0027e2000c101d38 */
[----:B------:R-:W-:-:S13]  /*4ec0*/  ISETP.GE.AND P4, PT, R53, R96, PT ;  /* 0x000000603500720c */ /* 0x000fda0003f86270 */
[----:B------:R-:W-:Y:S05]  /*4ed0*/  @P4 BRA `(.L_x_423) ;  /* 0x0000000000884947 */ /* 0x000fea0003800000 */
[--C-:B---3--:R-:W-:Y:S02]  /*4ee0*/  SHF.R.S32.HI R12, RZ, 0x1f, R53.reuse ;  /* 0x0000001fff0c7819 */ /* 0x108fe40000011435 */
[----:B------:R-:W-:-:S04]  /*4ef0*/  IADD3 R53, P4, P5, R4, R88, R53 ;  /* 0x0000005804357210 */ /* 0x000fc80007d9e035 */
[----:B------:R-:W-:Y:S02]  /*4f00*/  IADD3.X R12, R80, R51, R12, P4, P5 ;  /* 0x00000033500c7210 */ /* 0x000fe400027ea40c */
[----:B------:R-:W-:-:S04]  /*4f10*/  LEA R84, P4, R53, R84, 0x1 ;  /* 0x0000005435547211 */ /* 0x000fc800078808ff */
[----:B------:R-:W-:-:S05]  /*4f20*/  LEA.HI.X R85, R53, R85, R12, 0x1, P4 ;  /* 0x0000005535557211 */ /* 0x000fca00020f0c0c */
[----:B--2---:R4:W-:Y:S01]  /*4f30*/  STG.E.128 desc[UR56][R84.64], R36 ;  /* 0x0000002454007986 */ /* 0x0049e2000c101d38 */
[----:B------:R-:W-:Y:S05]  /*4f40*/  BRA `(.L_x_423) ;  /* 0x00000000006c7947 */ /* 0x000fea0003800000 */
.L_x_406:
[----:B------:R-:W2:Y:S02]  /*4f50*/  LDL R12, [R1+0x14] ;  /* 0x00001400010c7983 */ /* 0x000ea40000100800 */
[----:B--2---:R-:W-:-:S13]  /*4f60*/  ISETP.NE.AND P3, PT, R12, 0x3, PT ;  /* 0x000000030c00780c */ /* 0x004fda0003f65270 */
[----:B------:R-:W-:Y:S05]  /*4f70*/  @!P3 BRA `(.L_x_441) ;  /* 0x000000000004b947 */ /* 0x000fea0003800000 */
[----:B------:R-:W-:Y:S01]  /*4f80*/  BPT.TRAP 0x1 ;  /* 0x000000040000795c */ /* 0x000fe20000300000 */
.L_x_441:
[----:B------:R-:W-:Y:S01]  /*4f90*/  IMAD R82, R19, 0x8, R2 ;  /* 0x0000000813527824 */ /* 0x000fe200078e0202 */
[----:B------:R-:W-:Y:S01]  /*4fa0*/  SHF.L.U32 R94, R153, 0x1f, RZ ;  /* 0x0000001f995e7819 */ /* 0x000fe200000006ff */
[----:B------:R-:W-:Y:S01]  /*4fb0*/  IMAD R86, R27, -0xc0, R29 ;  /* 0xffffff401b567824 */ /* 0x000fe200078e021d */
[----:B------:R-:W-:Y:S02]  /*4fc0*/  BSSY B1, `(.L_x_442) ;  /* 0x0000004000017945 */ /* 0x000fe40003800000 */
[----:B------:R-:W1:Y:S02]  /*4fd0*/  SYNCS.PHASECHK.TRANS64.TRYWAIT P4, [R82+URZ+0x30890], R94 ;  /* 0x0308905e520075a7 */ /* 0x000e64000808017f */
[----:B------:R-:W-:Y:S01]  /*4fe0*/  VIMNMX R86, R86, 0xc0, PT ;  /* 0x000000c056567848 */ /* 0x000fe20003fe0100 */
[----:B-1----:R-:W-:Y:S06]  /*4ff0*/  @!P4 BRA `(.L_x_443) ;  /* 0x000001300070c947 */ /* 0x002fec0003800000 */
.L_x_660:
[----:B------:R-:W-:Y:S05]  /*5000*/  BSYNC B1 ;  /* 0x0000000000017941 */ /* 0x000fea0003800000 */
.L_x_442:
[----:B------:R-:W-:Y:S01]  /*5010*/  ISETP.GE.AND P4, PT, R18, R86, PT ;  /* 0x000000561200720c */ /* 0x000fe20003f86270 */
[----:B------:R-:W-:-:S12]  /*5020*/  BSSY B1, `(.L_x_444) ;  /* 0x0000006000017945 */ /* 0x000fd80003800000 */
[----:B------:R-:W-:Y:S05]  /*5030*/  @P4 BRA `(.L_x_445) ;  /* 0x0000000000104947 */ /* 0x000fea0003800000 */
[----:B------:R-:W2:Y:S04]  /*5040*/  @!P1 LDS.128 R12, [R87+0x12000] ;  /* 0x01200000570c9984 */ /* 0x000ea80000000c00 */
[----:B0-----:R-:W0:Y:S04]  /*5050*/  @!P2 LDS.128 R36, [R83+0x12000] ;  /* 0x012000005324a984 */ /* 0x001e280000000c00 */
[----:B--2---:R2:W-:Y:S04]  /*5060*/  @!P1 STG.E.128 desc[UR56][R42.64], R12 ;  /* 0x0000000c2a009986 */ /* 0x0045e8000c101d38 */
[----:B0-----:R2:W-:Y:S02]  /*5070*/  @!P2 STG.E.128 desc[UR56][R42.64+0x40], R36 ;  /* 0x000040242a00a986 */ /* 0x0015e4000c101d38 */
.L_x_445:
[----:B------:R-:W-:Y:S05]  /*5080*/  BSYNC B1 ;  /* 0x0000000000017941 */ /* 0x000fea0003800000 */
.L_x_444:
[----:B--2---:R-:W-:-:S04]  /*5090*/  IADD3 R12, R18, 0x60, RZ ;  /* 0x00000060120c7810 */ /* 0x004fc80007ffe0ff */
[----:B------:R-:W-:-:S13]  /*50a0*/  ISETP.GE.AND P4, PT, R12, R86, PT ;  /* 0x000000560c00720c */ /* 0x000fda0003f86270 */
[----:B------:R-:W-:Y:S05]  /*50b0*/  @P4 BRA `(.L_x_423) ;  /* 0x0000000000104947 */ /* 0x000fea0003800000 */
[----:B------:R-:W2:Y:S04]  /*50c0*/  @!P1 LDS.128 R12, [R87+0x15000] ;  /* 0x01500000570c9984 */ /* 0x000ea80000000c00 */
[----:B0-----:R-:W0:Y:S04]  /*50d0*/  @!P2 LDS.128 R36, [R83+0x15000] ;  /* 0x015000005324a984 */ /* 0x001e280000000c00 */
[----:B--2---:R2:W-:Y:S04]  /*50e0*/  @!P1 STG.E.128 desc[UR56][R40.64], R12 ;  /* 0x0000000c28009986 */ /* 0x0045e8000c101d38 */
[----:B0-----:R2:W-:Y:S02]  /*50f0*/  @!P2 STG.E.128 desc[UR56][R40.64+0x40], R36 ;  /* 0x000040242800a986 */ /* 0x0015e4000c101d38 */
.L_x_423:
[----:B------:R-:W-:Y:S05]  /*5100*/  BSYNC B0 ;  /* 0x0000000000007941 */ /* 0x000fea0003800000 */
.L_x_405:
[----:B-123--:R-:W1:Y:S01]  /*5110*/  S2R R12, SR_TID.X ;  /* 0x00000000000c7919 */ /* 0x00ee620000002100 */
[----:B------:R-:W-:Y:S01]  /*5120*/  @!PT LDS RZ, [RZ] ;  /* 0x00000000fffff984 */ /* 0x000fe20000000800 */
[----:B------:R-:W-:Y:S01]  /*5130*/  @!PT LDS RZ, [RZ] ;  /* 0x00000000fffff984 */ /* 0x000fe20000000800 */
[----:B------:R-:W-:Y:S01]  /*5140*/  @!PT LDS RZ, [RZ] ;  /* 0x00000000fffff984 */ /* 0x000fe20000000800 */
[----:B------:R-:W-:Y:S01]  /*5150*/  @!PT LDS RZ, [RZ] ;  /* 0x00000000fffff984 */ /* 0x000fe20000000800 */
[----:B------:R2:W-:Y:S06]  /*5160*/  MEMBAR.ALL.CTA ;  /* 0x0000000000007992 */ /* 0x0005ec0000008000 */
[----:B--2---:R-:W2:Y:S01]  /*5170*/  FENCE.VIEW.ASYNC.S ;  /* 0x00000000000073c6 */ /* 0x004ea20000000000 */
[----:B------:R-:W-:Y:S05]  /*5180*/  WARPSYNC.ALL ;  /* 0x0000000000007948 */ /* 0x000fea0003800000 */
[----:B------:R-:W-:Y:S01]  /*5190*/  BSSY B0, `(.L_x_446) ;  /* 0x0000009000007945 */ /* 0x000fe20003800000 */
[----:B-1----:R-:W-:Y:S01]  /*51a0*/  LOP3.LUT R12, R12, 0x7f, RZ, 0xc0, !PT ;  /* 0x0000007f0c0c7812 */ /* 0x002fe200078ec0ff */
[----:B--2---:R1:W-:Y:S03]  /*51b0*/  BAR.SYNC.DEFER_BLOCKING R74, 0x80 ;  /* 0x0002004a0000751d */ /* 0x0043e60000010000 */
[----:B------:R-:W-:-:S13]  /*51c0*/  ISETP.NE.AND P4, PT, R12, RZ, PT ;  /* 0x000000ff0c00720c */ /* 0x000fda0003f85270 */
[----:B------:R-:W-:-:S05]  /*51d0*/  @!P4 VIADD R12, R82, 0x308a0 ;  /* 0x000308a0520cc836 */ /* 0x000fca0000000000 */
[----:B------:R-:W-:-:S04]  /*51e0*/  @!P4 PRMT R12, RZ, 0x654, R12 ;  /* 0x00000654ff0cc816 */ /* 0x000fc8000000000c */
[----:B------:R1:W-:Y:S01]  /*51f0*/  @!P4 SYNCS.ARRIVE.TRANS64.RED.A1T0 RZ, [R12+URZ], RZ ;  /* 0x000000ff0cffc9a7 */ /* 0x0003e2000810043f */
[----:B------:R-:W-:Y:S05]  /*5200*/  @!P3 BRA `(.L_x_447) ;  /* 0x000000000004b947 */ /* 0x000fea0003800000 */
[----:B------:R-:W-:Y:S01]  /*5210*/  BPT.TRAP 0x1 ;  /* 0x000000040000795c */ /* 0x000fe20000300000 */
.L_x_447:
[----:B------:R-:W-:Y:S05]  /*5220*/  BSYNC B0 ;  /* 0x0000000000007941 */ /* 0x000fea0003800000 */
.L_x_446:
[----:B------:R-:W2:Y:S01]  /*5230*/  SYNCS.PHASECHK.TRANS64.TRYWAIT P3, [R82+URZ+0x308b0], R94 ;  /* 0x0308b05e520075a7 */ /* 0x000ea2000806017f */
[----:B------:R-:W-:Y:S01]  /*5240*/  ULDC UR58, c[0x0][0x2f4] ;  /* 0x0000bd00003a7ab9 */ /* 0x000fe20000000800 */
[----:B------:R-:W-:Y:S01]  /*5250*/  ULDC.64 UR38, c[0x0][0x328] ;  /* 0x0000ca0000267ab9 */ /* 0x000fe20000000a00 */
[----:B------:R-:W-:Y:S01]  /*5260*/  ULDC.64 UR36, c[0x0][0x318] ;  /* 0x0000c60000247ab9 */ /* 0x000fe20000000a00 */
[----:B------:R-:W-:Y:S01]  /*5270*/  BSSY B0, `(.L_x_448) ;  /* 0x0000003000007945 */ /* 0x000fe20003800000 */
[----:B----4-:R-:W-:-:S03]  /*5280*/  IMAD.WIDE R36, R27, 0xc0, R6 ;  /* 0x000000c01b247825 */ /* 0x010fc600078e0206 */
[----:B--2---:R-:W-:Y:S05]  /*5290*/  @!P3 BRA `(.L_x_449) ;  /* 0x0000012c00dcb947 */ /* 0x004fea0003800000 */
.L_x_661:
[----:B------:R-:W-:Y:S05]  /*52a0*/  BSYNC B0 ;  /* 0x0000000000007941 */ /* 0x000fea0003800000 */
.L_x_448:
[----:B------:R-:W-:Y:S01]  /*52b0*/  ISETP.GE.AND P3, PT, R18, R86, PT ;  /* 0x000000561200720c */ /* 0x000fe20003f66270 */
[----:B------:R-:W-:-:S12]  /*52c0*/  BSSY B0, `(.L_x_450) ;  /* 0x0000010000007945 */ /* 0x000fd80003800000 */
[----:B------:R-:W-:Y:S05]  /*52d0*/  @P3 BRA `(.L_x_451) ;  /* 0x0000000000383947 */ /* 0x000fea0003800000 */
[----:B------:R-:W-:Y:S02]  /*52e0*/  IMAD R15, R37, UR38, RZ ;  /* 0x00000026250f7c24 */ /* 0x000fe4000f8e02ff */
[----:B-1----:R-:W-:Y:S02]  /*52f0*/  IMAD.MOV.U32 R12, RZ, RZ, R60 ;  /* 0x000000ffff0c7224 */ /* 0x002fe400078e003c */
[----:B------:R-:W-:Y:S02]  /*5300*/  IMAD.MOV.U32 R13, RZ, RZ, R0 ;  /* 0x000000ffff0d7224 */ /* 0x000fe400078e0000 */
[C---:B------:R-:W-:Y:S02]  /*5310*/  IMAD R15, R36.reuse, UR39, R15 ;  /* 0x00000027240f7c24 */ /* 0x040fe4000f8e020f */
[----:B------:R-:W-:-:S05]  /*5320*/  IMAD.WIDE.U32 R12, R36, UR38, R12 ;  /* 0x00000026240c7c25 */ /* 0x000fca000f8e000c */
[----:B------:R-:W-:Y:S02]  /*5330*/  IADD3 R13, R13, R15, RZ ;  /* 0x0000000f0d0d7210 */ /* 0x000fe40007ffe0ff */
[----:B0-----:R-:W-:-:S04]  /*5340*/  LEA R38, P3, R12, UR36, 0x1 ;  /* 0x000000240c267c11 */ /* 0x001fc8000f8608ff */
[----:B------:R-:W-:Y:S02]  /*5350*/  LEA.HI.X R39, R12, UR37, R13, 0x1, P3 ;  /* 0x000000250c277c11 */ /* 0x000fe400098f0c0d */
[----:B------:R-:W-:-:S13]  /*5360*/  ISETP.GE.AND P3, PT, R16, UR58, PT ;  /* 0x0000003a10007c0c */ /* 0x000fda000bf66270 */
[----:B------:R-:W0:Y:S04]  /*5370*/  @!P3 LDS.128 R12, [R87] ;  /* 0x00000000570cb984 */ /* 0x000e280000000c00 */
[----:B0-----:R-:W-:Y:S01]  /*5380*/  @!P3 STG.E.128 desc[UR56][R38.64], R12 ;  /* 0x0000000c2600b986 */ /* 0x001fe2000c101d38 */
[----:B------:R-:W-:-:S13]  /*5390*/  ISETP.GE.AND P3, PT, R77, UR58, PT ;  /* 0x0000003a4d007c0c */ /* 0x000fda000bf66270 */
[----:B------:R-:W0:Y:S04]  /*53a0*/  @!P3 LDS.128 R12, [R83] ;  /* 0x00000000530cb984 */ /* 0x000e280000000c00 */
[----:B0-----:R3:W-:Y:S02]  /*53b0*/  @!P3 STG.E.128 desc[UR56][R38.64+0x40], R12 ;  /* 0x0000400c2600b986 */ /* 0x0017e4000c101d38 */
.L_x_451:
[----:B------:R-:W-:Y:S05]  /*53c0*/  BSYNC B0 ;  /* 0x0000000000007941 */ /* 0x000fea0003800000 */
.L_x_450:
[----:B-1-3--:R-:W-:Y:S01]  /*53d0*/  VIADD R12, R18, 0x60 ;  /* 0x00000060120c7836 */ /* 0x00afe20000000000 */
[----:B------:R-:W-:Y:S04]  /*53e0*/  BSSY B0, `(.L_x_452) ;  /* 0x0000013000007945 */ /* 0x000fe80003800000 */
[----:B------:R-:W-:-:S13]  /*53f0*/  ISETP.GE.AND P3, PT, R12, R86, PT ;  /* 0x000000560c00720c */ /* 0x000fda0003f66270 */
[----:B------:R-:W-:Y:S05]  /*5400*/  @P3 BRA `(.L_x_453) ;  /* 0x0000000000403947 */ /* 0x000fea0003800000 */
[----:B------:R-:W-:Y:S01]  /*5410*/  IADD3 R15, P3, R36, 0x60, RZ ;  /* 0x00000060240f7810 */ /* 0x000fe20007f7e0ff */
[----:B------:R-:W-:Y:S01]  /*5420*/  IMAD.MOV.U32 R12, RZ, RZ, R60 ;  /* 0x000000ffff0c7224 */ /* 0x000fe200078e003c */
[----:B------:R-:W-:-:S03]  /*5430*/  MOV R13, R0 ;  /* 0x00000000000d7202 */ /* 0x000fc60000000f00 */
[----:B------:R-:W-:Y:S02]  /*5440*/  IMAD.X R36, RZ, RZ, R37, P3 ;  /* 0x000000ffff247224 */ /* 0x000fe400018e0625 */
[----:B------:R-:W-:-:S04]  /*5450*/  IMAD.WIDE.U32 R12, R15, UR38, R12 ;  /* 0x000000260f0c7c25 */ /* 0x000fc8000f8e000c */
[----:B------:R-:W-:-:S04]  /*5460*/  IMAD R36, R36, UR38, RZ ;  /* 0x0000002624247c24 */ /* 0x000fc8000f8e02ff */
[----:B------:R-:W-:Y:S01]  /*5470*/  IMAD R15, R15, UR39, R36 ;  /* 0x000000270f0f7c24 */ /* 0x000fe2000f8e0224 */
[----:B------:R-:W-:-:S03]  /*5480*/  LEA R36, P3, R12, UR36, 0x1 ;  /* 0x000000240c247c11 */ /* 0x000fc6000f8608ff */
[----:B------:R-:W-:-:S05]  /*5490*/  IMAD.IADD R13, R13, 0x1, R15 ;  /* 0x000000010d0d7824 */ /* 0x000fca00078e020f */
[----:B------:R-:W-:Y:S02]  /*54a0*/  LEA.HI.X R37, R12, UR37, R13, 0x1, P3 ;  /* 0x000000250c257c11 */ /* 0x000fe400098f0c0d */
[----:B------:R-:W-:-:S13]  /*54b0*/  ISETP.GE.AND P3, PT, R16, UR58, PT ;  /* 0x0000003a10007c0c */ /* 0x000fda000bf66270 */
[----:B------:R-:W1:Y:S04]  /*54c0*/  @!P3 LDS.128 R12, [R87+0x3000] ;  /* 0x00300000570cb984 */ /* 0x000e680000000c00 */
[----:B-1----:R-:W-:Y:S01]  /*54d0*/  @!P3 STG.E.128 desc[UR56][R36.64], R12 ;  /* 0x0000000c2400b986 */ /* 0x002fe2000c101d38 */
[----:B------:R-:W-:-:S13]  /*54e0*/  ISETP.GE.AND P3, PT, R77, UR58, PT ;  /* 0x0000003a4d007c0c */ /* 0x000fda000bf66270 */
[----:B------:R-:W1:Y:S04]  /*54f0*/  @!P3 LDS.128 R12, [R83+0x3000] ;  /* 0x00300000530cb984 */ /* 0x000e680000000c00 */
[----:B-1----:R1:W-:Y:S02]  /*5500*/  @!P3 STG.E.128 desc[UR56][R36.64+0x40], R12 ;  /* 0x0000400c2400b986 */ /* 0x0023e4000c101d38 */
.L_x_453:
[----:B------:R-:W-:Y:S05]  /*5510*/  BSYNC B0 ;  /* 0x0000000000007941 */ /* 0x000fea0003800000 */
.L_x_452:
[----:B-1----:R-:W3:Y:S01]  /*5520*/  LDL R12, [R1] ;  /* 0x00000000010c7983 */ /* 0x002ee20000100800 */
[----:B------:R-:W-:Y:S02]  /*5530*/  VIADD R19, R19, 0x1 ;  /* 0x0000000113137836 */ /* 0x000fe40000000000 */
[----:B0-2---:R-:W-:Y:S01]  /*5540*/  @!P4 VIADD R82, R82, 0x308c0 ;  /* 0x000308c05252c836 */ /* 0x005fe20000000000 */
[----:B------:R-:W-:Y:S01]  /*5550*/  @!PT LDS RZ, [RZ] ;  /* 0x00000000fffff984 */ /* 0x000fe20000000800 */
[----:B------:R-:W-:Y:S01]  /*5560*/  @!PT LDS RZ, [RZ] ;  /* 0x00000000fffff984 */ /* 0x000fe20000000800 */
[----:B------:R-:W-:Y:S01]  /*5570*/  @!PT LDS RZ, [RZ] ;  /* 0x00000000fffff984 */ /* 0x000fe20000000800 */
[----:B------:R-:W-:Y:S01]  /*5580*/  @!PT LDS RZ, [RZ] ;  /* 0x00000000fffff984 */ /* 0x000fe20000000800 */
[----:B------:R0:W-:Y:S06]  /*5590*/  MEMBAR.ALL.CTA ;  /* 0x0000000000007992 */ /* 0x0001ec0000008000 */
[----:B0-----:R-:W0:Y:S02]  /*55a0*/  FENCE.VIEW.ASYNC.S ;  /* 0x00000000000073c6 */ /* 0x001e240000000000 */
[----:B0-----:R0:W-:Y:S01]  /*55b0*/  BAR.SYNC.DEFER_BLOCKING R74, 0x80 ;  /* 0x0002004a0000751d */ /* 0x0011e20000010000 */
[----:B------:R-:W-:-:S02]  /*55c0*/  ISETP.NE.AND P3, PT, R19, 0x2, PT ;  /* 0x000000021300780c */ /* 0x000fc40003f65270 */
[----:B------:R-:W-:Y:S02]  /*55d0*/  @!P4 PRMT R82, RZ, 0x654, R82 ;  /* 0x00000654ff52c816 */ /* 0x000fe40000000052 */
[----:B------:R-:W-:Y:S02]  /*55e0*/  SEL R19, R19, RZ, P3 ;  /* 0x000000ff13137207 */ /* 0x000fe40001800000 */
[----:B------:R0:W-:Y:S01]  /*55f0*/  @!P4 SYNCS.ARRIVE.TRANS64.RED.A1T0 RZ, [R82+URZ], RZ ;  /* 0x000000ff52ffc9a7 */ /* 0x0001e2000810043f */
[----:B---3--:R-:W-:Y:S02]  /*5600*/  LOP3.LUT P5, RZ, R12, 0x2, RZ, 0xc0, !PT ;  /* 0x000000020cff7812 */ /* 0x008fe400078ac0ff */
[----:B------:R-:W-:-:S04]  /*5610*/  SEL R12, RZ, 0x1, P3 ;  /* 0x00000001ff0c7807 */ /* 0x000fc80001800000 */
[----:B------:R-:W-:-:S07]  /*5620*/  LOP3.LUT R153, R153, R12, RZ, 0x3c, !PT ;  /* 0x0000000c99997212 */ /* 0x000fce00078e3cff */
[----:B0-----:R-:W-:Y:S05]  /*5630*/  @P5 BRA `(.L_x_454) ;  /* 0xffffffcc00545947 */ /* 0x001fea000383ffff */
[----:B------:R-:W0:Y:S01]  /*5640*/  S2R R13, SR_TID.X ;  /* 0x00000000000d7919 */ /* 0x000e220000002100 */
[----:B------:R-:W-:Y:S02]  /*5650*/  PLOP3.LUT P0, PT, PT, PT, PT, 0x8, 0x0 ;  /* 0x000000000000781c */ /* 0x000fe40003f0e170 */
[----:B0-----:R-:W-:-:S04]  /*5660*/  SHF.R.U32.HI R13, RZ, 0x7, R13 ;  /* 0x00000007ff0d7819 */ /* 0x001fc8000001160d */
[----:B------:R-:W-:-:S13]  /*5670*/  ISETP.NE.AND P5, PT, R13, 0x1, PT ;  /* 0x000000010d00780c */ /* 0x000fda0003fa5270 */
[----:B------:R-:W-:Y:S06]  /*5680*/  @!P5 BAR.ARV 0x9, 0x100 ;  /* 0x024400000000db1d */ /* 0x000fec0000002000 */
.L_x_400:
[----:B------:R-:W-:Y:S01]  /*5690*/  ISETP.GE.AND P2, PT, R127, 0x1, PT ;  /* 0x000000017f00780c */ /* 0x000fe20003f46270 */
[----:B------:R-:W-:Y:S01]  /*56a0*/  IMAD.MOV.U32 R31, RZ, RZ, RZ ;  /* 0x000000ffff1f7224 */ /* 0x000fe200078e00ff */
[----:B------:R-:W-:Y:S01]  /*56b0*/  PLOP3.LUT P1, PT, PT, PT, PT, 0x80, 0x0 ;  /* 0x000000000000781c */ /* 0x000fe20003f2f070 */
[----:B------:R-:W-:Y:S01]  /*56c0*/  IMAD.MOV.U32 R151, RZ, RZ, RZ ;  /* 0x000000ffff977224 */ /* 0x000fe200078e00ff */
[----:B------:R-:W-:Y:S02]  /*56d0*/  MOV R0, RZ ;  /* 0x000000ff00007202 */ /* 0x000fe40000000f00 */
        /* <DEDUP_REMOVED lines=13> */
[----:B------:R-:W-:Y:S01]  /*57b0*/  IMAD.MOV.U32 R58, RZ, RZ, RZ ;  /* 0x000000ffff3a7224 */ /* 0x000fe200078e00ff */
[----:B------:R-:W-:Y:S01]  /*57c0*/  MOV R13, RZ ;  /* 0x000000ff000d7202 */ /* 0x000fe20000000f00 */
[----:B------:R-:W-:Y:S01]  /*57d0*/  IMAD.MOV.U32 R60, RZ, RZ, RZ ;  /* 0x000000ffff3c7224 */ /* 0x000fe200078e00ff */
[----:B------:R-:W-:Y:S06]  /*57e0*/  @P0 BRA `(.L_x_455) ;  /* 0x00000000000c0947 */ /* 0x000fec0003800000 */
[----:B------:R-:W0:Y:S01]  /*57f0*/  FENCE.VIEW.ASYNC.G ;  /* 0x00000000000073c6 */ /* 0x000e220000000100 */
[----:B------:R-:W-:Y:S05]  /*5800*/  WARPSYNC.ALL ;  /* 0x0000000000007948 */ /* 0x000fea0003800000 */
[----:B0-----:R-:W-:Y:S06]  /*5810*/  BAR.ARV 0xc, 0x200 ;  /* 0x0308000000007b1d */ /* 0x001fec0000002000 */
.L_x_455:
[----:B------:R-:W-:Y:S02]  /*5820*/  IMAD.MOV.U32 R12, RZ, RZ, RZ ;  /* 0x000000ffff0c7224 */ /* 0x000fe400078e00ff */
[----:B------:R-:W-:Y:S01]  /*5830*/  IMAD.MOV.U32 R59, RZ, RZ, RZ ;  /* 0x000000ffff3b7224 */ /* 0x000fe200078e00ff */
[----:B------:R-:W-:Y:S06]  /*5840*/  @!P2 BRA `(.L_x_456) ;  /* 0x000000ac005ca947 */ /* 0x000fec0003800000 */
[----:B------:R-:W-:-:S03]  /*5850*/  UMOV UR4, 0xffffffff ;  /* 0xffffffff00047882 */ /* 0x000fc60000000000 */
[----:B------:R-:W-:Y:S05]  /*5860*/  BRA.DIV UR4, `(.L_x_457) ;  /* 0x0000012a047c7947 */ /* 0x000fea000b800000 */
[----:B------:R-:W0:Y:S02]  /*5870*/  S2R R0, SR_TID.X ;  /* 0x0000000000007919 */ /* 0x000e240000002100 */
[----:B0-----:R-:W-:-:S04]  /*5880*/  IADD3 R3, R0, -0x80, RZ ;  /* 0xffffff8000037810 */ /* 0x001fc80007ffe0ff */
[----:B------:R-:W-:-:S04]  /*5890*/  SHF.R.S32.HI R0, RZ, 0x1f, R3 ;  /* 0x0000001fff007819 */ /* 0x000fc80000011403 */
[----:B------:R-:W-:-:S04]  /*58a0*/  LEA.HI R0, R0, R3, RZ, 0x7 ;  /* 0x0000000300007211 */ /* 0x000fc800078f38ff */
[----:B------:R-:W-:-:S06]  /*58b0*/  SHF.R.S32.HI R0, RZ, 0x7, R0 ;  /* 0x00000007ff007819 */ /* 0x000fcc0000011400 */
[----:B------:R-:W0:Y:S04]  /*58c0*/  SHFL.IDX PT, R0, R0, RZ, 0x1f ;  /* 0x00001fff00007589 */ /* 0x000e2800000e0000 */
[----:B0-----:R1:W-:Y:S02]  /*58d0*/  STL [R1+0x78], R0 ;  /* 0x0000780001007387 */ /* 0x0013e40000100800 */
.L_x_664:
[----:B------:R-:W1:Y:S01]  /*58e0*/  LDL R4, [R1+0x78] ;  /* 0x0000780001047983 */ /* 0x000e620000100800 */
[----:B------:R-:W-:Y:S01]  /*58f0*/  VIADD R3, R2, 0x1e800 ;  /* 0x0001e80002037836 */ /* 0x000fe20000000000 */
[----:B------:R-:W-:Y:S04]  /*5900*/  BSSY B6, `(.L_x_458) ;  /* 0x0000016000067945 */ /* 0x000fe80003800000 */
[----:B------:R-:W-:Y:S01]  /*5910*/  LOP3.LUT P0, RZ, R3, 0x3ff, RZ, 0xc0, !PT ;  /* 0x000003ff03ff7812 */ /* 0x000fe2000780c0ff */
[----:B-1----:R-:W-:-:S05]  /*5920*/  IMAD.HI R0, R4, 0x55555556, RZ ;  /* 0x5555555604007827 */ /* 0x002fca00078e02ff */
[----:B------:R-:W-:-:S05]  /*5930*/  LEA.HI R29, R0, R0, RZ, 0x1 ;  /* 0x00000000001d7211 */ /* 0x000fca00078f08ff */
[----:B------:R-:W-:Y:S02]  /*5940*/  IMAD R29, R29, -0x3, R4 ;  /* 0xfffffffd1d1d7824 */ /* 0x000fe400078e0204 */
[----:B------:R-:W-:Y:S05]  /*5950*/  @!P0 BRA `(.L_x_459) ;  /* 0x0000000000408947 */ /* 0x000fea0003800000 */
[----:B------:R-:W-:Y:S01]  /*5960*/  MOV R0, 0x0 ;  /* 0x0000000000007802 */ /* 0x000fe20000000f00 */
[----:B------:R-:W-:Y:S01]  /*5970*/  ULDC.64 UR4, c[0x4][0xa8] ;  /* 0x01002a0000047ab9 */ /* 0x000fe20000000a00 */
[----:B------:R-:W-:Y:S01]  /*5980*/  ULDC.64 UR6, c[0x4][0xb0] ;  /* 0x01002c0000067ab9 */ /* 0x000fe20000000a00 */
[----:B------:R-:W-:Y:S01]  /*5990*/  IMAD.U32 R4, RZ, RZ, UR4 ;  /* 0x00000004ff047e24 */ /* 0x000fe2000f8e00ff */
[----:B0-----:R0:W1:Y:S01]  /*59a0*/  LDC.64 R14, c[0x4][R0] ;  /* 0x01000000000e7b82 */ /* 0x0010620000000a00 */
[----:B------:R-:W-:Y:S01]  /*59b0*/  IMAD.U32 R5, RZ, RZ, UR5 ;  /* 0x00000005ff057e24 */ /* 0x000fe2000f8e00ff */
[----:B------:R-:W-:Y:S01]  /*59c0*/  ULDC.64 UR4, c[0x4][0x48] ;  /* 0x0100120000047ab9 */ /* 0x000fe20000000a00 */
[----:B------:R-:W-:Y:S01]  /*59d0*/  MOV R6, UR6 ;  /* 0x0000000600067c02 */ /* 0x000fe20008000f00 */
[----:B------:R-:W-:Y:S01]  /*59e0*/  IMAD.U32 R7, RZ, RZ, UR7 ;  /* 0x00000007ff077e24 */ /* 0x000fe2000f8e00ff */
[----:B------:R-:W-:Y:S01]  /*59f0*/  MOV R8, 0x70 ;  /* 0x0000007000087802 */ /* 0x000fe20000000f00 */
[----:B------:R-:W-:-:S02]  /*5a00*/  IMAD.U32 R10, RZ, RZ, UR4 ;  /* 0x00000004ff0a7e24 */ /* 0x000fc4000f8e00ff */
[----:B------:R-:W-:Y:S02]  /*5a10*/  IMAD.U32 R11, RZ, RZ, UR5 ;  /* 0x00000005ff0b7e24 */ /* 0x000fe4000f8e00ff */
[----:B------:R-:W-:Y:S02]  /*5a20*/  IMAD.MOV.U32 R12, RZ, RZ, 0x1 ;  /* 0x00000001ff0c7424 */ /* 0x000fe400078e00ff */
[----:B0-----:R-:W-:-:S07]  /*5a30*/  IMAD.MOV.U32 R13, RZ, RZ, RZ ;  /* 0x000000ffff0d7224 */ /* 0x001fce00078e00ff */
[----:B------:R-:W-:-:S07]  /*5a40*/  LEPC R20, `(.L_x_459) ;  /* 0x000000001014794e */ /* 0x000fce0000000000 */
[----:B-1---5:R-:W-:Y:S05]  /*5a50*/  CALL.ABS.NOINC R14 ;  /* 0x000000000e007343 */ /* 0x022fea0003c00000 */
.L_x_459:
[----:B------:R-:W-:Y:S05]  /*5a60*/  BSYNC B6 ;  /* 0x0000000000067941 */ /* 0x000fea0003800000 */
.L_x_458:
[----:B------:R-:W-:Y:S02]  /*5a70*/  ULDC UR4, c[0x0][0x3f4] ;  /* 0x0000fd0000047ab9 */ /* 0x000fe40000000800 */
[----:B------:R-:W-:-:S13]  /*5a80*/  ISETP.LT.AND P0, PT, RZ, UR4, PT ;  /* 0x00000004ff007c0c */ /* 0x000fda000bf01270 */
[----:B------:R-:W-:Y:S05]  /*5a90*/  @P0 BRA `(.L_x_460) ;  /* 0x0000000000400947 */ /* 0x000fea0003800000 */
[----:B------:R-:W2:Y:S02]  /*5aa0*/  LDL R20, [R1+0x98] ;  /* 0x0000980001147983 */ /* 0x000ea40000100800 */
[----:B--2---:R-:W-:-:S04]  /*5ab0*/  LEA.HI R0, R20, R20, RZ, 0x1 ;  /* 0x0000001414007211 */ /* 0x004fc800078f08ff */
[----:B------:R-:W-:-:S05]  /*5ac0*/  LOP3.LUT R0, R0, 0xfffffffe, RZ, 0xc0, !PT ;  /* 0xfffffffe00007812 */ /* 0x000fca00078ec0ff */
[----:B------:R-:W-:-:S05]  /*5ad0*/  IMAD.IADD R0, R20, 0x1, -R0 ;  /* 0x0000000114007824 */ /* 0x000fca00078e0a00 */
[----:B------:R-:W-:-:S04]  /*5ae0*/  SHF.L.U32 R3, R0, 0x1f, RZ ;  /* 0x0000001f00037819 */ /* 0x000fc800000006ff */
[----:B------:R1:W2:Y:S03]  /*5af0*/  SYNCS.PHASECHK.TRANS64.TRYWAIT P0, [R2+URZ+0x30800], R3 ;  /* 0x03080003020075a7 */ /* 0x0002a6000800017f */
[----:B--2---:R-:W-:Y:S05]  /*5b00*/  @!P0 NANOSLEEP.SYNCS 0x989680 ;  /* 0x009896800000895d */ /* 0x004fea0003900000 */
[----:B------:R-:W2:Y:S01]  /*5b10*/  @!P0 SYNCS.PHASECHK.TRANS64 P0, [R2+URZ+0x30800], R3 ;  /* 0x03080003020085a7 */ /* 0x000ea2000800007f */
[----:B------:R-:W-:Y:S04]  /*5b20*/  BSSY B0, `(.L_x_461) ;  /* 0x0000006000007945 */ /* 0x000fe80003800000 */
[----:B--2---:R-:W-:Y:S05]  /*5b30*/  @P0 BRA `(.L_x_462) ;  /* 0x0000000000100947 */ /* 0x004fea0003800000 */
.L_x_463:
[----:B--2---:R2:W3:Y:S02]  /*5b40*/  SYNCS.PHASECHK.TRANS64.TRYWAIT P0, [R2+URZ+0x30800], R3 ;  /* 0x03080003020075a7 */ /* 0x0044e4000800017f */
[----:B---3--:R-:W-:Y:S05]  /*5b50*/  @!P0 NANOSLEEP.SYNCS 0x989680 ;  /* 0x009896800000895d */ /* 0x008fea0003900000 */
[----:B------:R-:W3:Y:S02]  /*5b60*/  @!P0 SYNCS.PHASECHK.TRANS64 P0, [R2+URZ+0x30800], R3 ;  /* 0x03080003020085a7 */ /* 0x000ee4000800007f */
[----:B---3--:R-:W-:Y:S05]  /*5b70*/  @!P0 BRA `(.L_x_463) ;  /* 0xfffffffc00f08947 */ /* 0x008fea000383ffff */
.L_x_462:
[----:B------:R-:W-:Y:S05]  /*5b80*/  BSYNC B0 ;  /* 0x0000000000007941 */ /* 0x000fea0003800000 */
.L_x_461:
[----:B------:R-:W-:Y:S05]  /*5b90*/  BRA `(.L_x_464) ;  /* 0x0000002000f87947 */ /* 0x000fea0003800000 */
.L_x_460:
[----:B-----5:R-:W-:Y:S01]  /*5ba0*/  SHF.R.S32.HI R0, RZ, 0x1f, R24 ;  /* 0x0000001fff007819 */ /* 0x020fe20000011418 */
[----:B------:R-:W-:Y:S01]  /*5bb0*/  ULDC.64 UR4, c[0x0][0x3f8] ;  /* 0x0000fe0000047ab9 */ /* 0x000fe20000000a00 */
[----:B------:R-:W-:Y:S01]  /*5bc0*/  IADD3 R4, R2, 0xc400, RZ ;  /* 0x0000c40002047810 */ /* 0x000fe20007ffe0ff */
[----:B------:R-:W-:Y:S01]  /*5bd0*/  ULDC.64 UR6, c[0x0][0x408] ;  /* 0x0001020000067ab9 */ /* 0x000fe20000000a00 */
[----:B------:R-:W-:Y:S01]  /*5be0*/  BSSY B6, `(.L_x_465) ;  /* 0x0000021000067945 */ /* 0x000fe20003800000 */
[----:B------:R-:W-:Y:S01]  /*5bf0*/  IMAD R3, R0, UR4, RZ ;  /* 0x0000000400037c24 */ /* 0x000fe2000f8e02ff */
[----:B------:R-:W-:Y:S01]  /*5c00*/  LOP3.LUT P0, RZ, R4, 0x3ff, RZ, 0xc0, !PT ;  /* 0x000003ff04ff7812 */ /* 0x000fe2000780c0ff */
[----:B------:R-:W-:Y:S02]  /*5c10*/  IMAD R9, R0, UR6, RZ ;  /* 0x0000000600097c24 */ /* 0x000fe4000f8e02ff */
[----:B------:R-:W-:-:S04]  /*5c20*/  IMAD.WIDE.U32 R4, R24, UR4, RZ ;  /* 0x0000000418047c25 */ /* 0x000fc8000f8e00ff */
[C---:B------:R-:W-:Y:S01]  /*5c30*/  IMAD R3, R24.reuse, UR5, R3 ;  /* 0x0000000518037c24 */ /* 0x040fe2000f8e0203 */
[----:B------:R-:W-:Y:S01]  /*5c40*/  ULDC.64 UR4, c[0x0][0x3e8] ;  /* 0x0000fa0000047ab9 */ /* 0x000fe20000000a00 */
[----:B------:R-:W-:-:S04]  /*5c50*/  IMAD.WIDE.U32 R6, R24, UR6, RZ ;  /* 0x0000000618067c25 */ /* 0x000fc8000f8e00ff */
[----:B------:R-:W-:Y:S01]  /*5c60*/  IMAD R9, R24, UR7, R9 ;  /* 0x0000000718097c24 */ /* 0x000fe2000f8e0209 */
[----:B------:R-:W-:Y:S01]  /*5c70*/  ULDC.64 UR6, c[0x0][0x400] ;  /* 0x0001000000067ab9 */ /* 0x000fe20000000a00 */
[----:B------:R-:W-:Y:S01]  /*5c80*/  IMAD.IADD R5, R3, 0x1, R5 ;  /* 0x0000000103057824 */ /* 0x000fe200078e0205 */
[----:B------:R-:W-:Y:S01]  /*5c90*/  LEA R24, P1, R4, UR4, 0x1 ;  /* 0x0000000404187c11 */ /* 0x000fe2000f8208ff */
[----:B------:R-:W-:Y:S01]  /*5ca0*/  IMAD.IADD R3, R9, 0x1, R7 ;  /* 0x0000000109037824 */ /* 0x000fe200078e0207 */
[----:B------:R-:W-:Y:S02]  /*5cb0*/  LEA R27, P2, R6, UR6, 0x1 ;  /* 0x00000006061b7c11 */ /* 0x000fe4000f8408ff */
[----:B------:R-:W-:Y:S02]  /*5cc0*/  LEA.HI.X R26, R4, UR5, R5, 0x1, P1 ;  /* 0x00000005041a7c11 */ /* 0x000fe400088f0c05 */
[----:B------:R-:W-:Y:S01]  /*5cd0*/  LEA.HI.X R28, R6, UR7, R3, 0x1, P2 ;  /* 0x00000007061c7c11 */ /* 0x000fe200090f0c03 */
[----:B------:R-:W-:Y:S08]  /*5ce0*/  @!P0 BRA `(.L_x_466) ;  /* 0x0000000000408947 */ /* 0x000ff00003800000 */
[----:B------:R-:W-:Y:S01]  /*5cf0*/  MOV R0, 0x0 ;  /* 0x0000000000007802 */ /* 0x000fe20000000f00 */
[----:B------:R-:W-:Y:S01]  /*5d00*/  ULDC.64 UR4, c[0x4][0xa8] ;  /* 0x01002a0000047ab9 */ /* 0x000fe20000000a00 */
[----:B------:R-:W-:Y:S01]  /*5d10*/  ULDC.64 UR6, c[0x4][0xb0] ;  /* 0x01002c0000067ab9 */ /* 0x000fe20000000a00 */
[----:B------:R-:W-:Y:S01]  /*5d20*/  IMAD.U32 R4, RZ, RZ, UR4 ;  /* 0x00000004ff047e24 */ /* 0x000fe2000f8e00ff */
[----:B0-----:R0:W1:Y:S01]  /*5d30*/  LDC.64 R14, c[0x4][R0] ;  /* 0x01000000000e7b82 */ /* 0x0010620000000a00 */
        /* <DEDUP_REMOVED lines=11> */
.L_x_466:
[----:B------:R-:W-:Y:S05]  /*5df0*/  BSYNC B6 ;  /* 0x0000000000067941 */ /* 0x000fea0003800000 */
.L_x_465:
[----:B------:R-:W-:Y:S01]  /*5e00*/  ULDC.U8 UR4, c[0x0][0x410] ;  /* 0x0001040000047ab9 */ /* 0x000fe20000000000 */
[----:B------:R-:W-:Y:S01]  /*5e10*/  BSSY B0, `(.L_x_467) ;  /* 0x000020e000007945 */ /* 0x000fe20003800000 */
[----:B------:R-:W-:Y:S01]  /*5e20*/  ISETP.NE.AND P0, PT, RZ, UR4, PT ;  /* 0x00000004ff007c0c */ /* 0x000fe2000bf05270 */
[----:B------:R-:W-:-:S12]  /*5e30*/  IMAD R4, R33, 0xc0, R18 ;  /* 0x000000c021047824 */ /* 0x000fd800078e0212 */
[----:B------:R-:W-:Y:S05]  /*5e40*/  @!P0 BRA `(.L_x_468) ;  /* 0x00000010002c8947 */ /* 0x000fea0003800000 */
[----:B------:R-:W-:-:S03]  /*5e50*/  UMOV UR4, 0xffffffff ;  /* 0xffffffff00047882 */ /* 0x000fc60000000000 */
[----:B------:R-:W-:Y:S05]  /*5e60*/  BRA.DIV UR4, `(.L_x_469) ;  /* 0x00000126043c7947 */ /* 0x000fea000b800000 */
[----:B------:R1:W2:Y:S04]  /*5e70*/  SHFL.IDX PT, R3, R26, RZ, 0x1c1f ;  /* 0x001c1fff1a037589 */ /* 0x0002a800000e0000 */
[----:B------:R1:W3:Y:S04]  /*5e80*/  SHFL.IDX PT, R0, R24, RZ, 0x1c1f ;  /* 0x001c1fff18007589 */ /* 0x0002e800000e0000 */
[----:B------:R1:W4:Y:S04]  /*5e90*/  SHFL.IDX PT, R5, R28, RZ, 0x1c1f ;  /* 0x001c1fff1c057589 */ /* 0x00032800000e0000 */
[----:B0-----:R1:W0:Y:S02]  /*5ea0*/  SHFL.IDX PT, R14, R27, RZ, 0x1c1f ;  /* 0x001c1fff1b0e7589 */ /* 0x00122400000e0000 */
.L_x_670:
[----:B------:R-:W5:Y:S01]  /*5eb0*/  LDL R30, [R1+0x70] ;  /* 0x00007000011e7983 */ /* 0x000f620000100800 */
[----:B------:R-:W-:-:S03]  /*5ec0*/  ULDC UR4, c[0x0][0x448] ;  /* 0x0001120000047ab9 */ /* 0x000fc60000000800 */
[----:B------:R-:W2:Y:S01]  /*5ed0*/  LDL R12, [R1+0x98] ;  /* 0x00009800010c7983 */ /* 0x000ea20000100800 */
[----:B------:R-:W-:-:S05]  /*5ee0*/  IMAD R25, R25, UR4, RZ ;  /* 0x0000000419197c24 */ /* 0x000fca000f8e02ff */
[----:B------:R-:W-:Y:S01]  /*5ef0*/  ISETP.GE.AND P0, PT, R4, R25, PT ;  /* 0x000000190400720c */ /* 0x000fe20003f06270 */
[----:B------:R-:W-:Y:S01]  /*5f00*/  BSSY B1, `(.L_x_470) ;  /* 0x0000026000017945 */ /* 0x000fe20003800000 */
[----:B-1----:R-:W-:Y:S01]  /*5f10*/  IMAD R26, R33, -0xc0, R25 ;  /* 0xffffff40211a7824 */ /* 0x002fe200078e0219 */
[----:B------:R-:W-:Y:S02]  /*5f20*/  CS2R R10, SRZ ;  /* 0x00000000000a7805 */ /* 0x000fe4000001ff00 */
[----:B-----5:R-:W-:-:S04]  /*5f30*/  SHF.L.U32 R6, R30, 0x6, RZ ;  /* 0x000000061e067819 */ /* 0x020fc800000006ff */
[----:B------:R-:W-:Y:S02]  /*5f40*/  LOP3.LUT R7, R6, 0x1c0, RZ, 0xc0, !PT ;  /* 0x000001c006077812 */ /* 0x000fe400078ec0ff */
[----:B--2---:R-:W-:Y:S02]  /*5f50*/  LEA.HI R6, R12, R12, RZ, 0x1 ;  /* 0x0000000c0c067211 */ /* 0x004fe400078f08ff */
[----:B------:R-:W-:Y:S02]  /*5f60*/  LOP3.LUT R8, R7, 0x18, R16, 0xf8, !PT ;  /* 0x0000001807087812 */ /* 0x000fe400078ef810 */
[----:B------:R-:W-:Y:S02]  /*5f70*/  LOP3.LUT R4, R6, 0xfffffffe, RZ, 0xc0, !PT ;  /* 0xfffffffe06047812 */ /* 0x000fe400078ec0ff */
[----:B------:R-:W-:-:S03]  /*5f80*/  SHF.R.U32.HI R7, RZ, 0x3, R7 ;  /* 0x00000003ff077819 */ /* 0x000fc60000011607 */
[----:B------:R-:W-:Y:S01]  /*5f90*/  IMAD.IADD R27, R12, 0x1, -R4 ;  /* 0x000000010c1b7824 */ /* 0x000fe200078e0a04 */
[----:B------:R-:W-:Y:S02]  /*5fa0*/  LOP3.LUT R28, R8, R7, RZ, 0x3c, !PT ;  /* 0x00000007081c7212 */ /* 0x000fe400078e3cff */
[----:B------:R-:W-:Y:S02]  /*5fb0*/  CS2R R6, SRZ ;  /* 0x0000000000067805 */ /* 0x000fe4000001ff00 */
[----:B------:R-:W-:Y:S02]  /*5fc0*/  CS2R R8, SRZ ;  /* 0x0000000000087805 */ /* 0x000fe4000001ff00 */
[----:B------:R-:W-:Y:S01]  /*5fd0*/  CS2R R12, SRZ ;  /* 0x00000000000c7805 */ /* 0x000fe2000001ff00 */
[----:B------:R-:W-:Y:S06]  /*5fe0*/  @P0 BRA `(.L_x_471) ;  /* 0x00000000005c0947 */ /* 0x000fec0003800000 */
[----:B------:R-:W-:Y:S01]  /*5ff0*/  ULDC UR4, c[0x0][0x3f4] ;  /* 0x0000fd0000047ab9 */ /* 0x000fe20000000800 */
[C---:B------:R-:W-:Y:S01]  /*6000*/  IMAD.SHL.U32 R9, R154.reuse, 0x2, RZ ;  /* 0x000000029a097824 */ /* 0x040fe200078e00ff */
[----:B------:R-:W-:Y:S01]  /*6010*/  ISETP.GE.AND P3, PT, R154, UR4, PT ;  /* 0x000000049a007c0c */ /* 0x000fe2000bf66270 */
[----:B---3--:R-:W-:Y:S01]  /*6020*/  IMAD.MOV.U32 R6, RZ, RZ, R0 ;  /* 0x000000ffff067224 */ /* 0x008fe200078e0000 */
[----:B------:R-:W-:Y:S02]  /*6030*/  ISETP.GE.AND P2, PT, R22, UR4, PT ;  /* 0x0000000416007c0c */ /* 0x000fe4000bf46270 */
[----:B------:R-:W-:Y:S02]  /*6040*/  SHF.R.S32.HI R13, RZ, 0x1f, R154 ;  /* 0x0000001fff0d7819 */ /* 0x000fe4000001149a */
[----:B------:R-:W-:Y:S02]  /*6050*/  MOV R7, R3 ;  /* 0x0000000300077202 */ /* 0x000fe40000000f00 */
[----:B------:R-:W-:-:S02]  /*6060*/  CS2R R10, SRZ ;  /* 0x00000000000a7805 */ /* 0x000fc4000001ff00 */
[----:B------:R-:W-:Y:S01]  /*6070*/  SHF.L.U64.HI R8, R154, 0x1, R13 ;  /* 0x000000019a087819 */ /* 0x000fe2000001020d */
[----:B----4-:R-:W-:Y:S02]  /*6080*/  IMAD.MOV.U32 R15, RZ, RZ, R5 ;  /* 0x000000ffff0f7224 */ /* 0x010fe400078e0005 */
[-C--:B------:R-:W-:Y:S02]  /*6090*/  @!P3 IADD3 R24, P0, R0, R9.reuse, RZ ;  /* 0x000000090018b210 */ /* 0x080fe40007f1e0ff */
[----:B0-----:R-:W-:Y:S01]  /*60a0*/  @!P3 IADD3 R4, P1, R14, R9, RZ ;  /* 0x000000090e04b210 */ /* 0x001fe20007f3e0ff */
[C---:B------:R-:W-:Y:S01]  /*60b0*/  @!P2 IMAD.WIDE R20, R22.reuse, 0x2, R6 ;  /* 0x000000021614a825 */ /* 0x040fe200078e0206 */
[----:B------:R-:W-:Y:S02]  /*60c0*/  CS2R R6, SRZ ;  /* 0x0000000000067805 */ /* 0x000fe4000001ff00 */
[----:B------:R-:W-:Y:S01]  /*60d0*/  CS2R R12, SRZ ;  /* 0x00000000000c7805 */ /* 0x000fe2000001ff00 */
[--C-:B------:R-:W-:Y:S01]  /*60e0*/  @!P3 IMAD.X R25, R3, 0x1, R8.reuse, P0 ;  /* 0x000000010319b824 */ /* 0x100fe200000e0608 */
[----:B------:R1:W5:Y:S01]  /*60f0*/  @!P2 LD.E.64 R10, desc[UR56][R20.64] ;  /* 0x00000038140aa980 */ /* 0x000362000c101b00 */
[----:B------:R-:W-:Y:S01]  /*6100*/  @!P3 IMAD.X R5, R5, 0x1, R8, P1 ;  /* 0x000000010505b824 */ /* 0x000fe200008e0608 */
[----:B------:R-:W-:Y:S01]  /*6110*/  CS2R R8, SRZ ;  /* 0x0000000000087805 */ /* 0x000fe2000001ff00 */
[----:B------:R-:W-:Y:S01]  /*6120*/  @!P2 IMAD.WIDE R14, R22, 0x2, R14 ;  /* 0x00000002160ea825 */ /* 0x000fe200078e020e */
[----:B------:R1:W5:Y:S04]  /*6130*/  @!P3 LD.E.64 R12, desc[UR56][R24.64] ;  /* 0x00000038180cb980 */ /* 0x000368000c101b00 */
[----:B------:R1:W5:Y:S04]  /*6140*/  @!P2 LD.E.64 R6, desc[UR56][R14.64] ;  /* 0x000000380e06a980 */ /* 0x000368000c101b00 */
[----:B------:R1:W5:Y:S02]  /*6150*/  @!P3 LD.E.64 R8, desc[UR56][R4.64] ;  /* 0x000000380408b980 */ /* 0x000364000c101b00 */
.L_x_471:
[----:B------:R-:W-:Y:S05]  /*6160*/  BSYNC B1 ;  /* 0x0000000000017941 */ /* 0x000fea0003800000 */
.L_x_470:
[----:B---3--:R-:W2:Y:S01]  /*6170*/  S2R R0, SR_TID.X ;  /* 0x0000000000007919 */ /* 0x008ea20000002100 */
[----:B-1--4-:R-:W-:Y:S01]  /*6180*/  SHF.L.U32 R5, R27, 0x1f, RZ ;  /* 0x0000001f1b057819 */ /* 0x012fe200000006ff */
[----:B-----5:R-:W-:Y:S01]  /*6190*/  IMAD.MOV.U32 R34, RZ, RZ, R10 ;  /* 0x000000ffff227224 */ /* 0x020fe200078e000a */
[----:B------:R-:W-:Y:S01]  /*61a0*/  LOP3.LUT P1, RZ, R30, 0x4, RZ, 0xc0, !PT ;  /* 0x000000041eff7812 */ /* 0x000fe2000782c0ff */
[--C-:B0-----:R-:W-:Y:S01]  /*61b0*/  IMAD.MOV.U32 R14, RZ, RZ, R11.reuse ;  /* 0x000000ffff0e7224 */ /* 0x101fe200078e000b */
[----:B------:R-:W0:Y:S01]  /*61c0*/  SYNCS.PHASECHK.TRANS64.TRYWAIT P0, [R2+URZ+0x30800], R5 ;  /* 0x03080005020075a7 */ /* 0x000e22000800017f */
[----:B------:R-:W-:Y:S01]  /*61d0*/  SHF.R.U64 R35, R10, 0x10, R11 ;  /* 0x000000100a237819 */ /* 0x000fe2000000120b */
[----:B------:R-:W-:Y:S01]  /*61e0*/  IMAD.MOV.U32 R10, RZ, RZ, R13 ;  /* 0x000000ffff0a7224 */ /* 0x000fe200078e000d */
[----:B------:R-:W-:Y:S01]  /*61f0*/  SHF.R.U32.HI R15, RZ, 0x10, R11 ;  /* 0x00000010ff0f7819 */ /* 0x000fe2000001160b */
[----:B------:R-:W-:Y:S01]  /*6200*/  IMAD.MOV.U32 R32, RZ, RZ, R6 ;  /* 0x000000ffff207224 */ /* 0x000fe200078e0006 */
[----:B------:R-:W-:Y:S01]  /*6210*/  MOV R11, R12 ;  /* 0x0000000c000b7202 */ /* 0x000fe20000000f00 */
[----:B------:R-:W-:Y:S01]  /*6220*/  BSSY B1, `(.L_x_472) ;  /* 0x000001e000017945 */ /* 0x000fe20003800000 */
[----:B------:R-:W-:-:S02]  /*6230*/  SHF.R.U64 R20, R12, 0x10, R13 ;  /* 0x000000100c147819 */ /* 0x000fc4000000120d */
[----:B------:R-:W-:Y:S01]  /*6240*/  SHF.R.U64 R36, R6, 0x10, R7 ;  /* 0x0000001006247819 */ /* 0x000fe20000001207 */
[----:B------:R-:W-:Y:S01]  /*6250*/  IMAD.MOV.U32 R6, RZ, RZ, R8 ;  /* 0x000000ffff067224 */ /* 0x000fe200078e0008 */
[----:B------:R-:W-:Y:S02]  /*6260*/  SHF.R.U32.HI R13, RZ, 0x10, R13 ;  /* 0x00000010ff0d7819 */ /* 0x000fe4000001160d */
[----:B------:R-:W-:Y:S02]  /*6270*/  MOV R12, R7 ;  /* 0x00000007000c7202 */ /* 0x000fe40000000f00 */
[----:B------:R-:W-:Y:S02]  /*6280*/  SHF.R.U32.HI R21, RZ, 0x10, R7 ;  /* 0x00000010ff157819 */ /* 0x000fe40000011607 */
[----:B------:R-:W-:Y:S02]  /*6290*/  MOV R7, R9 ;  /* 0x0000000900077202 */ /* 0x000fe40000000f00 */
[----:B------:R-:W-:-:S02]  /*62a0*/  VIMNMX R33, R26, 0xc0, PT ;  /* 0x000000c01a217848 */ /* 0x000fc40003fe0100 */
[--C-:B------:R-:W-:Y:S02]  /*62b0*/  SHF.R.U64 R24, R8, 0x10, R9.reuse ;  /* 0x0000001008187819 */ /* 0x100fe40000001209 */
[----:B------:R-:W-:Y:S02]  /*62c0*/  SHF.R.U32.HI R25, RZ, 0x10, R9 ;  /* 0x00000010ff197819 */ /* 0x000fe40000011609 */
[----:B------:R-:W-:Y:S02]  /*62d0*/  PRMT R8, R10, 0x5410, R13 ;  /* 0x000054100a087816 */ /* 0x000fe4000000000d */
[----:B--2---:R-:W-:Y:S02]  /*62e0*/  IADD3 R3, R0, -0x80, RZ ;  /* 0xffffff8000037810 */ /* 0x004fe40007ffe0ff */
[----:B------:R-:W-:Y:S02]  /*62f0*/  PRMT R34, R34, 0x5410, R14 ;  /* 0x0000541022227816 */ /* 0x000fe4000000000e */
[----:B------:R-:W-:-:S02]  /*6300*/  SHF.R.S32.HI R0, RZ, 0x1f, R3 ;  /* 0x0000001fff007819 */ /* 0x000fc40000011403 */
[----:B------:R-:W-:Y:S02]  /*6310*/  PRMT R35, R35, 0x5410, R15 ;  /* 0x0000541023237816 */ /* 0x000fe4000000000f */
[----:B------:R-:W-:Y:S02]  /*6320*/  LEA.HI R0, R0, R3, RZ, 0x5 ;  /* 0x0000000300007211 */ /* 0x000fe400078f28ff */
[----:B------:R-:W-:Y:S02]  /*6330*/  PRMT R10, R20, 0x7610, R10 ;  /* 0x00007610140a7816 */ /* 0x000fe4000000000a */
[----:B------:R-:W-:Y:S02]  /*6340*/  SHF.R.S32.HI R0, RZ, 0x5, R0 ;  /* 0x00000005ff007819 */ /* 0x000fe40000011400 */
[----:B------:R-:W-:Y:S02]  /*6350*/  PRMT R32, R32, 0x5410, R12 ;  /* 0x0000541020207816 */ /* 0x000fe4000000000c */
[----:B------:R-:W-:Y:S01]  /*6360*/  PRMT R36, R36, 0x5410, R21 ;  /* 0x0000541024247816 */ /* 0x000fe20000000015 */
[----:B------:R-:W-:Y:S01]  /*6370*/  IMAD R3, R0, 0x200, R28 ;  /* 0x0000020000037824 */ /* 0x000fe200078e021c */
[----:B------:R-:W-:-:S02]  /*6380*/  PRMT R11, R11, 0x5410, R6 ;  /* 0x000054100b0b7816 */ /* 0x000fc40000000006 */
[----:B------:R-:W-:Y:S01]  /*6390*/  PRMT R9, R7, 0x7610, R9 ;  /* 0x0000761007097816 */ /* 0x000fe20000000009 */
[----:B------:R-:W-:-:S04]  /*63a0*/  IMAD R3, R3, 0x2, R2 ;  /* 0x0000000203037824 */ /* 0x000fc800078e0202 */
[C---:B------:R-:W-:Y:S02]  /*63b0*/  VIADD R4, R3.reuse, 0xc400 ;  /* 0x0000c40003047836 */ /* 0x040fe40000000000 */
[----:B------:R-:W-:Y:S02]  /*63c0*/  VIADD R0, R3, 0xc440 ;  /* 0x0000c44003007836 */ /* 0x000fe40000000000 */
[----:B------:R-:W-:Y:S01]  /*63d0*/  @P1 VIADD R0, R4, 0xffffffc0 ;  /* 0xffffffc004001836 */ /* 0x000fe20000000000 */
[----:B------:R-:W-:Y:S01]  /*63e0*/  ISETP.GE.AND P1, PT, R18, R33, PT ;  /* 0x000000211200720c */ /* 0x000fe20003f26270 */
[----:B0-----:R-:W-:-:S12]  /*63f0*/  @!P0 BRA `(.L_x_473) ;  /* 0x0000012000488947 */ /* 0x001fd80003800000 */
.L_x_671:
[----:B------:R-:W-:Y:S05]  /*6400*/  BSYNC B1 ;  /* 0x0000000000017941 */ /* 0x000fea0003800000 */
.L_x_472:
[----:B------:R-:W-:Y:S01]  /*6410*/  BSSY B1, `(.L_x_474) ;  /* 0x0000057000017945 */ /* 0x000fe20003800000 */
[----:B------:R-:W-:Y:S02]  /*6420*/  PRMT R10, R10, 0x5410, R24 ;  /* 0x000054100a0a7816 */ /* 0x000fe40000000018 */
[----:B------:R-:W-:Y:S01]  /*6430*/  PRMT R9, R9, 0x5410, R25 ;  /* 0x0000541009097816 */ /* 0x000fe20000000019 */
[----:B------:R-:W-:Y:S06]  /*6440*/  @P1 BRA `(.L_x_475) ;  /* 0x00000004004c1947 */ /* 0x000fec0003800000 */
[----:B0-----:R-:W0:Y:S01]  /*6450*/  LDC R5, c[0x0][0x3f4] ;  /* 0x0000fd00ff057b82 */ /* 0x001e220000000800 */
[----:B------:R-:W-:Y:S01]  /*6460*/  BSSY B2, `(.L_x_476) ;  /* 0x000002a000027945 */ /* 0x000fe20003800000 */
[-C--:B0-----:R-:W-:Y:S02]  /*6470*/  ISETP.GE.AND P0, PT, R22, R5.reuse, PT ;  /* 0x000000051600720c */ /* 0x081fe40003f06270 */
[----:B------:R-:W-:-:S11]  /*6480*/  ISETP.GE.AND P1, PT, R154, R5, PT ;  /* 0x000000059a00720c */ /* 0x000fd60003f26270 */
[----:B------:R-:W-:Y:S05]  /*6490*/  @P0 BRA `(.L_x_477) ;  /* 0x0000000000980947 */ /* 0x000fea0003800000 */
[----:B------:R-:W0:Y:S01]  /*64a0*/  LDS.128 R4, [R3+0xc400] ;  /* 0x00c4000003047984 */ /* 0x000e220000000c00 */
[----:B------:R-:W-:Y:S02]  /*64b0*/  HADD2.F32 R25, -RZ, R32.H0_H0 ;  /* 0x20000020ff197230 */ /* 0x000fe40000004100 */
[----:B------:R-:W-:Y:S02]  /*64c0*/  HADD2.F32 R21, -RZ, R34.H0_H0 ;  /* 0x20000022ff157230 */ /* 0x000fe40000004100 */
[----:B------:R-:W-:Y:S02]  /*64d0*/  HADD2.F32 R20, -RZ, R35.H0_H0 ;  /* 0x20000023ff147230 */ /* 0x000fe40000004100 */
[----:B------:R-:W-:Y:S02]  /*64e0*/  HADD2.F32 R24, -RZ, R36.H0_H0 ;  /* 0x20000024ff187230 */ /* 0x000fe40000004100 */
[--C-:B0-----:R-:W-:Y:S02]  /*64f0*/  HADD2.F32 R12, -RZ, R4.reuse.H0_H0 ;  /* 0x20000004ff0c7230 */ /* 0x101fe40000004100 */
[----:B------:R-:W-:-:S02]  /*6500*/  HADD2.F32 R4, -RZ, R4.H1_H1 ;  /* 0x30000004ff047230 */ /* 0x000fc40000004100 */
[--C-:B------:R-:W-:Y:S02]  /*6510*/  HADD2.F32 R13, -RZ, R5.reuse.H0_H0 ;  /* 0x20000005ff0d7230 */ /* 0x100fe40000004100 */
[----:B------:R-:W-:Y:S02]  /*6520*/  HADD2.F32 R5, -RZ, R5.H1_H1 ;  /* 0x30000005ff057230 */ /* 0x000fe40000004100 */
[C---:B------:R-:W-:Y:S01]  /*6530*/  FMUL.FTZ R27, R4.reuse, R25 ;  /* 0x00000019041b7220 */ /* 0x040fe20000410000 */
[-C--:B------:R-:W-:Y:S01]  /*6540*/  FMUL.FTZ R4, R4, R21.reuse ;  /* 0x0000001504047220 */ /* 0x080fe20000410000 */
[--C-:B------:R-:W-:Y:S02]  /*6550*/  HADD2.F32 R14, -RZ, R6.reuse.H0_H0 ;  /* 0x20000006ff0e7230 */ /* 0x100fe40000004100 */
[----:B------:R-:W-:Y:S02]  /*6560*/  HADD2.F32 R15, -RZ, R7.H0_H0 ;  /* 0x20000007ff0f7230 */ /* 0x000fe40000004100 */
[C---:B------:R-:W-:Y:S01]  /*6570*/  FMUL.FTZ R28, R5.reuse, R24 ;  /* 0x00000018051c7220 */ /* 0x040fe20000410000 */
[C---:B------:R-:W-:Y:S01]  /*6580*/  FFMA.FTZ R27, R12.reuse, R21, -R27 ;  /* 0x000000150c1b7223 */ /* 0x040fe2000001081b */
[----:B------:R-:W-:Y:S01]  /*6590*/  FFMA.FTZ R26, R12, R25, R4 ;  /* 0x000000190c1a7223 */ /* 0x000fe20000010004 */
[----:B------:R-:W-:Y:S01]  /*65a0*/  FMUL.FTZ R30, R5, R20 ;  /* 0x00000014051e7220 */ /* 0x000fe20000410000 */
[----:B------:R-:W-:-:S02]  /*65b0*/  HADD2.F32 R6, -RZ, R6.H1_H1 ;  /* 0x30000006ff067230 */ /* 0x000fc40000004100 */
[C---:B------:R-:W-:Y:S01]  /*65c0*/  FFMA.FTZ R28, R13.reuse, R20, -R28 ;  /* 0x000000140d1c7223 */ /* 0x040fe2000001081c */
[----:B------:R-:W-:Y:S02]  /*65d0*/  HADD2.F32 R7, -RZ, R7.H1_H1 ;  /* 0x30000007ff077230 */ /* 0x000fe40000004100 */
[----:B------:R-:W-:Y:S01]  /*65e0*/  FFMA.FTZ R13, R13, R24, R30 ;  /* 0x000000180d0d7223 */ /* 0x000fe2000001001e */
[----:B------:R-:W-:Y:S02]  /*65f0*/  HADD2.F32 R21, -RZ, R32.H1_H1 ;  /* 0x30000020ff157230 */ /* 0x000fe40000004100 */
[----:B------:R-:W-:Y:S02]  /*6600*/  HADD2.F32 R5, -RZ, R34.H1_H1 ;  /* 0x30000022ff057230 */ /* 0x000fe40000004100 */
[----:B------:R-:W-:Y:S02]  /*6610*/  HADD2.F32 R12, -RZ, R36.H1_H1 ;  /* 0x30000024ff0c7230 */ /* 0x000fe40000004100 */
[----:B------:R-:W-:Y:S01]  /*6620*/  FMUL.FTZ R25, R6, R21 ;  /* 0x0000001506197220 */ /* 0x000fe20000410000 */
[----:B------:R-:W-:-:S02]  /*6630*/  HADD2.F32 R4, -RZ, R35.H1_H1 ;  /* 0x30000023ff047230 */ /* 0x000fc40000004100 */
[-C--:B------:R-:W-:Y:S01]  /*6640*/  FMUL.FTZ R20, R6, R5.reuse ;  /* 0x0000000506147220 */ /* 0x080fe20000410000 */
[C---:B------:R-:W-:Y:S01]  /*6650*/  FMUL.FTZ R24, R7.reuse, R12 ;  /* 0x0000000c07187220 */ /* 0x040fe20000410000 */
[C---:B------:R-:W-:Y:S01]  /*6660*/  FFMA.FTZ R6, R14.reuse, R5, -R25 ;  /* 0x000000050e067223 */ /* 0x040fe20000010819 */
[-C--:B------:R-:W-:Y:S01]  /*6670*/  FMUL.FTZ R31, R7, R4.reuse ;  /* 0x00000004071f7220 */ /* 0x080fe20000410000 */
[----:B------:R-:W-:Y:S01]  /*6680*/  FFMA.FTZ R21, R14, R21, R20 ;  /* 0x000000150e157223 */ /* 0x000fe20000010014 */
[C---:B------:R-:W-:Y:S01]  /*6690*/  FFMA.FTZ R7, R15.reuse, R4, -R24 ;  /* 0x000000040f077223 */ /* 0x040fe20000010818 */
[----:B------:R-:W-:Y:S01]  /*66a0*/  F2FP.F16.F32.PACK_AB R4, R26, R27 ;  /* 0x0000001b1a04723e */ /* 0x000fe200000000ff */
[----:B------:R-:W-:Y:S01]  /*66b0*/  FFMA.FTZ R12, R15, R12, R31 ;  /* 0x0000000c0f0c7223 */ /* 0x000fe2000001001f */
[----:B------:R-:W-:Y:S02]  /*66c0*/  F2FP.F16.F32.PACK_AB R5, R13, R28 ;  /* 0x0000001c0d05723e */ /* 0x000fe400000000ff */
[----:B------:R-:W-:-:S02]  /*66d0*/  F2FP.F16.F32.PACK_AB R6, R21, R6 ;  /* 0x000000061506723e */ /* 0x000fc400000000ff */
[----:B------:R-:W-:-:S05]  /*66e0*/  F2FP.F16.F32.PACK_AB R7, R12, R7 ;  /* 0x000000070c07723e */ /* 0x000fca00000000ff */
[----:B------:R0:W-:Y:S02]  /*66f0*/  STS.128 [R3+0xc400], R4 ;  /* 0x00c4000403007388 */ /* 0x0001e40000000c00 */
.L_x_477:
[----:B------:R-:W-:Y:S05]  /*6700*/  BSYNC B2 ;  /* 0x0000000000027941 */ /* 0x000fea0003800000 */
.L_x_476:
[----:B------:R-:W-:Y:S05]  /*6710*/  @P1 BRA `(.L_x_475) ;  /* 0x0000000000981947 */ /* 0x000fea0003800000 */
[----:B0-----:R-:W0:Y:S01]  /*6720*/  LDS.128 R4, [R0] ;  /* 0x0000000000047984 */ /* 0x001e220000000c00 */
[--C-:B------:R-:W-:Y:S02]  /*6730*/  HADD2.F32 R25, -RZ, R11.reuse.H1_H1 ;  /* 0x3000000bff197230 */ /* 0x100fe40000004100 */
[----:B------:R-:W-:Y:S02]  /*6740*/  HADD2.F32 R21, -RZ, R11.H0_H0 ;  /* 0x2000000bff157230 */ /* 0x000fe40000004100 */
[--C-:B------:R-:W-:Y:S02]  /*6750*/  HADD2.F32 R20, -RZ, R10.reuse.H0_H0 ;  /* 0x2000000aff147230 */ /* 0x100fe40000004100 */
[----:B------:R-:W-:Y:S02]  /*6760*/  HADD2.F32 R24, -RZ, R10.H1_H1 ;  /* 0x3000000aff187230 */ /* 0x000fe40000004100 */
        /* <DEDUP_REMOVED lines=16> */
[--C-:B------:R-:W-:Y:S02]  /*6870*/  HADD2.F32 R21, -RZ, R9.reuse.H0_H0 ;  /* 0x20000009ff157230 */ /* 0x100fe40000004100 */
[--C-:B------:R-:W-:Y:S02]  /*6880*/  HADD2.F32 R5, -RZ, R8.reuse.H0_H0 ;  /* 0x20000008ff057230 */ /* 0x100fe40000004100 */
        /* <DEDUP_REMOVED lines=14> */
[----:B------:R1:W-:Y:S02]  /*6970*/  STS.128 [R0], R4 ;  /* 0x0000000400007388 */ /* 0x0003e40000000c00 */
.L_x_475:
[----:B------:R-:W-:Y:S05]  /*6980*/  BSYNC B1 ;  /* 0x0000000000017941 */ /* 0x000fea0003800000 */
.L_x_474:
[----:B01----:R-:W-:-:S05]  /*6990*/  VIADD R4, R18, 0x60 ;  /* 0x0000006012047836 */ /* 0x003fca0000000000 */
[----:B------:R-:W-:-:S13]  /*69a0*/  ISETP.GE.AND P0, PT, R4, R33, PT ;  /* 0x000000210400720c */ /* 0x000fda0003f06270 */
[----:B------:R-:W-:Y:S05]  /*69b0*/  @P0 BRA `(.L_x_478) ;  /* 0x00000014004c0947 */ /* 0x000fea0003800000 */
[----:B------:R-:W0:Y:S01]  /*69c0*/  LDC R5, c[0x0][0x3f4] ;  /* 0x0000fd00ff057b82 */ /* 0x000e220000000800 */
        /* <DEDUP_REMOVED lines=9> */
[----:B------:R-:W-:Y:S02]  /*6a60*/  HADD2.F32 R28, -RZ, R32.H1_H1 ;  /* 0x30000020ff1c7230 */ /* 0x000fe40000004100 */
[----:B------:R-:W-:-:S02]  /*6a70*/  HADD2.F32 R33, -RZ, R36.H1_H1 ;  /* 0x30000024ff217230 */ /* 0x000fc40000004100 */
[--C-:B0-----:R-:W-:Y:S02]  /*6a80*/  HADD2.F32 R12, -RZ, R4.reuse.H0_H0 ;  /* 0x20000004ff0c7230 */ /* 0x101fe40000004100 */
[----:B------:R-:W-:Y:S02]  /*6a90*/  HADD2.F32 R4, -RZ, R4.H1_H1 ;  /* 0x30000004ff047230 */ /* 0x000fe40000004100 */
[--C-:B------:R-:W-:Y:S02]  /*6aa0*/  HADD2.F32 R13, -RZ, R5.reuse.H0_H0 ;  /* 0x20000005ff0d7230 */ /* 0x100fe40000004100 */
[----:B------:R-:W-:Y:S02]  /*6ab0*/  HADD2.F32 R5, -RZ, R5.H1_H1 ;  /* 0x30000005ff057230 */ /* 0x000fe40000004100 */
[-C--:B------:R-:W-:Y:S01]  /*6ac0*/  FMUL.FTZ R21, R26, R4.reuse ;  /* 0x000000041a157220 */ /* 0x080fe20000410000 */
[----:B------:R-:W-:Y:S01]  /*6ad0*/  FMUL.FTZ R25, R24, R4 ;  /* 0x0000000418197220 */ /* 0x000fe20000410000 */
[----:B------:R-:W-:-:S02]  /*6ae0*/  HADD2.F32 R14, -RZ, R6.H0_H0 ;  /* 0x20000006ff0e7230 */ /* 0x000fc40000004100 */
[-C--:B------:R-:W-:Y:S01]  /*6af0*/  FMUL.FTZ R20, R31, R5.reuse ;  /* 0x000000051f147220 */ /* 0x080fe20000410000 */
[-C--:B------:R-:W-:Y:S01]  /*6b00*/  FFMA.FTZ R4, R24, R12.reuse, -R21 ;  /* 0x0000000c18047223 */ /* 0x080fe20000010815 */
[----:B------:R-:W-:Y:S01]  /*6b10*/  FFMA.FTZ R25, R26, R12, R25 ;  /* 0x0000000c1a197223 */ /* 0x000fe20000010019 */
[C---:B------:R-:W-:Y:S01]  /*6b20*/  FMUL.FTZ R12, R27.reuse, R5 ;  /* 0x000000051b0c7220 */ /* 0x040fe20000410000 */
[--C-:B------:R-:W-:Y:S02]  /*6b30*/  HADD2.F32 R15, -RZ, R7.reuse.H0_H0 ;  /* 0x20000007ff0f7230 */ /* 0x100fe40000004100 */
[-C--:B------:R-:W-:Y:S01]  /*6b40*/  FFMA.FTZ R5, R27, R13.reuse, -R20 ;  /* 0x0000000d1b057223 */ /* 0x080fe20000010814 */
[----:B------:R-:W-:Y:S02]  /*6b50*/  HADD2.F32 R6, -RZ, R6.H1_H1 ;  /* 0x30000006ff067230 */ /* 0x000fe40000004100 */
[----:B------:R-:W-:Y:S01]  /*6b60*/  FFMA.FTZ R12, R31, R13, R12 ;  /* 0x0000000d1f0c7223 */ /* 0x000fe2000001000c */
[----:B------:R-:W-:Y:S01]  /*6b70*/  HADD2.F32 R7, -RZ, R7.H1_H1 ;  /* 0x30000007ff077230 */ /* 0x000fe20000004100 */
[----:B------:R-:W-:Y:S01]  /*6b80*/  F2FP.F16.F32.PACK_AB R4, R25, R4 ;  /* 0x000000041904723e */ /* 0x000fe200000000ff */
[----:B------:R-:W-:-:S02]  /*6b90*/  HADD2.F32 R26, -RZ, R34.H1_H1 ;  /* 0x30000022ff1a7230 */ /* 0x000fc40000004100 */
[-C--:B------:R-:W-:Y:S01]  /*6ba0*/  FMUL.FTZ R13, R28, R6.reuse ;  /* 0x000000061c0d7220 */ /* 0x080fe20000410000 */
[----:B------:R-:W-:Y:S02]  /*6bb0*/  HADD2.F32 R27, -RZ, R35.H1_H1 ;  /* 0x30000023ff1b7230 */ /* 0x000fe40000004100 */
[----:B------:R-:W-:Y:S01]  /*6bc0*/  FMUL.FTZ R20, R33, R7 ;  /* 0x0000000721147220 */ /* 0x000fe20000410000 */
[----:B------:R-:W-:Y:S01]  /*6bd0*/  F2FP.F16.F32.PACK_AB R5, R12, R5 ;  /* 0x000000050c05723e */ /* 0x000fe200000000ff */
[C---:B------:R-:W-:Y:S01]  /*6be0*/  FMUL.FTZ R21, R26.reuse, R6 ;  /* 0x000000061a157220 */ /* 0x040fe20000410000 */
[-C--:B------:R-:W-:Y:S01]  /*6bf0*/  FFMA.FTZ R6, R26, R14.reuse, -R13 ;  /* 0x0000000e1a067223 */ /* 0x080fe2000001080d */
[C---:B------:R-:W-:Y:S01]  /*6c00*/  FMUL.FTZ R24, R27.reuse, R7 ;  /* 0x000000071b187220 */ /* 0x040fe20000410000 */
[-C--:B------:R-:W-:Y:S01]  /*6c10*/  FFMA.FTZ R7, R27, R15.reuse, -R20 ;  /* 0x0000000f1b077223 */ /* 0x080fe20000010814 */
[----:B------:R-:W-:Y:S02]  /*6c20*/  FFMA.FTZ R21, R28, R14, R21 ;  /* 0x0000000e1c157223 */ /* 0x000fe40000010015 */
[----:B------:R-:W-:-:S03]  /*6c30*/  FFMA.FTZ R24, R33, R15, R24 ;  /* 0x0000000f21187223 */ /* 0x000fc60000010018 */
[----:B------:R-:W-:Y:S02]  /*6c40*/  F2FP.F16.F32.PACK_AB R6, R21, R6 ;  /* 0x000000061506723e */ /* 0x000fe400000000ff */
[----:B------:R-:W-:-:S05]  /*6c50*/  F2FP.F16.F32.PACK_AB R7, R24, R7 ;  /* 0x000000071807723e */ /* 0x000fca00000000ff */
[----:B------:R0:W-:Y:S02]  /*6c60*/  STS.128 [R3+0xf400], R4 ;  /* 0x00f4000403007388 */ /* 0x0001e40000000c00 */
.L_x_480:
[----:B------:R-:W-:Y:S05]  /*6c70*/  BSYNC B1 ;  /* 0x0000000000017941 */ /* 0x000fea0003800000 */
.L_x_479:
[----:B------:R-:W-:Y:S05]  /*6c80*/  @P1 BRA `(.L_x_478) ;  /* 0x0000001000981947 */ /* 0x000fea0003800000 */
[----:B0-----:R-:W0:Y:S01]  /*6c90*/  LDS.128 R4, [R0+0x3000] ;  /* 0x0030000000047984 */ /* 0x001e220000000c00 */
[--C-:B------:R-:W-:Y:S02]  /*6ca0*/  HADD2.F32 R21, -RZ, R11.reuse.H1_H1 ;  /* 0x3000000bff157230 */ /* 0x100fe40000004100 */
[--C-:B------:R-:W-:Y:S02]  /*6cb0*/  HADD2.F32 R24, -RZ, R10.reuse.H0_H0 ;  /* 0x2000000aff187230 */ /* 0x100fe40000004100 */
[----:B------:R-:W-:Y:S02]  /*6cc0*/  HADD2.F32 R26, -RZ, R10.H1_H1 ;  /* 0x3000000aff1a7230 */ /* 0x000fe40000004100 */
[----:B------:R-:W-:Y:S02]  /*6cd0*/  HADD2.F32 R15, -RZ, R11.H0_H0 ;  /* 0x2000000bff0f7230 */ /* 0x000fe40000004100 */
[----:B------:R-:W-:Y:S02]  /*6ce0*/  HADD2.F32 R25, -RZ, R9.H0_H0 ;  /* 0x20000009ff197230 */ /* 0x000fe40000004100 */
[----:B0-----:R-:W-:-:S02]  /*6cf0*/  HADD2.F32 R3, -RZ, R4.H0_H0 ;  /* 0x20000004ff037230 */ /* 0x001fc40000004100 */
[----:B------:R-:W-:Y:S02]  /*6d00*/  HADD2.F32 R4, -RZ, R4.H1_H1 ;  /* 0x30000004ff047230 */ /* 0x000fe40000004100 */
[--C-:B------:R-:W-:Y:S02]  /*6d10*/  HADD2.F32 R10, -RZ, R5.reuse.H0_H0 ;  /* 0x20000005ff0a7230 */ /* 0x100fe40000004100 */
[----:B------:R-:W-:Y:S02]  /*6d20*/  HADD2.F32 R5, -RZ, R5.H1_H1 ;  /* 0x30000005ff057230 */ /* 0x000fe40000004100 */
[-C--:B------:R-:W-:Y:S01]  /*6d30*/  FMUL.FTZ R14, R21, R4.reuse ;  /* 0x00000004150e7220 */ /* 0x080fe20000410000 */
[C---:B------:R-:W-:Y:S01]  /*6d40*/  FMUL.FTZ R20, R15.reuse, R4 ;  /* 0x000000040f147220 */ /* 0x040fe20000410000 */
[----:B------:R-:W-:Y:S02]  /*6d50*/  HADD2.F32 R11, -RZ, R6.H0_H0 ;  /* 0x20000006ff0b7230 */ /* 0x000fe40000004100 */
[----:B------:R-:W-:Y:S01]  /*6d60*/  FMUL.FTZ R13, R26, R5 ;  /* 0x000000051a0d7220 */ /* 0x000fe20000410000 */
[----:B------:R-:W-:Y:S01]  /*6d70*/  FFMA.FTZ R4, R15, R3, -R14 ;  /* 0x000000030f047223 */ /* 0x000fe2000001080e */
[----:B------:R-:W-:Y:S01]  /*6d80*/  FMUL.FTZ R15, R24, R5 ;  /* 0x00000005180f7220 */ /* 0x000fe20000410000 */
[----:B------:R-:W-:-:S02]  /*6d90*/  HADD2.F32 R12, -RZ, R7.H0_H0 ;  /* 0x20000007ff0c7230 */ /* 0x000fc40000004100 */
[-C--:B------:R-:W-:Y:S01]  /*6da0*/  FFMA.FTZ R5, R24, R10.reuse, -R13 ;  /* 0x0000000a18057223 */ /* 0x080fe2000001080d */
[----:B------:R-:W-:Y:S02]  /*6db0*/  HADD2.F32 R6, -RZ, R6.H1_H1 ;  /* 0x30000006ff067230 */ /* 0x000fe40000004100 */
[----:B------:R-:W-:Y:S01]  /*6dc0*/  FFMA.FTZ R3, R21, R3, R20 ;  /* 0x0000000315037223 */ /* 0x000fe20000010014 */
[----:B------:R-:W-:Y:S02]  /*6dd0*/  HADD2.F32 R7, -RZ, R7.H1_H1 ;  /* 0x30000007ff077230 */ /* 0x000fe40000004100 */
[----:B------:R-:W-:Y:S01]  /*6de0*/  FFMA.FTZ R10, R26, R10, R15 ;  /* 0x0000000a1a0a7223 */ /* 0x000fe2000001000f */
[----:B------:R-:W-:Y:S02]  /*6df0*/  HADD2.F32 R24, -RZ, R9.H1_H1 ;  /* 0x30000009ff187230 */ /* 0x000fe40000004100 */
[--C-:B------:R-:W-:Y:S01]  /*6e00*/  HADD2.F32 R21, -RZ, R8.reuse.H0_H0 ;  /* 0x20000008ff157230 */ /* 0x100fe20000004100 */
[----:B------:R-:W-:Y:S01]  /*6e10*/  F2FP.F16.F32.PACK_AB R4, R3, R4 ;  /* 0x000000040304723e */ /* 0x000fe200000000ff */
[----:B------:R-:W-:-:S02]  /*6e20*/  HADD2.F32 R20, -RZ, R8.H1_H1 ;  /* 0x30000008ff147230 */ /* 0x000fc40000004100 */
[-C--:B------:R-:W-:Y:S01]  /*6e30*/  FMUL.FTZ R8, R25, R6.reuse ;  /* 0x0000000619087220 */ /* 0x080fe20000410000 */
[----:B------:R-:W-:Y:S01]  /*6e40*/  FMUL.FTZ R9, R24, R7 ;  /* 0x0000000718097220 */ /* 0x000fe20000410000 */
[C---:B------:R-:W-:Y:S01]  /*6e50*/  FMUL.FTZ R14, R21.reuse, R6 ;  /* 0x00000006150e7220 */ /* 0x040fe20000410000 */
[----:B------:R-:W-:Y:S01]  /*6e60*/  F2FP.F16.F32.PACK_AB R5, R10, R5 ;  /* 0x000000050a05723e */ /* 0x000fe200000000ff */
[C---:B------:R-:W-:Y:S01]  /*6e70*/  FMUL.FTZ R13, R20.reuse, R7 ;  /* 0x00000007140d7220 */ /* 0x040fe20000410000 */
[-C--:B------:R-:W-:Y:S01]  /*6e80*/  FFMA.FTZ R6, R21, R11.reuse, -R8 ;  /* 0x0000000b15067223 */ /* 0x080fe20000010808 */
[-C--:B------:R-:W-:Y:S01]  /*6e90*/  FFMA.FTZ R7, R20, R12.reuse, -R9 ;  /* 0x0000000c14077223 */ /* 0x080fe20000010809 */
[----:B------:R-:W-:Y:S01]  /*6ea0*/  FFMA.FTZ R11, R25, R11, R14 ;  /* 0x0000000b190b7223 */ /* 0x000fe2000001000e */
[----:B------:R-:W-:-:S04]  /*6eb0*/  FFMA.FTZ R12, R24, R12, R13 ;  /* 0x0000000c180c7223 */ /* 0x000fc8000001000d */
[----:B------:R-:W-:Y:S02]  /*6ec0*/  F2FP.F16.F32.PACK_AB R6, R11, R6 ;  /* 0x000000060b06723e */ /* 0x000fe400000000ff */
[----:B------:R-:W-:-:S05]  /*6ed0*/  F2FP.F16.F32.PACK_AB R7, R12, R7 ;  /* 0x000000070c07723e */ /* 0x000fca00000000ff */
[----:B------:R1:W-:Y:S01]  /*6ee0*/  STS.128 [R0+0x3000], R4 ;  /* 0x0030000400007388 */ /* 0x0003e20000000c00 */
[----:B------:R-:W-:Y:S05]  /*6ef0*/  BRA `(.L_x_478) ;  /* 0x0000000c00fc7947 */ /* 0x000fea0003800000 */
.L_x_468:
[----:B------:R-:W-:-:S03]  /*6f00*/  UMOV UR4, 0xffffffff ;  /* 0xffffffff00047882 */ /* 0x000fc60000000000 */
[----:B------:R-:W-:Y:S05]  /*6f10*/  BRA.DIV UR4, `(.L_x_481) ;  /* 0x0000011604947947 */ /* 0x000fea000b800000 */
[----:B------:R1:W2:Y:S04]  /*6f20*/  SHFL.IDX PT, R0, R26, RZ, 0x1c1f ;  /* 0x001c1fff1a007589 */ /* 0x0002a800000e0000 */
[----:B------:R1:W3:Y:S04]  /*6f30*/  SHFL.IDX PT, R3, R24, RZ, 0x1c1f ;  /* 0x001c1fff18037589 */ /* 0x0002e800000e0000 */
[----:B------:R1:W4:Y:S04]  /*6f40*/  SHFL.IDX PT, R20, R28, RZ, 0x1c1f ;  /* 0x001c1fff1c147589 */ /* 0x00032800000e0000 */
[----:B0-----:R1:W0:Y:S02]  /*6f50*/  SHFL.IDX PT, R14, R27, RZ, 0x1c1f ;  /* 0x001c1fff1b0e7589 */ /* 0x00122400000e0000 */
.L_x_677:
[----:B------:R-:W5:Y:S01]  /*6f60*/  LDL R6, [R1+0x98] ;  /* 0x0000980001067983 */ /* 0x000f620000100800 */
[----:B------:R-:W-:Y:S01]  /*6f70*/  ULDC UR4, c[0x0][0x448] ;  /* 0x0001120000047ab9 */ /* 0x000fe20000000800 */
[----:B------:R-:W-:Y:S01]  /*6f80*/  BSSY B1, `(.L_x_482) ;  /* 0x000001a000017945 */ /* 0x000fe20003800000 */
[----:B------:R-:W-:Y:S01]  /*6f90*/  IMAD R21, R25, UR4, RZ ;  /* 0x0000000419157c24 */ /* 0x000fe2000f8e02ff */
[----:B------:R-:W-:Y:S02]  /*6fa0*/  CS2R R8, SRZ ;  /* 0x0000000000087805 */ /* 0x000fe4000001ff00 */
[----:B------:R-:W-:Y:S02]  /*6fb0*/  CS2R R10, SRZ ;  /* 0x00000000000a7805 */ /* 0x000fe4000001ff00 */
[----:B------:R-:W-:Y:S01]  /*6fc0*/  ISETP.GE.AND P0, PT, R4, R21, PT ;  /* 0x000000150400720c */ /* 0x000fe20003f06270 */
[----:B------:R-:W-:Y:S01]  /*6fd0*/  IMAD R21, R33, -0xc0, R21 ;  /* 0xffffff4021157824 */ /* 0x000fe200078e0215 */
[----:B-----5:R-:W-:-:S04]  /*6fe0*/  LEA.HI R5, R6, R6, RZ, 0x1 ;  /* 0x0000000606057211 */ /* 0x020fc800078f08ff */
[----:B------:R-:W-:-:S05]  /*6ff0*/  LOP3.LUT R5, R5, 0xfffffffe, RZ, 0xc0, !PT ;  /* 0xfffffffe05057812 */ /* 0x000fca00078ec0ff */
[----:B------:R-:W-:Y:S01]  /*7000*/  IMAD.IADD R25, R6, 0x1, -R5 ;  /* 0x0000000106197824 */ /* 0x000fe200078e0a05 */
[----:B------:R-:W-:Y:S02]  /*7010*/  CS2R R4, SRZ ;  /* 0x0000000000047805 */ /* 0x000fe4000001ff00 */
[----:B------:R-:W-:Y:S02]  /*7020*/  CS2R R6, SRZ ;  /* 0x0000000000067805 */ /* 0x000fe4000001ff00 */
[----:B------:R-:W-:Y:S01]  /*7030*/  SHF.L.U32 R25, R25, 0x1f, RZ ;  /* 0x0000001f19197819 */ /* 0x000fe200000006ff */
[----:B------:R-:W-:Y:S06]  /*7040*/  @P0 BRA `(.L_x_483) ;  /* 0x0000000000340947 */ /* 0x000fec0003800000 */
[----:B------:R-:W-:Y:S01]  /*7050*/  ULDC UR4, c[0x0][0x3f4] ;  /* 0x0000fd0000047ab9 */ /* 0x000fe20000000800 */
[C---:B------:R-:W-:Y:S02]  /*7060*/  SHF.L.U32 R15, R16.reuse, 0x1, RZ ;  /* 0x00000001100f7819 */ /* 0x040fe400000006ff */
[C---:B------:R-:W-:Y:S02]  /*7070*/  ISETP.GE.AND P2, PT, R16.reuse, UR4, PT ;  /* 0x0000000410007c0c */ /* 0x040fe4000bf46270 */
[----:B------:R-:W-:Y:S02]  /*7080*/  SHF.R.S32.HI R5, RZ, 0x1f, R16 ;  /* 0x0000001fff057819 */ /* 0x000fe40000011410 */
[----:B---3--:R-:W-:Y:S02]  /*7090*/  IADD3 R12, P0, R3, R15, RZ ;  /* 0x0000000f030c7210 */ /* 0x008fe40007f1e0ff */
[----:B------:R-:W-:Y:S02]  /*70a0*/  SHF.L.U64.HI R3, R16, 0x1, R5 ;  /* 0x0000000110037819 */ /* 0x000fe40000010205 */
[----:B------:R-:W-:-:S02]  /*70b0*/  CS2R R4, SRZ ;  /* 0x0000000000047805 */ /* 0x000fc4000001ff00 */
[----:B0-----:R-:W-:Y:S01]  /*70c0*/  IADD3 R14, P1, R14, R15, RZ ;  /* 0x0000000f0e0e7210 */ /* 0x001fe20007f3e0ff */
[----:B--2---:R-:W-:-:S04]  /*70d0*/  IMAD.X R13, R0, 0x1, R3, P0 ;  /* 0x00000001000d7824 */ /* 0x004fc800000e0603 */
[----:B----4-:R-:W-:Y:S01]  /*70e0*/  IMAD.X R15, R20, 0x1, R3, P1 ;  /* 0x00000001140f7824 */ /* 0x010fe200008e0603 */
[----:B------:R-:W-:Y:S07]  /*70f0*/  @P2 BRA `(.L_x_483) ;  /* 0x0000000000082947 */ /* 0x000fee0003800000 */
[----:B------:R0:W5:Y:S04]  /*7100*/  LD.E.128 R4, desc[UR56][R12.64] ;  /* 0x000000380c047980 */ /* 0x000168000c101d00 */
[----:B------:R0:W5:Y:S02]  /*7110*/  LD.E.128 R8, desc[UR56][R14.64] ;  /* 0x000000380e087980 */ /* 0x000164000c101d00 */
.L_x_483:
[----:B------:R-:W-:Y:S05]  /*7120*/  BSYNC B1 ;  /* 0x0000000000017941 */ /* 0x000fea0003800000 */
.L_x_482:
[----:B------:R-:W1:Y:S01]  /*7130*/  SYNCS.PHASECHK.TRANS64.TRYWAIT P1, [R2+URZ+0x30800], R25 ;  /* 0x03080019020075a7 */ /* 0x000e62000802017f */
[----:B----45:R-:W-:Y:S01]  /*7140*/  IMAD.MOV.U32 R20, RZ, RZ, R4 ;  /* 0x000000ffff147224 */ /* 0x030fe200078e0004 */
[----:B0-----:R-:W-:Y:S01]  /*7150*/  SHF.R.U64 R13, R4, 0x10, R5 ;  /* 0x00000010040d7819 */ /* 0x001fe20000001205 */
[----:B------:R-:W-:Y:S01]  /*7160*/  IMAD.MOV.U32 R14, RZ, RZ, R10 ;  /* 0x000000ffff0e7224 */ /* 0x000fe200078e000a */
[----:B---3--:R-:W-:Y:S01]  /*7170*/  MOV R3, R9 ;  /* 0x0000000900037202 */ /* 0x008fe20000000f00 */
[----:B------:R-:W-:Y:S01]  /*7180*/  IMAD.MOV.U32 R12, RZ, RZ, R6 ;  /* 0x000000ffff0c7224 */ /* 0x000fe200078e0006 */
[--C-:B------:R-:W-:Y:S01]  /*7190*/  SHF.R.U64 R10, R10, 0x10, R11.reuse ;  /* 0x000000100a0a7819 */ /* 0x100fe2000000120b */
[----:B------:R-:W-:Y:S01]  /*71a0*/  IMAD.MOV.U32 R44, RZ, RZ, R8 ;  /* 0x000000ffff2c7224 */ /* 0x000fe200078e0008 */
[----:B------:R-:W-:Y:S01]  /*71b0*/  MOV R15, R5 ;  /* 0x00000005000f7202 */ /* 0x000fe20000000f00 */
[----:B------:R-:W-:Y:S01]  /*71c0*/  IMAD.MOV.U32 R4, RZ, RZ, R11 ;  /* 0x000000ffff047224 */ /* 0x000fe200078e000b */
[--C-:B------:R-:W-:Y:S01]  /*71d0*/  SHF.R.U64 R6, R6, 0x10, R7.reuse ;  /* 0x0000001006067819 */ /* 0x100fe20000001207 */
[----:B--2---:R-:W-:Y:S01]  /*71e0*/  IMAD.MOV.U32 R0, RZ, RZ, R7 ;  /* 0x000000ffff007224 */ /* 0x004fe200078e0007 */
[----:B------:R-:W-:Y:S01]  /*71f0*/  SHF.R.U64 R8, R8, 0x10, R9 ;  /* 0x0000001008087819 */ /* 0x000fe20000001209 */
[----:B-1----:R-:W-:Y:S01]  /*7200*/  VIADD R24, R18, 0x60 ;  /* 0x0000006012187836 */ /* 0x002fe20000000000 */
[----:B------:R-:W-:Y:S01]  /*7210*/  SHF.R.U32.HI R11, RZ, 0x10, R11 ;  /* 0x00000010ff0b7819 */ /* 0x000fe2000001160b */
[----:B------:R-:W-:Y:S01]  /*7220*/  BSSY B1, `(.L_x_484) ;  /* 0x0000013000017945 */ /* 0x000fe20003800000 */
[----:B------:R-:W0:Y:S01]  /*7230*/  LDC R27, c[0x0][0x3f4] ;  /* 0x0000fd00ff1b7b82 */ /* 0x000e220000000800 */
[----:B------:R-:W-:-:S02]  /*7240*/  VIMNMX R21, R21, 0xc0, PT ;  /* 0x000000c015157848 */ /* 0x000fc40003fe0100 */
[----:B------:R-:W-:Y:S02]  /*7250*/  SHF.R.U32.HI R5, RZ, 0x10, R5 ;  /* 0x00000010ff057819 */ /* 0x000fe40000011605 */
[----:B------:R-:W-:Y:S02]  /*7260*/  SHF.R.U32.HI R7, RZ, 0x10, R7 ;  /* 0x00000010ff077819 */ /* 0x000fe40000011607 */
[----:B------:R-:W-:Y:S02]  /*7270*/  SHF.R.U32.HI R9, RZ, 0x10, R9 ;  /* 0x00000010ff097819 */ /* 0x000fe40000011609 */
[----:B------:R-:W-:Y:S02]  /*7280*/  PRMT R20, R3, 0x5410, R20 ;  /* 0x0000541003147816 */ /* 0x000fe40000000014 */
[----:B------:R-:W-:Y:S02]  /*7290*/  PRMT R15, R15, 0x5410, R13 ;  /* 0x000054100f0f7816 */ /* 0x000fe4000000000d */
[----:B------:R-:W-:-:S02]  /*72a0*/  PRMT R3, R4, 0x5410, R11 ;  /* 0x0000541004037816 */ /* 0x000fc4000000000b */
[----:B------:R-:W-:Y:S02]  /*72b0*/  PRMT R13, R10, 0x5410, R5 ;  /* 0x000054100a0d7816 */ /* 0x000fe40000000005 */
[----:B------:R-:W-:Y:S02]  /*72c0*/  PRMT R12, R6, 0x5410, R12 ;  /* 0x00005410060c7816 */ /* 0x000fe4000000000c */
[----:B------:R-:W-:Y:S02]  /*72d0*/  PRMT R0, R7, 0x5410, R0 ;  /* 0x0000541007007816 */ /* 0x000fe40000000000 */
[----:B------:R-:W-:Y:S02]  /*72e0*/  PRMT R44, R44, 0x5410, R8 ;  /* 0x000054102c2c7816 */ /* 0x000fe40000000008 */
[----:B------:R-:W-:Y:S02]  /*72f0*/  PRMT R14, R14, 0x5410, R9 ;  /* 0x000054100e0e7816 */ /* 0x000fe40000000009 */
[----:B0-----:R-:W-:-:S02]  /*7300*/  ISETP.GE.AND P0, PT, R16, R27, PT ;  /* 0x0000001b1000720c */ /* 0x001fc40003f06270 */
[----:B------:R-:W-:Y:S02]  /*7310*/  IADD3 R4, R16, R27, RZ ;  /* 0x0000001b10047210 */ /* 0x000fe40007ffe0ff */
[-C--:B------:R-:W-:Y:S02]  /*7320*/  ISETP.GE.OR P2, PT, R18, R21.reuse, P0 ;  /* 0x000000151200720c */ /* 0x080fe40000746670 */
[----:B------:R-:W-:Y:S01]  /*7330*/  ISETP.GE.OR P0, PT, R24, R21, P0 ;  /* 0x000000151800720c */ /* 0x000fe20000706670 */
[----:B------:R-:W-:-:S12]  /*7340*/  @!P1 BRA `(.L_x_485) ;  /* 0x0000011000f89947 */ /* 0x000fd80003800000 */
.L_x_678:
[----:B------:R-:W-:Y:S05]  /*7350*/  BSYNC B1 ;  /* 0x0000000000017941 */ /* 0x000fea0003800000 */
.L_x_484:
[----:B------:R-:W-:Y:S01]  /*7360*/  BSSY B1, `(.L_x_486) ;  /* 0x000005f000017945 */ /* 0x000fe20003800000 */
[----:B------:R-:W-:-:S03]  /*7370*/  LOP3.LUT R21, R4, 0x38, RZ, 0xc0, !PT ;  /* 0x0000003804157812 */ /* 0x000fc600078ec0ff */
[----:B------:R-:W-:Y:S05]  /*7380*/  @P2 BRA `(.L_x_487) ;  /* 0x0000000400702947 */ /* 0x000fea0003800000 */
[----:B------:R-:W2:Y:S01]  /*7390*/  LDL R6, [R1+0x70] ;  /* 0x0000700001067983 */ /* 0x000ea20000100800 */
[----:B------:R-:W1:Y:S02]  /*73a0*/  S2R R5, SR_TID.X ;  /* 0x0000000000057919 */ /* 0x000e640000002100 */
[----:B-1----:R-:W-:-:S05]  /*73b0*/  VIADD R5, R5, 0xffffff80 ;  /* 0xffffff8005057836 */ /* 0x002fca0000000000 */
[----:B------:R-:W-:-:S04]  /*73c0*/  SHF.R.S32.HI R9, RZ, 0x1f, R5 ;  /* 0x0000001fff097819 */ /* 0x000fc80000011405 */
[----:B------:R-:W-:-:S04]  /*73d0*/  LEA.HI R9, R9, R5, RZ, 0x5 ;  /* 0x0000000509097211 */ /* 0x000fc800078f28ff */
[----:B------:R-:W-:Y:S01]  /*73e0*/  SHF.R.S32.HI R9, RZ, 0x5, R9 ;  /* 0x00000005ff097819 */ /* 0x000fe20000011409 */
[----:B------:R-:W-:Y:S02]  /*73f0*/  HADD2.F32 R35, -RZ, R44.H0_H0 ;  /* 0x2000002cff237230 */ /* 0x000fe40000004100 */
[----:B------:R-:W-:Y:S02]  /*7400*/  HADD2.F32 R33, -RZ, R20.H1_H1 ;  /* 0x30000014ff217230 */ /* 0x000fe40000004100 */
[----:B------:R-:W-:Y:S02]  /*7410*/  HADD2.F32 R37, -RZ, R44.H1_H1 ;  /* 0x3000002cff257230 */ /* 0x000fe40000004100 */
[----:B------:R-:W-:Y:S02]  /*7420*/  HADD2.F32 R34, -RZ, R14.H1_H1 ;  /* 0x3000000eff227230 */ /* 0x000fe40000004100 */
[----:B--2---:R-:W-:-:S05]  /*7430*/  IMAD.SHL.U32 R4, R6, 0x40, RZ ;  /* 0x0000004006047824 */ /* 0x004fca00078e00ff */
[----:B------:R-:W-:-:S04]  /*7440*/  LOP3.LUT R8, R4, 0x1c0, RZ, 0xc0, !PT ;  /* 0x000001c004087812 */ /* 0x000fc800078ec0ff */
[----:B------:R-:W-:Y:S02]  /*7450*/  LOP3.LUT R4, R8, 0x38, R16, 0xf8, !PT ;  /* 0x0000003808047812 */ /* 0x000fe400078ef810 */
[----:B------:R-:W-:-:S04]  /*7460*/  SHF.R.U32.HI R7, RZ, 0x3, R8 ;  /* 0x00000003ff077819 */ /* 0x000fc80000011608 */
[----:B------:R-:W-:Y:S02]  /*7470*/  LOP3.LUT R4, R4, R7, RZ, 0x3c, !PT ;  /* 0x0000000704047212 */ /* 0x000fe400078e3cff */
[----:B------:R-:W-:-:S03]  /*7480*/  LOP3.LUT R8, R7, R21, R8, 0x1e, !PT ;  /* 0x0000001507087212 */ /* 0x000fc600078e1e08 */
[C---:B------:R-:W-:Y:S02]  /*7490*/  IMAD R5, R9.reuse, 0x200, R4 ;  /* 0x0000020009057824 */ /* 0x040fe400078e0204 */
[----:B------:R-:W-:-:S04]  /*74a0*/  IMAD R9, R9, 0x200, R8 ;  /* 0x0000020009097824 */ /* 0x000fc800078e0208 */
[----:B------:R-:W-:Y:S01]  /*74b0*/  IMAD R42, R9, 0x2, R2 ;  /* 0x00000002092a7824 */ /* 0x000fe200078e0202 */
[----:B------:R-:W-:-:S04]  /*74c0*/  LEA R40, R5, R2, 0x1 ;  /* 0x0000000205287211 */ /* 0x000fc800078e08ff */
[----:B------:R-:W1:Y:S04]  /*74d0*/  LDS.128 R8, [R42+0xc400] ;  /* 0x00c400002a087984 */ /* 0x000e680000000c00 */
[----:B------:R-:W2:Y:S01]  /*74e0*/  LDS.128 R4, [R40+0xc400] ;  /* 0x00c4000028047984 */ /* 0x000ea20000000c00 */
[----:B-1----:R-:W-:Y:S02]  /*74f0*/  HADD2.F32 R28, -RZ, R8.H0_H0 ;  /* 0x20000008ff1c7230 */ /* 0x002fe40000004100 */
[----:B--2---:R-:W-:-:S03]  /*7500*/  HADD2.F32 R24, -RZ, R4.H0_H0 ;  /* 0x20000004ff187230 */ /* 0x004fc60000004100 */
[C---:B------:R-:W-:Y:S01]  /*7510*/  FMUL.FTZ R39, R28.reuse, R35 ;  /* 0x000000231c277220 */ /* 0x040fe20000410000 */
[----:B------:R-:W-:Y:S02]  /*7520*/  HADD2.F32 R8, -RZ, R8.H1_H1 ;  /* 0x30000008ff087230 */ /* 0x000fe40000004100 */
[-C--:B------:R-:W-:Y:S01]  /*7530*/  FMUL.FTZ R41, R28, R33.reuse ;  /* 0x000000211c297220 */ /* 0x080fe20000410000 */
[C---:B------:R-:W-:Y:S01]  /*7540*/  FFMA.FTZ R39, R24.reuse, R33, -R39 ;  /* 0x0000002118277223 */ /* 0x040fe20000010827 */
[----:B------:R-:W-:Y:S02]  /*7550*/  HADD2.F32 R33, -RZ, R15.H1_H1 ;  /* 0x3000000fff217230 */ /* 0x000fe40000004100 */
[----:B------:R-:W-:Y:S01]  /*7560*/  FFMA.FTZ R41, R24, R35, R41 ;  /* 0x0000002318297223 */ /* 0x000fe20000010029 */
[----:B------:R-:W-:Y:S02]  /*7570*/  HADD2.F32 R4, -RZ, R4.H1_H1 ;  /* 0x30000004ff047230 */ /* 0x000fe40000004100 */
[----:B------:R-:W-:Y:S01]  /*7580*/  FMUL.FTZ R43, R8, R37 ;  /* 0x00000025082b7220 */ /* 0x000fe20000410000 */
[----:B------:R-:W-:-:S02]  /*7590*/  HADD2.F32 R30, -RZ, R9.H0_H0 ;  /* 0x20000009ff1e7230 */ /* 0x000fc40000004100 */
[----:B------:R-:W-:Y:S02]  /*75a0*/  HADD2.F32 R28, -RZ, R20.H0_H0 ;  /* 0x20000014ff1c7230 */ /* 0x000fe40000004100 */
[----:B------:R-:W-:Y:S02]  /*75b0*/  HADD2.F32 R24, -RZ, R15.H0_H0 ;  /* 0x2000000fff187230 */ /* 0x000fe40000004100 */
[-C--:B------:R-:W-:Y:S01]  /*75c0*/  FMUL.FTZ R35, R8, R33.reuse ;  /* 0x0000002108237220 */ /* 0x080fe20000410000 */
[----:B0-----:R-:W-:Y:S02]  /*75d0*/  HADD2.F32 R25, -RZ, R5.H0_H0 ;  /* 0x20000005ff197230 */ /* 0x001fe40000004100 */
[----:B------:R-:W-:Y:S01]  /*75e0*/  FFMA.FTZ R36, R4, R33, -R43 ;  /* 0x0000002104247223 */ /* 0x000fe2000001082b */
[C---:B------:R-:W-:Y:S01]  /*75f0*/  FMUL.FTZ R8, R30.reuse, R28 ;  /* 0x0000001c1e087220 */ /* 0x040fe20000410000 */
[----:B------:R-:W-:Y:S01]  /*7600*/  FMUL.FTZ R43, R30, R24 ;  /* 0x000000181e2b7220 */ /* 0x000fe20000410000 */
[----:B------:R-:W-:Y:S01]  /*7610*/  FFMA.FTZ R30, R4, R37, R35 ;  /* 0x00000025041e7223 */ /* 0x000fe20000010023 */
[----:B------:R-:W-:-:S02]  /*7620*/  HADD2.F32 R9, -RZ, R9.H1_H1 ;  /* 0x30000009ff097230 */ /* 0x000fc40000004100 */
[----:B------:R-:W-:Y:S02]  /*7630*/  HADD2.F32 R4, -RZ, R13.H1_H1 ;  /* 0x3000000dff047230 */ /* 0x000fe40000004100 */
[C---:B------:R-:W-:Y:S01]  /*7640*/  FFMA.FTZ R33, R25.reuse, R24, -R8 ;  /* 0x0000001819217223 */ /* 0x040fe20000010808 */
[----:B------:R-:W-:Y:S02]  /*7650*/  HADD2.F32 R31, -RZ, R10.H0_H0 ;  /* 0x2000000aff1f7230 */ /* 0x000fe40000004100 */
[----:B------:R-:W-:Y:S01]  /*7660*/  FFMA.FTZ R43, R25, R28, R43 ;  /* 0x0000001c192b7223 */ /* 0x000fe2000001002b */
[----:B------:R-:W-:Y:S02]  /*7670*/  HADD2.F32 R24, -RZ, R14.H0_H0 ;  /* 0x2000000eff187230 */ /* 0x000fe40000004100 */
[C---:B------:R-:W-:Y:S01]  /*7680*/  FMUL.FTZ R28, R9.reuse, R34 ;  /* 0x00000022091c7220 */ /* 0x040fe20000410000 */
[----:B------:R-:W-:Y:S02]  /*7690*/  HADD2.F32 R5, -RZ, R5.H1_H1 ;  /* 0x30000005ff057230 */ /* 0x000fe40000004100 */
[----:B------:R-:W-:Y:S01]  /*76a0*/  FMUL.FTZ R38, R9, R4 ;  /* 0x0000000409267220 */ /* 0x000fe20000410000 */
[----:B------:R-:W-:-:S02]  /*76b0*/  HADD2.F32 R8, -RZ, R12.H1_H1 ;  /* 0x3000000cff087230 */ /* 0x000fc40000004100 */
[----:B------:R-:W-:Y:S02]  /*76c0*/  HADD2.F32 R10, -RZ, R10.H1_H1 ;  /* 0x3000000aff0a7230 */ /* 0x000fe40000004100 */
[----:B------:R-:W-:Y:S02]  /*76d0*/  HADD2.F32 R25, -RZ, R13.H0_H0 ;  /* 0x2000000dff197230 */ /* 0x000fe40000004100 */
[----:B------:R-:W-:Y:S01]  /*76e0*/  FMUL.FTZ R35, R31, R24 ;  /* 0x000000181f237220 */ /* 0x000fe20000410000 */
[--C-:B------:R-:W-:Y:S02]  /*76f0*/  HADD2.F32 R26, -RZ, R6.reuse.H0_H0 ;  /* 0x20000006ff1a7230 */ /* 0x100fe40000004100 */
[----:B------:R-:W-:Y:S01]  /*7700*/  FFMA.FTZ R28, R5, R4, -R28 ;  /* 0x00000004051c7223 */ /* 0x000fe2000001081c */
[----:B------:R-:W-:Y:S02]  /*7710*/  HADD2.F32 R6, -RZ, R6.H1_H1 ;  /* 0x30000006ff067230 */ /* 0x000fe40000004100 */
[----:B------:R-:W-:Y:S01]  /*7720*/  FMUL.FTZ R31, R31, R8 ;  /* 0x000000081f1f7220 */ /* 0x000fe20000410000 */
[----:B------:R-:W-:-:S02]  /*7730*/  HADD2.F32 R9, -RZ, R12.H0_H0 ;  /* 0x2000000cff097230 */ /* 0x000fc40000004100 */
[----:B------:R-:W-:Y:S01]  /*7740*/  FFMA.FTZ R38, R5, R34, R38 ;  /* 0x0000002205267223 */ /* 0x000fe20000010026 */
[----:B------:R-:W-:Y:S01]  /*7750*/  FMUL.FTZ R5, R10, R25 ;  /* 0x000000190a057220 */ /* 0x000fe20000410000 */
[----:B------:R-:W-:Y:S01]  /*7760*/  FFMA.FTZ R31, R26, R24, R31 ;  /* 0x000000181a1f7223 */ /* 0x000fe2000001001f */
[--C-:B------:R-:W-:Y:S02]  /*7770*/  HADD2.F32 R32, -RZ, R11.reuse.H0_H0 ;  /* 0x2000000bff207230 */ /* 0x100fe40000004100 */
[-C--:B------:R-:W-:Y:S01]  /*7780*/  FMUL.FTZ R37, R10, R9.reuse ;  /* 0x000000090a257220 */ /* 0x080fe20000410000 */
[----:B------:R-:W-:Y:S01]  /*7790*/  FFMA.FTZ R24, R6, R9, -R5 ;  /* 0x0000000906187223 */ /* 0x000fe20000010805 */
[----:B------:R-:W-:Y:S02]  /*77a0*/  HADD2.F32 R11, -RZ, R11.H1_H1 ;  /* 0x3000000bff0b7230 */ /* 0x000fe40000004100 */
[----:B------:R-:W-:Y:S01]  /*77b0*/  FFMA.FTZ R35, R26, R8, -R35 ;  /* 0x000000081a237223 */ /* 0x000fe20000010823 */
[----:B------:R-:W-:-:S02]  /*77c0*/  HADD2.F32 R5, -RZ, R3.H0_H0 ;  /* 0x20000003ff057230 */ /* 0x000fc40000004100 */
[----:B------:R-:W-:Y:S02]  /*77d0*/  HADD2.F32 R10, -RZ, R3.H1_H1 ;  /* 0x30000003ff0a7230 */ /* 0x000fe40000004100 */
[--C-:B------:R-:W-:Y:S02]  /*77e0*/  HADD2.F32 R4, -RZ, R0.reuse.H1_H1 ;  /* 0x30000000ff047230 */ /* 0x100fe40000004100 */
[----:B------:R-:W-:Y:S02]  /*77f0*/  HADD2.F32 R8, -RZ, R0.H0_H0 ;  /* 0x20000000ff087230 */ /* 0x000fe40000004100 */
[----:B------:R-:W-:Y:S01]  /*7800*/  FFMA.FTZ R26, R6, R25, R37 ;  /* 0x00000019061a7223 */ /* 0x000fe20000010025 */
[--C-:B------:R-:W-:Y:S02]  /*7810*/  HADD2.F32 R27, -RZ, R7.reuse.H0_H0 ;  /* 0x20000007ff1b7230 */ /* 0x100fe40000004100 */
[----:B------:R-:W-:Y:S01]  /*7820*/  FMUL.FTZ R6, R32, R5 ;  /* 0x0000000520067220 */ /* 0x000fe20000410000 */
[----:B------:R-:W-:-:S02]  /*7830*/  HADD2.F32 R7, -RZ, R7.H1_H1 ;  /* 0x30000007ff077230 */ /* 0x000fc40000004100 */
[C---:B------:R-:W-:Y:S01]  /*7840*/  FMUL.FTZ R34, R11.reuse, R10 ;  /* 0x0000000a0b227220 */ /* 0x040fe20000410000 */
[----:B------:R-:W-:Y:S01]  /*7850*/  FMUL.FTZ R32, R32, R4 ;  /* 0x0000000420207220 */ /* 0x000fe20000410000 */
[----:B------:R-:W-:Y:S01]  /*7860*/  FMUL.FTZ R9, R11, R8 ;  /* 0x000000080b097220 */ /* 0x000fe20000410000 */
[----:B------:R-:W-:Y:S01]  /*7870*/  FFMA.FTZ R11, R27, R4, -R6 ;  /* 0x000000041b0b7223 */ /* 0x000fe20000010806 */
[----:B------:R-:W-:Y:S01]  /*7880*/  FFMA.FTZ R34, R7, R8, -R34 ;  /* 0x0000000807227223 */ /* 0x000fe20000010822 */
[----:B------:R-:W-:Y:S01]  /*7890*/  FFMA.FTZ R32, R27, R5, R32 ;  /* 0x000000051b207223 */ /* 0x000fe20000010020 */
[----:B------:R-:W-:Y:S01]  /*78a0*/  FFMA.FTZ R25, R7, R10, R9 ;  /* 0x0000000a07197223 */ /* 0x000fe20000010009 */
[----:B------:R-:W-:Y:S02]  /*78b0*/  F2FP.F16.F32.PACK_AB R4, R36, R39 ;  /* 0x000000272404723e */ /* 0x000fe400000000ff */
[----:B------:R-:W-:Y:S02]  /*78c0*/  F2FP.F16.F32.PACK_AB R5, R28, R33 ;  /* 0x000000211c05723e */ /* 0x000fe400000000ff */
[----:B------:R-:W-:-:S02]  /*78d0*/  F2FP.F16.F32.PACK_AB R6, R24, R35 ;  /* 0x000000231806723e */ /* 0x000fc400000000ff */
[----:B------:R-:W-:Y:S02]  /*78e0*/  F2FP.F16.F32.PACK_AB R7, R34, R11 ;  /* 0x0000000b2207723e */ /* 0x000fe400000000ff */
[----:B------:R-:W-:Y:S02]  /*78f0*/  F2FP.F16.F32.PACK_AB R8, R30, R41 ;  /* 0x000000291e08723e */ /* 0x000fe400000000ff */
[----:B------:R-:W-:Y:S02]  /*7900*/  F2FP.F16.F32.PACK_AB R9, R38, R43 ;  /* 0x0000002b2609723e */ /* 0x000fe400000000ff */
[----:B------:R-:W-:Y:S02]  /*7910*/  F2FP.F16.F32.PACK_AB R10, R26, R31 ;  /* 0x0000001f1a0a723e */ /* 0x000fe400000000ff */
[----:B------:R-:W-:Y:S01]  /*7920*/  F2FP.F16.F32.PACK_AB R11, R25, R32 ;  /* 0x00000020190b723e */ /* 0x000fe200000000ff */
[----:B------:R1:W-:Y:S04]  /*7930*/  STS.128 [R40+0xc400], R4 ;  /* 0x00c4000428007388 */ /* 0x0003e80000000c00 */
[----:B------:R1:W-:Y:S02]  /*7940*/  STS.128 [R42+0xc400], R8 ;  /* 0x00c400082a007388 */ /* 0x0003e40000000c00 */
.L_x_487:
[----:B------:R-:W-:Y:S05]  /*7950*/  BSYNC B1 ;  /* 0x0000000000017941 */ /* 0x000fea0003800000 */
.L_x_486:
[----:B------:R-:W-:Y:S05]  /*7960*/  @P0 BRA `(.L_x_478) ;  /* 0x0000000400600947 */ /* 0x000fea0003800000 */
[----:B-1----:R-:W2:Y:S01]  /*7970*/  LDL R8, [R1+0x80] ;  /* 0x0000800001087983 */ /* 0x002ea20000100800 */
[C---:B------:R-:W-:Y:S02]  /*7980*/  VIADD R4, R18.reuse, 0x60 ;  /* 0x0000006012047836 */ /* 0x040fe40000000000 */
[----:B------:R-:W-:Y:S01]  /*7990*/  VIADD R5, R18, 0x60 ;  /* 0x0000006012057836 */ /* 0x000fe20000000000 */
[----:B------:R-:W3:Y:S02]  /*79a0*/  LDL R40, [R1+0xa0] ;  /* 0x0000a00001287983 */ /* 0x000ee40000100800 */
[----:B------:R-:W-:Y:S01]  /*79b0*/  SHF.L.U32 R4, R4, 0x6, RZ ;  /* 0x0000000604047819 */ /* 0x000fe200000006ff */
[----:B------:R-:W-:-:S03]  /*79c0*/  IMAD.SHL.U32 R5, R5, 0x40, RZ ;  /* 0x0000004005057824 */ /* 0x000fc600078e00ff */
[----:B------:R-:W-:Y:S02]  /*79d0*/  LOP3.LUT R4, R4, 0x1c0, RZ, 0xc0, !PT ;  /* 0x000001c004047812 */ /* 0x000fe400078ec0ff */
[----:B------:R-:W-:Y:S02]  /*79e0*/  LOP3.LUT R5, R5, 0x1c0, RZ, 0xc0, !PT ;  /* 0x000001c005057812 */ /* 0x000fe400078ec0ff */
[----:B------:R-:W-:-:S04]  /*79f0*/  SHF.R.U32.HI R4, RZ, 0x3, R4 ;  /* 0x00000003ff047819 */ /* 0x000fc80000011604 */
[----:B------:R-:W-:Y:S01]  /*7a00*/  LOP3.LUT R21, R4, R21, R5, 0x1e, !PT ;  /* 0x0000001504157212 */ /* 0x000fe200078e1e05 */
[----:B------:R-:W-:Y:S02]  /*7a10*/  HADD2.F32 R34, -RZ, R20.H1_H1 ;  /* 0x30000014ff227230 */ /* 0x000fe40000004100 */
[--C-:B------:R-:W-:Y:S02]  /*7a20*/  HADD2.F32 R36, -RZ, R44.reuse.H0_H0 ;  /* 0x2000002cff247230 */ /* 0x100fe40000004100 */
[----:B------:R-:W-:Y:S02]  /*7a30*/  HADD2.F32 R38, -RZ, R44.H1_H1 ;  /* 0x3000002cff267230 */ /* 0x000fe40000004100 */
[----:B------:R-:W-:Y:S02]  /*7a40*/  HADD2.F32 R39, -RZ, R15.H0_H0 ;  /* 0x2000000fff277230 */ /* 0x000fe40000004100 */
[----:B------:R-:W-:Y:S02]  /*7a50*/  HADD2.F32 R41, -RZ, R20.H0_H0 ;  /* 0x20000014ff297230 */ /* 0x000fe40000004100 */
[----:B--2---:R-:W-:Y:S01]  /*7a60*/  IMAD.IADD R21, R8, 0x1, R21 ;  /* 0x0000000108157824 */ /* 0x004fe200078e0215 */
[----:B---3--:R-:W1:Y:S04]  /*7a70*/  LDS.128 R4, [R40+0xc400] ;  /* 0x00c4000028047984 */ /* 0x008e680000000c00 */
[----:B------:R-:W-:-:S05]  /*7a80*/  LEA R21, R21, R2, 0x1 ;  /* 0x0000000215157211 */ /* 0x000fca00078e08ff */
[----:B------:R-:W2:Y:S01]  /*7a90*/  LDS.128 R8, [R21+0xc400] ;  /* 0x00c4000015087984 */ /* 0x000ea20000000c00 */
[----:B-1----:R-:W-:Y:S02]  /*7aa0*/  HADD2.F32 R24, -RZ, R4.H0_H0 ;  /* 0x20000004ff187230 */ /* 0x002fe40000004100 */
[--C-:B--2---:R-:W-:Y:S02]  /*7ab0*/  HADD2.F32 R28, -RZ, R8.reuse.H0_H0 ;  /* 0x20000008ff1c7230 */ /* 0x104fe40000004100 */
[----:B------:R-:W-:-:S03]  /*7ac0*/  HADD2.F32 R8, -RZ, R8.H1_H1 ;  /* 0x30000008ff087230 */ /* 0x000fc60000004100 */
[-C--:B------:R-:W-:Y:S01]  /*7ad0*/  FMUL.FTZ R33, R36, R28.reuse ;  /* 0x0000001c24217220 */ /* 0x080fe20000410000 */
[----:B------:R-:W-:Y:S01]  /*7ae0*/  FMUL.FTZ R35, R34, R28 ;  /* 0x0000001c22237220 */ /* 0x000fe20000410000 */
[----:B------:R-:W-:Y:S02]  /*7af0*/  HADD2.F32 R28, -RZ, R15.H1_H1 ;  /* 0x3000000fff1c7230 */ /* 0x000fe40000004100 */
[-C--:B------:R-:W-:Y:S01]  /*7b00*/  FMUL.FTZ R37, R38, R8.reuse ;  /* 0x0000000826257220 */ /* 0x080fe20000410000 */
[----:B------:R-:W-:Y:S02]  /*7b10*/  HADD2.F32 R4, -RZ, R4.H1_H1 ;  /* 0x30000004ff047230 */ /* 0x000fe40000004100 */
[--C-:B------:R-:W-:Y:S02]  /*7b20*/  HADD2.F32 R30, -RZ, R9.reuse.H0_H0 ;  /* 0x20000009ff1e7230 */ /* 0x100fe40000004100 */
[----:B------:R-:W-:Y:S01]  /*7b30*/  FMUL.FTZ R15, R28, R8 ;  /* 0x000000081c0f7220 */ /* 0x000fe20000410000 */
[----:B------:R-:W-:-:S02]  /*7b40*/  HADD2.F32 R9, -RZ, R9.H1_H1 ;  /* 0x30000009ff097230 */ /* 0x000fc40000004100 */
[-C--:B------:R-:W-:Y:S01]  /*7b50*/  FFMA.FTZ R8, R28, R4.reuse, -R37 ;  /* 0x000000041c087223 */ /* 0x080fe20000010825 */
[--C-:B------:R-:W-:Y:S02]  /*7b60*/  HADD2.F32 R37, -RZ, R14.reuse.H1_H1 ;  /* 0x3000000eff257230 */ /* 0x100fe40000004100 */
[----:B------:R-:W-:Y:S01]  /*7b70*/  FFMA.FTZ R20, R38, R4, R15 ;  /* 0x0000000426147223 */ /* 0x000fe2000001000f */
[----:B0-----:R-:W-:Y:S02]  /*7b80*/  HADD2.F32 R25, -RZ, R5.H0_H0 ;  /* 0x20000005ff197230 */ /* 0x001fe40000004100 */
[----:B------:R-:W-:Y:S02]  /*7b90*/  HADD2.F32 R15, -RZ, R13.H1_H1 ;  /* 0x3000000dff0f7230 */ /* 0x000fe40000004100 */
[----:B------:R-:W-:Y:S01]  /*7ba0*/  FMUL.FTZ R4, R37, R9 ;  /* 0x0000000925047220 */ /* 0x000fe20000410000 */
[----:B------:R-:W-:Y:S02]  /*7bb0*/  HADD2.F32 R5, -RZ, R5.H1_H1 ;  /* 0x30000005ff057230 */ /* 0x000fe40000004100 */
[----:B------:R-:W-:Y:S01]  /*7bc0*/  FFMA.FTZ R33, R34, R24, -R33 ;  /* 0x0000001822217223 */ /* 0x000fe20000010821 */
[----:B------:R-:W-:-:S02]  /*7bd0*/  HADD2.F32 R34, -RZ, R14.H0_H0 ;  /* 0x2000000eff227230 */ /* 0x000fc40000004100 */
[C---:B------:R-:W-:Y:S01]  /*7be0*/  FMUL.FTZ R14, R15.reuse, R9 ;  /* 0x000000090f0e7220 */ /* 0x040fe20000410000 */
[--C-:B------:R-:W-:Y:S02]  /*7bf0*/  HADD2.F32 R31, -RZ, R10.reuse.H0_H0 ;  /* 0x2000000aff1f7230 */ /* 0x100fe40000004100 */
[----:B------:R-:W-:Y:S01]  /*7c00*/  FFMA.FTZ R9, R15, R5, -R4 ;  /* 0x000000050f097223 */ /* 0x000fe20000010804 */
[----:B------:R-:W-:Y:S02]  /*7c10*/  HADD2.F32 R10, -RZ, R10.H1_H1 ;  /* 0x3000000aff0a7230 */ /* 0x000fe40000004100 */
[----:B------:R-:W-:Y:S01]  /*7c20*/  FFMA.FTZ R35, R36, R24, R35 ;  /* 0x0000001824237223 */ /* 0x000fe20000010023 */
[----:B------:R-:W-:Y:S02]  /*7c30*/  HADD2.F32 R4, -RZ, R13.H0_H0 ;  /* 0x2000000dff047230 */ /* 0x000fe40000004100 */
[----:B------:R-:W-:Y:S01]  /*7c40*/  FMUL.FTZ R24, R41, R30 ;  /* 0x0000001e29187220 */ /* 0x000fe20000410000 */
[----:B------:R-:W-:-:S02]  /*7c50*/  HADD2.F32 R28, -RZ, R12.H1_H1 ;  /* 0x3000000cff1c7230 */ /* 0x000fc40000004100 */
[----:B------:R-:W-:Y:S01]  /*7c60*/  FMUL.FTZ R30, R39, R30 ;  /* 0x0000001e271e7220 */ /* 0x000fe20000410000 */
[----:B------:R-:W-:Y:S02]  /*7c70*/  HADD2.F32 R26, -RZ, R6.H0_H0 ;  /* 0x20000006ff1a7230 */ /* 0x000fe40000004100 */
[----:B------:R-:W-:Y:S01]  /*7c80*/  FFMA.FTZ R13, R37, R5, R14 ;  /* 0x00000005250d7223 */ /* 0x000fe2000001000e */
[----:B------:R-:W-:Y:S02]  /*7c90*/  HADD2.F32 R12, -RZ, R12.H0_H0 ;  /* 0x2000000cff0c7230 */ /* 0x000fe40000004100 */
[----:B------:R-:W-:Y:S01]  /*7ca0*/  FMUL.FTZ R5, R4, R10 ;  /* 0x0000000a04057220 */ /* 0x000fe20000410000 */
[----:B------:R-:W-:Y:S02]  /*7cb0*/  HADD2.F32 R6, -RZ, R6.H1_H1 ;  /* 0x30000006ff067230 */ /* 0x000fe40000004100 */
[-C--:B------:R-:W-:Y:S01]  /*7cc0*/  FFMA.FTZ R24, R39, R25.reuse, -R24 ;  /* 0x0000001927187223 */ /* 0x080fe20000010818 */
[----:B------:R-:W-:Y:S01]  /*7cd0*/  FFMA.FTZ R30, R41, R25, R30 ;  /* 0x00000019291e7223 */ /* 0x000fe2000001001e */
[----:B------:R-:W-:-:S02]  /*7ce0*/  HADD2.F32 R32, -RZ, R11.H0_H0 ;  /* 0x2000000bff207230 */ /* 0x000fc40000004100 */
[C---:B------:R-:W-:Y:S01]  /*7cf0*/  FMUL.FTZ R25, R12.reuse, R10 ;  /* 0x0000000a0c197220 */ /* 0x040fe20000410000 */
[----:B------:R-:W-:Y:S02]  /*7d00*/  HADD2.F32 R11, -RZ, R11.H1_H1 ;  /* 0x3000000bff0b7230 */ /* 0x000fe40000004100 */
[----:B------:R-:W-:Y:S01]  /*7d10*/  FFMA.FTZ R10, R12, R6, -R5 ;  /* 0x000000060c0a7223 */ /* 0x000fe20000010805 */
[--C-:B------:R-:W-:Y:S02]  /*7d20*/  HADD2.F32 R39, -RZ, R3.reuse.H0_H0 ;  /* 0x20000003ff277230 */ /* 0x100fe40000004100 */
[----:B------:R-:W-:Y:S02]  /*7d30*/  HADD2.F32 R41, -RZ, R3.H1_H1 ;  /* 0x30000003ff297230 */ /* 0x000fe40000004100 */
[--C-:B------:R-:W-:Y:S02]  /*7d40*/  HADD2.F32 R5, -RZ, R0.reuse.H1_H1 ;  /* 0x30000000ff057230 */ /* 0x100fe40000004100 */
[----:B------:R-:W-:-:S02]  /*7d50*/  HADD2.F32 R37, -RZ, R0.H0_H0 ;  /* 0x20000000ff257230 */ /* 0x000fc40000004100 */
[----:B------:R-:W-:Y:S01]  /*7d60*/  FFMA.FTZ R0, R4, R6, R25 ;  /* 0x0000000604007223 */ /* 0x000fe20000010019 */
[--C-:B------:R-:W-:Y:S02]  /*7d70*/  HADD2.F32 R27, -RZ, R7.reuse.H0_H0 ;  /* 0x20000007ff1b7230 */ /* 0x100fe40000004100 */
[----:B------:R-:W-:Y:S01]  /*7d80*/  FMUL.FTZ R15, R34, R31 ;  /* 0x0000001f220f7220 */ /* 0x000fe20000410000 */
[----:B------:R-:W-:Y:S02]  /*7d90*/  HADD2.F32 R7, -RZ, R7.H1_H1 ;  /* 0x30000007ff077230 */ /* 0x000fe40000004100 */
[-C--:B------:R-:W-:Y:S01]  /*7da0*/  FMUL.FTZ R4, R39, R32.reuse ;  /* 0x0000002027047220 */ /* 0x080fe20000410000 */
[----:B------:R-:W-:Y:S01]  /*7db0*/  FMUL.FTZ R6, R41, R11 ;  /* 0x0000000b29067220 */ /* 0x000fe20000410000 */
[C---:B------:R-:W-:Y:S01]  /*7dc0*/  FMUL.FTZ R31, R28.reuse, R31 ;  /* 0x0000001f1c1f7220 */ /* 0x040fe20000410000 */
[----:B------:R-:W-:Y:S01]  /*7dd0*/  FMUL.FTZ R32, R5, R32 ;  /* 0x0000002005207220 */ /* 0x000fe20000410000 */
[----:B------:R-:W-:Y:S01]  /*7de0*/  FMUL.FTZ R14, R37, R11 ;  /* 0x0000000b250e7220 */ /* 0x000fe20000410000 */
[-C--:B------:R-:W-:Y:S01]  /*7df0*/  FFMA.FTZ R15, R28, R26.reuse, -R15 ;  /* 0x0000001a1c0f7223 */ /* 0x080fe2000001080f */
[----:B------:R-:W-:Y:S01]  /*7e00*/  FFMA.FTZ R3, R5, R27, -R4 ;  /* 0x0000001b05037223 */ /* 0x000fe20000010804 */
[----:B------:R-:W-:Y:S01]  /*7e10*/  FFMA.FTZ R12, R37, R7, -R6 ;  /* 0x00000007250c7223 */ /* 0x000fe20000010806 */
[----:B------:R-:W-:Y:S01]  /*7e20*/  FFMA.FTZ R31, R34, R26, R31 ;  /* 0x0000001a221f7223 */ /* 0x000fe2000001001f */
[----:B------:R-:W-:Y:S01]  /*7e30*/  FFMA.FTZ R11, R39, R27, R32 ;  /* 0x0000001b270b7223 */ /* 0x000fe20000010020 */
[----:B------:R-:W-:Y:S01]  /*7e40*/  FFMA.FTZ R14, R41, R7, R14 ;  /* 0x00000007290e7223 */ /* 0x000fe2000001000e */
        /* <DEDUP_REMOVED lines=8> */
[----:B------:R2:W-:Y:S04]  /*7ed0*/  STS.128 [R40+0xc400], R4 ;  /* 0x00c4000428007388 */ /* 0x0005e80000000c00 */
[----:B------:R2:W-:Y:S02]  /*7ee0*/  STS.128 [R21+0xc400], R8 ;  /* 0x00c4000815007388 */ /* 0x0005e40000000c00 */
.L_x_478:
[----:B------:R-:W-:Y:S05]  /*7ef0*/  BSYNC B0 ;  /* 0x0000000000007941 */ /* 0x000fea0003800000 */
.L_x_467:
[----:B------:R-:W-:Y:S01]  /*7f00*/  @!PT LDS RZ, [RZ] ;  /* 0x00000000fffff984 */ /* 0x000fe20000000800 */
[----:B------:R-:W-:Y:S01]  /*7f10*/  @!PT LDS RZ, [RZ] ;  /* 0x00000000fffff984 */ /* 0x000fe20000000800 */
[----:B------:R-:W-:Y:S01]  /*7f20*/  @!PT LDS RZ, [RZ] ;  /* 0x00000000fffff984 */ /* 0x000fe20000000800 */
[----:B------:R-:W-:Y:S01]  /*7f30*/  @!PT LDS RZ, [RZ] ;  /* 0x00000000fffff984 */ /* 0x000fe20000000800 */
[----:B------:R3:W-:Y:S06]  /*7f40*/  MEMBAR.ALL.CTA ;  /* 0x0000000000007992 */ /* 0x0007ec0000008000 */
[----:B---3--:R-:W3:Y:S01]  /*7f50*/  FENCE.VIEW.ASYNC.S ;  /* 0x00000000000073c6 */ /* 0x008ee20000000000 */
[----:B------:R-:W-:Y:S05]  /*7f60*/  WARPSYNC.ALL ;  /* 0x0000000000007948 */ /* 0x000fea0003800000 */
[----:B---3--:R-:W-:Y:S06]  /*7f70*/  BAR.SYNC.DEFER_BLOCKING 0xd, 0x180 ;  /* 0x0346000000007b1d */ /* 0x008fec0000010000 */
.L_x_464:
[----:B-1----:R-:W3:Y:S02]  /*7f80*/  LDL R0, [R1+0x14] ;  /* 0x0000140001007983 */ /* 0x002ee40000100800 */
[----:B---3--:R-:W-:-:S13]  /*7f90*/  ISETP.NE.AND P0, PT, R0, 0x3, PT ;  /* 0x000000030000780c */ /* 0x008fda0003f05270 */
[----:B------:R-:W-:Y:S05]  /*7fa0*/  @!P0 BRA `(.L_x_488) ;  /* 0x0000000000048947 */ /* 0x000fea0003800000 */
[----:B------:R-:W-:Y:S01]  /*7fb0*/  BPT.TRAP 0x1 ;  /* 0x000000040000795c */ /* 0x000fe20000300000 */
.L_x_488:
[----:B0-2---:R-:W2:Y:S01]  /*7fc0*/  LDL R3, [R1+0x30] ;  /* 0x0000300001037983 */ /* 0x005ea20000100800 */
[----:B------:R-:W-:Y:S01]  /*7fd0*/  IMAD R0, R152, 0x8, R2 ;  /* 0x0000000898007824 */ /* 0x000fe200078e0202 */
[----:B--2---:R-:W-:-:S04]  /*7fe0*/  SHF.L.U32 R5, R3, 0x1f, RZ ;  /* 0x0000001f03057819 */ /* 0x004fc800000006ff */
[----:B------:R0:W1:Y:S01]  /*7ff0*/  SYNCS.PHASECHK.TRANS64.TRYWAIT P1, [R0+URZ+0x30830], R5 ;  /* 0x03083005000075a7 */ /* 0x000062000802017f */
[----:B------:R-:W-:Y:S05]  /*8000*/  @!P0 BRA `(.L_x_489) ;  /* 0x0000000000048947 */ /* 0x000fea0003800000 */
[----:B------:R-:W-:Y:S01]  /*8010*/  BPT.TRAP 0x1 ;  /* 0x000000040000795c */ /* 0x000fe20000300000 */
.L_x_489:
[----:B------:R-:W-:Y:S02]  /*8020*/  VIADD R3, R2, 0x12400 ;  /* 0x0001240002037836 */ /* 0x000fe40000000000 */
[----:B------:R-:W-:-:S03]  /*8030*/  IMAD R4, R29, 0x2000, R2 ;  /* 0x000020001d047824 */ /* 0x000fc600078e0202 */
[----:B------:R-:W-:Y:S02]  /*8040*/  SHF.R.U32.HI R3, RZ, 0x4, R3 ;  /* 0x00000004ff037819 */ /* 0x000fe40000011603 */
[----:B------:R2:W-:Y:S02]  /*8050*/  STL [R1+0x74], R4 ;  /* 0x0000740401007387 */ /* 0x0005e40000100800 */
[----:B------:R-:W-:-:S04]  /*8060*/  LOP3.LUT R3, R3, 0x3fff, RZ, 0xc0, !PT ;  /* 0x00003fff03037812 */ /* 0x000fc800078ec0ff */
[----:B------:R-:W-:Y:S02]  /*8070*/  LOP3.LUT R3, R3, 0x10000, RZ, 0xfc, !PT ;  /* 0x0001000003037812 */ /* 0x000fe400078efcff */
[----:B--2---:R-:W-:-:S03]  /*8080*/  IADD3 R4, R4, 0xc400, RZ ;  /* 0x0000c40004047810 */ /* 0x004fc60007ffe0ff */
[----:B------:R2:W-:Y:S01]  /*8090*/  STL [R1+0x7c], R3 ;  /* 0x00007c0301007387 */ /* 0x0005e20000100800 */
[----:B------:R-:W-:-:S04]  /*80a0*/  SHF.R.U32.HI R4, RZ, 0x4, R4 ;  /* 0x00000004ff047819 */ /* 0x000fc80000011604 */
[----:B------:R-:W-:Y:S01]  /*80b0*/  LOP3.LUT R4, R4, 0x3fff, RZ, 0xc0, !PT ;  /* 0x00003fff04047812 */ /* 0x000fe200078ec0ff */
[----:B-1----:R-:W-:Y:S06]  /*80c0*/  @P1 BRA `(.L_x_490) ;  /* 0x0000000000081947 */ /* 0x002fec0003800000 */
[----:B------:R-:W1:Y:S02]  /*80d0*/  SYNCS.PHASECHK.TRANS64.TRYWAIT P1, [R0+URZ+0x30830], R5 ;  /* 0x03083005000075a7 */ /* 0x000e64000802017f */
[----:B-1----:R-:W-:Y:S05]  /*80e0*/  @!P1 BRA `(.L_x_491) ;  /* 0x0000010400a49947 */ /* 0x002fea0003800000 */
.L_x_490:
[----:B--2---:R-:W2:Y:S01]  /*80f0*/  LDL R3, [R1+0x7c] ;  /* 0x00007c0001037983 */ /* 0x004ea20000100800 */
[----:B------:R-:W-:Y:S01]  /*8100*/  LOP3.LUT R8, R4, 0x10000, RZ, 0xfc, !PT ;  /* 0x0001000004087812 */ /* 0x000fe200078efcff */
[----:B01----:R-:W-:Y:S01]  /*8110*/  IMAD.MOV.U32 R5, RZ, RZ, 0x40000040 ;  /* 0x40000040ff057424 */ /* 0x003fe200078e00ff */
[----:B------:R-:W-:Y:S05]  /*8120*/  WARPSYNC.ALL ;  /* 0x0000000000007948 */ /* 0x000fea0003800000 */
[----:B------:R-:W-:Y:S01]  /*8130*/  IMAD.MOV.U32 R9, RZ, RZ, 0x40000040 ;  /* 0x40000040ff097424 */ /* 0x000fe200078e00ff */
[----:B------:R-:W-:Y:S01]  /*8140*/  R2UR UR7, R5 ;  /* 0x00000000050772ca */ /* 0x000fe200000e0000 */
[----:B-----5:R-:W-:Y:S01]  /*8150*/  WARPGROUP.ARRIVE ;  /* 0x00000000000079c5 */ /* 0x020fe20000000000 */
[C---:B------:R-:W-:Y:S01]  /*8160*/  R2UR UR4, R8.reuse ;  /* 0x00000000080472ca */ /* 0x040fe200000e0000 */
[C---:B------:R-:W-:Y:S01]  /*8170*/  VIADD R12, R8.reuse, 0x2 ;  /* 0x00000002080c7836 */ /* 0x040fe20000000000 */
[----:B------:R-:W-:Y:S01]  /*8180*/  R2UR UR5, R9 ;  /* 0x00000000090572ca */ /* 0x000fe200000e0000 */
[----:B------:R-:W-:Y:S01]  /*8190*/  IMAD.MOV.U32 R13, RZ, RZ, 0x40000040 ;  /* 0x40000040ff0d7424 */ /* 0x000fe200078e00ff */
[----:B------:R-:W-:Y:S01]  /*81a0*/  MOV R7, 0x40000040 ;  /* 0x4000004000077802 */ /* 0x000fe20000000f00 */
[----:B------:R-:W-:Y:S01]  /*81b0*/  VIADD R10, R8, 0x4 ;  /* 0x00000004080a7836 */ /* 0x000fe20000000000 */
[----:B------:R-:W-:Y:S01]  /*81c0*/  MOV R5, 0x40000040 ;  /* 0x4000004000057802 */ /* 0x000fe20000000f00 */
[----:B------:R-:W-:Y:S01]  /*81d0*/  IMAD.MOV.U32 R11, RZ, RZ, 0x40000040 ;  /* 0x40000040ff0b7424 */ /* 0x000fe200078e00ff */
[----:B------:R-:W-:Y:S04]  /*81e0*/  STL.64 [R1+0x50], R8 ;  /* 0x0000500801007387 */ /* 0x000fe80000100a00 */
[----:B------:R0:W-:Y:S04]  /*81f0*/  STL.64 [R1+0x68], R12 ;  /* 0x0000680c01007387 */ /* 0x0001e80000100a00 */
[----:B------:R-:W-:Y:S01]  /*8200*/  STL.64 [R1+0x60], R10 ;  /* 0x0000600a01007387 */ /* 0x000fe20000100a00 */
[----:B--2---:R-:W-:-:S04]  /*8210*/  IMAD R4, R152, 0x600, R3 ;  /* 0x0000060098047824 */ /* 0x004fc800078e0203 */
[C---:B------:R-:W-:Y:S01]  /*8220*/  VIADD R6, R4.reuse, 0x2 ;  /* 0x0000000204067836 */ /* 0x040fe20000000000 */
[----:B------:R-:W-:-:S13]  /*8230*/  R2UR UR6, R4 ;  /* 0x00000000040672ca */ /* 0x000fda00000e0000 */
[----:B------:R-:W-:Y:S01]  /*8240*/  HGMMA.64x192x16.F32 R24, gdesc[UR4], RZ, !UPT, gsb0 ;  /* 0x02e00000041879f0 */ /* 0x000fe2000c0008ff */
[----:B------:R-:W-:Y:S01]  /*8250*/  R2UR UR6, R6 ;  /* 0x00000000060672ca */ /* 0x000fe200000e0000 */
[C---:B------:R-:W-:Y:S01]  /*8260*/  VIADD R6, R4.reuse, 0x4 ;  /* 0x0000000404067836 */ /* 0x040fe20000000000 */
[----:B------:R-:W-:Y:S01]  /*8270*/  R2UR UR7, R7 ;  /* 0x00000000070772ca */ /* 0x000fe200000e0000 */
[----:B------:R-:W-:Y:S01]  /*8280*/  VIADD R4, R4, 0x6 ;  /* 0x0000000604047836 */ /* 0x000fe20000000000 */
[----:B------:R-:W-:Y:S02]  /*8290*/  R2UR UR4, R12 ;  /* 0x000000000c0472ca */ /* 0x000fe400000e0000 */
[----:B------:R-:W-:Y:S02]  /*82a0*/  R2UR UR5, R13 ;  /* 0x000000000d0572ca */ /* 0x000fe400000e0000 */
[----:B------:R-:W-:Y:S01]  /*82b0*/  MOV R7, 0x40000040 ;  /* 0x4000004000077802 */ /* 0x000fe20000000f00 */
[----:B------:R-:W-:-:S02]  /*82c0*/  WARPGROUP.DEPBAR.LE gsb0, 0x0 ;  /* 0x00008000000079c5 */ /* 0x000fc40000010000 */
[----:B------:R-:W-:-:S08]  /*82d0*/  WARPGROUP.ARRIVE ;  /* 0x00000000000079c5 */ /* 0x000fd00000000000 */
[----:B------:R-:W-:Y:S01]  /*82e0*/  HGMMA.64x192x16.F32 R24, gdesc[UR4], R24, gsb0 ;  /* 0x02e00000041879f0 */ /* 0x000fe20008000818 */
[----:B------:R-:W-:Y:S01]  /*82f0*/  R2UR UR6, R6 ;  /* 0x00000000060672ca */ /* 0x000fe200000e0000 */
[----:B------:R-:W-:Y:S01]  /*8300*/  VIADD R6, R8, 0x6 ;  /* 0x0000000608067836 */ /* 0x000fe20000000000 */
[----:B------:R-:W-:Y:S01]  /*8310*/  R2UR UR7, R7 ;  /* 0x00000000070772ca */ /* 0x000fe200000e0000 */
[----:B------:R-:W-:Y:S01]  /*8320*/  IMAD.MOV.U32 R7, RZ, RZ, 0x40000040 ;  /* 0x40000040ff077424 */ /* 0x000fe200078e00ff */
[----:B------:R-:W-:Y:S02]  /*8330*/  R2UR UR4, R10 ;  /* 0x000000000a0472ca */ /* 0x000fe400000e0000 */
[----:B------:R-:W-:Y:S02]  /*8340*/  R2UR UR5, R11 ;  /* 0x000000000b0572ca */ /* 0x000fe400000e0000 */
[----:B------:R1:W-:Y:S01]  /*8350*/  STL.64 [R1+0x58], R6 ;  /* 0x0000580601007387 */ /* 0x0003e20000100a00 */
[----:B------:R-:W-:-:S02]  /*8360*/  WARPGROUP.DEPBAR.LE gsb0, 0x0 ;  /* 0x00008000000079c5 */ /* 0x000fc40000010000 */
[----:B------:R-:W-:-:S08]  /*8370*/  WARPGROUP.ARRIVE ;  /* 0x00000000000079c5 */ /* 0x000fd00000000000 */
[----:B------:R-:W-:Y:S01]  /*8380*/  HGMMA.64x192x16.F32 R24, gdesc[UR4], R24, gsb0 ;  /* 0x02e00000041879f0 */ /* 0x000fe20008000818 */
[----:B------:R-:W-:Y:S02]  /*8390*/  R2UR UR7, R5 ;  /* 0x00000000050772ca */ /* 0x000fe400000e0000 */
[----:B------:R-:W2:Y:S01]  /*83a0*/  LDL R5, [R1+0xa8] ;  /* 0x0000a80001057983 */ /* 0x000ea20000100800 */
[----:B------:R-:W-:Y:S02]  /*83b0*/  R2UR UR6, R4 ;  /* 0x00000000040672ca */ /* 0x000fe400000e0000 */
[----:B------:R-:W-:Y:S02]  /*83c0*/  R2UR UR4, R6 ;  /* 0x00000000060472ca */ /* 0x000fe400000e0000 */
[----:B------:R-:W-:Y:S01]  /*83d0*/  R2UR UR5, R7 ;  /* 0x00000000070572ca */ /* 0x000fe200000e0000 */
[----:B------:R-:W-:Y:S02]  /*83e0*/  WARPGROUP.DEPBAR.LE gsb0, 0x0 ;  /* 0x00008000000079c5 */ /* 0x000fe40000010000 */
[----:B------:R-:W-:-:S10]  /*83f0*/  WARPGROUP.ARRIVE ;  /* 0x00000000000079c5 */ /* 0x000fd40000000000 */
[----:B------:R-:W-:Y:S01]  /*8400*/  HGMMA.64x192x16.F32 R24, gdesc[UR4], R24, gsb0 ;  /* 0x02e00000041879f0 */ /* 0x000fe20008000818 */
[----:B------:R-:W-:Y:S01]  /*8410*/  ULDC UR4, c[0x0][0x9d8] ;  /* 0x0002760000047ab9 */ /* 0x000fe20000000800 */
[----:B------:R-:W-:Y:S01]  /*8420*/  ULDC UR5, c[0x0][0x988] ;  /* 0x0002620000057ab9 */ /* 0x000fe20000000800 */
[----:B------:R-:W-:Y:S02]  /*8430*/  WARPGROUP.DEPBAR.LE gsb0, 0x0 ;  /* 0x00008000000079c5 */ /* 0x000fe40000010000 */
[----:B------:R-:W-:Y:S01]  /*8440*/  FMUL.FTZ R126, R24, UR4 ;  /* 0x00000004187e7c20 */ /* 0x000fe20008410000 */
[----:B0-----:R-:W-:Y:S01]  /*8450*/  FMUL.FTZ R12, R26, UR4 ;  /* 0x000000041a0c7c20 */ /* 0x001fe20008410000 */
[----:B------:R-:W-:Y:S01]  /*8460*/  FMUL.FTZ R124, R25, UR4 ;  /* 0x00000004197c7c20 */ /* 0x000fe20008410000 */
[----:B------:R-:W-:Y:S01]  /*8470*/  FMUL.FTZ R120, R33, UR4 ;  /* 0x0000000421787c20 */ /* 0x000fe20008410000 */
[----:B------:R-:W-:Y:S01]  /*8480*/  FMUL.FTZ R25, R35, UR4 ;  /* 0x0000000423197c20 */ /* 0x000fe20008410000 */
[----:B-1----:R-:W-:Y:S01]  /*8490*/  FMUL.FTZ R7, R48, UR4 ;  /* 0x0000000430077c20 */ /* 0x002fe20008410000 */
[----:B------:R-:W-:Y:S01]  /*84a0*/  MUFU.TANH R126, R126 ;  /* 0x0000007e007e7308 */ /* 0x000fe20000002400 */
[----:B------:R-:W-:Y:S01]  /*84b0*/  FMUL.FTZ R48, R51, UR4 ;  /* 0x0000000433307c20 */ /* 0x000fe20008410000 */
[----:B------:R-:W-:Y:S01]  /*84c0*/  FMUL.FTZ R51, R55, UR4 ;  /* 0x0000000437337c20 */ /* 0x000fe20008410000 */
[----:B------:R-:W-:Y:S01]  /*84d0*/  FMUL.FTZ R122, R29, UR4 ;  /* 0x000000041d7a7c20 */ /* 0x000fe20008410000 */
[----:B------:R-:W-:Y:S01]  /*84e0*/  FMUL.FTZ R15, R31, UR4 ;  /* 0x000000041f0f7c20 */ /* 0x000fe20008410000 */
[----:B------:R-:W-:-:S03]  /*84f0*/  FMUL.FTZ R55, R66, UR4 ;  /* 0x0000000442377c20 */ /* 0x000fc60008410000 */
[----:B------:R-:W0:Y:S01]  /*8500*/  MUFU.TANH R12, R12 ;  /* 0x0000000c000c7308 */ /* 0x000e220000002400 */
[----:B------:R-:W-:Y:S01]  /*8510*/  FMUL.FTZ R4, R44, UR4 ;  /* 0x000000042c047c20 */ /* 0x000fe20008410000 */
[----:B--2---:R-:W-:Y:S02]  /*8520*/  IMAD.IADD R66, R5, 0x1, R127 ;  /* 0x0000000105427824 */ /* 0x004fe400078e027f */
[----:B------:R-:W-:Y:S01]  /*8530*/  FMUL.FTZ R125, R28, UR4 ;  /* 0x000000041c7d7c20 */ /* 0x000fe20008410000 */
[----:B------:R-:W-:-:S03]  /*8540*/  FMUL.FTZ R3, R40, UR4 ;  /* 0x0000000428037c20 */ /* 0x000fc60008410000 */
[----:B------:R-:W-:Y:S01]  /*8550*/  MUFU.TANH R120, R120 ;  /* 0x0000007800787308 */ /* 0x000fe20000002400 */
[----:B------:R-:W-:-:S07]  /*8560*/  IMAD R5, R155, -0xc0, R66 ;  /* 0xffffff409b057824 */ /* 0x000fce00078e0242 */
[----:B------:R-:W1:Y:S01]  /*8570*/  MUFU.TANH R25, R25 ;  /* 0x0000001900197308 */ /* 0x000e620000002400 */
[----:B------:R-:W-:Y:S01]  /*8580*/  FMUL.FTZ R123, R32, UR4 ;  /* 0x00000004207b7c20 */ /* 0x000fe20008410000 */
[----:B------:R-:W-:-:S06]  /*8590*/  ISETP.GT.AND P3, PT, R5, RZ, PT ;  /* 0x000000ff0500720c */ /* 0x000fcc0003f64270 */
[----:B------:R-:W2:Y:S01]  /*85a0*/  MUFU.TANH R124, R124 ;  /* 0x0000007c007c7308 */ /* 0x000ea20000002400 */
[----:B------:R-:W-:-:S07]  /*85b0*/  FMUL.FTZ R13, R27, UR4 ;  /* 0x000000041b0d7c20 */ /* 0x000fce0008410000 */
[----:B------:R-:W-:Y:S08]  /*85c0*/  MUFU.TANH R122, R122 ;  /* 0x0000007a007a7308 */ /* 0x000ff00000002400 */
[----:B------:R-:W3:Y:S01]  /*85d0*/  MUFU.TANH R15, R15 ;  /* 0x0000000f000f7308 */ /* 0x000ee20000002400 */
[----:B0-----:R-:W-:-:S07]  /*85e0*/  FSEL R12, R12, -INF , P3 ;  /* 0xff8000000c0c7808 */ /* 0x001fce0001800000 */
[----:B------:R-:W0:Y:S01]  /*85f0*/  MUFU.TANH R4, R4 ;  /* 0x0000000400047308 */ /* 0x000e220000002400 */
[----:B------:R-:W-:-:S07]  /*8600*/  FSEL R126, R126, -INF , P3 ;  /* 0xff8000007e7e7808 */ /* 0x000fce0001800000 */
[----:B------:R-:W4:Y:S01]  /*8610*/  MUFU.TANH R125, R125 ;  /* 0x0000007d007d7308 */ /* 0x000f220000002400 */
[----:B------:R-:W-:Y:S01]  /*8620*/  ISETP.GT.AND P3, PT, R5, 0x11, PT ;  /* 0x000000110500780c */ /* 0x000fe20003f64270 */
[----:B------:R-:W-:-:S06]  /*8630*/  FMUL.FTZ R14, R30, UR4 ;  /* 0x000000041e0e7c20 */ /* 0x000fcc0008410000 */
[----:B------:R-:W4:Y:S01]  /*8640*/  MUFU.TANH R3, R3 ;  /* 0x0000000300037308 */ /* 0x000f220000002400 */
[C---:B------:R-:W-:Y:S01]  /*8650*/  ISETP.GT.AND P4, PT, R5.reuse, 0x1, PT ;  /* 0x000000010500780c */ /* 0x040fe20003f84270 */
[----:B------:R-:W-:Y:S01]  /*8660*/  FMUL.FTZ R121, R36, UR4 ;  /* 0x0000000424797c20 */ /* 0x000fe20008410000 */
[----:B------:R-:W-:Y:S01]  /*8670*/  ISETP.GT.AND P1, PT, R5, 0x9, PT ;  /* 0x000000090500780c */ /* 0x000fe20003f24270 */
[----:B------:R-:W-:Y:S01]  /*8680*/  FMUL.FTZ R30, R46, UR4 ;  /* 0x000000042e1e7c20 */ /* 0x000fe20008410000 */
[----:B-1----:R-:W-:-:S03]  /*8690*/  FSEL R25, R25, -INF , P3 ;  /* 0xff80000019197808 */ /* 0x002fc60001800000 */
[----:B------:R-:W1:Y:S01]  /*86a0*/  MUFU.TANH R123, R123 ;  /* 0x0000007b007b7308 */ /* 0x000e620000002400 */
[----:B------:R-:W-:Y:S01]  /*86b0*/  FSEL R120, R120, -INF , P3 ;  /* 0xff80000078787808 */ /* 0x000fe20001800000 */
[----:B------:R-:W-:Y:S01]  /*86c0*/  FMUL.FTZ R46, R68, UR4 ;  /* 0x00000004442e7c20 */ /* 0x000fe20008410000 */
[----:B------:R-:W-:Y:S01]  /*86d0*/  ISETP.GT.AND P3, PT, R5, 0x28, PT ;  /* 0x000000280500780c */ /* 0x000fe20003f64270 */
[----:B------:R-:W-:Y:S01]  /*86e0*/  FMUL.FTZ R6, R37, UR4 ;  /* 0x0000000425067c20 */ /* 0x000fe20008410000 */
[----:B------:R-:W-:-:S03]  /*86f0*/  ISETP.GT.AND P5, PT, R5, 0x8, PT ;  /* 0x000000080500780c */ /* 0x000fc60003fa4270 */
[----:B------:R-:W1:Y:S01]  /*8700*/  MUFU.TANH R13, R13 ;  /* 0x0000000d000d7308 */ /* 0x000e620000002400 */
[----:B--2---:R-:W-:Y:S01]  /*8710*/  FSEL R124, R124, -INF , P4 ;  /* 0xff8000007c7c7808 */ /* 0x004fe20002000000 */
[----:B------:R-:W-:Y:S01]  /*8720*/  FMUL.FTZ R68, R79, UR4 ;  /* 0x000000044f447c20 */ /* 0x000fe20008410000 */
[----:B------:R-:W-:Y:S01]  /*8730*/  FMUL.FTZ R79, R91, UR4 ;  /* 0x000000045b4f7c20 */ /* 0x000fe20008410000 */
[----:B---3--:R-:W-:Y:S02]  /*8740*/  FSEL R15, R15, -INF , P1 ;  /* 0xff8000000f0f7808 */ /* 0x008fe40000800000 */
[----:B------:R-:W-:Y:S02]  /*8750*/  FSEL R122, R122, -INF , P1 ;  /* 0xff8000007a7a7808 */ /* 0x000fe40000800000 */
[----:B------:R-:W2:Y:S01]  /*8760*/  MUFU.TANH R14, R14 ;  /* 0x0000000e000e7308 */ /* 0x000ea20000002400 */
[----:B------:R-:W-:Y:S01]  /*8770*/  ISETP.GT.AND P1, PT, R5, 0x20, PT ;  /* 0x000000200500780c */ /* 0x000fe20003f24270 */
[----:B------:R-:W-:Y:S01]  /*8780*/  FMUL.FTZ R24, R34, UR4 ;  /* 0x0000000422187c20 */ /* 0x000fe20008410000 */
[----:B0-----:R-:W-:-:S02]  /*8790*/  FSEL R91, R4, -INF , P3 ;  /* 0xff800000045b7808 */ /* 0x001fc40001800000 */
[----:B----4-:R-:W-:Y:S02]  /*87a0*/  FSEL R125, R125, -INF , P5 ;  /* 0xff8000007d7d7808 */ /* 0x010fe40002800000 */
[----:B------:R-:W-:Y:S01]  /*87b0*/  FMNMX.FTZ R4, R126, R124, !PT ;  /* 0x0000007c7e047209 */ /* 0x000fe20007810000 */
[----:B------:R-:W0:Y:S01]  /*87c0*/  MUFU.TANH R121, R121 ;  /* 0x0000007900797308 */ /* 0x000e220000002400 */
[----:B------:R-:W-:Y:S01]  /*87d0*/  FMUL.FTZ R35, R93, UR4 ;  /* 0x000000045d237c20 */ /* 0x000fe20008410000 */
[----:B------:R-:W-:Y:S01]  /*87e0*/  FSEL R93, R3, -INF , P1 ;  /* 0xff800000035d7808 */ /* 0x000fe20000800000 */
[----:B------:R-:W-:Y:S01]  /*87f0*/  FMUL.FTZ R8, R41, UR4 ;  /* 0x0000000429087c20 */ /* 0x000fe20008410000 */
[----:B------:R-:W-:Y:S02]  /*8800*/  ISETP.GT.AND P2, PT, R5, 0x10, PT ;  /* 0x000000100500780c */ /* 0x000fe40003f44270 */
[----:B------:R-:W-:Y:S02]  /*8810*/  FMNMX.FTZ R3, R125, R4, !PT ;  /* 0x000000047d037209 */ /* 0x000fe40007810000 */
[----:B------:R-:W3:Y:S01]  /*8820*/  MUFU.TANH R6, R6 ;  /* 0x0000000600067308 */ /* 0x000ee20000002400 */
[----:B------:R-:W-:Y:S01]  /*8830*/  FMUL.FTZ R26, R38, UR4 ;  /* 0x00000004261a7c20 */ /* 0x000fe20008410000 */
[----:B-1----:R-:W-:-:S02]  /*8840*/  FSEL R123, R123, -INF , P2 ;  /* 0xff8000007b7b7808 */ /* 0x002fc40001000000 */
[----:B------:R-:W-:-:S04]  /*8850*/  FMNMX.FTZ R4, R122, R3, !PT ;  /* 0x000000037a047209 */ /* 0x000fc80007810000 */
[----:B------:R-:W1:Y:S01]  /*8860*/  MUFU.TANH R24, R24 ;  /* 0x0000001800187308 */ /* 0x000e620000002400 */
[----:B------:R-:W-:Y:S01]  /*8870*/  FSEL R13, R13, -INF , P4 ;  /* 0xff8000000d0d7808 */ /* 0x000fe20002000000 */
[----:B------:R-:W-:Y:S01]  /*8880*/  FMUL.FTZ R27, R39, UR4 ;  /* 0x00000004271b7c20 */ /* 0x000fe20008410000 */
[----:B------:R-:W-:Y:S01]  /*8890*/  ISETP.GT.AND P4, PT, R5, 0x18, PT ;  /* 0x000000180500780c */ /* 0x000fe20003f84270 */
[----:B------:R-:W-:Y:S01]  /*88a0*/  FMUL.FTZ R10, R45, UR4 ;  /* 0x000000042d0a7c20 */ /* 0x000fe20008410000 */
[----:B------:R-:W-:-:S03]  /*88b0*/  FMNMX.FTZ R3, R123, R4, !PT ;  /* 0x000000047b037209 */ /* 0x000fc60007810000 */
[----:B------:R-:W4:Y:S01]  /*88c0*/  MUFU.TANH R8, R8 ;  /* 0x0000000800087308 */ /* 0x000f220000002400 */
[----:B--2---:R-:W-:Y:S01]  /*88d0*/  FSEL R14, R14, -INF , P5 ;  /* 0xff8000000e0e7808 */ /* 0x004fe20002800000 */
[----:B------:R-:W-:Y:S01]  /*88e0*/  FMUL.FTZ R28, R42, UR4 ;  /* 0x000000042a1c7c20 */ /* 0x000fe20008410000 */
[----:B------:R-:W-:Y:S02]  /*88f0*/  ISETP.GT.AND P5, PT, R5, 0x19, PT ;  /* 0x000000190500780c */ /* 0x000fe40003fa4270 */
[----:B0-----:R-:W-:-:S03]  /*8900*/  FSEL R121, R121, -INF , P4 ;  /* 0xff80000079797808 */ /* 0x001fc60002000000 */
[----:B------:R-:W0:Y:S01]  /*8910*/  MUFU.TANH R26, R26 ;  /* 0x0000001a001a7308 */ /* 0x000e220000002400 */
[----:B------:R-:W-:Y:S01]  /*8920*/  FMNMX.FTZ R4, R120, R3, !PT ;  /* 0x0000000378047209 */ /* 0x000fe20007810000 */
[----:B------:R-:W-:Y:S01]  /*8930*/  FMUL.FTZ R33, R92, UR4 ;  /* 0x000000045c217c20 */ /* 0x000fe20008410000 */
[----:B------:R-:W-:Y:S01]  /*8940*/  FMUL.FTZ R29, R43, UR4 ;  /* 0x000000042b1d7c20 */ /* 0x000fe20008410000 */
[----:B---3--:R-:W-:Y:S01]  /*8950*/  FSEL R92, R6, -INF , P5 ;  /* 0xff800000065c7808 */ /* 0x008fe20002800000 */
[----:B------:R-:W-:Y:S01]  /*8960*/  FMUL.FTZ R32, R49, UR4 ;  /* 0x0000000431207c20 */ /* 0x000fe20008410000 */
[----:B------:R-:W-:Y:S02]  /*8970*/  FMNMX.FTZ R3, R121, R4, !PT ;  /* 0x0000000479037209 */ /* 0x000fe40007810000 */
[----:B------:R-:W2:Y:S01]  /*8980*/  MUFU.TANH R27, R27 ;  /* 0x0000001b001b7308 */ /* 0x000ea20000002400 */
[----:B-1----:R-:W-:Y:S01]  /*8990*/  FSEL R24, R24, -INF , P2 ;  /* 0xff80000018187808 */ /* 0x002fe20001000000 */
[----:B------:R-:W-:Y:S01]  /*89a0*/  FMUL.FTZ R9, R52, UR4 ;  /* 0x0000000434097c20 */ /* 0x000fe20008410000 */
[----:B------:R-:W-:-:S05]  /*89b0*/  ISETP.GT.AND P2, PT, R5, 0x21, PT ;  /* 0x000000210500780c */ /* 0x000fca0003f44270 */
[----:B------:R-:W1:Y:S01]  /*89c0*/  MUFU.TANH R10, R10 ;  /* 0x0000000a000a7308 */ /* 0x000e620000002400 */
[----:B------:R-:W-:Y:S01]  /*89d0*/  FMNMX.FTZ R4, R92, R3, !PT ;  /* 0x000000035c047209 */ /* 0x000fe20007810000 */
[----:B------:R-:W-:Y:S01]  /*89e0*/  FMUL.FTZ R52, R58, UR4 ;  /* 0x000000043a347c20 */ /* 0x000fe20008410000 */
[----:B------:R-:W-:-:S05]  /*89f0*/  FMUL.FTZ R58, R67, UR4 ;  /* 0x00000004433a7c20 */ /* 0x000fca0008410000 */
[----:B------:R-:W3:Y:S01]  /*8a00*/  MUFU.TANH R28, R28 ;  /* 0x0000001c001c7308 */ /* 0x000ee20000002400 */
[----:B------:R-:W-:Y:S01]  /*8a10*/  FMUL.FTZ R67, R82, UR4 ;  /* 0x0000000452437c20 */ /* 0x000fe20008410000 */
[----:B------:R-:W-:Y:S01]  /*8a20*/  FMUL.FTZ R31, R47, UR4 ;  /* 0x000000042f1f7c20 */ /* 0x000fe20008410000 */
[----:B----4-:R-:W-:-:S05]  /*8a30*/  FSEL R82, R8, -INF , P2 ;  /* 0xff80000008527808 */ /* 0x010fca0001000000 */
[----:B------:R-:W4:Y:S01]  /*8a40*/  MUFU.TANH R7, R7 ;  /* 0x0000000700077308 */ /* 0x000f220000002400 */
[----:B------:R-:W-:Y:S01]  /*8a50*/  FMNMX.FTZ R3, R93, R4, !PT ;  /* 0x000000045d037209 */ /* 0x000fe20007810000 */
[----:B------:R-:W-:Y:S01]  /*8a60*/  FMUL.FTZ R34, R53, UR4 ;  /* 0x0000000435227c20 */ /* 0x000fe20008410000 */
[----:B0-----:R-:W-:-:S05]  /*8a70*/  FSEL R26, R26, -INF , P4 ;  /* 0xff8000001a1a7808 */ /* 0x001fca0002000000 */
[----:B------:R-:W0:Y:S01]  /*8a80*/  MUFU.TANH R29, R29 ;  /* 0x0000001d001d7308 */ /* 0x000e220000002400 */
[----:B------:R-:W-:Y:S01]  /*8a90*/  FMUL.FTZ R49, R50, UR4 ;  /* 0x0000000432317c20 */ /* 0x000fe20008410000 */
[----:B------:R-:W-:-:S06]  /*8aa0*/  ISETP.GT.AND P4, PT, R5, 0x29, PT ;  /* 0x000000290500780c */ /* 0x000fcc0003f84270 */
[----:B------:R-:W0:Y:S01]  /*8ab0*/  MUFU.TANH R32, R32 ;  /* 0x0000002000207308 */ /* 0x000e220000002400 */
[----:B------:R-:W-:Y:S01]  /*8ac0*/  FMNMX.FTZ R4, R82, R3, !PT ;  /* 0x0000000352047209 */ /* 0x000fe20007810000 */
[----:B------:R-:W-:Y:S01]  /*8ad0*/  FMUL.FTZ R20, R56, UR4 ;  /* 0x0000000438147c20 */ /* 0x000fe20008410000 */
[----:B------:R-:W-:Y:S01]  /*8ae0*/  FMUL.FTZ R38, R61, UR4 ;  /* 0x000000043d267c20 */ /* 0x000fe20008410000 */
[----:B------:R-:W-:-:S04]  /*8af0*/  FMUL.FTZ R61, R64, UR4 ;  /* 0x00000004403d7c20 */ /* 0x000fc80008410000 */
[----:B------:R-:W0:Y:S01]  /*8b00*/  MUFU.TANH R30, R30 ;  /* 0x0000001e001e7308 */ /* 0x000e220000002400 */
[----:B------:R-:W-:Y:S01]  /*8b10*/  FMUL.FTZ R64, R78, UR4 ;  /* 0x000000044e407c20 */ /* 0x000fe20008410000 */
[----:B--2---:R-:W-:-:S06]  /*8b20*/  FSEL R27, R27, -INF , P5 ;  /* 0xff8000001b1b7808 */ /* 0x004fcc0002800000 */
[----:B------:R-:W2:Y:S01]  /*8b30*/  MUFU.TANH R9, R9 ;  /* 0x0000000900097308 */ /* 0x000ea20000002400 */
[----:B------:R-:W-:Y:S01]  /*8b40*/  ISETP.GT.AND P5, PT, R5, 0x30, PT ;  /* 0x000000300500780c */ /* 0x000fe20003fa4270 */
[----:B------:R-:W-:Y:S01]  /*8b50*/  FMUL.FTZ R36, R57, UR4 ;  /* 0x0000000439247c20 */ /* 0x000fe20008410000 */
[----:B-1----:R-:W-:Y:S02]  /*8b60*/  FSEL R78, R10, -INF , P4 ;  /* 0xff8000000a4e7808 */ /* 0x002fe40002000000 */
[----:B------:R-:W-:-:S03]  /*8b70*/  FMNMX.FTZ R3, R91, R4, !PT ;  /* 0x000000045b037209 */ /* 0x000fc60007810000 */
[----:B------:R-:W1:Y:S01]  /*8b80*/  MUFU.TANH R31, R31 ;  /* 0x0000001f001f7308 */ /* 0x000e620000002400 */
[----:B------:R-:W-:Y:S01]  /*8b90*/  FMUL.FTZ R41, R81, UR4 ;  /* 0x0000000451297c20 */ /* 0x000fe20008410000 */
[----:B---3--:R-:W-:Y:S01]  /*8ba0*/  FSEL R28, R28, -INF , P1 ;  /* 0xff8000001c1c7808 */ /* 0x008fe20000800000 */
[----:B------:R-:W-:-:S05]  /*8bb0*/  FMUL.FTZ R50, R54, UR4 ;  /* 0x0000000436327c20 */ /* 0x000fca0008410000 */
[----:B------:R-:W3:Y:S01]  /*8bc0*/  MUFU.TANH R34, R34 ;  /* 0x0000002200227308 */ /* 0x000ee20000002400 */
[----:B------:R-:W-:Y:S01]  /*8bd0*/  FMUL.FTZ R11, R60, UR4 ;  /* 0x000000043c0b7c20 */ /* 0x000fe20008410000 */
[----:B------:R-:W-:Y:S02]  /*8be0*/  ISETP.GT.AND P1, PT, R5, 0x31, PT ;  /* 0x000000310500780c */ /* 0x000fe40003f24270 */
[----:B----4-:R-:W-:Y:S02]  /*8bf0*/  FSEL R81, R7, -INF , P5 ;  /* 0xff80000007517808 */ /* 0x010fe40002800000 */
[----:B------:R-:W-:Y:S02]  /*8c00*/  FMNMX.FTZ R4, R78, R3, !PT ;  /* 0x000000034e047209 */ /* 0x000fe40007810000 */
[----:B------:R-:W4:Y:S01]  /*8c10*/  MUFU.TANH R49, R49 ;  /* 0x0000003100317308 */ /* 0x000f220000002400 */
[----:B------:R-:W-:Y:S01]  /*8c20*/  FMUL.FTZ R60, R74, UR4 ;  /* 0x000000044a3c7c20 */ /* 0x000fe20008410000 */
[----:B0-----:R-:W-:-:S06]  /*8c30*/  FSEL R29, R29, -INF , P2 ;  /* 0xff8000001d1d7808 */ /* 0x001fcc0001000000 */
[----:B------:R-:W0:Y:S01]  /*8c40*/  MUFU.TANH R20, R20 ;  /* 0x0000001400147308 */ /* 0x000e220000002400 */
[----:B------:R-:W-:Y:S02]  /*8c50*/  ISETP.GT.AND P2, PT, R5, 0x38, PT ;  /* 0x000000380500780c */ /* 0x000fe40003f44270 */
[----:B------:R-:W-:Y:S02]  /*8c60*/  FSEL R74, R32, -INF , P1 ;  /* 0xff800000204a7808 */ /* 0x000fe40000800000 */
[----:B------:R-:W-:-:S03]  /*8c70*/  FMNMX.FTZ R7, R81, R4, !PT ;  /* 0x0000000451077209 */ /* 0x000fc60007810000 */
[----:B------:R-:W0:Y:S01]  /*8c80*/  MUFU.TANH R48, R48 ;  /* 0x0000003000307308 */ /* 0x000e220000002400 */
[----:B------:R-:W-:Y:S01]  /*8c90*/  FMUL.FTZ R43, R77, UR4 ;  /* 0x000000044d2b7c20 */ /* 0x000fe20008410000 */
[----:B------:R-:W-:-:S06]  /*8ca0*/  FSEL R30, R30, -INF , P3 ;  /* 0xff8000001e1e7808 */ /* 0x000fcc0001800000 */
[----:B------:R-:W0:Y:S01]  /*8cb0*/  MUFU.TANH R36, R36 ;  /* 0x0000002400247308 */ /* 0x000e220000002400 */
[----:B------:R-:W-:Y:S02]  /*8cc0*/  ISETP.GT.AND P3, PT, R5, 0x39, PT ;  /* 0x000000390500780c */ /* 0x000fe40003f64270 */
[----:B--2---:R-:W-:Y:S02]  /*8cd0*/  FSEL R77, R9, -INF , P2 ;  /* 0xff800000094d7808 */ /* 0x004fe40001000000 */
[----:B------:R-:W-:-:S03]  /*8ce0*/  FMNMX.FTZ R4, R74, R7, !PT ;  /* 0x000000074a047209 */ /* 0x000fc60007810000 */
[----:B------:R-:W2:Y:S01]  /*8cf0*/  MUFU.TANH R50, R50 ;  /* 0x0000003200327308 */ /* 0x000ea20000002400 */
[----:B------:R-:W-:Y:S01]  /*8d00*/  FMUL.FTZ R47, R69, UR4 ;  /* 0x00000004452f7c20 */ /* 0x000fe20008410000 */
[----:B-1----:R-:W-:-:S06]  /*8d10*/  FSEL R31, R31, -INF , P4 ;  /* 0xff8000001f1f7808 */ /* 0x002fcc0002000000 */
[----:B------:R-:W1:Y:S01]  /*8d20*/  MUFU.TANH R11, R11 ;  /* 0x0000000b000b7308 */ /* 0x000e620000002400 */
[----:B------:R-:W-:Y:S01]  /*8d30*/  FMUL.FTZ R53, R59, UR4 ;  /* 0x000000043b357c20 */ /* 0x000fe20008410000 */
[----:B------:R-:W-:Y:S01]  /*8d40*/  FMUL.FTZ R54, R62, UR4 ;  /* 0x000000043e367c20 */ /* 0x000fe20008410000 */
[----:B------:R-:W-:Y:S01]  /*8d50*/  ISETP.GT.AND P4, PT, R5, 0x40, PT ;  /* 0x000000400500780c */ /* 0x000fe20003f84270 */
[----:B------:R-:W-:Y:S01]  /*8d60*/  FMUL.FTZ R62, R65, UR4 ;  /* 0x00000004413e7c20 */ /* 0x000fe20008410000 */
[----:B---3--:R-:W-:-:S03]  /*8d70*/  FSEL R69, R34, -INF , P3 ;  /* 0xff80000022457808 */ /* 0x008fc60001800000 */
[----:B------:R-:W3:Y:S01]  /*8d80*/  MUFU.TANH R51, R51 ;  /* 0x0000003300337308 */ /* 0x000ee20000002400 */
[----:B------:R-:W-:Y:S01]  /*8d90*/  FMNMX.FTZ R4, R77, R4, !PT ;  /* 0x000000044d047209 */ /* 0x000fe20007810000 */
[----:B------:R-:W-:Y:S01]  /*8da0*/  FMUL.FTZ R45, R73, UR4 ;  /* 0x00000004492d7c20 */ /* 0x000fe20008410000 */
[----:B----4-:R-:W-:-:S05]  /*8db0*/  FSEL R49, R49, -INF , P5 ;  /* 0xff80000031317808 */ /* 0x010fca0002800000 */
[----:B------:R-:W4:Y:S01]  /*8dc0*/  MUFU.TANH R38, R38 ;  /* 0x0000002600267308 */ /* 0x000f220000002400 */
[----:B------:R-:W-:Y:S02]  /*8dd0*/  ISETP.GT.AND P5, PT, R5, 0x41, PT ;  /* 0x000000410500780c */ /* 0x000fe40003fa4270 */
[----:B0-----:R-:W-:Y:S02]  /*8de0*/  FSEL R73, R20, -INF , P4 ;  /* 0xff80000014497808 */ /* 0x001fe40002000000 */
[----:B------:R-:W-:-:S03]  /*8df0*/  FMNMX.FTZ R4, R69, R4, !PT ;  /* 0x0000000445047209 */ /* 0x000fc60007810000 */
[----:B------:R-:W0:Y:S01]  /*8e00*/  MUFU.TANH R52, R52 ;  /* 0x0000003400347308 */ /* 0x000e220000002400 */
[----:B------:R-:W-:Y:S01]  /*8e10*/  FSEL R48, R48, -INF , P1 ;  /* 0xff80000030307808 */ /* 0x000fe20000800000 */
[----:B------:R-:W-:Y:S01]  /*8e20*/  FMUL.FTZ R56, R63, UR4 ;  /* 0x000000043f387c20 */ /* 0x000fe20008410000 */
[----:B------:R-:W-:-:S05]  /*8e30*/  ISETP.GT.AND P1, PT, R5, 0x48, PT ;  /* 0x000000480500780c */ /* 0x000fca0003f24270 */
[----:B------:R-:W0:Y:S01]  /*8e40*/  MUFU.TANH R61, R61 ;  /* 0x0000003d003d7308 */ /* 0x000e220000002400 */
[----:B------:R-:W-:Y:S02]  /*8e50*/  FSEL R65, R36, -INF , P5 ;  /* 0xff80000024417808 */ /* 0x000fe40002800000 */
[----:B------:R-:W-:-:S05]  /*8e60*/  FMNMX.FTZ R4, R73, R4, !PT ;  /* 0x0000000449047209 */ /* 0x000fca0007810000 */
[----:B------:R-:W0:Y:S01]  /*8e70*/  MUFU.TANH R53, R53 ;  /* 0x0000003500357308 */ /* 0x000e220000002400 */
[----:B--2---:R-:W-:Y:S02]  /*8e80*/  FSEL R50, R50, -INF , P2 ;  /* 0xff80000032327808 */ /* 0x004fe40001000000 */
[----:B-1----:R-:W-:-:S05]  /*8e90*/  FSEL R66, R11, -INF , P1 ;  /* 0xff8000000b427808 */ /* 0x002fca0000800000 */
[----:B------:R-:W1:Y:S01]  /*8ea0*/  MUFU.TANH R62, R62 ;  /* 0x0000003e003e7308 */ /* 0x000e620000002400 */
[----:B------:R-:W-:Y:S01]  /*8eb0*/  ISETP.GT.AND P2, PT, R5, 0x49, PT ;  /* 0x000000490500780c */ /* 0x000fe20003f44270 */
[----:B------:R-:W-:Y:S01]  /*8ec0*/  FMUL.FTZ R44, R72, UR4 ;  /* 0x00000004482c7c20 */ /* 0x000fe20008410000 */
[----:B------:R-:W-:-:S05]  /*8ed0*/  FMNMX.FTZ R11, R65, R4, !PT ;  /* 0x00000004410b7209 */ /* 0x000fca0007810000 */
[----:B------:R-:W2:Y:S01]  /*8ee0*/  MUFU.TANH R54, R54 ;  /* 0x0000003600367308 */ /* 0x000ea20000002400 */
[----:B------:R-:W-:Y:S01]  /*8ef0*/  FMUL.FTZ R57, R70, UR4 ;  /* 0x0000000446397c20 */ /* 0x000fe20008410000 */
[----:B---3--:R-:W-:-:S06]  /*8f00*/  FSEL R51, R51, -INF , P3 ;  /* 0xff80000033337808 */ /* 0x008fcc0001800000 */
[----:B------:R-:W3:Y:S01]  /*8f10*/  MUFU.TANH R46, R46 ;  /* 0x0000002e002e7308 */ /* 0x000ee20000002400 */
[----:B------:R-:W-:Y:S02]  /*8f20*/  ISETP.GT.AND P3, PT, R5, 0x50, PT ;  /* 0x000000500500780c */ /* 0x000fe40003f64270 */
[----:B----4-:R-:W-:Y:S02]  /*8f30*/  FSEL R70, R38, -INF , P2 ;  /* 0xff80000026467808 */ /* 0x010fe40001000000 */
[----:B------:R-:W-:-:S03]  /*8f40*/  FMNMX.FTZ R11, R66, R11, !PT ;  /* 0x0000000b420b7209 */ /* 0x000fc60007810000 */
[----:B------:R-:W4:Y:S01]  /*8f50*/  MUFU.TANH R56, R56 ;  /* 0x0000003800387308 */ /* 0x000f220000002400 */
[----:B0-----:R-:W-:Y:S01]  /*8f60*/  FSEL R52, R52, -INF , P4 ;  /* 0xff80000034347808 */ /* 0x001fe20002000000 */
[----:B------:R-:W-:Y:S01]  /*8f70*/  FMUL.FTZ R42, R76, UR4 ;  /* 0x000000044c2a7c20 */ /* 0x000fe20008410000 */
[----:B------:R-:W-:-:S05]  /*8f80*/  ISETP.GT.AND P4, PT, R5, 0x51, PT ;  /* 0x000000510500780c */ /* 0x000fca0003f84270 */
[----:B------:R-:W0:Y:S01]  /*8f90*/  MUFU.TANH R47, R47 ;  /* 0x0000002f002f7308 */ /* 0x000e220000002400 */
[----:B------:R-:W-:Y:S02]  /*8fa0*/  FSEL R61, R61, -INF , P3 ;  /* 0xff8000003d3d7808 */ /* 0x000fe40001800000 */
[----:B------:R-:W-:-:S05]  /*8fb0*/  FMNMX.FTZ R6, R70, R11, !PT ;  /* 0x0000000b46067209 */ /* 0x000fca0007810000 */
[----:B------:R-:W0:Y:S01]  /*8fc0*/  MUFU.TANH R55, R55 ;  /* 0x0000003700377308 */ /* 0x000e220000002400 */
[----:B------:R-:W-:Y:S01]  /*8fd0*/  FSEL R53, R53, -INF , P5 ;  /* 0xff80000035357808 */ /* 0x000fe20002800000 */
[----:B------:R-:W-:Y:S01]  /*8fe0*/  FMUL.FTZ R59, R71, UR4 ;  /* 0x00000004473b7c20 */ /* 0x000fe20008410000 */
[----:B------:R-:W-:-:S05]  /*8ff0*/  ISETP.GT.AND P5, PT, R5, 0x58, PT ;  /* 0x000000580500780c */ /* 0x000fca0003fa4270 */
[----:B------:R-:W0:Y:S01]  /*9000*/  MUFU.TANH R44, R44 ;  /* 0x0000002c002c7308 */ /* 0x000e220000002400 */
[----:B-1----:R-:W-:Y:S01]  /*9010*/  FSEL R62, R62, -INF , P4 ;  /* 0xff8000003e3e7808 */ /* 0x002fe20002000000 */
[----:B------:R-:W-:Y:S01]  /*9020*/  FMUL.FTZ R63, R75, UR4 ;  /* 0x000000044b3f7c20 */ /* 0x000fe20008410000 */
[----:B------:R-:W-:-:S05]  /*9030*/  FMNMX.FTZ R11, R61, R6, !PT ;  /* 0x000000063d0b7209 */ /* 0x000fca0007810000 */
[----:B------:R-:W1:Y:S01]  /*9040*/  MUFU.TANH R58, R58 ;  /* 0x0000003a003a7308 */ /* 0x000e620000002400 */
[----:B--2---:R-:W-:Y:S01]  /*9050*/  FSEL R54, R54, -INF , P1 ;  /* 0xff80000036367808 */ /* 0x004fe20000800000 */
[----:B------:R-:W-:Y:S01]  /*9060*/  FMUL.FTZ R40, R80, UR4 ;  /* 0x0000000450287c20 */ /* 0x000fe20008410000 */
[----:B------:R-:W-:-:S05]  /*9070*/  ISETP.GT.AND P1, PT, R5, 0x59, PT ;  /* 0x000000590500780c */ /* 0x000fca0003f24270 */
[----:B------:R-:W2:Y:S01]  /*9080*/  MUFU.TANH R45, R45 ;  /* 0x0000002d002d7308 */ /* 0x000ea20000002400 */
[----:B---3--:R-:W-:Y:S02]  /*9090*/  FSEL R46, R46, -INF , P5 ;  /* 0xff8000002e2e7808 */ /* 0x008fe40002800000 */
[----:B------:R-:W-:Y:S01]  /*90a0*/  FMNMX.FTZ R11, R62, R11, !PT ;  /* 0x0000000b3e0b7209 */ /* 0x000fe20007810000 */
[----:B------:R-:W-:-:S04]  /*90b0*/  FMUL.FTZ R39, R84, UR4 ;  /* 0x0000000454277c20 */ /* 0x000fc80008410000 */
[----:B------:R-:W3:Y:S01]  /*90c0*/  MUFU.TANH R57, R57 ;  /* 0x0000003900397308 */ /* 0x000ee20000002400 */
[----:B------:R-:W-:Y:S01]  /*90d0*/  FMUL.FTZ R72, R86, UR4 ;  /* 0x0000000456487c20 */ /* 0x000fe20008410000 */
[----:B----4-:R-:W-:-:S06]  /*90e0*/  FSEL R56, R56, -INF , P2 ;  /* 0xff80000038387808 */ /* 0x010fcc0001000000 */
[----:B------:R-:W4:Y:S01]  /*90f0*/  MUFU.TANH R42, R42 ;  /* 0x0000002a002a7308 */ /* 0x000f220000002400 */
[----:B------:R-:W-:Y:S02]  /*9100*/  ISETP.GT.AND P2, PT, R5, 0x60, PT ;  /* 0x000000600500780c */ /* 0x000fe40003f44270 */
[----:B0-----:R-:W-:Y:S02]  /*9110*/  FSEL R47, R47, -INF , P1 ;  /* 0xff8000002f2f7808 */ /* 0x001fe40000800000 */
[----:B------:R-:W-:-:S03]  /*9120*/  FMNMX.FTZ R10, R46, R11, !PT ;  /* 0x0000000b2e0a7209 */ /* 0x000fc60007810000 */
[----:B------:R-:W0:Y:S01]  /*9130*/  MUFU.TANH R59, R59 ;  /* 0x0000003b003b7308 */ /* 0x000e220000002400 */
[----:B------:R-:W-:Y:S01]  /*9140*/  FMUL.FTZ R71, R83, UR4 ;  /* 0x0000000453477c20 */ /* 0x000fe20008410000 */
[----:B------:R-:W-:Y:S01]  /*9150*/  FMUL.FTZ R83, R95, UR4 ;  /* 0x000000045f537c20 */ /* 0x000fe20008410000 */
[----:B------:R-:W-:-:S05]  /*9160*/  FSEL R55, R55, -INF , P3 ;  /* 0xff80000037377808 */ /* 0x000fca0001800000 */
[----:B------:R-:W0:Y:S01]  /*9170*/  MUFU.TANH R63, R63 ;  /* 0x0000003f003f7308 */ /* 0x000e220000002400 */
[----:B------:R-:W-:Y:S02]  /*9180*/  ISETP.GT.AND P3, PT, R5, 0x61, PT ;  /* 0x000000610500780c */ /* 0x000fe40003f64270 */
[----:B------:R-:W-:-:S05]  /*9190*/  FSEL R44, R44, -INF , P2 ;  /* 0xff8000002c2c7808 */ /* 0x000fca0001000000 */
[----:B------:R-:W0:Y:S01]  /*91a0*/  MUFU.TANH R43, R43 ;  /* 0x0000002b002b7308 */ /* 0x000e220000002400 */
[----:B------:R-:W-:Y:S01]  /*91b0*/  FMNMX.FTZ R11, R47, R10, !PT ;  /* 0x0000000a2f0b7209 */ /* 0x000fe20007810000 */
[----:B------:R-:W-:Y:S01]  /*91c0*/  FMUL.FTZ R37, R88, UR4 ;  /* 0x0000000458257c20 */ /* 0x000fe20008410000 */
[----:B------:R-:W-:-:S05]  /*91d0*/  FMUL.FTZ R76, R90, UR4 ;  /* 0x000000045a4c7c20 */ /* 0x000fca0008410000 */
[----:B------:R-:W0:Y:S01]  /*91e0*/  MUFU.TANH R60, R60 ;  /* 0x0000003c003c7308 */ /* 0x000e220000002400 */
[----:B------:R-:W-:Y:S01]  /*91f0*/  FMUL.FTZ R88, R89, UR4 ;  /* 0x0000000459587c20 */ /* 0x000fe20008410000 */
[----:B-1----:R-:W-:Y:S01]  /*9200*/  FSEL R58, R58, -INF , P4 ;  /* 0xff8000003a3a7808 */ /* 0x002fe20002000000 */
[----:B------:R-:W-:-:S05]  /*9210*/  FMUL.FTZ R4, R106, UR4 ;  /* 0x000000046a047c20 */ /* 0x000fca0008410000 */
[----:B------:R-:W1:Y:S01]  /*9220*/  MUFU.TANH R40, R40 ;  /* 0x0000002800287308 */ /* 0x000e620000002400 */
[----:B------:R-:W-:Y:S01]  /*9230*/  ISETP.GT.AND P4, PT, R5, 0x68, PT ;  /* 0x000000680500780c */ /* 0x000fe20003f84270 */
[----:B------:R-:W-:Y:S01]  /*9240*/  FMUL.FTZ R128, R85, UR4 ;  /* 0x0000000455807c20 */ /* 0x000fe20008410000 */
[----:B--2---:R-:W-:-:S05]  /*9250*/  FSEL R45, R45, -INF , P3 ;  /* 0xff8000002d2d7808 */ /* 0x004fca0001800000 */
[----:B------:R-:W2:Y:S01]  /*9260*/  MUFU.TANH R39, R39 ;  /* 0x0000002700277308 */ /* 0x000ea20000002400 */
[----:B------:R-:W-:-:S07]  /*9270*/  FMNMX.FTZ R10, R44, R11, !PT ;  /* 0x0000000b2c0a7209 */ /* 0x000fce0007810000 */
[----:B------:R-:W2:Y:S01]  /*9280*/  MUFU.TANH R72, R72 ;  /* 0x0000004800487308 */ /* 0x000ea20000002400 */
[----:B------:R-:W-:Y:S01]  /*9290*/  FMUL.FTZ R32, R97, UR4 ;  /* 0x0000000461207c20 */ /* 0x000fe20008410000 */
[----:B------:R-:W-:Y:S01]  /*92a0*/  FMUL.FTZ R85, R99, UR4 ;  /* 0x0000000463557c20 */ /* 0x000fe20008410000 */
[----:B---3--:R-:W-:-:S05]  /*92b0*/  FSEL R57, R57, -INF , P5 ;  /* 0xff80000039397808 */ /* 0x008fca0002800000 */
[----:B------:R-:W3:Y:S01]  /*92c0*/  MUFU.TANH R68, R68 ;  /* 0x0000004400447308 */ /* 0x000ee20000002400 */
[----:B------:R-:W-:Y:S02]  /*92d0*/  ISETP.GT.AND P5, PT, R5, 0x69, PT ;  /* 0x000000690500780c */ /* 0x000fe40003fa4270 */
[----:B----4-:R-:W-:-:S05]  /*92e0*/  FSEL R42, R42, -INF , P4 ;  /* 0xff8000002a2a7808 */ /* 0x010fca0002000000 */
[----:B------:R-:W4:Y:S01]  /*92f0*/  MUFU.TANH R41, R41 ;  /* 0x0000002900297308 */ /* 0x000f220000002400 */
[----:B------:R-:W-:-:S07]  /*9300*/  FMNMX.FTZ R11, R45, R10, !PT ;  /* 0x0000000a2d0b7209 */ /* 0x000fce0007810000 */
[----:B------:R-:W4:Y:S01]  /*9310*/  MUFU.TANH R67, R67 ;  /* 0x0000004300437308 */ /* 0x000f220000002400 */
[----:B0-----:R-:W-:-:S07]  /*9320*/  FSEL R59, R59, -INF , P1 ;  /* 0xff8000003b3b7808 */ /* 0x001fce0000800000 */
[----:B------:R-:W0:Y:S01]  /*9330*/  MUFU.TANH R35, R35 ;  /* 0x0000002300237308 */ /* 0x000e220000002400 */
[----:B------:R-:W-:-:S07]  /*9340*/  ISETP.GT.AND P1, PT, R5, 0x70, PT ;  /* 0x000000700500780c */ /* 0x000fce0003f24270 */
[----:B------:R-:W0:Y:S01]  /*9350*/  MUFU.TANH R83, R83 ;  /* 0x0000005300537308 */ /* 0x000e220000002400 */
[----:B------:R-:W-:Y:S01]  /*9360*/  FSEL R63, R63, -INF , P3 ;  /* 0xff8000003f3f7808 */ /* 0x000fe20001800000 */
[----:B------:R-:W-:-:S06]  /*9370*/  FMUL.FTZ R6, R108, UR4 ;  /* 0x000000046c067c20 */ /* 0x000fcc0008410000 */
[----:B------:R-:W0:Y:S01]  /*9380*/  MUFU.TANH R64, R64 ;  /* 0x0000004000407308 */ /* 0x000e220000002400 */
[----:B------:R-:W-:Y:S02]  /*9390*/  FSEL R43, R43, -INF , P5 ;  /* 0xff8000002b2b7808 */ /* 0x000fe40002800000 */
[----:B------:R-:W-:-:S05]  /*93a0*/  FMNMX.FTZ R10, R42, R11, !PT ;  /* 0x0000000b2a0a7209 */ /* 0x000fca0007810000 */
[----:B------:R-:W0:Y:S01]  /*93b0*/  MUFU.TANH R37, R37 ;  /* 0x0000002500257308 */ /* 0x000e220000002400 */
[----:B------:R-:W-:-:S07]  /*93c0*/  ISETP.GT.AND P3, PT, R5, 0x78, PT ;  /* 0x000000780500780c */ /* 0x000fce0003f64270 */
[----:B------:R-:W0:Y:S01]  /*93d0*/  MUFU.TANH R76, R76 ;  /* 0x0000004c004c7308 */ /* 0x000e220000002400 */
[----:B------:R-:W-:-:S07]  /*93e0*/  FSEL R60, R60, -INF , P2 ;  /* 0xff8000003c3c7808 */ /* 0x000fce0001000000 */
[----:B------:R-:W0:Y:S01]  /*93f0*/  MUFU.TANH R88, R88 ;  /* 0x0000005800587308 */ /* 0x000e220000002400 */
[----:B------:R-:W-:-:S07]  /*9400*/  ISETP.GT.AND P2, PT, R5, 0x71, PT ;  /* 0x000000710500780c */ /* 0x000fce0003f44270 */
[----:B------:R-:W0:Y:S01]  /*9410*/  MUFU.TANH R4, R4 ;  /* 0x0000000400047308 */ /* 0x000e220000002400 */
[----:B-1----:R-:W-:Y:S01]  /*9420*/  FSEL R40, R40, -INF , P1 ;  /* 0xff80000028287808 */ /* 0x002fe20000800000 */
[----:B------:R-:W-:Y:S01]  /*9430*/  FMUL.FTZ R75, R87, UR4 ;  /* 0x00000004574b7c20 */ /* 0x000fe20008410000 */
[----:B------:R-:W-:-:S05]  /*9440*/  FMNMX.FTZ R11, R43, R10, !PT ;  /* 0x0000000a2b0b7209 */ /* 0x000fca0007810000 */
[----:B------:R-:W1:Y:S01]  /*9450*/  MUFU.TANH R128, R128 ;  /* 0x0000008000807308 */ /* 0x000e620000002400 */
[----:B--2---:R-:W-:Y:S02]  /*9460*/  FSEL R38, R39, -INF , P3 ;  /* 0xff80000027267808 */ /* 0x004fe40001800000 */
[----:B------:R-:W-:-:S05]  /*9470*/  FSEL R72, R72, -INF , P3 ;  /* 0xff80000048487808 */ /* 0x000fca0001800000 */
[----:B------:R-:W2:Y:S01]  /*9480*/  MUFU.TANH R32, R32 ;  /* 0x0000002000207308 */ /* 0x000ea20000002400 */
[----:B------:R-:W-:-:S07]  /*9490*/  ISETP.GT.AND P3, PT, R5, 0x89, PT ;  /* 0x000000890500780c */ /* 0x000fce0003f64270 */
[----:B------:R-:W2:Y:S01]  /*94a0*/  MUFU.TANH R85, R85 ;  /* 0x0000005500557308 */ /* 0x000ea20000002400 */
[----:B---3--:R-:W-:Y:S02]  /*94b0*/  FSEL R68, R68, -INF , P5 ;  /* 0xff80000044447808 */ /* 0x008fe40002800000 */
[----:B----4-:R-:W-:Y:S02]  /*94c0*/  FSEL R41, R41, -INF , P2 ;  /* 0xff80000029297808 */ /* 0x010fe40001000000 */
[----:B------:R-:W-:-:S03]  /*94d0*/  FMNMX.FTZ R10, R40, R11, !PT ;  /* 0x0000000b280a7209 */ /* 0x000fc60007810000 */
[----:B------:R-:W3:Y:S01]  /*94e0*/  MUFU.TANH R71, R71 ;  /* 0x0000004700477308 */ /* 0x000ee20000002400 */
[----:B------:R-:W-:Y:S01]  /*94f0*/  ISETP.GT.AND P5, PT, R5, 0x80, PT ;  /* 0x000000800500780c */ /* 0x000fe20003fa4270 */
[----:B------:R-:W-:Y:S01]  /*9500*/  FMUL.FTZ R80, R94, UR4 ;  /* 0x000000045e507c20 */ /* 0x000fe20008410000 */
[----:B------:R-:W-:Y:S01]  /*9510*/  FSEL R67, R67, -INF , P1 ;  /* 0xff80000043437808 */ /* 0x000fe20000800000 */
[----:B------:R-:W-:-:S04]  /*9520*/  FMUL.FTZ R21, R96, UR4 ;  /* 0x0000000460157c20 */ /* 0x000fc80008410000 */
[----:B------:R-:W4:Y:S01]  /*9530*/  MUFU.TANH R6, R6 ;  /* 0x0000000600067308 */ /* 0x000f220000002400 */
[----:B------:R-:W-:Y:S01]  /*9540*/  FMUL.FTZ R84, R98, UR4 ;  /* 0x0000000462547c20 */ /* 0x000fe20008410000 */
[----:B------:R-:W-:Y:S02]  /*9550*/  ISETP.GT.AND P1, PT, R5, 0x81, PT ;  /* 0x000000810500780c */ /* 0x000fe40003f24270 */
[----:B0-----:R-:W-:Y:S02]  /*9560*/  FSEL R35, R35, -INF , P3 ;  /* 0xff80000023237808 */ /* 0x001fe40001800000 */
[----:B------:R-:W-:Y:S02]  /*9570*/  FSEL R83, R83, -INF , P3 ;  /* 0xff80000053537808 */ /* 0x000fe40001800000 */
[----:B------:R-:W0:Y:S01]  /*9580*/  MUFU.TANH R75, R75 ;  /* 0x0000004b004b7308 */ /* 0x000e220000002400 */
[----:B------:R-:W-:Y:S02]  /*9590*/  FSEL R64, R64, -INF , P4 ;  /* 0xff80000040407808 */ /* 0x000fe40002000000 */
[----:B------:R-:W-:-:S02]  /*95a0*/  ISETP.GT.AND P3, PT, R5, 0xa0, PT ;  /* 0x000000a00500780c */ /* 0x000fc40003f64270 */
[----:B------:R-:W-:Y:S02]  /*95b0*/  ISETP.GT.AND P4, PT, R5, 0x79, PT ;  /* 0x000000790500780c */ /* 0x000fe40003f84270 */
[----:B------:R-:W-:Y:S01]  /*95c0*/  FMNMX.FTZ R11, R41, R10, !PT ;  /* 0x0000000a290b7209 */ /* 0x000fe20007810000 */
[----:B------:R-:W0:Y:S01]  /*95d0*/  MUFU.TANH R33, R33 ;  /* 0x0000002100217308 */ /* 0x000e220000002400 */
[----:B------:R-:W-:Y:S02]  /*95e0*/  FSEL R36, R37, -INF , P5 ;  /* 0xff80000025247808 */ /* 0x000fe40002800000 */
[----:B------:R-:W-:Y:S01]  /*95f0*/  FSEL R76, R76, -INF , P5 ;  /* 0xff8000004c4c7808 */ /* 0x000fe20002800000 */
[----:B------:R-:W-:Y:S01]  /*9600*/  FMUL.FTZ R9, R100, UR4 ;  /* 0x0000000464097c20 */ /* 0x000fe20008410000 */
[----:B------:R-:W-:Y:S01]  /*9610*/  ISETP.GT.AND P5, PT, R5, 0x91, PT ;  /* 0x000000910500780c */ /* 0x000fe20003fa4270 */
[----:B------:R-:W-:Y:S01]  /*9620*/  FMUL.FTZ R8, R101, UR4 ;  /* 0x0000000465087c20 */ /* 0x000fe20008410000 */
[----:B------:R-:W-:Y:S01]  /*9630*/  FSEL R37, R88, -INF , P1 ;  /* 0xff80000058257808 */ /* 0x000fe20000800000 */
[----:B------:R-:W-:Y:S01]  /*9640*/  FMUL.FTZ R86, R102, UR4 ;  /* 0x0000000466567c20 */ /* 0x000fe20008410000 */
[----:B------:R-:W-:Y:S01]  /*9650*/  FMUL.FTZ R87, R103, UR4 ;  /* 0x0000000467577c20 */ /* 0x000fe20008410000 */
[----:B------:R-:W-:Y:S01]  /*9660*/  FMUL.FTZ R3, R104, UR4 ;  /* 0x0000000468037c20 */ /* 0x000fe20008410000 */
[----:B------:R-:W-:Y:S01]  /*9670*/  FMUL.FTZ R7, R105, UR4 ;  /* 0x0000000469077c20 */ /* 0x000fe20008410000 */
[----:B------:R-:W-:Y:S01]  /*9680*/  FMUL.FTZ R89, R107, UR4 ;  /* 0x000000046b597c20 */ /* 0x000fe20008410000 */
[----:B------:R-:W-:Y:S01]  /*9690*/  FMUL.FTZ R90, R110, UR4 ;  /* 0x000000046e5a7c20 */ /* 0x000fe20008410000 */
[----:B------:R-:W-:Y:S01]  /*96a0*/  FSEL R88, R4, -INF , P3 ;  /* 0xff80000004587808 */ /* 0x000fe20001800000 */
[----:B------:R-:W0:Y:S01]  /*96b0*/  MUFU.TANH R79, R79 ;  /* 0x0000004f004f7308 */ /* 0x000e220000002400 */
[----:B-1----:R-:W-:-:S02]  /*96c0*/  FSEL R39, R128, -INF , P4 ;  /* 0xff80000080277808 */ /* 0x002fc40002000000 */
[----:B------:R-:W-:Y:S02]  /*96d0*/  FMNMX.FTZ R4, R38, R11, !PT ;  /* 0x0000000b26047209 */ /* 0x000fe40007810000 */
[----:B--2---:R-:W-:-:S03]  /*96e0*/  FSEL R32, R32, -INF , P5 ;  /* 0xff80000020207808 */ /* 0x004fc60002800000 */
[----:B------:R-:W1:Y:S01]  /*96f0*/  MUFU.TANH R80, R80 ;  /* 0x0000005000507308 */ /* 0x000e620000002400 */
[----:B------:R-:W-:Y:S02]  /*9700*/  FSEL R85, R85, -INF , P5 ;  /* 0xff80000055557808 */ /* 0x000fe40002800000 */
[----:B------:R-:W-:-:S05]  /*9710*/  ISETP.GT.AND P5, PT, R5, 0xa8, PT ;  /* 0x000000a80500780c */ /* 0x000fca0003fa4270 */
[----:B------:R-:W2:Y:S01]  /*9720*/  MUFU.TANH R21, R21 ;  /* 0x0000001500157308 */ /* 0x000ea20000002400 */
[----:B------:R-:W-:-:S07]  /*9730*/  FMNMX.FTZ R11, R39, R4, !PT ;  /* 0x00000004270b7209 */ /* 0x000fce0007810000 */
[----:B------:R-:W2:Y:S01]  /*9740*/  MUFU.TANH R84, R84 ;  /* 0x0000005400547308 */ /* 0x000ea20000002400 */
[----:B---3--:R-:W-:Y:S02]  /*9750*/  FSEL R71, R71, -INF , P2 ;  /* 0xff80000047477808 */ /* 0x008fe40001000000 */
[----:B----4-:R-:W-:Y:S02]  /*9760*/  FSEL R4, R6, -INF , P5 ;  /* 0xff80000006047808 */ /* 0x010fe40002800000 */
[----:B------:R-:W-:-:S03]  /*9770*/  ISETP.GT.AND P2, PT, R5, 0x88, PT ;  /* 0x000000880500780c */ /* 0x000fc60003f44270 */
[----:B------:R-:W3:Y:S01]  /*9780*/  MUFU.TANH R9, R9 ;  /* 0x0000000900097308 */ /* 0x000ee20000002400 */
[----:B------:R-:W-:-:S07]  /*9790*/  FMNMX.FTZ R6, R36, R11, !PT ;  /* 0x0000000b24067209 */ /* 0x000fce0007810000 */
[----:B------:R-:W-:Y:S01]  /*97a0*/  MUFU.TANH R8, R8 ;  /* 0x0000000800087308 */ /* 0x000fe20000002400 */
[----:B0-----:R-:W-:-:S07]  /*97b0*/  FSEL R75, R75, -INF , P4 ;  /* 0xff8000004b4b7808 */ /* 0x001fce0002000000 */
[----:B------:R-:W0:Y:S01]  /*97c0*/  MUFU.TANH R86, R86 ;  /* 0x0000005600567308 */ /* 0x000e220000002400 */
[----:B------:R-:W-:-:S07]  /*97d0*/  FSEL R33, R33, -INF , P2 ;  /* 0xff80000021217808 */ /* 0x000fce0001000000 */
[----:B------:R-:W4:Y:S01]  /*97e0*/  MUFU.TANH R87, R87 ;  /* 0x0000005700577308 */ /* 0x000f220000002400 */
[----:B------:R-:W-:-:S07]  /*97f0*/  FMNMX.FTZ R6, R37, R6, !PT ;  /* 0x0000000625067209 */ /* 0x000fce0007810000 */
[----:B------:R-:W4:Y:S08]  /*9800*/  MUFU.TANH R3, R3 ;  /* 0x0000000300037308 */ /* 0x000f300000002400 */
[----:B------:R-:W4:Y:S08]  /*9810*/  MUFU.TANH R7, R7 ;  /* 0x0000000700077308 */ /* 0x000f300000002400 */
[----:B------:R-:W4:Y:S08]  /*9820*/  MUFU.TANH R89, R89 ;  /* 0x0000005900597308 */ /* 0x000f300000002400 */
[----:B------:R-:W4:Y:S01]  /*9830*/  MUFU.TANH R90, R90 ;  /* 0x0000005a005a7308 */ /* 0x000f220000002400 */
[----:B------:R-:W-:-:S02]  /*9840*/  ISETP.GT.AND P4, PT, R5, 0x90, PT ;  /* 0x000000900500780c */ /* 0x000fc40003f84270 */
[----:B------:R-:W-:Y:S02]  /*9850*/  FMNMX.FTZ R6, R33, R6, !PT ;  /* 0x0000000621067209 */ /* 0x000fe40007810000 */
[----:B------:R-:W-:Y:S02]  /*9860*/  FSEL R79, R79, -INF , P1 ;  /* 0xff8000004f4f7808 */ /* 0x000fe40000800000 */
[----:B-1----:R-:W-:Y:S02]  /*9870*/  FSEL R80, R80, -INF , P2 ;  /* 0xff80000050507808 */ /* 0x002fe40001000000 */
[----:B--2---:R-:W-:Y:S02]  /*9880*/  FSEL R21, R21, -INF , P4 ;  /* 0xff80000015157808 */ /* 0x004fe40002000000 */
[----:B------:R-:W-:Y:S02]  /*9890*/  FSEL R84, R84, -INF , P4 ;  /* 0xff80000054547808 */ /* 0x000fe40002000000 */
[----:B------:R-:W-:-:S02]  /*98a0*/  ISETP.GT.AND P1, PT, R5, 0x98, PT ;  /* 0x000000980500780c */ /* 0x000fc40003f24270 */
[C---:B------:R-:W-:Y:S02]  /*98b0*/  ISETP.GT.AND P2, PT, R5.reuse, 0x99, PT ;  /* 0x000000990500780c */ /* 0x040fe40003f44270 */
[----:B------:R-:W-:Y:S02]  /*98c0*/  ISETP.GT.AND P4, PT, R5, 0xa1, PT ;  /* 0x000000a10500780c */ /* 0x000fe40003f84270 */
[----:B------:R-:W-:Y:S02]  /*98d0*/  FMNMX.FTZ R6, R35, R6, !PT ;  /* 0x0000000623067209 */ /* 0x000fe40007810000 */
[----:B---3--:R-:W-:Y:S02]  /*98e0*/  FSEL R9, R9, -INF , P1 ;  /* 0xff80000009097808 */ /* 0x008fe40000800000 */
[----:B0-----:R-:W-:Y:S02]  /*98f0*/  FSEL R86, R86, -INF , P1 ;  /* 0xff80000056567808 */ /* 0x001fe40000800000 */
[----:B------:R-:W-:-:S02]  /*9900*/  FSEL R8, R8, -INF , P2 ;  /* 0xff80000008087808 */ /* 0x000fc40001000000 */
[----:B----4-:R-:W-:Y:S02]  /*9910*/  FSEL R87, R87, -INF , P2 ;  /* 0xff80000057577808 */ /* 0x010fe40001000000 */
[----:B------:R-:W-:Y:S02]  /*9920*/  FSEL R3, R3, -INF , P3 ;  /* 0xff80000003037808 */ /* 0x000fe40001800000 */
[----:B------:R-:W-:Y:S02]  /*9930*/  FSEL R7, R7, -INF , P4 ;  /* 0xff80000007077808 */ /* 0x000fe40002000000 */
[----:B------:R-:W-:Y:S02]  /*9940*/  FSEL R89, R89, -INF , P4 ;  /* 0xff80000059597808 */ /* 0x000fe40002000000 */
[----:B------:R-:W-:Y:S02]  /*9950*/  FSEL R90, R90, -INF , P5 ;  /* 0xff8000005a5a7808 */ /* 0x000fe40002800000 */
[----:B------:R-:W-:-:S02]  /*9960*/  ISETP.GT.AND P1, PT, R5, 0xa9, PT ;  /* 0x000000a90500780c */ /* 0x000fc40003f24270 */
[C---:B------:R-:W-:Y:S02]  /*9970*/  ISETP.GT.AND P2, PT, R5.reuse, 0xb0, PT ;  /* 0x000000b00500780c */ /* 0x040fe40003f44270 */
[C---:B------:R-:W-:Y:S02]  /*9980*/  ISETP.GT.AND P3, PT, R5.reuse, 0xb1, PT ;  /* 0x000000b10500780c */ /* 0x040fe40003f64270 */
[C---:B------:R-:W-:Y:S02]  /*9990*/  ISETP.GT.AND P4, PT, R5.reuse, 0xb8, PT ;  /* 0x000000b80500780c */ /* 0x040fe40003f84270 */
[----:B------:R-:W-:Y:S01]  /*99a0*/  ISETP.GT.AND P5, PT, R5, 0xb9, PT ;  /* 0x000000b90500780c */ /* 0x000fe20003fa4270 */
[----:B------:R-:W-:Y:S01]  /*99b0*/  FMUL.FTZ R34, R109, UR4 ;  /* 0x000000046d227c20 */ /* 0x000fe20008410000 */
[----:B------:R-:W-:Y:S01]  /*99c0*/  FMNMX.FTZ R5, R21, R6, !PT ;  /* 0x0000000615057209 */ /* 0x000fe20007810000 */
[----:B------:R-:W-:-:S03]  /*99d0*/  FMUL.FTZ R10, R112, UR4 ;  /* 0x00000004700a7c20 */ /* 0x000fc60008410000 */
[----:B------:R-:W-:Y:S01]  /*99e0*/  FMNMX.FTZ R6, R32, R5, !PT ;  /* 0x0000000520067209 */ /* 0x000fe20007810000 */
[----:B------:R-:W0:Y:S01]  /*99f0*/  MUFU.TANH R34, R34 ;  /* 0x0000002200227308 */ /* 0x000e220000002400 */
[----:B------:R-:W-:Y:S02]  /*9a00*/  FMUL.FTZ R11, R113, UR4 ;  /* 0x00000004710b7c20 */ /* 0x000fe40008410000 */
[----:B------:R-:W-:Y:S01]  /*9a10*/  FMNMX.FTZ R5, R9, R6, !PT ;  /* 0x0000000609057209 */ /* 0x000fe20007810000 */
[----:B------:R-:W-:Y:S01]  /*9a20*/  FMUL.FTZ R20, R116, UR4 ;  /* 0x0000000474147c20 */ /* 0x000fe20008410000 */
[----:B------:R-:W-:Y:S01]  /*9a30*/  FMUL.FTZ R117, R117, UR4 ;  /* 0x0000000475757c20 */ /* 0x000fe20008410000 */
[----:B------:R-:W-:Y:S01]  /*9a40*/  FMUL.FTZ R105, R111, UR4 ;  /* 0x000000046f697c20 */ /* 0x000fe20008410000 */
[----:B------:R-:W-:Y:S01]  /*9a50*/  FMNMX.FTZ R6, R8, R5, !PT ;  /* 0x0000000508067209 */ /* 0x000fe20007810000 */
[----:B------:R-:W1:Y:S01]  /*9a60*/  MUFU.TANH R10, R10 ;  /* 0x0000000a000a7308 */ /* 0x000e620000002400 */
[----:B------:R-:W2:Y:S02]  /*9a70*/  LDL R116, [R1+0x44] ;  /* 0x0000440001747983 */ /* 0x000ea40000100800 */
[----:B------:R-:W-:-:S05]  /*9a80*/  FMNMX.FTZ R6, R3, R6, !PT ;  /* 0x0000000603067209 */ /* 0x000fca0007810000 */
[----:B------:R-:W3:Y:S01]  /*9a90*/  MUFU.TANH R11, R11 ;  /* 0x0000000b000b7308 */ /* 0x000ee20000002400 */
[----:B------:R-:W-:Y:S02]  /*9aa0*/  FMNMX.FTZ R5, R7, R6, !PT ;  /* 0x0000000607057209 */ /* 0x000fe40007810000 */
[----:B0-----:R-:W-:-:S05]  /*9ab0*/  FSEL R34, R34, -INF , P1 ;  /* 0xff80000022227808 */ /* 0x001fca0000800000 */
[----:B------:R-:W0:Y:S01]  /*9ac0*/  MUFU.TANH R20, R20 ;  /* 0x0000001400147308 */ /* 0x000e220000002400 */
[----:B------:R-:W-:Y:S02]  /*9ad0*/  FMNMX.FTZ R5, R4, R5, !PT ;  /* 0x0000000504057209 */ /* 0x000fe40007810000 */
[----:B-1----:R-:W-:-:S05]  /*9ae0*/  FSEL R10, R10, -INF , P2 ;  /* 0xff8000000a0a7808 */ /* 0x002fca0001000000 */
[----:B------:R1:W4:Y:S01]  /*9af0*/  MUFU.TANH R95, R117 ;  /* 0x00000075005f7308 */ /* 0x0003220000002400 */
[----:B------:R-:W-:Y:S02]  /*9b00*/  FMNMX.FTZ R5, R34, R5, !PT ;  /* 0x0000000522057209 */ /* 0x000fe40007810000 */
[----:B---3--:R-:W-:Y:S02]  /*9b10*/  FSEL R11, R11, -INF , P3 ;  /* 0xff8000000b0b7808 */ /* 0x008fe40001800000 */
[----:B------:R-:W-:Y:S02]  /*9b20*/  FMNMX.FTZ R6, R10, R5, !PT ;  /* 0x000000050a067209 */ /* 0x000fe40007810000 */
[----:B0-----:R-:W-:Y:S01]  /*9b30*/  FSEL R20, R20, -INF , P4 ;  /* 0xff80000014147808 */ /* 0x001fe20002000000 */
[----:B------:R-:W-:Y:S01]  /*9b40*/  FMUL.FTZ R107, R115, UR4 ;  /* 0x00000004736b7c20 */ /* 0x000fe20008410000 */
[----:B------:R-:W-:Y:S01]  /*9b50*/  FMNMX.FTZ R5, R11, R6, !PT ;  /* 0x000000060b057209 */ /* 0x000fe20007810000 */
[----:B-1----:R-:W3:Y:S03]  /*9b60*/  LDL R117, [R1+0x84] ;  /* 0x0000840001757983 */ /* 0x002ee60000100800 */
[----:B------:R-:W-:Y:S01]  /*9b70*/  FMNMX.FTZ R6, R20, R5, !PT ;  /* 0x0000000514067209 */ /* 0x000fe20007810000 */
[----:B------:R-:W3:Y:S01]  /*9b80*/  LDL R115, [R1+0x4c] ;  /* 0x00004c0001737983 */ /* 0x000ee20000100800 */
[----:B----4-:R-:W-:-:S04]  /*9b90*/  FSEL R95, R95, -INF , P5 ;  /* 0xff8000005f5f7808 */ /* 0x010fc80002800000 */
[----:B------:R-:W-:-:S05]  /*9ba0*/  FMNMX.FTZ R94, R95, R6, !PT ;  /* 0x000000065f5e7209 */ /* 0x000fca0007810000 */
[----:B------:R-:W0:Y:S02]  /*9bb0*/  SHFL.BFLY PT, R5, R94, 0x2, 0x1f ;  /* 0x0c401f005e057f89 */ /* 0x000e2400000e0000 */
[----:B0-----:R-:W-:-:S05]  /*9bc0*/  FMNMX.FTZ R96, R94, R5, !PT ;  /* 0x000000055e607209 */ /* 0x001fca0007810000 */
[----:B------:R-:W0:Y:S01]  /*9bd0*/  SHFL.BFLY PT, R5, R96, 0x1, 0x1f ;  /* 0x0c201f0060057f89 */ /* 0x000e2200000e0000 */
[----:B------:R-:W-:Y:S02]  /*9be0*/  MOV R6, UR5 ;  /* 0x0000000500067c02 */ /* 0x000fe40008000f00 */
[----:B------:R-:W-:Y:S02]  /*9bf0*/  FMNMX.FTZ R111, R12, R13, !PT ;  /* 0x0000000d0c6f7209 */ /* 0x000fe40007810000 */
[----:B0-----:R-:W-:-:S04]  /*9c00*/  FMNMX.FTZ R5, R96, R5, !PT ;  /* 0x0000000560057209 */ /* 0x001fc80007810000 */
[C---:B------:R-:W-:Y:S01]  /*9c10*/  FSETP.NEU.FTZ.AND P6, PT, R5.reuse, -INF , PT ;  /* 0xff8000000500780b */ /* 0x040fe20003fdd000 */
[----:B------:R-:W-:-:S05]  /*9c20*/  FMUL.FTZ R97, R5, R6 ;  /* 0x0000000605617220 */ /* 0x000fca0000410000 */
[----:B------:R-:W-:-:S05]  /*9c30*/  FSEL R97, R97, RZ, P6 ;  /* 0x000000ff61617208 */ /* 0x000fca0003000000 */
[-CC-:B------:R-:W-:Y:S01]  /*9c40*/  FFMA.FTZ R94, R82, R6.reuse, -R97.reuse ;  /* 0x00000006525e7223 */ /* 0x180fe20000010861 */
[----:B------:R-:W-:Y:S01]  /*9c50*/  FFMA.FTZ R82, R74, R6, -R97 ;  /* 0x000000064a527223 */ /* 0x000fe20000010861 */
[----:B------:R-:W-:-:S04]  /*9c60*/  FMNMX.FTZ R74, R14, R111, !PT ;  /* 0x0000006f0e4a7209 */ /* 0x000fc80007810000 */
[----:B------:R-:W-:-:S04]  /*9c70*/  FMNMX.FTZ R111, R15, R74, !PT ;  /* 0x0000004a0f6f7209 */ /* 0x000fc80007810000 */
[----:B------:R-:W-:-:S04]  /*9c80*/  FMNMX.FTZ R74, R24, R111, !PT ;  /* 0x0000006f184a7209 */ /* 0x000fc80007810000 */
[----:B------:R-:W-:Y:S01]  /*9c90*/  FMNMX.FTZ R111, R25, R74, !PT ;  /* 0x0000004a196f7209 */ /* 0x000fe20007810000 */
[-CC-:B------:R-:W-:Y:S01]  /*9ca0*/  FFMA.FTZ R98, R92, R6.reuse, -R97.reuse ;  /* 0x000000065c627223 */ /* 0x180fe20000010861 */
[-CC-:B------:R-:W-:Y:S02]  /*9cb0*/  FFMA.FTZ R92, R78, R6.reuse, -R97.reuse ;  /* 0x000000064e5c7223 */ /* 0x180fe40000010861 */
[----:B------:R-:W-:Y:S01]  /*9cc0*/  FMNMX.FTZ R74, R26, R111, !PT ;  /* 0x0000006f1a4a7209 */ /* 0x000fe20007810000 */
[----:B------:R-:W-:-:S03]  /*9cd0*/  FFMA.FTZ R78, R69, R6, -R97 ;  /* 0x00000006454e7223 */ /* 0x000fc60000010861 */
[----:B------:R-:W-:-:S04]  /*9ce0*/  FMNMX.FTZ R69, R27, R74, !PT ;  /* 0x0000004a1b457209 */ /* 0x000fc80007810000 */
[----:B------:R-:W-:-:S04]  /*9cf0*/  FMNMX.FTZ R74, R28, R69, !PT ;  /* 0x000000451c4a7209 */ /* 0x000fc80007810000 */
[----:B------:R-:W-:-:S04]  /*9d00*/  FMNMX.FTZ R69, R29, R74, !PT ;  /* 0x0000004a1d457209 */ /* 0x000fc80007810000 */
[----:B------:R-:W-:Y:S01]  /*9d10*/  FMNMX.FTZ R110, R30, R69, !PT ;  /* 0x000000451e6e7209 */ /* 0x000fe20007810000 */
[----:B------:R-:W-:-:S03]  /*9d20*/  FFMA.FTZ R74, R65, R6, -R97 ;  /* 0x00000006414a7223 */ /* 0x000fc60000010861 */
[----:B------:R-:W-:-:S04]  /*9d30*/  FMNMX.FTZ R110, R31, R110, !PT ;  /* 0x0000006e1f6e7209 */ /* 0x000fc80007810000 */
[----:B------:R-:W-:Y:S01]  /*9d40*/  FMNMX.FTZ R65, R49, R110, !PT ;  /* 0x0000006e31417209 */ /* 0x000fe20007810000 */
[----:B------:R-:W-:-:S03]  /*9d50*/  FFMA.FTZ R69, R66, R6, -R97 ;  /* 0x0000000642457223 */ /* 0x000fc60000010861 */
        /* <DEDUP_REMOVED lines=16> */
[----:B------:R-:W-:Y:S01]  /*9e60*/  FMNMX.FTZ R44, R60, R47, !PT ;  /* 0x0000002f3c2c7209 */ /* 0x000fe20007810000 */
[----:B------:R0:W-:Y:S03]  /*9e70*/  MUFU.EX2 R65, R110 ;  /* 0x0000006e00417308 */ /* 0x0001e60000000800 */
[----:B------:R-:W-:Y:S01]  /*9e80*/  FMNMX.FTZ R47, R63, R44, !PT ;  /* 0x0000002c3f2f7209 */ /* 0x000fe20007810000 */
[----:B0-----:R-:W-:-:S03]  /*9e90*/  FFMA.FTZ R110, R45, R6, -R97 ;  /* 0x000000062d6e7223 */ /* 0x001fc60000010861 */
        /* <DEDUP_REMOVED lines=11> */
[----:B------:R0:W-:Y:S03]  /*9f50*/  MUFU.EX2 R47, R110 ;  /* 0x0000006e002f7308 */ /* 0x0001e60000000800 */
[----:B------:R-:W-:Y:S01]  /*9f60*/  FMNMX.FTZ R40, R80, R43, !PT ;  /* 0x0000002b50287209 */ /* 0x000fe20007810000 */
[----:B0-----:R-:W-:-:S03]  /*9f70*/  FFMA.FTZ R110, R41, R6, -R97 ;  /* 0x00000006296e7223 */ /* 0x001fc60000010861 */
[----:B------:R-:W-:Y:S01]  /*9f80*/  FMNMX.FTZ R41, R83, R40, !PT ;  /* 0x0000002853297209 */ /* 0x000fe20007810000 */
[----:B------:R-:W-:-:S03]  /*9f90*/  FFMA.FTZ R40, R38, R6, -R97 ;  /* 0x0000000626287223 */ /* 0x000fc60000010861 */
[----:B------:R-:W-:Y:S01]  /*9fa0*/  FMNMX.FTZ R38, R84, R41, !PT ;  /* 0x0000002954267209 */ /* 0x000fe20007810000 */
[----:B------:R-:W-:-:S03]  /*9fb0*/  FMUL.FTZ R106, R114, UR4 ;  /* 0x00000004726a7c20 */ /* 0x000fc60008410000 */
[----:B------:R-:W-:Y:S01]  /*9fc0*/  FMNMX.FTZ R41, R85, R38, !PT ;  /* 0x0000002655297209 */ /* 0x000fe20007810000 */
[----:B------:R-:W0:Y:S03]  /*9fd0*/  MUFU.TANH R105, R105 ;  /* 0x0000006900697308 */ /* 0x000e260000002400 */
[----:B------:R-:W-:Y:S01]  /*9fe0*/  FMNMX.FTZ R38, R86, R41, !PT ;  /* 0x0000002956267209 */ /* 0x000fe20007810000 */
[----:B------:R-:W-:-:S04]  /*9ff0*/  FMUL.FTZ R108, R118, UR4 ;  /* 0x00000004766c7c20 */ /* 0x000fc80008410000 */
[----:B------:R1:W-:Y:S01]  /*a000*/  MUFU.EX2 R44, R111 ;  /* 0x0000006f002c7308 */ /* 0x0003e20000000800 */
[----:B------:R-:W-:-:S07]  /*a010*/  FMUL.FTZ R109, R119, UR4 ;  /* 0x00000004776d7c20 */ /* 0x000fce0008410000 */
[----:B------:R-:W4:Y:S01]  /*a020*/  MUFU.TANH R106, R106 ;  /* 0x0000006a006a7308 */ /* 0x000f220000002400 */
[--C-:B-1----:R-:W-:Y:S01]  /*a030*/  FFMA.FTZ R111, R39, R6, -R97.reuse ;  /* 0x00000006276f7223 */ /* 0x102fe20000010861 */
[----:B------:R-:W-:Y:S01]  /*a040*/  FMNMX.FTZ R39, R87, R38, !PT ;  /* 0x0000002657277209 */ /* 0x000fe20007810000 */
[----:B------:R-:W-:-:S03]  /*a050*/  FFMA.FTZ R38, R36, R6, -R97 ;  /* 0x0000000624267223 */ /* 0x000fc60000010861 */
[----:B------:R-:W-:Y:S02]  /*a060*/  FMNMX.FTZ R36, R88, R39, !PT ;  /* 0x0000002758247209 */ /* 0x000fe40007810000 */
[----:B------:R-:W1:Y:S02]  /*a070*/  MUFU.TANH R107, R107 ;  /* 0x0000006b006b7308 */ /* 0x000e640000002400 */
[----:B------:R-:W-:-:S06]  /*a080*/  FMNMX.FTZ R39, R89, R36, !PT ;  /* 0x0000002459277209 */ /* 0x000fcc0007810000 */
[----:B------:R-:W2:Y:S01]  /*a090*/  MUFU.TANH R108, R108 ;  /* 0x0000006c006c7308 */ /* 0x000ea20000002400 */
[----:B0-----:R-:W-:Y:S02]  /*a0a0*/  FSEL R105, R105, -INF , P1 ;  /* 0xff80000069697808 */ /* 0x001fe40000800000 */
[----:B------:R-:W-:-:S05]  /*a0b0*/  FMNMX.FTZ R36, R90, R39, !PT ;  /* 0x000000275a247209 */ /* 0x000fca0007810000 */
[----:B------:R-:W0:Y:S01]  /*a0c0*/  MUFU.TANH R109, R109 ;  /* 0x0000006d006d7308 */ /* 0x000e220000002400 */
[----:B----4-:R-:W-:-:S07]  /*a0d0*/  FSEL R106, R106, -INF , P2 ;  /* 0xff8000006a6a7808 */ /* 0x010fce0001000000 */
[----:B------:R4:W-:Y:S01]  /*a0e0*/  MUFU.EX2 R45, R112 ;  /* 0x00000070002d7308 */ /* 0x0009e20000000800 */
[----:B-1----:R-:W-:Y:S01]  /*a0f0*/  FSEL R107, R107, -INF , P3 ;  /* 0xff8000006b6b7808 */ /* 0x002fe20001800000 */
[----:B----4-:R-:W-:Y:S01]  /*a100*/  FFMA.FTZ R112, R37, R6, -R97 ;  /* 0x0000000625707223 */ /* 0x010fe20000010861 */
[----:B------:R-:W-:-:S05]  /*a110*/  FMNMX.FTZ R37, R105, R36, !PT ;  /* 0x0000002469257209 */ /* 0x000fca0007810000 */
[----:B------:R1:W-:Y:S01]  /*a120*/  MUFU.EX2 R43, R110 ;  /* 0x0000006e002b7308 */ /* 0x0003e20000000800 */
[----:B------:R-:W-:Y:S01]  /*a130*/  FFMA.FTZ R36, R33, R6, -R97 ;  /* 0x0000000621247223 */ /* 0x000fe20000010861 */
[----:B--2---:R-:W-:Y:S02]  /*a140*/  FSEL R108, R108, -INF , P4 ;  /* 0xff8000006c6c7808 */ /* 0x004fe40002000000 */
[----:B-1----:R-:W-:-:S04]  /*a150*/  FMNMX.FTZ R110, R106, R37, !PT ;  /* 0x000000256a6e7209 */ /* 0x002fc80007810000 */
[----:B------:R-:W-:Y:S02]  /*a160*/  FMNMX.FTZ R33, R107, R110, !PT ;  /* 0x0000006e6b217209 */ /* 0x000fe40007810000 */
[----:B0-----:R-:W-:Y:S02]  /*a170*/  FSEL R109, R109, -INF , P5 ;  /* 0xff8000006d6d7808 */ /* 0x001fe40002800000 */
[----:B------:R-:W-:-:S04]  /*a180*/  FMNMX.FTZ R110, R108, R33, !PT ;  /* 0x000000216c6e7209 */ /* 0x000fc80007810000 */
[----:B------:R-:W-:Y:S01]  /*a190*/  FMNMX.FTZ R110, R109, R110, !PT ;  /* 0x0000006e6d6e7209 */ /* 0x000fe20007810000 */
[----:B------:R0:W-:Y:S04]  /*a1a0*/  MUFU.EX2 R41, R111 ;  /* 0x0000006f00297308 */ /* 0x0001e80000000800 */
[----:B0-----:R-:W0:Y:S01]  /*a1b0*/  SHFL.BFLY PT, R111, R110, 0x2, 0x1f ;  /* 0x0c401f006e6f7f89 */ /* 0x001e2200000e0000 */
[----:B------:R-:W1:Y:S01]  /*a1c0*/  S2R R129, SR_TID.X ;  /* 0x0000000000817919 */ /* 0x000e620000002100 */
[----:B0-----:R-:W-:-:S05]  /*a1d0*/  FMNMX.FTZ R110, R110, R111, !PT ;  /* 0x0000006f6e6e7209 */ /* 0x001fca0007810000 */
[----:B------:R-:W0:Y:S01]  /*a1e0*/  SHFL.BFLY PT, R111, R110, 0x1, 0x1f ;  /* 0x0c201f006e6f7f89 */ /* 0x000e2200000e0000 */
[-CC-:B------:R-:W-:Y:S01]  /*a1f0*/  FFMA.FTZ R33, R21, R6.reuse, -R97.reuse ;  /* 0x0000000615217223 */ /* 0x180fe20000010861 */
[-CC-:B------:R-:W-:Y:S01]  /*a200*/  FFMA.FTZ R21, R9, R6.reuse, -R97.reuse ;  /* 0x0000000609157223 */ /* 0x180fe20000010861 */
[-CC-:B------:R-:W-:Y:S01]  /*a210*/  FFMA.FTZ R9, R34, R6.reuse, -R97.reuse ;  /* 0x0000000622097223 */ /* 0x180fe20000010861 */
[-CC-:B------:R-:W-:Y:S01]  /*a220*/  FFMA.FTZ R103, R126, R6.reuse, -R97.reuse ;  /* 0x000000067e677223 */ /* 0x180fe20000010861 */
[-CC-:B------:R-:W-:Y:S01]  /*a230*/  FFMA.FTZ R104, R124, R6.reuse, -R97.reuse ;  /* 0x000000067c687223 */ /* 0x180fe20000010861 */
[-CC-:B------:R-:W-:Y:S01]  /*a240*/  FFMA.FTZ R37, R35, R6.reuse, -R97.reuse ;  /* 0x0000000623257223 */ /* 0x180fe20000010861 */
[----:B-1----:R-:W-:Y:S01]  /*a250*/  LOP3.LUT R129, R129, 0x7f, RZ, 0xc0, !PT ;  /* 0x0000007f81817812 */ /* 0x002fe200078ec0ff */
[-CC-:B------:R-:W-:Y:S01]  /*a260*/  FFMA.FTZ R35, R32, R6.reuse, -R97.reuse ;  /* 0x0000000620237223 */ /* 0x180fe20000010861 */
[-CC-:B------:R-:W-:Y:S01]  /*a270*/  FFMA.FTZ R32, R8, R6.reuse, -R97.reuse ;  /* 0x0000000608207223 */ /* 0x180fe20000010861 */
[----:B------:R-:W-:Y:S01]  /*a280*/  FFMA.FTZ R8, R4, R6, -R97 ;  /* 0x0000000604087223 */ /* 0x000fe20000010861 */
[----:B0-----:R-:W-:-:S04]  /*a290*/  FMNMX.FTZ R34, R110, R111, !PT ;  /* 0x0000006f6e227209 */ /* 0x001fc80007810000 */
[C---:B------:R-:W-:Y:S01]  /*a2a0*/  FSETP.NEU.FTZ.AND P1, PT, R34.reuse, -INF , PT ;  /* 0xff8000002200780b */ /* 0x040fe20003f3d000 */
[-C--:B------:R-:W-:Y:S01]  /*a2b0*/  FMUL.FTZ R113, R34, R6.reuse ;  /* 0x0000000622717220 */ /* 0x080fe20000410000 */
[----:B------:R-:W-:-:S04]  /*a2c0*/  FFMA.FTZ R101, R125, R6, -R97 ;  /* 0x000000067d657223 */ /* 0x000fc80000010861 */
[----:B------:R-:W-:Y:S01]  /*a2d0*/  FSEL R113, R113, RZ, P1 ;  /* 0x000000ff71717208 */ /* 0x000fe20000800000 */
[-C--:B------:R-:W-:Y:S01]  /*a2e0*/  FFMA.FTZ R4, R95, R6.reuse, -R97 ;  /* 0x000000065f047223 */ /* 0x080fe20000010861 */
[----:B------:R-:W-:Y:S01]  /*a2f0*/  ISETP.NE.AND P1, PT, R129, RZ, PT ;  /* 0x000000ff8100720c */ /* 0x000fe20003f25270 */
[----:B------:R-:W-:Y:S02]  /*a300*/  MUFU.EX2 R103, R103 ;  /* 0x0000006700677308 */ /* 0x000fe40000000800 */
[-CC-:B------:R-:W-:Y:S01]  /*a310*/  FFMA.FTZ R95, R12, R6.reuse, -R113.reuse ;  /* 0x000000060c5f7223 */ /* 0x180fe20000010871 */
[-C--:B------:R-:W-:Y:S01]  /*a320*/  FFMA.FTZ R13, R13, R6.reuse, -R113 ;  /* 0x000000060d0d7223 */ /* 0x080fe20000010871 */
[-CC-:B------:R-:W-:Y:S01]  /*a330*/  FFMA.FTZ R102, R122, R6.reuse, -R97.reuse ;  /* 0x000000067a667223 */ /* 0x180fe20000010861 */
[-CC-:B------:R-:W-:Y:S01]  /*a340*/  FFMA.FTZ R99, R123, R6.reuse, -R97.reuse ;  /* 0x000000067b637223 */ /* 0x180fe20000010861 */
[-CC-:B------:R-:W-:Y:S02]  /*a350*/  FFMA.FTZ R100, R120, R6.reuse, -R97.reuse ;  /* 0x0000000678647223 */ /* 0x180fe40000010861 */
[----:B------:R-:W0:Y:S01]  /*a360*/  MUFU.EX2 R104, R104 ;  /* 0x0000006800687308 */ /* 0x000e220000000800 */
[-CC-:B------:R-:W-:Y:S01]  /*a370*/  FFMA.FTZ R96, R121, R6.reuse, -R97.reuse ;  /* 0x0000000679607223 */ /* 0x180fe20000010861 */
        /* <DEDUP_REMOVED lines=10> */
[-C--:B------:R-:W-:Y:S01]  /*a420*/  FFMA.FTZ R20, R20, R6.reuse, -R97 ;  /* 0x0000000614147223 */ /* 0x080fe20000010861 */
[-CC-:B------:R-:W-:Y:S01]  /*a430*/  FFMA.FTZ R97, R14, R6.reuse, -R113.reuse ;  /* 0x000000060e617223 */ /* 0x180fe20000010871 */
[----:B------:R-:W1:Y:S01]  /*a440*/  MUFU.EX2 R101, R101 ;  /* 0x0000006500657308 */ /* 0x000e620000000800 */
[----:B------:R-:W-:Y:S01]  /*a450*/  FFMA.FTZ R15, R15, R6, -R113 ;  /* 0x000000060f0f7223 */ /* 0x000fe20000010871 */
[----:B------:R-:W-:-:S06]  /*a460*/  @!P1 VIADD R0, R0, 0x30840 ;  /* 0x0003084000009836 */ /* 0x000fcc0000000000 */
[----:B------:R-:W-:Y:S01]  /*a470*/  MUFU.EX2 R95, R95 ;  /* 0x0000005f005f7308 */ /* 0x000fe20000000800 */
[----:B------:R-:W-:-:S07]  /*a480*/  FFMA.FTZ R110, R24, R6, -R113 ;  /* 0x00000006186e7223 */ /* 0x000fce0000010871 */
[----:B------:R-:W2:Y:S01]  /*a490*/  MUFU.EX2 R13, R13 ;  /* 0x0000000d000d7308 */ /* 0x000ea20000000800 */
[-CC-:B------:R-:W-:Y:S01]  /*a4a0*/  FFMA.FTZ R14, R57, R6.reuse, -R113.reuse ;  /* 0x00000006390e7223 */ /* 0x180fe20000010871 */
[----:B------:R-:W-:-:S06]  /*a4b0*/  FFMA.FTZ R25, R25, R6, -R113 ;  /* 0x0000000619197223 */ /* 0x000fcc0000010871 */
[----:B------:R-:W-:Y:S01]  /*a4c0*/  MUFU.EX2 R97, R97 ;  /* 0x0000006100617308 */ /* 0x000fe20000000800 */
[----:B------:R-:W-:Y:S01]  /*a4d0*/  @!P1 PRMT R12, RZ, 0x654, R0 ;  /* 0x00000654ff0c9816 */ /* 0x000fe20000000000 */
[----:B------:R-:W-:-:S03]  /*a4e0*/  FFMA.FTZ R111, R26, R6, -R113 ;  /* 0x000000061a6f7223 */ /* 0x000fc60000010871 */
[----:B------:R0:W-:Y:S03]  /*a4f0*/  @!P1 SYNCS.ARRIVE.TRANS64.RED.A1T0 RZ, [R12+URZ], RZ ;  /* 0x000000ff0cff99a7 */ /* 0x0001e6000810043f */
[----:B------:R-:W4:Y:S08]  /*a500*/  MUFU.EX2 R102, R102 ;  /* 0x0000006600667308 */ /* 0x000f300000000800 */
[----:B------:R-:W3:Y:S01]  /*a510*/  MUFU.EX2 R15, R15 ;  /* 0x0000000f000f7308 */ /* 0x000ee20000000800 */
[----:B0-----:R-:W-:-:S07]  /*a520*/  F2FP.F16.F32.PACK_AB R12, R104, R103 ;  /* 0x00000067680c723e */ /* 0x001fce00000000ff */
[----:B------:R-:W0:Y:S01]  /*a530*/  MUFU.EX2 R99, R99 ;  /* 0x0000006300637308 */ /* 0x000e220000000800 */
[----:B------:R-:W-:-:S07]  /*a540*/  FFMA.FTZ R27, R27, R6, -R113 ;  /* 0x000000061b1b7223 */ /* 0x000fce0000010871 */
[----:B------:R1:W-:Y:S08]  /*a550*/  MUFU.EX2 R0, R14 ;  /* 0x0000000e00007308 */ /* 0x0003f00000000800 */
[----:B------:R-:W0:Y:S01]  /*a560*/  MUFU.EX2 R110, R110 ;  /* 0x0000006e006e7308 */ /* 0x000e220000000800 */
[----:B-1----:R-:W-:-:S04]  /*a570*/  FADD.FTZ R14, R103, R104 ;  /* 0x00000068670e7221 */ /* 0x002fc80000010000 */
[----:B------:R-:W-:-:S03]  /*a580*/  FADD.FTZ R103, R101, R14 ;  /* 0x0000000e65677221 */ /* 0x000fc60000010000 */
[----:B------:R-:W1:Y:S01]  /*a590*/  MUFU.EX2 R100, R100 ;  /* 0x0000006400647308 */ /* 0x000e620000000800 */
[----:B--2---:R-:W-:Y:S01]  /*a5a0*/  FADD.FTZ R14, R95, R13 ;  /* 0x0000000d5f0e7221 */ /* 0x004fe20000010000 */
[----:B----4-:R-:W-:-:S06]  /*a5b0*/  FADD.FTZ R26, R102, R103 ;  /* 0x00000067661a7221 */ /* 0x010fcc0000010000 */
[----:B------:R-:W2:Y:S01]  /*a5c0*/  MUFU.EX2 R25, R25 ;  /* 0x0000001900197308 */ /* 0x000ea20000000800 */
[----:B------:R-:W-:-:S07]  /*a5d0*/  FADD.FTZ R24, R97, R14 ;  /* 0x0000000e61187221 */ /* 0x000fce0000010000 */
[----:B------:R-:W4:Y:S01]  /*a5e0*/  MUFU.EX2 R96, R96 ;  /* 0x0000006000607308 */ /* 0x000f220000000800 */
[----:B------:R-:W-:Y:S01]  /*a5f0*/  F2FP.F16.F32.PACK_AB R14, R102, R101 ;  /* 0x00000065660e723e */ /* 0x000fe200000000ff */
[----:B---3--:R-:W-:-:S06]  /*a600*/  FADD.FTZ R101, R15, R24 ;  /* 0x000000180f657221 */ /* 0x008fcc0000010000 */
[----:B------:R-:W3:Y:S01]  /*a610*/  MUFU.EX2 R111, R111 ;  /* 0x0000006f006f7308 */ /* 0x000ee20000000800 */
[----:B------:R-:W-:Y:S01]  /*a620*/  FFMA.FTZ R29, R29, R6, -R113 ;  /* 0x000000061d1d7223 */ /* 0x000fe20000010871 */
[----:B0-----:R-:W-:-:S06]  /*a630*/  FADD.FTZ R103, R99, R26 ;  /* 0x0000001a63677221 */ /* 0x001fcc0000010000 */
[----:B------:R-:W0:Y:S08]  /*a640*/  MUFU.EX2 R98, R98 ;  /* 0x0000006200627308 */ /* 0x000e300000000800 */
[----:B------:R1:W-:Y:S01]  /*a650*/  MUFU.EX2 R39, R112 ;  /* 0x0000007000277308 */ /* 0x0003e20000000800 */
[----:B------:R-:W-:Y:S01]  /*a660*/  FADD.FTZ R26, R110, R101 ;  /* 0x000000656e1a7221 */ /* 0x000fe20000010000 */
[----:B-1----:R-:W-:-:S06]  /*a670*/  FFMA.FTZ R112, R28, R6, -R113 ;  /* 0x000000061c707223 */ /* 0x002fcc0000010871 */
[----:B------:R-:W1:Y:S01]  /*a680*/  MUFU.EX2 R27, R27 ;  /* 0x0000001b001b7308 */ /* 0x000e620000000800 */
[----:B------:R-:W-:Y:S01]  /*a690*/  FFMA.FTZ R114, R30, R6, -R113 ;  /* 0x000000061e727223 */ /* 0x000fe20000010871 */
[----:B------:R-:W-:-:S06]  /*a6a0*/  FADD.FTZ R103, R100, R103 ;  /* 0x0000006764677221 */ /* 0x000fcc0000010000 */
[----:B------:R-:W1:Y:S01]  /*a6b0*/  MUFU.EX2 R93, R93 ;  /* 0x0000005d005d7308 */ /* 0x000e620000000800 */
[----:B--2---:R-:W-:Y:S01]  /*a6c0*/  FADD.FTZ R26, R25, R26 ;  /* 0x0000001a191a7221 */ /* 0x004fe20000010000 */
[----:B------:R-:W-:-:S06]  /*a6d0*/  FFMA.FTZ R31, R31, R6, -R113 ;  /* 0x000000061f1f7223 */ /* 0x000fcc0000010871 */
[----:B------:R-:W2:Y:S01]  /*a6e0*/  MUFU.EX2 R112, R112 ;  /* 0x0000007000707308 */ /* 0x000ea20000000800 */
[----:B----4-:R-:W-:-:S07]  /*a6f0*/  FADD.FTZ R103, R96, R103 ;  /* 0x0000006760677221 */ /* 0x010fce0000010000 */
[----:B------:R-:W4:Y:S01]  /*a700*/  MUFU.EX2 R94, R94 ;  /* 0x0000005e005e7308 */ /* 0x000f220000000800 */
[----:B---3--:R-:W-:Y:S01]  /*a710*/  FADD.FTZ R28, R111, R26 ;  /* 0x0000001a6f1c7221 */ /* 0x008fe20000010000 */
[----:B------:R-:W-:-:S06]  /*a720*/  FFMA.FTZ R49, R49, R6, -R113 ;  /* 0x0000000631317223 */ /* 0x000fcc0000010871 */
[----:B------:R-:W3:Y:S01]  /*a730*/  MUFU.EX2 R29, R29 ;  /* 0x0000001d001d7308 */ /* 0x000ee20000000800 */
[----:B0-----:R-:W-:Y:S01]  /*a740*/  FADD.FTZ R30, R98, R103 ;  /* 0x00000067621e7221 */ /* 0x001fe20000010000 */
[----:B------:R-:W-:-:S06]  /*a750*/  FFMA.FTZ R57, R59, R6, -R113 ;  /* 0x000000063b397223 */ /* 0x000fcc0000010871 */
[----:B------:R-:W0:Y:S01]  /*a760*/  MUFU.EX2 R91, R91 ;  /* 0x0000005b005b7308 */ /* 0x000e220000000800 */
[-CC-:B------:R-:W-:Y:S01]  /*a770*/  FFMA.FTZ R59, R60, R6.reuse, -R113.reuse ;  /* 0x000000063c3b7223 */ /* 0x180fe20000010871 */
[----:B------:R-:W-:Y:S01]  /*a780*/  F2FP.F16.F32.PACK_AB R24, R100, R99 ;  /* 0x000000636418723e */ /* 0x000fe200000000ff */
[----:B------:R-:W-:-:S05]  /*a790*/  FFMA.FTZ R60, R63, R6, -R113 ;  /* 0x000000063f3c7223 */ /* 0x000fca0000010871 */
[----:B------:R-:W0:Y:S01]  /*a7a0*/  MUFU.EX2 R114, R114 ;  /* 0x0000007200727308 */ /* 0x000e220000000800 */
[----:B-1----:R-:W-:Y:S01]  /*a7b0*/  FADD.FTZ R99, R27, R28 ;  /* 0x0000001c1b637221 */ /* 0x002fe20000010000 */
[-CC-:B------:R-:W-:Y:S01]  /*a7c0*/  FFMA.FTZ R48, R48, R6.reuse, -R113.reuse ;  /* 0x0000000630307223 */ /* 0x180fe20000010871 */
[----:B------:R-:W-:-:S05]  /*a7d0*/  FFMA.FTZ R63, R64, R6, -R113 ;  /* 0x00000006403f7223 */ /* 0x000fca0000010871 */
[----:B------:R-:W1:Y:S01]  /*a7e0*/  MUFU.EX2 R92, R92 ;  /* 0x0000005c005c7308 */ /* 0x000e620000000800 */
[----:B------:R-:W-:Y:S01]  /*a7f0*/  FADD.FTZ R101, R93, R30 ;  /* 0x0000001e5d657221 */ /* 0x000fe20000010000 */
[-CC-:B------:R-:W-:Y:S01]  /*a800*/  FFMA.FTZ R64, R68, R6.reuse, -R113.reuse ;  /* 0x0000000644407223 */ /* 0x180fe20000010871 */
[----:B------:R-:W-:-:S05]  /*a810*/  FFMA.FTZ R68, R71, R6, -R113 ;  /* 0x0000000647447223 */ /* 0x000fca0000010871 */
[----:B------:R-:W1:Y:S01]  /*a820*/  MUFU.EX2 R31, R31 ;  /* 0x0000001f001f7308 */ /* 0x000e620000000800 */
[-C--:B------:R-:W-:Y:S01]  /*a830*/  FFMA.FTZ R71, R76, R6.reuse, -R113 ;  /* 0x000000064c477223 */ /* 0x080fe20000010871 */
[----:B--2---:R-:W-:Y:S01]  /*a840*/  FADD.FTZ R30, R112, R99 ;  /* 0x00000063701e7221 */ /* 0x004fe20000010000 */
[----:B------:R-:W-:-:S05]  /*a850*/  FFMA.FTZ R50, R50, R6, -R113 ;  /* 0x0000000632327223 */ /* 0x000fca0000010871 */
[----:B------:R-:W2:Y:S01]  /*a860*/  MUFU.EX2 R81, R81 ;  /* 0x0000005100517308 */ /* 0x000ea20000000800 */
[C---:B----4-:R-:W-:Y:S01]  /*a870*/  FADD.FTZ R76, R94.reuse, R101 ;  /* 0x000000655e4c7221 */ /* 0x050fe20000010000 */
[----:B------:R-:W-:Y:S01]  /*a880*/  F2FP.F16.F32.PACK_AB R28, R94, R93 ;  /* 0x0000005d5e1c723e */ /* 0x000fe200000000ff */
[----:B---3--:R-:W-:-:S05]  /*a890*/  FADD.FTZ R93, R29, R30 ;  /* 0x0000001e1d5d7221 */ /* 0x008fca0000010000 */
[----:B------:R-:W3:Y:S01]  /*a8a0*/  MUFU.EX2 R49, R49 ;  /* 0x0000003100317308 */ /* 0x000ee20000000800 */
[----:B------:R-:W-:Y:S01]  /*a8b0*/  FFMA.FTZ R51, R51, R6, -R113 ;  /* 0x0000000633337223 */ /* 0x000fe20000010871 */
[----:B0-----:R-:W-:-:S06]  /*a8c0*/  FADD.FTZ R99, R91, R76 ;  /* 0x0000004c5b637221 */ /* 0x001fcc0000010000 */
[----:B------:R-:W0:Y:S01]  /*a8d0*/  MUFU.EX2 R82, R82 ;  /* 0x0000005200527308 */ /* 0x000e220000000800 */
[----:B------:R-:W-:Y:S01]  /*a8e0*/  FADD.FTZ R76, R114, R93 ;  /* 0x0000005d724c7221 */ /* 0x000fe20000010000 */
[----:B------:R-:W-:-:S06]  /*a8f0*/  FFMA.FTZ R52, R52, R6, -R113 ;  /* 0x0000000634347223 */ /* 0x000fcc0000010871 */
[----:B------:R-:W4:Y:S01]  /*a900*/  MUFU.EX2 R48, R48 ;  /* 0x0000003000307308 */ /* 0x000f220000000800 */
[----:B-1----:R-:W-:-:S07]  /*a910*/  FADD.FTZ R94, R92, R99 ;  /* 0x000000635c5e7221 */ /* 0x002fce0000010000 */
[----:B------:R-:W1:Y:S01]  /*a920*/  MUFU.EX2 R77, R77 ;  /* 0x0000004d004d7308 */ /* 0x000e620000000800 */
[----:B------:R-:W-:Y:S01]  /*a930*/  F2FP.F16.F32.PACK_AB R30, R92, R91 ;  /* 0x0000005b5c1e723e */ /* 0x000fe200000000ff */
[----:B------:R-:W-:-:S06]  /*a940*/  FADD.FTZ R76, R31, R76 ;  /* 0x0000004c1f4c7221 */ /* 0x000fcc0000010000 */
[----:B------:R-:W1:Y:S01]  /*a950*/  MUFU.EX2 R50, R50 ;  /* 0x0000003200327308 */ /* 0x000e620000000800 */
[----:B------:R-:W-:Y:S01]  /*a960*/  FFMA.FTZ R53, R53, R6, -R113 ;  /* 0x0000000635357223 */ /* 0x000fe20000010871 */
[----:B--2---:R-:W-:-:S06]  /*a970*/  FADD.FTZ R91, R81, R94 ;  /* 0x0000005e515b7221 */ /* 0x004fcc0000010000 */
[----:B------:R-:W2:Y:S01]  /*a980*/  MUFU.EX2 R78, R78 ;  /* 0x0000004e004e7308 */ /* 0x000ea20000000800 */
[----:B---3--:R-:W-:Y:S01]  /*a990*/  FADD.FTZ R93, R49, R76 ;  /* 0x0000004c315d7221 */ /* 0x008fe20000010000 */
[----:B------:R-:W-:-:S06]  /*a9a0*/  FFMA.FTZ R54, R54, R6, -R113 ;  /* 0x0000000636367223 */ /* 0x000fcc0000010871 */
[----:B------:R-:W3:Y:S01]  /*a9b0*/  MUFU.EX2 R51, R51 ;  /* 0x0000003300337308 */ /* 0x000ee20000000800 */
[----:B0-----:R-:W-:-:S07]  /*a9c0*/  FADD.FTZ R76, R82, R91 ;  /* 0x0000005b524c7221 */ /* 0x001fce0000010000 */
[----:B------:R-:W0:Y:S01]  /*a9d0*/  MUFU.EX2 R73, R73 ;  /* 0x0000004900497308 */ /* 0x000e220000000800 */
[----:B----4-:R-:W-:Y:S01]  /*a9e0*/  FADD.FTZ R93, R48, R93 ;  /* 0x0000005d305d7221 */ /* 0x010fe20000010000 */
[----:B------:R-:W-:-:S06]  /*a9f0*/  FFMA.FTZ R56, R56, R6, -R113 ;  /* 0x0000000638387223 */ /* 0x000fcc0000010871 */
[----:B------:R-:W4:Y:S01]  /*aa00*/  MUFU.EX2 R52, R52 ;  /* 0x0000003400347308 */ /* 0x000f220000000800 */
[----:B-1----:R-:W-:-:S07]  /*aa10*/  FADD.FTZ R91, R77, R76 ;  /* 0x0000004c4d5b7221 */ /* 0x002fce0000010000 */
[----:B------:R-:W1:Y:S01]  /*aa20*/  MUFU.EX2 R74, R74 ;  /* 0x0000004a004a7308 */ /* 0x000e620000000800 */
[----:B------:R-:W-:Y:S01]  /*aa30*/  FADD.FTZ R76, R50, R93 ;  /* 0x0000005d324c7221 */ /* 0x000fe20000010000 */
[----:B--2---:R-:W-:Y:S01]  /*aa40*/  FADD.FTZ R92, R78, R91 ;  /* 0x0000005b4e5c7221 */ /* 0x004fe20000010000 */
[----:B------:R-:W2:Y:S05]  /*aa50*/  LDL R94, [R1+0x48] ;  /* 0x00004800015e7983 */ /* 0x000eaa0000100800 */
[----:B------:R-:W1:Y:S08]  /*aa60*/  MUFU.EX2 R53, R53 ;  /* 0x0000003500357308 */ /* 0x000e700000000800 */
[----:B------:R-:W1:Y:S01]  /*aa70*/  MUFU.EX2 R69, R69 ;  /* 0x0000004500457308 */ /* 0x000e620000000800 */
[----:B---3--:R-:W-:Y:S01]  /*aa80*/  FADD.FTZ R91, R51, R76 ;  /* 0x0000004c335b7221 */ /* 0x008fe20000010000 */
[----:B0-----:R-:W-:-:S06]  /*aa90*/  FADD.FTZ R93, R73, R92 ;  /* 0x0000005c495d7221 */ /* 0x001fcc0000010000 */
[----:B------:R-:W0:Y:S08]  /*aaa0*/  MUFU.EX2 R54, R54 ;  /* 0x0000003600367308 */ /* 0x000e300000000800 */
[----:B------:R-:W3:Y:S01]  /*aab0*/  MUFU.EX2 R70, R70 ;  /* 0x0000004600467308 */ /* 0x000ee20000000800 */
[----:B----4-:R-:W-:Y:S01]  /*aac0*/  FADD.FTZ R76, R52, R91 ;  /* 0x0000005b344c7221 */ /* 0x010fe20000010000 */
[----:B-1----:R-:W-:-:S06]  /*aad0*/  FADD.FTZ R92, R74, R93 ;  /* 0x0000005d4a5c7221 */ /* 0x002fcc0000010000 */
[----:B------:R-:W1:Y:S01]  /*aae0*/  MUFU.EX2 R56, R56 ;  /* 0x0000003800387308 */ /* 0x000e620000000800 */
[----:B------:R-:W-:Y:S01]  /*aaf0*/  F2FP.F16.F32.PACK_AB R13, R13, R95 ;  /* 0x0000005f0d0d723e */ /* 0x000fe200000000ff */
[----:B------:R-:W-:Y:S01]  /*ab00*/  FADD.FTZ R91, R53, R76 ;  /* 0x0000004c355b7221 */ /* 0x000fe20000010000 */
[----:B------:R-:W4:Y:S05]  /*ab10*/  LDL R95, [R1+0x8c] ;  /* 0x00008c00015f7983 */ /* 0x000f2a0000100800 */
[----:B------:R-:W1:Y:S01]  /*ab20*/  MUFU.EX2 R66, R66 ;  /* 0x0000004200427308 */ /* 0x000e620000000800 */
[----:B------:R-:W-:Y:S01]  /*ab30*/  FADD.FTZ R93, R69, R92 ;  /* 0x0000005c455d7221 */ /* 0x000fe20000010000 */
[----:B0-----:R-:W-:-:S06]  /*ab40*/  FADD.FTZ R91, R54, R91 ;  /* 0x0000005b365b7221 */ /* 0x001fcc0000010000 */
[----:B------:R-:W0:Y:S01]  /*ab50*/  MUFU.EX2 R61, R61 ;  /* 0x0000003d003d7308 */ /* 0x000e220000000800 */
[----:B---3--:R-:W-:Y:S01]  /*ab60*/  FADD.FTZ R76, R70, R93 ;  /* 0x0000005d464c7221 */ /* 0x008fe20000010000 */
[----:B-1----:R-:W-:-:S06]  /*ab70*/  FADD.FTZ R92, R56, R91 ;  /* 0x0000005b385c7221 */ /* 0x002fcc0000010000 */
[----:B------:R-:W1:Y:S01]  /*ab80*/  MUFU.EX2 R62, R62 ;  /* 0x0000003e003e7308 */ /* 0x000e620000000800 */
[----:B------:R-:W-:Y:S01]  /*ab90*/  FADD.FTZ R91, R65, R76 ;  /* 0x0000004c415b7221 */ /* 0x000fe20000010000 */
[----:B------:R-:W-:-:S06]  /*aba0*/  F2FP.F16.F32.PACK_AB R15, R15, R97 ;  /* 0x000000610f0f723e */ /* 0x000fcc00000000ff */
[----:B------:R-:W3:Y:S01]  /*abb0*/  MUFU.EX2 R46, R46 ;  /* 0x0000002e002e7308 */ /* 0x000ee20000000800 */
[----:B------:R-:W-:Y:S01]  /*abc0*/  FADD.FTZ R76, R66, R91 ;  /* 0x0000005b424c7221 */ /* 0x000fe20000010000 */
[----:B------:R0:W-:Y:S01]  /*abd0*/  STSM.16.M88.4 [R116+0x1e800], R12 ;  /* 0x01e8000c74007844 */ /* 0x0001e20000000200 */
[----:B------:R-:W-:Y:S02]  /*abe0*/  F2FP.F16.F32.PACK_AB R26, R98, R96 ;  /* 0x00000060621a723e */ /* 0x000fe400000000ff */
[----:B------:R-:W-:Y:S02]  /*abf0*/  F2FP.F16.F32.PACK_AB R25, R25, R110 ;  /* 0x0000006e1919723e */ /* 0x000fe400000000ff */
[----:B------:R-:W-:Y:S02]  /*ac00*/  F2FP.F16.F32.PACK_AB R27, R27, R111 ;  /* 0x0000006f1b1b723e */ /* 0x000fe400000000ff */
[----:B------:R-:W-:Y:S02]  /*ac10*/  F2FP.F16.F32.PACK_AB R29, R29, R112 ;  /* 0x000000701d1d723e */ /* 0x000fe400000000ff */
[----:B------:R-:W-:Y:S01]  /*ac20*/  F2FP.F16.F32.PACK_AB R31, R31, R114 ;  /* 0x000000721f1f723e */ /* 0x000fe200000000ff */
[----:B------:R-:W-:Y:S01]  /*ac30*/  STSM.16.M88.4 [R117], R24 ;  /* 0x0000001875007844 */ /* 0x000fe20000000200 */
[----:B0-----:R-:W-:-:S03]  /*ac40*/  FADD.FTZ R13, R61, R76 ;  /* 0x0000004c3d0d7221 */ /* 0x001fc60000010000 */
[----:B------:R0:W-:Y:S01]  /*ac50*/  STSM.16.M88.4 [R115], R28 ;  /* 0x0000001c73007844 */ /* 0x0001e20000000200 */
[----:B-1----:R-:W-:Y:S01]  /*ac60*/  FADD.FTZ R13, R62, R13 ;  /* 0x0000000d3e0d7221 */ /* 0x002fe20000010000 */
[----:B------:R-:W1:Y:S01]  /*ac70*/  MUFU.EX2 R42, R42 ;  /* 0x0000002a002a7308 */ /* 0x000e620000000800 */
[----:B------:R-:W-:Y:S02]  /*ac80*/  F2FP.F16.F32.PACK_AB R15, R51, R50 ;  /* 0x00000032330f723e */ /* 0x000fe400000000ff */
[----:B0-----:R-:W-:Y:S01]  /*ac90*/  F2FP.F16.F32.PACK_AB R28, R66, R65 ;  /* 0x00000041421c723e */ /* 0x001fe200000000ff */
[----:B---3--:R-:W-:-:S04]  /*aca0*/  FADD.FTZ R66, R46, R13 ;  /* 0x0000000d2e427221 */ /* 0x008fc80000010000 */
[----:B------:R-:W-:Y:S01]  /*acb0*/  FADD.FTZ R27, R47, R66 ;  /* 0x000000422f1b7221 */ /* 0x000fe20000010000 */
[----:B------:R-:W-:-:S03]  /*acc0*/  F2FP.F16.F32.PACK_AB R13, R48, R49 ;  /* 0x00000031300d723e */ /* 0x000fc600000000ff */
[----:B------:R-:W-:-:S04]  /*acd0*/  FADD.FTZ R50, R44, R27 ;  /* 0x0000001b2c327221 */ /* 0x000fc80000010000 */
[----:B------:R-:W-:-:S04]  /*ace0*/  FADD.FTZ R49, R45, R50 ;  /* 0x000000322d317221 */ /* 0x000fc80000010000 */
[----:B-1----:R-:W-:-:S04]  /*acf0*/  FADD.FTZ R50, R42, R49 ;  /* 0x000000312a327221 */ /* 0x002fc80000010000 */
[----:B------:R-:W-:Y:S02]  /*ad00*/  FADD.FTZ R51, R43, R50 ;  /* 0x000000322b337221 */ /* 0x000fe40000010000 */
[----:B------:R-:W3:Y:S01]  /*ad10*/  LDL R50, [R1+0x88] ;  /* 0x0000880001327983 */ /* 0x000ee20000100800 */
[-CC-:B------:R-:W-:Y:S01]  /*ad20*/  FFMA.FTZ R55, R55, R6.reuse, -R113.reuse ;  /* 0x0000000637377223 */ /* 0x180fe20000010871 */
[----:B------:R-:W-:-:S05]  /*ad30*/  FFMA.FTZ R58, R58, R6, -R113 ;  /* 0x000000063a3a7223 */ /* 0x000fca0000010871 */
[----:B------:R-:W0:Y:S08]  /*ad40*/  MUFU.EX2 R55, R55 ;  /* 0x0000003700377308 */ /* 0x000e300000000800 */
[----:B------:R-:W1:Y:S08]  /*ad50*/  MUFU.EX2 R58, R58 ;  /* 0x0000003a003a7308 */ /* 0x000e700000000800 */
[----:B------:R-:W1:Y:S01]  /*ad60*/  MUFU.EX2 R57, R57 ;  /* 0x0000003900397308 */ /* 0x000e620000000800 */
[----:B0-----:R-:W-:-:S07]  /*ad70*/  FADD.FTZ R93, R55, R92 ;  /* 0x0000005c375d7221 */ /* 0x001fce0000010000 */
[----:B------:R-:W0:Y:S01]  /*ad80*/  MUFU.EX2 R59, R59 ;  /* 0x0000003b003b7308 */ /* 0x000e220000000800 */
[----:B-1----:R-:W-:Y:S01]  /*ad90*/  FADD.FTZ R93, R58, R93 ;  /* 0x0000005d3a5d7221 */ /* 0x002fe20000010000 */
[----:B------:R-:W-:-:S06]  /*ada0*/  F2FP.F16.F32.PACK_AB R24, R74, R73 ;  /* 0x000000494a18723e */ /* 0x000fcc00000000ff */
[----:B------:R-:W1:Y:S01]  /*adb0*/  MUFU.EX2 R60, R60 ;  /* 0x0000003c003c7308 */ /* 0x000e620000000800 */
[----:B------:R-:W-:Y:S01]  /*adc0*/  FADD.FTZ R74, R0, R93 ;  /* 0x0000005d004a7221 */ /* 0x000fe20000010000 */
[----:B------:R-:W-:-:S06]  /*add0*/  FFMA.FTZ R67, R67, R6, -R113 ;  /* 0x0000000643437223 */ /* 0x000fcc0000010871 */
[----:B------:R-:W1:Y:S01]  /*ade0*/  MUFU.EX2 R63, R63 ;  /* 0x0000003f003f7308 */ /* 0x000e620000000800 */
[----:B------:R-:W-:Y:S01]  /*adf0*/  FADD.FTZ R74, R57, R74 ;  /* 0x0000004a394a7221 */ /* 0x000fe20000010000 */
[----:B------:R-:W-:-:S06]  /*ae00*/  FFMA.FTZ R72, R72, R6, -R113 ;  /* 0x0000000648487223 */ /* 0x000fcc0000010871 */
[----:B------:R-:W1:Y:S01]  /*ae10*/  MUFU.EX2 R64, R64 ;  /* 0x0000004000407308 */ /* 0x000e620000000800 */
[----:B0-----:R-:W-:Y:S01]  /*ae20*/  FADD.FTZ R25, R59, R74 ;  /* 0x0000004a3b197221 */ /* 0x001fe20000010000 */
[----:B------:R-:W-:-:S06]  /*ae30*/  FFMA.FTZ R75, R75, R6, -R113 ;  /* 0x000000064b4b7223 */ /* 0x000fcc0000010871 */
[----:B------:R-:W0:Y:S01]  /*ae40*/  MUFU.EX2 R67, R67 ;  /* 0x0000004300437308 */ /* 0x000e220000000800 */
[----:B-1----:R-:W-:-:S07]  /*ae50*/  FADD.FTZ R48, R60, R25 ;  /* 0x000000193c307221 */ /* 0x002fce0000010000 */
[----:B------:R-:W1:Y:S01]  /*ae60*/  MUFU.EX2 R68, R68 ;  /* 0x0000004400447308 */ /* 0x000e620000000800 */
[----:B------:R-:W-:-:S07]  /*ae70*/  FADD.FTZ R31, R63, R48 ;  /* 0x000000303f1f7221 */ /* 0x000fce0000010000 */
        /* <DEDUP_REMOVED lines=9> */
[----:B------:R-:W-:-:S07]  /*af10*/  FFMA.FTZ R83, R83, R6, -R113 ;  /* 0x0000000653537223 */ /* 0x000fce0000010871 */
[----:B------:R-:W1:Y:S01]  /*af20*/  MUFU.EX2 R71, R71 ;  /* 0x0000004700477308 */ /* 0x000e620000000800 */
[----:B------:R-:W-:Y:S01]  /*af30*/  F2FP.F16.F32.PACK_AB R31, R57, R0 ;  /* 0x00000000391f723e */ /* 0x000fe200000000ff */
[----:B------:R-:W-:Y:S01]  /*af40*/  FADD.FTZ R0, R40, R51 ;  /* 0x0000003328007221 */ /* 0x000fe20000010000 */
[----:B------:R-:W-:-:S05]  /*af50*/  FADD.FTZ R48, R72, R49 ;  /* 0x0000003148307221 */ /* 0x000fca0000010000 */
[----:B------:R-:W2:Y:S01]  /*af60*/  MUFU.EX2 R79, R79 ;  /* 0x0000004f004f7308 */ /* 0x000ea20000000800 */
[----:B------:R-:W-:Y:S01]  /*af70*/  FFMA.FTZ R84, R84, R6, -R113 ;  /* 0x0000000654547223 */ /* 0x000fe20000010871 */
[----:B------:R-:W-:-:S06]  /*af80*/  FADD.FTZ R49, R41, R0 ;  /* 0x0000000029317221 */ /* 0x000fcc0000010000 */
[----:B------:R-:W2:Y:S01]  /*af90*/  MUFU.EX2 R36, R36 ;  /* 0x0000002400247308 */ /* 0x000ea20000000800 */
[----:B0-----:R-:W-:Y:S01]  /*afa0*/  FADD.FTZ R48, R75, R48 ;  /* 0x000000304b307221 */ /* 0x001fe20000010000 */
[----:B------:R-:W-:-:S06]  /*afb0*/  FFMA.FTZ R85, R85, R6, -R113 ;  /* 0x0000000655557223 */ /* 0x000fcc0000010871 */
[----:B------:R-:W-:Y:S01]  /*afc0*/  MUFU.EX2 R80, R80 ;  /* 0x0000005000507308 */ /* 0x000fe20000000800 */
[----:B------:R-:W-:Y:S02]  /*afd0*/  F2FP.F16.F32.PACK_AB R12, R82, R81 ;  /* 0x00000051520c723e */ /* 0x000fe400000000ff */
[----:B------:R-:W-:-:S05]  /*afe0*/  F2FP.F16.F32.PACK_AB R14, R78, R77 ;  /* 0x0000004d4e0e723e */ /* 0x000fca00000000ff */
[----:B------:R-:W0:Y:S01]  /*aff0*/  MUFU.EX2 R37, R37 ;  /* 0x0000002500257308 */ /* 0x000e220000000800 */
[----:B------:R-:W-:Y:S01]  /*b000*/  F2FP.F16.F32.PACK_AB R26, R70, R69 ;  /* 0x00000045461a723e */ /* 0x000fe200000000ff */
[----:B-1----:R-:W-:Y:S01]  /*b010*/  FADD.FTZ R0, R38, R49 ;  /* 0x0000003126007221 */ /* 0x002fe20000010000 */
[----:B------:R-:W-:Y:S02]  /*b020*/  F2FP.F16.F32.PACK_AB R25, R53, R52 ;  /* 0x000000343519723e */ /* 0x000fe400000000ff */
[----:B------:R-:W-:-:S03]  /*b030*/  F2FP.F16.F32.PACK_AB R27, R56, R54 ;  /* 0x00000036381b723e */ /* 0x000fc600000000ff */
[----:B------:R-:W-:Y:S01]  /*b040*/  MUFU.EX2 R83, R83 ;  /* 0x0000005300537308 */ /* 0x000fe20000000800 */
[----:B------:R-:W-:Y:S01]  /*b050*/  FADD.FTZ R48, R71, R48 ;  /* 0x0000003047307221 */ /* 0x000fe20000010000 */
[----:B------:R-:W-:Y:S01]  /*b060*/  FFMA.FTZ R86, R86, R6, -R113 ;  /* 0x0000000656567223 */ /* 0x000fe20000010871 */
[----:B------:R-:W-:-:S05]  /*b070*/  F2FP.F16.F32.PACK_AB R30, R62, R61 ;  /* 0x0000003d3e1e723e */ /* 0x000fca00000000ff */
[----:B------:R-:W1:Y:S01]  /*b080*/  MUFU.EX2 R33, R33 ;  /* 0x0000002100217308 */ /* 0x000e620000000800 */
[----:B------:R-:W-:Y:S01]  /*b090*/  F2FP.F16.F32.PACK_AB R29, R58, R55 ;  /* 0x000000373a1d723e */ /* 0x000fe200000000ff */
[----:B------:R-:W-:-:S06]  /*b0a0*/  FFMA.FTZ R87, R87, R6, -R113 ;  /* 0x0000000657577223 */ /* 0x000fcc0000010871 */
[----:B------:R-:W1:Y:S01]  /*b0b0*/  MUFU.EX2 R84, R84 ;  /* 0x0000005400547308 */ /* 0x000e620000000800 */
[----:B--2---:R2:W-:Y:S07]  /*b0c0*/  STSM.16.M88.4 [R94], R12 ;  /* 0x0000000c5e007844 */ /* 0x0045ee0000000200 */
[----:B------:R-:W1:Y:S01]  /*b0d0*/  MUFU.EX2 R35, R35 ;  /* 0x0000002300237308 */ /* 0x000e620000000800 */
[----:B------:R0:W-:Y:S07]  /*b0e0*/  STSM.16.M88.4 [R116+0x24800], R24 ;  /* 0x0248001874007844 */ /* 0x0001ee0000000200 */
[----:B------:R-:W1:Y:S01]  /*b0f0*/  MUFU.EX2 R85, R85 ;  /* 0x0000005500557308 */ /* 0x000e620000000800 */
[----:B--2---:R-:W-:-:S07]  /*b100*/  FADD.FTZ R15, R39, R0 ;  /* 0x00000000270f7221 */ /* 0x004fce0000010000 */
[----:B------:R-:W2:Y:S01]  /*b110*/  MUFU.EX2 R21, R21 ;  /* 0x0000001500157308 */ /* 0x000ea20000000800 */
[----:B0-----:R-:W-:Y:S01]  /*b120*/  FADD.FTZ R25, R79, R48 ;  /* 0x000000304f197221 */ /* 0x001fe20000010000 */
[----:B------:R-:W-:Y:S01]  /*b130*/  FADD.FTZ R0, R36, R15 ;  /* 0x0000000f24007221 */ /* 0x000fe20000010000 */
[----:B------:R-:W-:-:S05]  /*b140*/  FFMA.FTZ R88, R88, R6, -R113 ;  /* 0x0000000658587223 */ /* 0x000fca0000010871 */
[----:B------:R-:W0:Y:S01]  /*b150*/  MUFU.EX2 R86, R86 ;  /* 0x0000005600567308 */ /* 0x000e220000000800 */
[----:B------:R-:W-:Y:S01]  /*b160*/  FADD.FTZ R0, R37, R0 ;  /* 0x0000000025007221 */ /* 0x000fe20000010000 */
[----:B------:R-:W-:-:S06]  /*b170*/  FFMA.FTZ R89, R89, R6, -R113 ;  /* 0x0000000659597223 */ /* 0x000fcc0000010871 */
[----:B------:R-:W0:Y:S01]  /*b180*/  MUFU.EX2 R32, R32 ;  /* 0x0000002000207308 */ /* 0x000e220000000800 */
[----:B----4-:R4:W-:Y:S07]  /*b190*/  STSM.16.M88.4 [R95], R28 ;  /* 0x0000001c5f007844 */ /* 0x0109ee0000000200 */
[----:B------:R-:W0:Y:S01]  /*b1a0*/  MUFU.EX2 R87, R87 ;  /* 0x0000005700577308 */ /* 0x000e220000000800 */
[----:B-1----:R-:W-:Y:S01]  /*b1b0*/  FADD.FTZ R0, R33, R0 ;  /* 0x0000000021007221 */ /* 0x002fe20000010000 */
[----:B------:R-:W-:Y:S01]  /*b1c0*/  F2FP.F16.F32.PACK_AB R12, R47, R46 ;  /* 0x0000002e2f0c723e */ /* 0x000fe200000000ff */
[----:B------:R-:W-:Y:S01]  /*b1d0*/  FFMA.FTZ R90, R90, R6, -R113 ;  /* 0x000000065a5a7223 */ /* 0x000fe20000010871 */
[----:B------:R-:W-:-:S02]  /*b1e0*/  F2FP.F16.F32.PACK_AB R14, R45, R44 ;  /* 0x0000002c2d0e723e */ /* 0x000fc400000000ff */
[----:B------:R-:W-:Y:S02]  /*b1f0*/  F2FP.F16.F32.PACK_AB R13, R60, R59 ;  /* 0x0000003b3c0d723e */ /* 0x000fe400000000ff */
[----:B------:R-:W1:Y:S01]  /*b200*/  MUFU.EX2 R3, R3 ;  /* 0x0000000300037308 */ /* 0x000e620000000800 */
[----:B----4-:R-:W-:-:S04]  /*b210*/  FADD.FTZ R28, R80, R25 ;  /* 0x00000019501c7221 */ /* 0x010fc80000010000 */
[----:B------:R-:W-:-:S03]  /*b220*/  FADD.FTZ R29, R83, R28 ;  /* 0x0000001c531d7221 */ /* 0x000fc60000010000 */
[----:B------:R-:W4:Y:S01]  /*b230*/  MUFU.EX2 R88, R88 ;  /* 0x0000005800587308 */ /* 0x000f220000000800 */
[----:B------:R-:W-:Y:S01]  /*b240*/  F2FP.F16.F32.PACK_AB R15, R64, R63 ;  /* 0x0000003f400f723e */ /* 0x000fe200000000ff */
[----:B------:R-:W-:Y:S01]  /*b250*/  FADD.FTZ R28, R84, R29 ;  /* 0x0000001d541c7221 */ /* 0x000fe20000010000 */
[----:B------:R-:W-:-:S05]  /*b260*/  FADD.FTZ R0, R35, R0 ;  /* 0x0000000023007221 */ /* 0x000fca0000010000 */
[----:B------:R-:W-:Y:S01]  /*b270*/  MUFU.EX2 R7, R7 ;  /* 0x0000000700077308 */ /* 0x000fe20000000800 */
[----:B------:R-:W-:Y:S01]  /*b280*/  FADD.FTZ R29, R85, R28 ;  /* 0x0000001c551d7221 */ /* 0x000fe20000010000 */
[----:B------:R2:W-:Y:S01]  /*b290*/  STSM.16.M88.4 [R115+0x6000], R12 ;  /* 0x0060000c73007844 */ /* 0x0005e20000000200 */
[----:B------:R-:W-:-:S05]  /*b2a0*/  FFMA.FTZ R105, R105, R6, -R113 ;  /* 0x0000000669697223 */ /* 0x000fca0000010871 */
[----:B------:R-:W4:Y:S01]  /*b2b0*/  MUFU.EX2 R89, R89 ;  /* 0x0000005900597308 */ /* 0x000f220000000800 */
[----:B------:R-:W-:Y:S01]  /*b2c0*/  FFMA.FTZ R106, R106, R6, -R113 ;  /* 0x000000066a6a7223 */ /* 0x000fe20000010871 */
[----:B------:R-:W-:-:S06]  /*b2d0*/  F2FP.F16.F32.PACK_AB R24, R43, R42 ;  /* 0x0000002a2b18723e */ /* 0x000fcc00000000ff */
[----:B------:R-:W3:Y:S01]  /*b2e0*/  MUFU.EX2 R8, R8 ;  /* 0x0000000800087308 */ /* 0x000ee20000000800 */
[----:B--2---:R-:W-:Y:S01]  /*b2f0*/  F2FP.F16.F32.PACK_AB R12, R39, R38 ;  /* 0x00000026270c723e */ /* 0x004fe200000000ff */
[----:B------:R-:W-:Y:S01]  /*b300*/  FADD.FTZ R39, R21, R0 ;  /* 0x0000000015277221 */ /* 0x000fe20000010000 */
[----:B0-----:R-:W-:-:S05]  /*b310*/  FADD.FTZ R0, R86, R29 ;  /* 0x0000001d56007221 */ /* 0x001fca0000010000 */
[----:B------:R-:W0:Y:S01]  /*b320*/  MUFU.EX2 R90, R90 ;  /* 0x0000005a005a7308 */ /* 0x000e220000000800 */
[----:B------:R-:W-:Y:S01]  /*b330*/  FADD.FTZ R28, R32, R39 ;  /* 0x00000027201c7221 */ /* 0x000fe20000010000 */
[----:B------:R-:W-:Y:S01]  /*b340*/  F2FP.F16.F32.PACK_AB R26, R41, R40 ;  /* 0x00000028291a723e */ /* 0x000fe200000000ff */
[----:B------:R-:W-:Y:S01]  /*b350*/  FADD.FTZ R15, R87, R0 ;  /* 0x00000000570f7221 */ /* 0x000fe20000010000 */
[----:B------:R-:W-:Y:S01]  /*b360*/  F2FP.F16.F32.PACK_AB R25, R68, R67 ;  /* 0x000000434419723e */ /* 0x000fe200000000ff */
[--C-:B------:R-:W-:Y:S01]  /*b370*/  FFMA.FTZ R107, R107, R6, -R113.reuse ;  /* 0x000000066b6b7223 */ /* 0x100fe20000010871 */
[----:B------:R-:W-:Y:S02]  /*b380*/  F2FP.F16.F32.PACK_AB R27, R75, R72 ;  /* 0x000000484b1b723e */ /* 0x000fe400000000ff */
[----:B------:R-:W2:Y:S01]  /*b390*/  MUFU.EX2 R9, R9 ;  /* 0x0000000900097308 */ /* 0x000ea20000000800 */
[-CC-:B------:R-:W-:Y:S01]  /*b3a0*/  FFMA.FTZ R108, R108, R6.reuse, -R113.reuse ;  /* 0x000000066c6c7223 */ /* 0x180fe20000010871 */
[----:B------:R-:W-:Y:S01]  /*b3b0*/  FFMA.FTZ R109, R109, R6, -R113 ;  /* 0x000000066d6d7223 */ /* 0x000fe20000010871 */
[----:B-1----:R-:W-:-:S05]  /*b3c0*/  FADD.FTZ R28, R3, R28 ;  /* 0x0000001c031c7221 */ /* 0x002fca0000010000 */
[----:B------:R-:W1:Y:S01]  /*b3d0*/  MUFU.EX2 R31, R105 ;  /* 0x00000069001f7308 */ /* 0x000e620000000800 */
[----:B----4-:R-:W-:Y:S01]  /*b3e0*/  FADD.FTZ R0, R88, R15 ;  /* 0x0000000f58007221 */ /* 0x010fe20000010000 */
[----:B------:R4:W-:Y:S06]  /*b3f0*/  STSM.16.M88.4 [R94+0x6000], R24 ;  /* 0x006000185e007844 */ /* 0x0009ec0000000200 */
[----:B------:R-:W1:Y:S01]  /*b400*/  MUFU.EX2 R10, R10 ;  /* 0x0000000a000a7308 */ /* 0x000e620000000800 */
[----:B------:R-:W-:-:S07]  /*b410*/  FADD.FTZ R29, R89, R0 ;  /* 0x00000000591d7221 */ /* 0x000fce0000010000 */
[----:B------:R-:W1:Y:S01]  /*b420*/  MUFU.EX2 R106, R106 ;  /* 0x0000006a006a7308 */ /* 0x000e620000000800 */
[----:B----4-:R-:W-:Y:S01]  /*b430*/  F2FP.F16.F32.PACK_AB R26, R32, R21 ;  /* 0x00000015201a723e */ /* 0x010fe200000000ff */
[----:B------:R-:W-:-:S06]  /*b440*/  FADD.FTZ R21, R7, R28 ;  /* 0x0000001c07157221 */ /* 0x000fcc0000010000 */
[----:B------:R-:W4:Y:S01]  /*b450*/  MUFU.EX2 R11, R11 ;  /* 0x0000000b000b7308 */ /* 0x000f220000000800 */
[----:B---3--:R-:W-:Y:S01]  /*b460*/  FADD.FTZ R0, R8, R21 ;  /* 0x0000001508007221 */ /* 0x008fe20000010000 */
[----:B0-----:R-:W-:-:S06]  /*b470*/  FADD.FTZ R28, R90, R29 ;  /* 0x0000001d5a1c7221 */ /* 0x001fcc0000010000 */
[----:B------:R-:W-:Y:S08]  /*b480*/  MUFU.EX2 R20, R20 ;  /* 0x0000001400147308 */ /* 0x000ff00000000800 */
[----:B------:R-:W-:Y:S08]  /*b490*/  MUFU.EX2 R4, R4 ;  /* 0x0000000400047308 */ /* 0x000ff00000000800 */
[----:B------:R-:W0:Y:S08]  /*b4a0*/  MUFU.EX2 R107, R107 ;  /* 0x0000006b006b7308 */ /* 0x000e300000000800 */
[----:B------:R-:W-:Y:S08]  /*b4b0*/  MUFU.EX2 R108, R108 ;  /* 0x0000006c006c7308 */ /* 0x000ff00000000800 */
[----:B------:R-:W3:Y:S01]  /*b4c0*/  MUFU.EX2 R109, R109 ;  /* 0x0000006d006d7308 */ /* 0x000ee20000000800 */
[----:B--2---:R-:W-:Y:S01]  /*b4d0*/  FADD.FTZ R21, R9, R0 ;  /* 0x0000000009157221 */ /* 0x004fe20000010000 */
[----:B-1----:R-:W-:Y:S01]  /*b4e0*/  FADD.FTZ R29, R31, R28 ;  /* 0x0000001c1f1d7221 */ /* 0x002fe20000010000 */
[----:B------:R-:W-:-:S02]  /*b4f0*/  F2FP.F16.F32.PACK_AB R14, R37, R36 ;  /* 0x00000024250e723e */ /* 0x000fc400000000ff */
[----:B------:R-:W-:Y:S01]  /*b500*/  FADD.FTZ R0, R10, R21 ;  /* 0x000000150a007221 */ /* 0x000fe20000010000 */
[----:B------:R-:W-:Y:S01]  /*b510*/  FADD.FTZ R32, R106, R29 ;  /* 0x0000001d6a207221 */ /* 0x000fe20000010000 */
[----:B------:R-:W-:Y:S02]  /*b520*/  F2FP.F16.F32.PACK_AB R13, R79, R71 ;  /* 0x000000474f0d723e */ /* 0x000fe400000000ff */
[----:B------:R-:W-:Y:S02]  /*b530*/  F2FP.F16.F32.PACK_AB R15, R83, R80 ;  /* 0x00000050530f723e */ /* 0x000fe400000000ff */
[----:B------:R-:W-:Y:S02]  /*b540*/  F2FP.F16.F32.PACK_AB R24, R35, R33 ;  /* 0x000000212318723e */ /* 0x000fe400000000ff */
[----:B------:R-:W-:Y:S02]  /*b550*/  F2FP.F16.F32.PACK_AB R25, R85, R84 ;  /* 0x000000545519723e */ /* 0x000fe400000000ff */
[----:B------:R-:W-:-:S02]  /*b560*/  F2FP.F16.F32.PACK_AB R27, R87, R86 ;  /* 0x00000056571b723e */ /* 0x000fc400000000ff */
[----:B------:R-:W-:Y:S01]  /*b570*/  F2FP.F16.F32.PACK_AB R28, R7, R3 ;  /* 0x00000003071c723e */ /* 0x000fe200000000ff */
[----:B----4-:R-:W-:Y:S01]  /*b580*/  FADD.FTZ R3, R11, R0 ;  /* 0x000000000b037221 */ /* 0x010fe20000010000 */
[----:B------:R-:W-:Y:S01]  /*b590*/  F2FP.F16.F32.PACK_AB R30, R9, R8 ;  /* 0x00000008091e723e */ /* 0x000fe200000000ff */
[----:B0-----:R-:W-:Y:S01]  /*b5a0*/  FADD.FTZ R7, R107, R32 ;  /* 0x000000206b077221 */ /* 0x001fe20000010000 */
[----:B------:R-:W-:Y:S02]  /*b5b0*/  F2FP.F16.F32.PACK_AB R8, R11, R10 ;  /* 0x0000000a0b08723e */ /* 0x000fe400000000ff */
[----:B------:R-:W-:Y:S02]  /*b5c0*/  F2FP.F16.F32.PACK_AB R29, R89, R88 ;  /* 0x00000058591d723e */ /* 0x000fe400000000ff */
[----:B------:R-:W-:Y:S02]  /*b5d0*/  F2FP.F16.F32.PACK_AB R31, R31, R90 ;  /* 0x0000005a1f1f723e */ /* 0x000fe400000000ff */
[----:B------:R-:W-:-:S02]  /*b5e0*/  F2FP.F16.F32.PACK_AB R9, R107, R106 ;  /* 0x0000006a6b09723e */ /* 0x000fc400000000ff */
[----:B------:R-:W-:Y:S02]  /*b5f0*/  F2FP.F16.F32.PACK_AB R10, R4, R20 ;  /* 0x00000014040a723e */ /* 0x000fe400000000ff */
[----:B---3--:R-:W-:Y:S01]  /*b600*/  F2FP.F16.F32.PACK_AB R11, R109, R108 ;  /* 0x0000006c6d0b723e */ /* 0x008fe200000000ff */
[----:B------:R0:W-:Y:S01]  /*b610*/  STSM.16.M88.4 [R116+0x2a800], R12 ;  /* 0x02a8000c74007844 */ /* 0x0001e20000000200 */
[----:B------:R-:W-:-:S03]  /*b620*/  FADD.FTZ R108, R108, R7 ;  /* 0x000000076c6c7221 */ /* 0x000fc60000010000 */
[----:B------:R0:W-:Y:S04]  /*b630*/  STSM.16.M88.4 [R50], R24 ;  /* 0x0000001832007844 */ /* 0x0001e80000000200 */
[----:B------:R0:W-:Y:S01]  /*b640*/  STSM.16.M88.4 [R115+0xc000], R28 ;  /* 0x00c0001c73007844 */ /* 0x0001e20000000200 */
[----:B------:R-:W-:-:S03]  /*b650*/  FADD.FTZ R0, R109, R108 ;  /* 0x0000006c6d007221 */ /* 0x000fc60000010000 */
[----:B------:R0:W-:Y:S01]  /*b660*/  STSM.16.M88.4 [R94+0xc000], R8 ;  /* 0x00c000085e007844 */ /* 0x0001e20000000200 */
[----:B------:R1:W-:Y:S06]  /*b670*/  MEMBAR.ALL.CTA ;  /* 0x0000000000007992 */ /* 0x0003ec0000008000 */
[----:B-1----:R-:W1:Y:S04]  /*b680*/  FENCE.VIEW.ASYNC.S ;  /* 0x00000000000073c6 */ /* 0x002e680000000000 */
[----:B------:R0:W-:Y:S01]  /*b690*/  STL [R1+0x2c], R0 ;  /* 0x00002c0001007387 */ /* 0x0001e20000100800 */
[----:B------:R-:W-:Y:S01]  /*b6a0*/  ISETP.GE.AND P2, PT, R127, 0xc1, PT ;  /* 0x000000c17f00780c */ /* 0x000fe20003f46270 */
[----:B------:R-:W-:-:S02]  /*b6b0*/  IMAD.MOV.U32 R151, RZ, RZ, RZ ;  /* 0x000000ffff977224 */ /* 0x000fc400078e00ff */
[----:B------:R-:W-:Y:S02]  /*b6c0*/  FADD.FTZ R3, R20, R3 ;  /* 0x0000000314037221 */ /* 0x000fe40000010000 */
[----:B------:R-:W-:Y:S02]  /*b6d0*/  IMAD.MOV.U32 R150, RZ, RZ, R151 ;  /* 0x000000ffff967224 */ /* 0x000fe400078e0097 */
        /* <DEDUP_REMOVED lines=30> */
[----:B------:R-:W-:Y:S01]  /*b8c0*/  IMAD.MOV.U32 R120, RZ, RZ, R151 ;  /* 0x000000ffff787224 */ /* 0x000fe200078e0097 */
[----:B-1----:R-:W-:Y:S01]  /*b8d0*/  NOP ;  /* 0x0000000000007918 */ /* 0x002fe20000000000 */
[----:B0-----:R-:W-:Y:S05]  /*b8e0*/  @!P2 BRA `(.L_x_492) ;  /* 0x0000003c00b4a947 */ /* 0x001fea0003800000 */
[----:B------:R-:W-:Y:S01]  /*b8f0*/  VIADD R0, R155, 0xfffffffe ;  /* 0xfffffffe9b007836 */ /* 0x000fe20000000000 */
[----:B------:R-:W-:Y:S01]  /*b900*/  MOV R7, R5 ;  /* 0x0000000500077202 */ /* 0x000fe20000000f00 */
[----:B------:R-:W-:-:S03]  /*b910*/  IMAD.MOV.U32 R3, RZ, RZ, R34 ;  /* 0x000000ffff037224 */ /* 0x000fc600078e0022 */
[----:B------:R0:W-:Y:S04]  /*b920*/  STL [R1+0x28], R0 ;  /* 0x0000280001007387 */ /* 0x0001e80000100800 */
[----:B------:R1:W5:Y:S01]  /*b930*/  LDL.LU R8, [R1+0x30] ;  /* 0x0000300001087983 */ /* 0x0003620000300800 */
[----:B------:R-:W-:Y:S02]  /*b940*/  CS2R R150, SRZ ;  /* 0x0000000000967805 */ /* 0x000fe4000001ff00 */
[----:B------:R-:W-:Y:S02]  /*b950*/  CS2R R148, SRZ ;  /* 0x0000000000947805 */ /* 0x000fe4000001ff00 */
[----:B------:R-:W-:Y:S02]  /*b960*/  CS2R R146, SRZ ;  /* 0x0000000000927805 */ /* 0x000fe4000001ff00 */
[----:B------:R-:W-:-:S02]  /*b970*/  CS2R R144, SRZ ;  /* 0x0000000000907805 */ /* 0x000fc4000001ff00 */
[----:B------:R-:W-:Y:S01]  /*b980*/  CS2R R142, SRZ ;  /* 0x00000000008e7805 */ /* 0x000fe2000001ff00 */
[----:B0-----:R-:W-:Y:S01]  /*b990*/  IMAD.MOV.U32 R0, RZ, RZ, R152 ;  /* 0x000000ffff007224 */ /* 0x001fe200078e0098 */
        /* <DEDUP_REMOVED lines=10> */
[----:B-1----:R-:W-:-:S07]  /*ba40*/  CS2R R120, SRZ ;  /* 0x0000000000787805 */ /* 0x002fce000001ff00 */
.L_x_502:
[----:B------:R-:W2:Y:S01]  /*ba50*/  LDL R6, [R1+0x78] ;  /* 0x0000780001067983 */ /* 0x000ea20000100800 */
[----:B------:R-:W-:Y:S01]  /*ba60*/  VIADD R152, R0, 0x1 ;  /* 0x0000000100987836 */ /* 0x000fe20000000000 */
[----:B------:R-:W-:Y:S05]  /*ba70*/  YIELD ;  /* 0x0000000000007946 */ /* 0x000fea0003800000 */
[----:B------:R-:W-:-:S04]  /*ba80*/  ISETP.NE.AND P3, PT, R152, 0x2, PT ;  /* 0x000000029800780c */ /* 0x000fc80003f65270 */
[----:B------:R-:W-:Y:S02]  /*ba90*/  SEL R5, RZ, 0x1, P3 ;  /* 0x00000001ff057807 */ /* 0x000fe40001800000 */
[----:B------:R-:W-:Y:S02]  /*baa0*/  SEL R152, R152, RZ, P3 ;  /* 0x000000ff98987207 */ /* 0x000fe40001800000 */
[----:B--2---:R-:W-:Y:S02]  /*bab0*/  ISETP.NE.AND P2, PT, R6, RZ, PT ;  /* 0x000000ff0600720c */ /* 0x004fe40003f45270 */
[----:B-----5:R-:W-:-:S05]  /*bac0*/  LOP3.LUT R6, R8, R5, RZ, 0x3c, !PT ;  /* 0x0000000508067212 */ /* 0x020fca00078e3cff */
[----:B------:R0:W-:Y:S06]  /*bad0*/  STL [R1+0x30], R6 ;  /* 0x0000300601007387 */ /* 0x0001ec0000100800 */
[----:B------:R-:W-:Y:S05]  /*bae0*/  @P2 BRA `(.L_x_493) ;  /* 0x0000000000302947 */ /* 0x000fea0003800000 */
[----:B------:R-:W-:Y:S05]  /*baf0*/  @!P0 BRA `(.L_x_494) ;  /* 0x0000000000048947 */ /* 0x000fea0003800000 */
[----:B------:R-:W-:Y:S01]  /*bb00*/  BPT.TRAP 0x1 ;  /* 0x000000040000795c */ /* 0x000fe20000300000 */
.L_x_494:
[----:B------:R-:W-:Y:S01]  /*bb10*/  IMAD R5, R152, 0x8, R2 ;  /* 0x0000000898057824 */ /* 0x000fe200078e0202 */
[----:B0-----:R-:W-:-:S04]  /*bb20*/  SHF.L.U32 R6, R6, 0x1f, RZ ;  /* 0x0000001f06067819 */ /* 0x001fc800000006ff */
[----:B------:R0:W1:Y:S01]  /*bb30*/  SYNCS.PHASECHK.TRANS64.TRYWAIT P3, [R5+URZ+0x30830], R6 ;  /* 0x03083006050075a7 */ /* 0x000062000806017f */
[----:B------:R-:W-:Y:S05]  /*bb40*/  @!P0 BRA `(.L_x_495) ;  /* 0x0000000000048947 */ /* 0x000fea0003800000 */
[----:B------:R-:W-:Y:S01]  /*bb50*/  BPT.TRAP 0x1 ;  /* 0x000000040000795c */ /* 0x000fe20000300000 */
.L_x_495:
[----:B------:R-:W-:Y:S04]  /*bb60*/  BSSY B0, `(.L_x_493) ;  /* 0x0000004000007945 */ /* 0x000fe80003800000 */
[----:B-1----:R-:W-:Y:S05]  /*bb70*/  @P3 BRA `(.L_x_496) ;  /* 0x0000000000083947 */ /* 0x002fea0003800000 */
[----:B------:R-:W1:Y:S02]  /*bb80*/  SYNCS.PHASECHK.TRANS64.TRYWAIT P3, [R5+URZ+0x30830], R6 ;  /* 0x03083006050075a7 */ /* 0x000e64000806017f */
[----:B-1----:R-:W-:Y:S05]  /*bb90*/  @!P3 BRA `(.L_x_497) ;  /* 0x000000cc000cb947 */ /* 0x002fea0003800000 */
.L_x_496:
[----:B------:R-:W-:Y:S05]  /*bba0*/  BSYNC B0 ;  /* 0x0000000000007941 */ /* 0x000fea0003800000 */
.L_x_493:
[----:B01----:R-:W2:Y:S04]  /*bbb0*/  LDL R6, [R1+0x7c] ;  /* 0x00007c0001067983 */ /* 0x003ea80000100800 */
[----:B------:R-:W3:Y:S01]  /*bbc0*/  LDL.64 R20, [R1+0x50] ;  /* 0x0000500001147983 */ /* 0x000ee20000100a00 */
[----:B------:R-:W-:Y:S01]  /*bbd0*/  IMAD.MOV.U32 R15, RZ, RZ, 0x40000040 ;  /* 0x40000040ff0f7424 */ /* 0x000fe200078e00ff */
[----:B------:R-:W-:Y:S05]  /*bbe0*/  WARPSYNC.ALL ;  /* 0x0000000000007948 */ /* 0x000fea0003800000 */
[----:B------:R-:W-:Y:S01]  /*bbf0*/  R2UR UR15, R15 ;  /* 0x000000000f0f72ca */ /* 0x000fe200000e0000 */
[----:B------:R-:W0:Y:S01]  /*bc00*/  S2R R5, SR_TID.X ;  /* 0x0000000000057919 */ /* 0x000e220000002100 */
[----:B------:R-:W-:-:S02]  /*bc10*/  IMAD.MOV.U32 R13, RZ, RZ, 0x40000040 ;  /* 0x40000040ff0d7424 */ /* 0x000fc400078e00ff */
[----:B------:R-:W-:-:S03]  /*bc20*/  IMAD.MOV.U32 R11, RZ, RZ, 0x40000040 ;  /* 0x40000040ff0b7424 */ /* 0x000fc600078e00ff */
[----:B------:R-:W-:Y:S02]  /*bc30*/  R2UR UR11, R13 ;  /* 0x000000000d0b72ca */ /* 0x000fe400000e0000 */
[----:B0-----:R-:W-:-:S04]  /*bc40*/  SHF.R.U32.HI R5, RZ, 0x7, R5 ;  /* 0x00000007ff057819 */ /* 0x001fc80000011605 */
[----:B------:R-:W-:-:S05]  /*bc50*/  IADD3 R5, R5, 0x8, RZ ;  /* 0x0000000805057810 */ /* 0x000fca0007ffe0ff */
[----:B------:R0:W-:Y:S01]  /*bc60*/  BAR.SYNC.DEFER_BLOCKING R5, 0x100 ;  /* 0x000400050000751d */ /* 0x0001e20000010000 */
[----:B------:R-:W-:-:S05]  /*bc70*/  R2UR UR7, R11 ;  /* 0x000000000b0772ca */ /* 0x000fca00000e0000 */
[----:B------:R-:W-:Y:S01]  /*bc80*/  WARPGROUP.ARRIVE ;  /* 0x00000000000079c5 */ /* 0x000fe20000000000 */
[----:B--2---:R-:W-:-:S04]  /*bc90*/  IMAD R10, R152, 0x600, R6 ;  /* 0x00000600980a7824 */ /* 0x004fc800078e0206 */
[----:B------:R-:W-:-:S05]  /*bca0*/  VIADD R14, R10, 0x4 ;  /* 0x000000040a0e7836 */ /* 0x000fca0000000000 */
[----:B------:R-:W-:Y:S02]  /*bcb0*/  R2UR UR14, R14 ;  /* 0x000000000e0e72ca */ /* 0x000fe400000e0000 */
[----:B------:R-:W2:Y:S01]  /*bcc0*/  LDL.64 R14, [R1+0x68] ;  /* 0x00006800010e7983 */ /* 0x000ea20000100a00 */
[----:B------:R-:W-:-:S05]  /*bcd0*/  VIADD R12, R10, 0x2 ;  /* 0x000000020a0c7836 */ /* 0x000fca0000000000 */
[----:B------:R-:W-:Y:S02]  /*bce0*/  R2UR UR10, R12 ;  /* 0x000000000c0a72ca */ /* 0x000fe400000e0000 */
[----:B------:R-:W4:Y:S01]  /*bcf0*/  LDL.64 R12, [R1+0x60] ;  /* 0x00006000010c7983 */ /* 0x000f220000100a00 */
[----:B---3--:R-:W-:Y:S02]  /*bd00*/  R2UR UR4, R20 ;  /* 0x00000000140472ca */ /* 0x008fe400000e0000 */
[----:B------:R-:W-:Y:S02]  /*bd10*/  R2UR UR5, R21 ;  /* 0x00000000150572ca */ /* 0x000fe400000e0000 */
[----:B------:R-:W-:Y:S01]  /*bd20*/  R2UR UR6, R10 ;  /* 0x000000000a0672ca */ /* 0x000fe200000e0000 */
[----:B------:R-:W3:-:S12]  /*bd30*/  LDL.64 R20, [R1+0x58] ;  /* 0x0000580001147983 */ /* 0x000ed80000100a00 */
[----:B------:R-:W-:Y:S03]  /*bd40*/  HGMMA.64x192x16.F32 R24, gdesc[UR4], RZ, !UPT, gsb0 ;  /* 0x02e00000041879f0 */ /* 0x000fe6000c0008ff */
[----:B------:R-:W-:Y:S02]  /*bd50*/  WARPGROUP.DEPBAR.LE gsb0, 0x0 ;  /* 0x00008000000079c5 */ /* 0x000fe40000010000 */
[----:B------:R-:W-:Y:S01]  /*bd60*/  WARPGROUP.ARRIVE ;  /* 0x00000000000079c5 */ /* 0x000fe20000000000 */
[----:B--2---:R-:W-:Y:S02]  /*bd70*/  R2UR UR8, R14 ;  /* 0x000000000e0872ca */ /* 0x004fe400000e0000 */
[----:B------:R-:W-:-:S13]  /*bd80*/  R2UR UR9, R15 ;  /* 0x000000000f0972ca */ /* 0x000fda00000e0000 */
[----:B------:R-:W-:Y:S01]  /*bd90*/  HGMMA.64x192x16.F32 R24, gdesc[UR8], R24, gsb0 ;  /* 0x02e00000081879f0 */ /* 0x000fe20008000818 */
[----:B----4-:R-:W-:Y:S02]  /*bda0*/  R2UR UR12, R12 ;  /* 0x000000000c0c72ca */ /* 0x010fe400000e0000 */
[----:B------:R-:W-:Y:S02]  /*bdb0*/  R2UR UR13, R13 ;  /* 0x000000000d0d72ca */ /* 0x000fe400000e0000 */
[----:B------:R-:W-:Y:S02]  /*bdc0*/  IADD3 R10, R10, 0x6, RZ ;  /* 0x000000060a0a7810 */ /* 0x000fe40007ffe0ff */
[----:B------:R-:W-:Y:S02]  /*bdd0*/  R2UR UR19, R11 ;  /* 0x000000000b1372ca */ /* 0x000fe400000e0000 */
[----:B------:R-:W-:Y:S02]  /*bde0*/  R2UR UR18, R10 ;  /* 0x000000000a1272ca */ /* 0x000fe400000e0000 */
[----:B---3--:R-:W-:-:S02]  /*bdf0*/  R2UR UR16, R20 ;  /* 0x00000000141072ca */ /* 0x008fc400000e0000 */
[----:B------:R-:W-:Y:S01]  /*be00*/  R2UR UR17, R21 ;  /* 0x00000000151172ca */ /* 0x000fe200000e0000 */
[----:B------:R-:W-:Y:S02]  /*be10*/  WARPGROUP.DEPBAR.LE gsb0, 0x0 ;  /* 0x00008000000079c5 */ /* 0x000fe40000010000 */
[----:B------:R-:W-:-:S06]  /*be20*/  WARPGROUP.ARRIVE ;  /* 0x00000000000079c5 */ /* 0x000fcc0000000000 */
        /* <DEDUP_REMOVED lines=8> */
.L_x_499:
[----:B------:R-:W-:Y:S01]  /*beb0*/  SHF.L.U32 R5, R8, 0x1f, RZ ;  /* 0x0000001f08057819 */ /* 0x000fe200000006ff */
[----:B------:R-:W-:-:S04]  /*bec0*/  IMAD R6, R0, 0x8, R2 ;  /* 0x0000000800067824 */ /* 0x000fc800078e0202 */
[----:B------:R0:W1:Y:S01]  /*bed0*/  SYNCS.PHASECHK.TRANS64.TRYWAIT P2, [R6+URZ+0x30850], R5 ;  /* 0x03085005060075a7 */ /* 0x000062000804017f */
[----:B------:R-:W-:Y:S05]  /*bee0*/  @!P0 BRA `(.L_x_500) ;  /* 0x0000000000048947 */ /* 0x000fea0003800000 */
[----:B------:R-:W-:Y:S01]  /*bef0*/  BPT.TRAP 0x1 ;  /* 0x000000040000795c */ /* 0x000fe20000300000 */
.L_x_500:
[----:B-1----:R-:W-:Y:S05]  /*bf00*/  @P2 BRA `(.L_x_498) ;  /* 0x0000000000082947 */ /* 0x002fea0003800000 */
[----:B------:R-:W1:Y:S02]  /*bf10*/  SYNCS.PHASECHK.TRANS64.TRYWAIT P2, [R6+URZ+0x30850], R5 ;  /* 0x03085005060075a7 */ /* 0x000e64000804017f */
[----:B-1----:R-:W-:Y:S05]  /*bf20*/  @!P2 BRA `(.L_x_501) ;  /* 0x000000c8003ca947 */ /* 0x002fea0003800000 */
.L_x_498:
[----:B------:R-:W-:Y:S05]  /*bf30*/  WARPSYNC.ALL ;  /* 0x0000000000007948 */ /* 0x000fea0003800000 */
[----:B------:R-:W-:Y:S01]  /*bf40*/  ULDC UR4, c[0x0][0x9d8] ;  /* 0x0002760000047ab9 */ /* 0x000fe20000000800 */
[----:B------:R2:W-:Y:S01]  /*bf50*/  STL [R1+0xc0], R19 ;  /* 0x0000c01301007387 */ /* 0x0005e20000100800 */
[----:B------:R-:W-:Y:S01]  /*bf60*/  FMUL.FTZ R35, R35, UR4 ;  /* 0x0000000423237c20 */ /* 0x000fe20008410000 */
[----:B------:R-:W-:Y:S01]  /*bf70*/  FMUL.FTZ R24, R24, UR4 ;  /* 0x0000000418187c20 */ /* 0x000fe20008410000 */
[----:B------:R-:W-:Y:S01]  /*bf80*/  FMUL.FTZ R25, R25, UR4 ;  /* 0x0000000419197c20 */ /* 0x000fe20008410000 */
[----:B------:R-:W-:Y:S01]  /*bf90*/  FMUL.FTZ R28, R28, UR4 ;  /* 0x000000041c1c7c20 */ /* 0x000fe20008410000 */
[----:B01----:R-:W0:Y:S01]  /*bfa0*/  MUFU.TANH R5, R35 ;  /* 0x0000002300057308 */ /* 0x003e220000002400 */
[----:B------:R-:W-:Y:S01]  /*bfb0*/  FMUL.FTZ R26, R26, UR4 ;  /* 0x000000041a1a7c20 */ /* 0x000fe20008410000 */
[----:B------:R-:W-:Y:S01]  /*bfc0*/  FMUL.FTZ R29, R29, UR4 ;  /* 0x000000041d1d7c20 */ /* 0x000fe20008410000 */
[----:B------:R-:W-:Y:S01]  /*bfd0*/  FMUL.FTZ R36, R36, UR4 ;  /* 0x0000000424247c20 */ /* 0x000fe20008410000 */
[----:B------:R-:W-:Y:S01]  /*bfe0*/  FMUL.FTZ R30, R30, UR4 ;  /* 0x000000041e1e7c20 */ /* 0x000fe20008410000 */
[----:B------:R-:W-:Y:S01]  /*bff0*/  FMUL.FTZ R33, R33, UR4 ;  /* 0x0000000421217c20 */ /* 0x000fe20008410000 */
[----:B------:R-:W-:Y:S01]  /*c000*/  FMUL.FTZ R32, R32, UR4 ;  /* 0x0000000420207c20 */ /* 0x000fe20008410000 */
[----:B------:R-:W-:Y:S01]  /*c010*/  STL [R1+0xbc], R18 ;  /* 0x0000bc1201007387 */ /* 0x000fe20000100800 */
[----:B------:R-:W1:Y:S01]  /*c020*/  MUFU.TANH R6, R24 ;  /* 0x0000001800067308 */ /* 0x000e620000002400 */
[----:B------:R-:W-:Y:S01]  /*c030*/  FMUL.FTZ R34, R34, UR4 ;  /* 0x0000000422227c20 */ /* 0x000fe20008410000 */
[----:B------:R-:W-:Y:S01]  /*c040*/  FMUL.FTZ R10, R53, UR4 ;  /* 0x00000004350a7c20 */ /* 0x000fe20008410000 */
[----:B------:R3:W-:Y:S01]  /*c050*/  STL [R1+0xb8], R17 ;  /* 0x0000b81101007387 */ /* 0x0007e20000100800 */
[----:B------:R-:W-:Y:S01]  /*c060*/  FMUL.FTZ R37, R37, UR4 ;  /* 0x0000000425257c20 */ /* 0x000fe20008410000 */
[----:B------:R-:W-:Y:S01]  /*c070*/  FMUL.FTZ R157, R40, UR4 ;  /* 0x00000004289d7c20 */ /* 0x000fe20008410000 */
[----:B------:R-:W-:Y:S01]  /*c080*/  FMUL.FTZ R13, R60, UR4 ;  /* 0x000000043c0d7c20 */ /* 0x000fe20008410000 */
[----:B------:R-:W-:Y:S01]  /*c090*/  FMUL.FTZ R156, R41, UR4 ;  /* 0x00000004299c7c20 */ /* 0x000fe20008410000 */
[----:B------:R-:W4:Y:S01]  /*c0a0*/  MUFU.TANH R9, R25 ;  /* 0x0000001900097308 */ /* 0x000f220000002400 */
[----:B0-----:R-:W-:-:S02]  /*c0b0*/  IMAD.MOV.U32 R53, RZ, RZ, R5 ;  /* 0x000000ffff357224 */ /* 0x001fc400078e0005 */
[----:B------:R-:W-:Y:S01]  /*c0c0*/  FMUL.FTZ R31, R31, UR4 ;  /* 0x000000041f1f7c20 */ /* 0x000fe20008410000 */
[----:B------:R-:W-:Y:S01]  /*c0d0*/  FMUL.FTZ R155, R44, UR4 ;  /* 0x000000042c9b7c20 */ /* 0x000fe20008410000 */
[----:B------:R0:W-:Y:S01]  /*c0e0*/  STL [R1+0xb4], R16 ;  /* 0x0000b41001007387 */ /* 0x0001e20000100800 */
[----:B------:R-:W-:Y:S01]  /*c0f0*/  FMUL.FTZ R45, R45, UR4 ;  /* 0x000000042d2d7c20 */ /* 0x000fe20008410000 */
[----:B------:R-:W-:Y:S01]  /*c100*/  FMUL.FTZ R44, R48, UR4 ;  /* 0x00000004302c7c20 */ /* 0x000fe20008410000 */
[----:B------:R-:W-:Y:S01]  /*c110*/  FMUL.FTZ R11, R56, UR4 ;  /* 0x00000004380b7c20 */ /* 0x000fe20008410000 */
[----:B------:R3:W-:Y:S01]  /*c120*/  MUFU.TANH R8, R28 ;  /* 0x0000001c00087308 */ /* 0x0007e20000002400 */
[----:B-1----:R-:W-:Y:S01]  /*c130*/  FMNMX.FTZ R5, R6, R7, !PT ;  /* 0x0000000706057209 */ /* 0x002fe20007810000 */
[----:B------:R-:W-:Y:S01]  /*c140*/  FMUL.FTZ R12, R57, UR4 ;  /* 0x00000004390c7c20 */ /* 0x000fe20008410000 */
[----:B------:R-:W-:Y:S01]  /*c150*/  FMUL.FTZ R38, R38, UR4 ;  /* 0x0000000426267c20 */ /* 0x000fe20008410000 */
[----:B------:R-:W-:Y:S01]  /*c160*/  FMUL.FTZ R20, R65, UR4 ;  /* 0x0000000441147c20 */ /* 0x000fe20008410000 */
[----:B------:R-:W-:Y:S01]  /*c170*/  FMUL.FTZ R27, R27, UR4 ;  /* 0x000000041b1b7c20 */ /* 0x000fe20008410000 */
[----:B------:R-:W-:Y:S01]  /*c180*/  FMUL.FTZ R40, R100, UR4 ;  /* 0x0000000464287c20 */ /* 0x000fe20008410000 */
[----:B------:R-:W-:Y:S01]  /*c190*/  FMUL.FTZ R41, R101, UR4 ;  /* 0x0000000465297c20 */ /* 0x000fe20008410000 */
[----:B--2---:R-:W-:Y:S01]  /*c1a0*/  MUFU.TANH R19, R26 ;  /* 0x0000001a00137308 */ /* 0x004fe20000002400 */
[----:B----4-:R-:W-:Y:S01]  /*c1b0*/  MOV R35, R9 ;  /* 0x0000000900237202 */ /* 0x010fe20000000f00 */
[----:B------:R-:W-:Y:S01]  /*c1c0*/  FMUL.FTZ R9, R52, UR4 ;  /* 0x0000000434097c20 */ /* 0x000fe20008410000 */
[----:B---3--:R-:W-:Y:S01]  /*c1d0*/  FMUL.FTZ R28, R72, UR4 ;  /* 0x00000004481c7c20 */ /* 0x008fe20008410000 */
[----:B------:R-:W-:Y:S01]  /*c1e0*/  FMUL.FTZ R100, R105, UR4 ;  /* 0x0000000469647c20 */ /* 0x000fe20008410000 */
[----:B------:R-:W-:Y:S01]  /*c1f0*/  FMNMX.FTZ R5, R35, R5, !PT ;  /* 0x0000000523057209 */ /* 0x000fe20007810000 */
[----:B------:R-:W-:Y:S01]  /*c200*/  FMUL.FTZ R101, R108, UR4 ;  /* 0x000000046c657c20 */ /* 0x000fe20008410000 */
[----:B------:R-:W-:Y:S01]  /*c210*/  FMUL.FTZ R108, R112, UR4 ;  /* 0x00000004706c7c20 */ /* 0x000fe20008410000 */
[----:B------:R1:W-:Y:S01]  /*c220*/  MUFU.TANH R26, R29 ;  /* 0x0000001d001a7308 */ /* 0x0003e20000002400 */
[----:B------:R-:W-:Y:S01]  /*c230*/  FMUL.FTZ R112, R116, UR4 ;  /* 0x0000000474707c20 */ /* 0x000fe20008410000 */
[----:B------:R-:W-:Y:S01]  /*c240*/  ULDC UR5, c[0x0][0x988] ;  /* 0x0002620000057ab9 */ /* 0x000fe20000000800 */
[----:B------:R-:W-:Y:S01]  /*c250*/  FMUL.FTZ R47, R47, UR4 ;  /* 0x000000042f2f7c20 */ /* 0x000fe20008410000 */
[----:B------:R-:W-:Y:S01]  /*c260*/  FMUL.FTZ R43, R43, UR4 ;  /* 0x000000042b2b7c20 */ /* 0x000fe20008410000 */
[----:B------:R-:W-:Y:S01]  /*c270*/  FMUL.FTZ R46, R46, UR4 ;  /* 0x000000042e2e7c20 */ /* 0x000fe20008410000 */
[----:B------:R-:W-:Y:S01]  /*c280*/  FMUL.FTZ R39, R39, UR4 ;  /* 0x0000000427277c20 */ /* 0x000fe20008410000 */
[----:B------:R-:W-:Y:S01]  /*c290*/  FMUL.FTZ R42, R42, UR4 ;  /* 0x000000042a2a7c20 */ /* 0x000fe20008410000 */
[----:B------:R2:W3:Y:S01]  /*c2a0*/  MUFU.TANH R14, R36 ;  /* 0x00000024000e7308 */ /* 0x0004e20000002400 */
[----:B-1----:R-:W-:Y:S01]  /*c2b0*/  FMUL.FTZ R29, R76, UR4 ;  /* 0x000000044c1d7c20 */ /* 0x002fe20008410000 */
[----:B------:R-:W-:Y:S01]  /*c2c0*/  FMUL.FTZ R54, R54, UR4 ;  /* 0x0000000436367c20 */ /* 0x000fe20008410000 */
[----:B------:R-:W-:Y:S01]  /*c2d0*/  FMUL.FTZ R58, R58, UR4 ;  /* 0x000000043a3a7c20 */ /* 0x000fe20008410000 */
[----:B------:R-:W-:Y:S01]  /*c2e0*/  FMUL.FTZ R48, R62, UR4 ;  /* 0x000000043e307c20 */ /* 0x000fe20008410000 */
[----:B------:R-:W-:Y:S01]  /*c2f0*/  FMUL.FTZ R50, R50, UR4 ;  /* 0x0000000432327c20 */ /* 0x000fe20008410000 */
[----:B------:R-:W-:Y:S01]  /*c300*/  FMUL.FTZ R55, R55, UR4 ;  /* 0x0000000437377c20 */ /* 0x000fe20008410000 */
[----:B------:R-:W-:Y:S01]  /*c310*/  FMUL.FTZ R51, R51, UR4 ;  /* 0x0000000433337c20 */ /* 0x000fe20008410000 */
[----:B------:R-:W-:Y:S01]  /*c320*/  MUFU.TANH R17, R30 ;  /* 0x0000001e00117308 */ /* 0x000fe20000002400 */
[----:B--2---:R-:W-:-:S07]  /*c330*/  FMUL.FTZ R36, R93, UR4 ;  /* 0x000000045d247c20 */ /* 0x004fce0008410000 */
[----:B------:R1:W2:Y:S01]  /*c340*/  MUFU.TANH R15, R33 ;  /* 0x00000021000f7308 */ /* 0x0002a20000002400 */
[----:B---3--:R-:W-:Y:S02]  /*c350*/  IMAD.MOV.U32 R60, RZ, RZ, R14 ;  /* 0x000000ffff3c7224 */ /* 0x008fe400078e000e */
[----:B------:R-:W-:-:S05]  /*c360*/  FMUL.FTZ R14, R61, UR4 ;  /* 0x000000043d0e7c20 */ /* 0x000fca0008410000 */
[----:B------:R3:W-:Y:S01]  /*c370*/  MUFU.TANH R30, R32 ;  /* 0x00000020001e7308 */ /* 0x0007e20000002400 */
[----:B-1----:R-:W-:-:S07]  /*c380*/  FMUL.FTZ R33, R73, UR4 ;  /* 0x0000000449217c20 */ /* 0x002fce0008410000 */
[----:B------:R1:W4:Y:S01]  /*c390*/  MUFU.TANH R21, R34 ;  /* 0x0000002200157308 */ /* 0x0003220000002400 */
[----:B--2---:R-:W-:Y:S02]  /*c3a0*/  IMAD.MOV.U32 R61, RZ, RZ, R15 ;  /* 0x000000ffff3d7224 */ /* 0x004fe400078e000f */
[----:B------:R-:W-:Y:S01]  /*c3b0*/  FMUL.FTZ R15, R64, UR4 ;  /* 0x00000004400f7c20 */ /* 0x000fe20008410000 */
[----:B---3--:R-:W-:Y:S01]  /*c3c0*/  FMUL.FTZ R32, R77, UR4 ;  /* 0x000000044d207c20 */ /* 0x008fe20008410000 */
[----:B------:R-:W-:-:S03]  /*c3d0*/  FMUL.FTZ R64, R59, UR4 ;  /* 0x000000043b407c20 */ /* 0x000fc60008410000 */
[----:B------:R2:W3:Y:S01]  /*c3e0*/  MUFU.TANH R25, R37 ;  /* 0x0000002500197308 */ /* 0x0004e20000002400 */
[----:B-1----:R-:W-:Y:S02]  /*c3f0*/  IMAD.MOV.U32 R34, RZ, RZ, R8 ;  /* 0x000000ffff227224 */ /* 0x002fe400078e0008 */
[----:B------:R-:W-:Y:S01]  /*c400*/  FMUL.FTZ R8, R49, UR4 ;  /* 0x0000000431087c20 */ /* 0x000fe20008410000 */
[----:B------:R-:W-:Y:S02]  /*c410*/  FMUL.FTZ R49, R63, UR4 ;  /* 0x000000043f317c20 */ /* 0x000fe40008410000 */
[----:B------:R-:W-:Y:S02]  /*c420*/  FMNMX.FTZ R5, R34, R5, !PT ;  /* 0x0000000522057209 */ /* 0x000fe40007810000 */
[----:B------:R-:W1:Y:S01]  /*c430*/  MUFU.TANH R157, R157 ;  /* 0x0000009d009d7308 */ /* 0x000e620000002400 */
[----:B----4-:R-:W-:Y:S01]  /*c440*/  IMAD.MOV.U32 R56, RZ, RZ, R21 ;  /* 0x000000ffff387224 */ /* 0x010fe200078e0015 */
[----:B------:R-:W-:Y:S01]  /*c450*/  FMNMX.FTZ R5, R26, R5, !PT ;  /* 0x000000051a057209 */ /* 0x000fe20007810000 */
[----:B------:R-:W-:Y:S01]  /*c460*/  FMUL.FTZ R21, R68, UR4 ;  /* 0x0000000444157c20 */ /* 0x000fe20008410000 */
[----:B--2---:R-:W-:-:S02]  /*c470*/  FMUL.FTZ R37, R96, UR4 ;  /* 0x0000000460257c20 */ /* 0x004fc40008410000 */
[----:B------:R-:W-:Y:S02]  /*c480*/  FMNMX.FTZ R5, R30, R5, !PT ;  /* 0x000000051e057209 */ /* 0x000fe40007810000 */
[----:B------:R-:W2:Y:S02]  /*c490*/  MUFU.TANH R156, R156 ;  /* 0x0000009c009c7308 */ /* 0x000ea40000002400 */
[----:B------:R-:W-:-:S04]  /*c4a0*/  FMNMX.FTZ R5, R61, R5, !PT ;  /* 0x000000053d057209 */ /* 0x000fc80007810000 */
[----:B------:R-:W-:Y:S02]  /*c4b0*/  FMNMX.FTZ R5, R60, R5, !PT ;  /* 0x000000053c057209 */ /* 0x000fe40007810000 */
[----:B0-----:R0:W-:Y:S08]  /*c4c0*/  MUFU.TANH R16, R31 ;  /* 0x0000001f00107308 */ /* 0x0011f00000002400 */
[----:B------:R-:W4:Y:S01]  /*c4d0*/  MUFU.TANH R155, R155 ;  /* 0x0000009b009b7308 */ /* 0x000f220000002400 */
[----:B0-----:R-:W-:Y:S01]  /*c4e0*/  FMUL.FTZ R31, R81, UR4 ;  /* 0x00000004511f7c20 */ /* 0x001fe20008410000 */
[----:B---3--:R-:W-:-:S02]  /*c4f0*/  IMAD.MOV.U32 R81, RZ, RZ, R25 ;  /* 0x000000ffff517224 */ /* 0x008fc400078e0019 */
[----:B------:R-:W-:Y:S01]  /*c500*/  FMUL.FTZ R25, R84, UR4 ;  /* 0x0000000454197c20 */ /* 0x000fe20008410000 */
[----:B------:R-:W-:Y:S01]  /*c510*/  MOV R84, R30 ;  /* 0x0000001e00547202 */ /* 0x000fe20000000f00 */
[----:B------:R-:W-:Y:S01]  /*c520*/  FMUL.FTZ R30, R85, UR4 ;  /* 0x00000004551e7c20 */ /* 0x000fe20008410000 */
[----:B------:R-:W-:Y:S01]  /*c530*/  IMAD.MOV.U32 R85, RZ, RZ, R26 ;  /* 0x000000ffff557224 */ /* 0x000fe200078e001a */
[----:B------:R-:W-:Y:S01]  /*c540*/  FMNMX.FTZ R5, R81, R5, !PT ;  /* 0x0000000551057209 */ /* 0x000fe20007810000 */
[----:B------:R-:W0:Y:S01]  /*c550*/  MUFU.TANH R45, R45 ;  /* 0x0000002d002d7308 */ /* 0x000e220000002400 */
[----:B------:R-:W-:Y:S01]  /*c560*/  FMUL.FTZ R26, R88, UR4 ;  /* 0x00000004581a7c20 */ /* 0x000fe20008410000 */
[----:B------:R-:W-:Y:S01]  /*c570*/  IMAD.MOV.U32 R88, RZ, RZ, R34 ;  /* 0x000000ffff587224 */ /* 0x000fe200078e0022 */
[----:B-1----:R-:W-:Y:S01]  /*c580*/  FMNMX.FTZ R5, R157, R5, !PT ;  /* 0x000000059d057209 */ /* 0x002fe20007810000 */
[----:B------:R-:W-:Y:S01]  /*c590*/  FMUL.FTZ R34, R89, UR4 ;  /* 0x0000000459227c20 */ /* 0x000fe20008410000 */
[----:B------:R-:W-:-:S02]  /*c5a0*/  IMAD.MOV.U32 R89, RZ, RZ, R35 ;  /* 0x000000ffff597224 */ /* 0x000fc400078e0023 */
[----:B------:R-:W-:Y:S01]  /*c5b0*/  FMUL.FTZ R35, R92, UR4 ;  /* 0x000000045c237c20 */ /* 0x000fe20008410000 */
[----:B--2---:R-:W-:Y:S01]  /*c5c0*/  FMNMX.FTZ R5, R156, R5, !PT ;  /* 0x000000059c057209 */ /* 0x004fe20007810000 */
[----:B------:R-:W1:Y:S01]  /*c5d0*/  MUFU.TANH R44, R44 ;  /* 0x0000002c002c7308 */ /* 0x000e620000002400 */
[----:B------:R-:W-:Y:S02]  /*c5e0*/  MOV R92, R6 ;  /* 0x00000006005c7202 */ /* 0x000fe40000000f00 */
[----:B----4-:R-:W-:-:S05]  /*c5f0*/  FMNMX.FTZ R5, R155, R5, !PT ;  /* 0x000000059b057209 */ /* 0x010fca0007810000 */
        /* <DEDUP_REMOVED lines=8> */
[----:B------:R0:W3:Y:S01]  /*c680*/  MUFU.TANH R24, R38 ;  /* 0x0000002600187308 */ /* 0x0000e20000002400 */
[----:B-1----:R-:W-:-:S07]  /*c690*/  FMNMX.FTZ R5, R10, R5, !PT ;  /* 0x000000050a057209 */ /* 0x002fce0007810000 */
[----:B------:R-:W1:Y:S01]  /*c6a0*/  MUFU.TANH R12, R12 ;  /* 0x0000000c000c7308 */ /* 0x000e620000002400 */
[----:B--2---:R-:W-:Y:S01]  /*c6b0*/  FMNMX.FTZ R5, R11, R5, !PT ;  /* 0x000000050b057209 */ /* 0x004fe20007810000 */
[----:B0-----:R-:W-:Y:S01]  /*c6c0*/  FMUL.FTZ R38, R97, UR4 ;  /* 0x0000000461267c20 */ /* 0x001fe20008410000 */
[----:B------:R-:W-:Y:S01]  /*c6d0*/  FMUL.FTZ R97, R104, UR4 ;  /* 0x0000000468617c20 */ /* 0x000fe20008410000 */
[----:B------:R-:W-:Y:S01]  /*c6e0*/  FMUL.FTZ R104, R109, UR4 ;  /* 0x000000046d687c20 */ /* 0x000fe20008410000 */
[----:B------:R-:W-:Y:S01]  /*c6f0*/  FMUL.FTZ R109, R113, UR4 ;  /* 0x00000004716d7c20 */ /* 0x000fe20008410000 */
[----:B------:R-:W-:Y:S02]  /*c700*/  FMUL.FTZ R113, R117, UR4 ;  /* 0x0000000475717c20 */ /* 0x000fe40008410000 */
[----:B------:R-:W0:Y:S01]  /*c710*/  MUFU.TANH R13, R13 ;  /* 0x0000000d000d7308 */ /* 0x000e220000002400 */
[----:B---3--:R-:W-:Y:S01]  /*c720*/  MOV R65, R24 ;  /* 0x0000001800417202 */ /* 0x008fe20000000f00 */
[----:B------:R-:W-:-:S06]  /*c730*/  FMUL.FTZ R24, R69, UR4 ;  /* 0x0000000445187c20 */ /* 0x000fcc0008410000 */
        /* <DEDUP_REMOVED lines=16> */
[----:B------:R0:W-:Y:S01]  /*c840*/  MUFU.TANH R18, R27 ;  /* 0x0000001b00127308 */ /* 0x0001e20000002400 */
[----:B--2---:R-:W-:-:S07]  /*c850*/  FMNMX.FTZ R5, R33, R5, !PT ;  /* 0x0000000521057209 */ /* 0x004fce0007810000 */
[----:B------:R-:W2:Y:S01]  /*c860*/  MUFU.TANH R32, R32 ;  /* 0x0000002000207308 */ /* 0x000ea20000002400 */
[----:B0-----:R-:W-:Y:S01]  /*c870*/  FMUL.FTZ R27, R80, UR4 ;  /* 0x00000004501b7c20 */ /* 0x001fe20008410000 */
[----:B-1----:R-:W-:-:S06]  /*c880*/  FMNMX.FTZ R5, R29, R5, !PT ;  /* 0x000000051d057209 */ /* 0x002fcc0007810000 */
[----:B------:R-:W0:Y:S08]  /*c890*/  MUFU.TANH R27, R27 ;  /* 0x0000001b001b7308 */ /* 0x000e300000002400 */
        /* <DEDUP_REMOVED lines=38> */
[----:B------:R-:W-:Y:S01]  /*cb00*/  MUFU.TANH R57, R47 ;  /* 0x0000002f00397308 */ /* 0x000fe20000002400 */
[----:B0-----:R-:W-:-:S07]  /*cb10*/  FMNMX.FTZ R5, R112, R5, !PT ;  /* 0x0000000570057209 */ /* 0x001fce0007810000 */
[----:B------:R-:W-:Y:S01]  /*cb20*/  MUFU.TANH R52, R43 ;  /* 0x0000002b00347308 */ /* 0x000fe20000002400 */
[----:B-1----:R-:W-:-:S05]  /*cb30*/  FMNMX.FTZ R5, R113, R5, !PT ;  /* 0x0000000571057209 */ /* 0x002fca0007810000 */
[----:B------:R-:W0:Y:S02]  /*cb40*/  SHFL.BFLY PT, R6, R5, 0x2, 0x1f ;  /* 0x0c401f0005067f89 */ /* 0x000e2400000e0000 */
[----:B------:R-:W-:Y:S08]  /*cb50*/  MUFU.TANH R76, R46 ;  /* 0x0000002e004c7308 */ /* 0x000ff00000002400 */
[----:B------:R-:W-:Y:S08]  /*cb60*/  MUFU.TANH R105, R39 ;  /* 0x0000002700697308 */ /* 0x000ff00000002400 */
[----:B------:R-:W1:Y:S01]  /*cb70*/  MUFU.TANH R80, R42 ;  /* 0x0000002a00507308 */ /* 0x000e620000002400 */
[----:B0-----:R-:W-:-:S07]  /*cb80*/  FMNMX.FTZ R5, R5, R6, !PT ;  /* 0x0000000605057209 */ /* 0x001fce0007810000 */
[----:B------:R1:W-:Y:S01]  /*cb90*/  MUFU.TANH R72, R54 ;  /* 0x0000003600487308 */ /* 0x0003e20000002400 */
[----:B------:R-:W0:Y:S07]  /*cba0*/  SHFL.BFLY PT, R6, R5, 0x1, 0x1f ;  /* 0x0c201f0005067f89 */ /* 0x000e2e00000e0000 */
[----:B------:R-:W-:Y:S01]  /*cbb0*/  MUFU.TANH R69, R58 ;  /* 0x0000003a00457308 */ /* 0x000fe20000002400 */
[----:B-1----:R-:W-:-:S07]  /*cbc0*/  IMAD.MOV.U32 R54, RZ, RZ, R80 ;  /* 0x000000ffff367224 */ /* 0x002fce00078e0050 */
[----:B------:R1:W-:Y:S08]  /*cbd0*/  MUFU.TANH R73, R50 ;  /* 0x0000003200497308 */ /* 0x0003f00000002400 */
[----:B------:R2:W-:Y:S01]  /*cbe0*/  MUFU.TANH R68, R55 ;  /* 0x0000003700447308 */ /* 0x0005e20000002400 */
[----:B-1----:R-:W-:Y:S01]  /*cbf0*/  FMUL.FTZ R50, R66, UR4 ;  /* 0x0000000442327c20 */ /* 0x002fe20008410000 */
[----:B------:R-:W-:Y:S01]  /*cc00*/  FMUL.FTZ R66, R90, UR4 ;  /* 0x000000045a427c20 */ /* 0x000fe20008410000 */
[----:B0-----:R-:W-:Y:S01]  /*cc10*/  FMNMX.FTZ R5, R5, R6, !PT ;  /* 0x0000000605057209 */ /* 0x001fe20007810000 */
[----:B------:R-:W-:-:S04]  /*cc20*/  IMAD.U32 R6, RZ, RZ, UR5 ;  /* 0x00000005ff067e24 */ /* 0x000fc8000f8e00ff */
[C---:B------:R-:W-:Y:S01]  /*cc30*/  FADD.FTZ R7, -R5.reuse, R7 ;  /* 0x0000000705077221 */ /* 0x040fe20000010100 */
[-C--:B------:R-:W-:Y:S01]  /*cc40*/  FMUL.FTZ R47, R5, R6.reuse ;  /* 0x00000006052f7220 */ /* 0x080fe20000410000 */
[----:B--2---:R-:W-:Y:S01]  /*cc50*/  IMAD.MOV.U32 R55, RZ, RZ, R52 ;  /* 0x000000ffff377224 */ /* 0x004fe200078e0034 */
[----:B------:R-:W-:Y:S01]  /*cc60*/  MUFU.TANH R77, R51 ;  /* 0x00000033004d7308 */ /* 0x000fe20000002400 */
[-C--:B------:R-:W-:Y:S01]  /*cc70*/  FMUL.FTZ R7, R7, R6.reuse ;  /* 0x0000000607077220 */ /* 0x080fe20000410000 */
[-CC-:B------:R-:W-:Y:S01]  /*cc80*/  FFMA.FTZ R43, R92, R6.reuse, -R47.reuse ;  /* 0x000000065c2b7223 */ /* 0x180fe2000001082f */
[-CC-:B------:R-:W-:Y:S01]  /*cc90*/  FFMA.FTZ R46, R89, R6.reuse, -R47.reuse ;  /* 0x00000006592e7223 */ /* 0x180fe2000001082f */
[-CC-:B------:R-:W-:Y:S01]  /*cca0*/  FFMA.FTZ R92, R12, R6.reuse, -R47.reuse ;  /* 0x000000060c5c7223 */ /* 0x180fe2000001082f */
[-CC-:B------:R-:W-:Y:S01]  /*ccb0*/  FFMA.FTZ R39, R88, R6.reuse, -R47.reuse ;  /* 0x0000000658277223 */ /* 0x180fe2000001082f */
[-CC-:B------:R-:W-:Y:S01]  /*ccc0*/  FFMA.FTZ R42, R85, R6.reuse, -R47.reuse ;  /* 0x00000006552a7223 */ /* 0x180fe2000001082f */
[-CC-:B------:R-:W-:Y:S01]  /*ccd0*/  FFMA.FTZ R88, R14, R6.reuse, -R47.reuse ;  /* 0x000000060e587223 */ /* 0x180fe2000001082f */
[----:B------:R-:W-:Y:S01]  /*cce0*/  MUFU.EX2 R7, R7 ;  /* 0x0000000700077308 */ /* 0x000fe20000000800 */
[-CC-:B------:R-:W-:Y:S01]  /*ccf0*/  FFMA.FTZ R62, R84, R6.reuse, -R47.reuse ;  /* 0x00000006543e7223 */ /* 0x180fe2000001082f */
[-CC-:B------:R-:W-:Y:S01]  /*cd00*/  FFMA.FTZ R59, R81, R6.reuse, -R47.reuse ;  /* 0x00000006513b7223 */ /* 0x180fe2000001082f */
[-CC-:B------:R-:W-:Y:S01]  /*cd10*/  FFMA.FTZ R58, R157, R6.reuse, -R47.reuse ;  /* 0x000000069d3a7223 */ /* 0x180fe2000001082f */
[-CC-:B------:R-:W-:Y:S01]  /*cd20*/  FFMA.FTZ R117, R8, R6.reuse, -R47.reuse ;  /* 0x0000000608757223 */ /* 0x180fe2000001082f */
[-CC-:B------:R-:W-:Y:S01]  /*cd30*/  FFMA.FTZ R84, R20, R6.reuse, -R47.reuse ;  /* 0x0000000614547223 */ /* 0x180fe2000001082f */
[-CC-:B------:R-:W-:Y:S01]  /*cd40*/  FFMA.FTZ R63, R156, R6.reuse, -R47.reuse ;  /* 0x000000069c3f7223 */ /* 0x180fe2000001082f */
[-CC-:B------:R-:W-:Y:S01]  /*cd50*/  FFMA.FTZ R157, R155, R6.reuse, -R47.reuse ;  /* 0x000000069b9d7223 */ /* 0x180fe2000001082f */
        /* <DEDUP_REMOVED lines=8> */
[----:B------:R-:W1:Y:S01]  /*cde0*/  MUFU.EX2 R46, R46 ;  /* 0x0000002e002e7308 */ /* 0x000e620000000800 */
[-CC-:B------:R-:W-:Y:S01]  /*cdf0*/  FFMA.FTZ R61, R61, R6.reuse, -R47.reuse ;  /* 0x000000063d3d7223 */ /* 0x180fe2000001082f */
[-CC-:B------:R-:W-:Y:S01]  /*ce00*/  FFMA.FTZ R60, R60, R6.reuse, -R47.reuse ;  /* 0x000000063c3c7223 */ /* 0x180fe2000001082f */
[-CC-:B------:R-:W-:Y:S01]  /*ce10*/  FFMA.FTZ R156, R45, R6.reuse, -R47.reuse ;  /* 0x000000062d9c7223 */ /* 0x180fe2000001082f */
[-CC-:B------:R-:W-:Y:S01]  /*ce20*/  FFMA.FTZ R155, R44, R6.reuse, -R47.reuse ;  /* 0x000000062c9b7223 */ /* 0x180fe2000001082f */
[-CC-:B------:R-:W-:Y:S01]  /*ce30*/  FFMA.FTZ R89, R13, R6.reuse, -R47.reuse ;  /* 0x000000060d597223 */ /* 0x180fe2000001082f */
[-CC-:B------:R-:W-:Y:S01]  /*ce40*/  FFMA.FTZ R85, R15, R6.reuse, -R47.reuse ;  /* 0x000000060f557223 */ /* 0x180fe2000001082f */
[--C-:B------:R-:W-:Y:S01]  /*ce50*/  FFMA.FTZ R28, R28, R6, -R47.reuse ;  /* 0x000000061c1c7223 */ /* 0x100fe2000001082f */
[----:B------:R-:W2:Y:S01]  /*ce60*/  MUFU.EX2 R14, R39 ;  /* 0x00000027000e7308 */ /* 0x000ea20000000800 */
[----:B0-----:R-:W-:Y:S01]  /*ce70*/  FFMA.FTZ R4, R7, R4, R12 ;  /* 0x0000000407047223 */ /* 0x001fe2000001000c */
[-CC-:B------:R-:W-:Y:S01]  /*ce80*/  FFMA.FTZ R33, R33, R6.reuse, -R47.reuse ;  /* 0x0000000621217223 */ /* 0x180fe2000001082f */
[-CC-:B------:R-:W-:Y:S01]  /*ce90*/  FFMA.FTZ R29, R29, R6.reuse, -R47.reuse ;  /* 0x000000061d1d7223 */ /* 0x180fe2000001082f */
[-CC-:B------:R-:W-:Y:S01]  /*cea0*/  FFMA.FTZ R32, R32, R6.reuse, -R47.reuse ;  /* 0x0000000620207223 */ /* 0x180fe2000001082f */
[-CC-:B------:R-:W-:Y:S01]  /*ceb0*/  FFMA.FTZ R27, R27, R6.reuse, -R47.reuse ;  /* 0x000000061b1b7223 */ /* 0x180fe2000001082f */
[-CC-:B------:R-:W-:Y:S01]  /*cec0*/  FFMA.FTZ R31, R31, R6.reuse, -R47.reuse ;  /* 0x000000061f1f7223 */ /* 0x180fe2000001082f */
[-CC-:B------:R-:W-:Y:S01]  /*ced0*/  FFMA.FTZ R30, R30, R6.reuse, -R47.reuse ;  /* 0x000000061e1e7223 */ /* 0x180fe2000001082f */
[----:B------:R-:W0:Y:S01]  /*cee0*/  MUFU.EX2 R42, R42 ;  /* 0x0000002a002a7308 */ /* 0x000e220000000800 */
[----:B-1----:R-:W-:Y:S01]  /*cef0*/  FADD.FTZ R4, R46, R4 ;  /* 0x000000042e047221 */ /* 0x002fe20000010000 */
[-CC-:B------:R-:W-:Y:S01]  /*cf00*/  FFMA.FTZ R26, R34, R6.reuse, -R47.reuse ;  /* 0x00000006221a7223 */ /* 0x180fe2000001082f */
[-CC-:B------:R-:W-:Y:S01]  /*cf10*/  FFMA.FTZ R11, R35, R6.reuse, -R47.reuse ;  /* 0x00000006230b7223 */ /* 0x180fe2000001082f */
[-CC-:B------:R-:W-:Y:S01]  /*cf20*/  FFMA.FTZ R25, R36, R6.reuse, -R47.reuse ;  /* 0x0000000624197223 */ /* 0x180fe2000001082f */
[-CC-:B------:R-:W-:Y:S01]  /*cf30*/  FFMA.FTZ R9, R37, R6.reuse, -R47.reuse ;  /* 0x0000000625097223 */ /* 0x180fe2000001082f */
[-CC-:B------:R-:W-:Y:S01]  /*cf40*/  FFMA.FTZ R24, R38, R6.reuse, -R47.reuse ;  /* 0x0000000626187223 */ /* 0x180fe2000001082f */
[-CC-:B------:R-:W-:Y:S01]  /*cf50*/  FFMA.FTZ R10, R40, R6.reuse, -R47.reuse ;  /* 0x00000006280a7223 */ /* 0x180fe2000001082f */
[-CC-:B------:R-:W-:Y:S01]  /*cf60*/  FFMA.FTZ R21, R41, R6.reuse, -R47.reuse ;  /* 0x0000000629157223 */ /* 0x180fe2000001082f */
[----:B--2---:R-:W-:Y:S01]  /*cf70*/  FADD.FTZ R4, R14, R4 ;  /* 0x000000040e047221 */ /* 0x004fe20000010000 */
[-CC-:B------:R-:W-:Y:S01]  /*cf80*/  FFMA.FTZ R97, R97, R6.reuse, -R47.reuse ;  /* 0x0000000661617223 */ /* 0x180fe2000001082f */
[-CC-:B------:R-:W-:Y:S01]  /*cf90*/  FFMA.FTZ R100, R100, R6.reuse, -R47.reuse ;  /* 0x0000000664647223 */ /* 0x180fe2000001082f */
[-CC-:B------:R-:W-:Y:S01]  /*cfa0*/  FFMA.FTZ R101, R101, R6.reuse, -R47.reuse ;  /* 0x0000000665657223 */ /* 0x180fe2000001082f */
[-CC-:B------:R-:W-:Y:S01]  /*cfb0*/  FFMA.FTZ R104, R104, R6.reuse, -R47.reuse ;  /* 0x0000000668687223 */ /* 0x180fe2000001082f */
[-CC-:B------:R-:W-:Y:S01]  /*cfc0*/  FFMA.FTZ R108, R108, R6.reuse, -R47.reuse ;  /* 0x000000066c6c7223 */ /* 0x180fe2000001082f */
[-CC-:B------:R-:W-:Y:S01]  /*cfd0*/  FFMA.FTZ R109, R109, R6.reuse, -R47.reuse ;  /* 0x000000066d6d7223 */ /* 0x180fe2000001082f */
[-CC-:B------:R-:W-:Y:S01]  /*cfe0*/  FFMA.FTZ R112, R112, R6.reuse, -R47.reuse ;  /* 0x0000000670707223 */ /* 0x180fe2000001082f */
[----:B------:R-:W-:Y:S01]  /*cff0*/  FFMA.FTZ R113, R113, R6, -R47 ;  /* 0x0000000671717223 */ /* 0x000fe2000001082f */
[----:B0-----:R-:W-:Y:S01]  /*d000*/  FADD.FTZ R47, R42, R4 ;  /* 0x000000042a2f7221 */ /* 0x001fe20000010000 */
[----:B------:R-:W-:Y:S01]  /*d010*/  FMNMX.FTZ R4, R19, R3, !PT ;  /* 0x0000000313047209 */ /* 0x000fe20007810000 */
[----:B------:R-:W-:Y:S01]  /*d020*/  IMAD.MOV.U32 R36, RZ, RZ, R65 ;  /* 0x000000ffff247224 */ /* 0x000fe200078e0041 */
[----:B------:R-:W-:Y:S01]  /*d030*/  MOV R65, R56 ;  /* 0x0000003800417202 */ /* 0x000fe20000000f00 */
[----:B------:R-:W-:Y:S01]  /*d040*/  IMAD.MOV.U32 R35, RZ, RZ, R53 ;  /* 0x000000ffff237224 */ /* 0x000fe200078e0035 */
        /* <DEDUP_REMOVED lines=9> */
[----:B------:R-:W0:Y:S01]  /*d0e0*/  MUFU.TANH R64, R64 ;  /* 0x0000004000407308 */ /* 0x000e220000002400 */
[----:B------:R-:W-:Y:S01]  /*d0f0*/  F2FP.F16.F32.PACK_AB R14, R42, R14 ;  /* 0x0000000e2a0e723e */ /* 0x000fe200000000ff */
[----:B------:R-:W-:Y:S01]  /*d100*/  IMAD.MOV.U32 R42, RZ, RZ, R73 ;  /* 0x000000ffff2a7224 */ /* 0x000fe200078e0049 */
[----:B------:R-:W-:Y:S01]  /*d110*/  FMNMX.FTZ R4, R65, R4, !PT ;  /* 0x0000000441047209 */ /* 0x000fe20007810000 */
[----:B------:R-:W-:Y:S01]  /*d120*/  IMAD.MOV.U32 R45, RZ, RZ, R68 ;  /* 0x000000ffff2d7224 */ /* 0x000fe200078e0044 */
[----:B------:R-:W-:Y:S01]  /*d130*/  MOV R44, R72 ;  /* 0x00000048002c7202 */ /* 0x000fe20000000f00 */
[----:B------:R-:W-:Y:S01]  /*d140*/  FMUL.FTZ R51, R67, UR4 ;  /* 0x0000000443337c20 */ /* 0x000fe20008410000 */
[----:B------:R-:W-:Y:S01]  /*d150*/  FMNMX.FTZ R4, R35, R4, !PT ;  /* 0x0000000423047209 */ /* 0x000fe20007810000 */
[----:B------:R-:W1:Y:S01]  /*d160*/  MUFU.TANH R48, R48 ;  /* 0x0000003000307308 */ /* 0x000e620000002400 */
[----:B------:R-:W-:Y:S01]  /*d170*/  F2FP.F16.F32.PACK_AB R12, R46, R12 ;  /* 0x0000000c2e0c723e */ /* 0x000fe200000000ff */
[----:B------:R-:W-:Y:S01]  /*d180*/  IMAD.MOV.U32 R46, RZ, RZ, R69 ;  /* 0x000000ffff2e7224 */ /* 0x000fe200078e0045 */
[----:B------:R-:W-:Y:S01]  /*d190*/  FMNMX.FTZ R4, R36, R4, !PT ;  /* 0x0000000424047209 */ /* 0x000fe20007810000 */
[----:B------:R-:W-:Y:S01]  /*d1a0*/  FMUL.FTZ R52, R70, UR4 ;  /* 0x0000000446347c20 */ /* 0x000fe20008410000 */
[----:B------:R-:W-:Y:S01]  /*d1b0*/  FMUL.FTZ R53, R71, UR4 ;  /* 0x0000000447357c20 */ /* 0x000fe20008410000 */
[----:B------:R-:W-:Y:S01]  /*d1c0*/  FMUL.FTZ R54, R74, UR4 ;  /* 0x000000044a367c20 */ /* 0x000fe20008410000 */
[----:B------:R-:W-:Y:S01]  /*d1d0*/  FMNMX.FTZ R4, R37, R4, !PT ;  /* 0x0000000425047209 */ /* 0x000fe20007810000 */
[----:B------:R-:W2:Y:S01]  /*d1e0*/  MUFU.TANH R49, R49 ;  /* 0x0000003100317308 */ /* 0x000ea20000002400 */
[----:B------:R-:W-:Y:S01]  /*d1f0*/  FMUL.FTZ R55, R75, UR4 ;  /* 0x000000044b377c20 */ /* 0x000fe20008410000 */
[----:B------:R-:W-:Y:S01]  /*d200*/  FMUL.FTZ R56, R78, UR4 ;  /* 0x000000044e387c20 */ /* 0x000fe20008410000 */
[----:B------:R-:W-:Y:S01]  /*d210*/  FMNMX.FTZ R4, R38, R4, !PT ;  /* 0x0000000426047209 */ /* 0x000fe20007810000 */
[----:B------:R-:W-:Y:S01]  /*d220*/  FMUL.FTZ R57, R79, UR4 ;  /* 0x000000044f397c20 */ /* 0x000fe20008410000 */
[----:B------:R-:W-:-:S02]  /*d230*/  IMAD.MOV.U32 R79, RZ, RZ, R58 ;  /* 0x000000ffff4f7224 */ /* 0x000fc400078e003a */
[----:B------:R-:W-:Y:S01]  /*d240*/  FMUL.FTZ R58, R82, UR4 ;  /* 0x00000004523a7c20 */ /* 0x000fe20008410000 */
[----:B------:R-:W-:Y:S01]  /*d250*/  FMNMX.FTZ R4, R39, R4, !PT ;  /* 0x0000000427047209 */ /* 0x000fe20007810000 */
[----:B------:R-:W3:Y:S01]  /*d260*/  MUFU.TANH R50, R50 ;  /* 0x0000003200327308 */ /* 0x000ee20000002400 */
[----:B------:R-:W-:Y:S02]  /*d270*/  IMAD.MOV.U32 R82, RZ, RZ, R59 ;  /* 0x000000ffff527224 */ /* 0x000fe400078e003b */
[----:B------:R-:W-:Y:S01]  /*d280*/  FMUL.FTZ R59, R83, UR4 ;  /* 0x00000004533b7c20 */ /* 0x000fe20008410000 */
[----:B------:R-:W-:Y:S01]  /*d290*/  FMNMX.FTZ R4, R40, R4, !PT ;  /* 0x0000000428047209 */ /* 0x000fe20007810000 */
[----:B------:R-:W-:Y:S01]  /*d2a0*/  FMUL.FTZ R67, R91, UR4 ;  /* 0x000000045b437c20 */ /* 0x000fe20008410000 */
[----:B------:R-:W-:Y:S01]  /*d2b0*/  MOV R83, R60 ;  /* 0x0000003c00537202 */ /* 0x000fe20000000f00 */
[----:B------:R-:W-:Y:S01]  /*d2c0*/  FMUL.FTZ R60, R86, UR4 ;  /* 0x00000004563c7c20 */ /* 0x000fe20008410000 */
[----:B------:R-:W-:Y:S01]  /*d2d0*/  FMNMX.FTZ R4, R41, R4, !PT ;  /* 0x0000000429047209 */ /* 0x000fe20007810000 */
[----:B------:R-:W4:Y:S01]  /*d2e0*/  MUFU.TANH R51, R51 ;  /* 0x0000003300337308 */ /* 0x000f220000002400 */
[----:B------:R-:W-:-:S02]  /*d2f0*/  IMAD.MOV.U32 R86, RZ, RZ, R61 ;  /* 0x000000ffff567224 */ /* 0x000fc400078e003d */
[----:B------:R-:W-:Y:S01]  /*d300*/  FMUL.FTZ R61, R87, UR4 ;  /* 0x00000004573d7c20 */ /* 0x000fe20008410000 */
[----:B------:R-:W-:Y:S01]  /*d310*/  FMNMX.FTZ R4, R42, R4, !PT ;  /* 0x000000042a047209 */ /* 0x000fe20007810000 */
[----:B------:R-:W-:Y:S01]  /*d320*/  FMUL.FTZ R68, R94, UR4 ;  /* 0x000000045e447c20 */ /* 0x000fe20008410000 */
[----:B------:R-:W-:Y:S01]  /*d330*/  FMUL.FTZ R69, R95, UR4 ;  /* 0x000000045f457c20 */ /* 0x000fe20008410000 */
[----:B------:R-:W-:Y:S01]  /*d340*/  FMUL.FTZ R70, R98, UR4 ;  /* 0x0000000462467c20 */ /* 0x000fe20008410000 */
[----:B------:R-:W-:Y:S01]  /*d350*/  FMNMX.FTZ R4, R43, R4, !PT ;  /* 0x000000042b047209 */ /* 0x000fe20007810000 */
[----:B------:R-:W4:Y:S01]  /*d360*/  MUFU.TANH R52, R52 ;  /* 0x0000003400347308 */ /* 0x000f220000002400 */
[----:B------:R-:W-:Y:S01]  /*d370*/  FMUL.FTZ R71, R99, UR4 ;  /* 0x0000000463477c20 */ /* 0x000fe20008410000 */
        /* <DEDUP_REMOVED lines=10> */
[----:B------:R-:W-:-:S02]  /*d420*/  IMAD.MOV.U32 R87, RZ, RZ, R62 ;  /* 0x000000ffff577224 */ /* 0x000fc400078e003e */
[----:B------:R-:W-:Y:S01]  /*d430*/  FMUL.FTZ R62, R114, UR4 ;  /* 0x00000004723e7c20 */ /* 0x000fe20008410000 */
[----:B------:R-:W-:Y:S01]  /*d440*/  FMUL.FTZ R107, R115, UR4 ;  /* 0x00000004736b7c20 */ /* 0x000fe20008410000 */
[----:B0-----:R-:W-:Y:S01]  /*d450*/  FMNMX.FTZ R4, R64, R4, !PT ;  /* 0x0000000440047209 */ /* 0x001fe20007810000 */
[----:B------:R-:W0:Y:S01]  /*d460*/  MUFU.TANH R54, R54 ;  /* 0x0000003600367308 */ /* 0x000e220000002400 */
[----:B------:R-:W-:Y:S02]  /*d470*/  IMAD.MOV.U32 R78, RZ, RZ, R63 ;  /* 0x000000ffff4e7224 */ /* 0x000fe400078e003f */
[----:B------:R-:W-:Y:S01]  /*d480*/  FMUL.FTZ R63, R118, UR4 ;  /* 0x00000004763f7c20 */ /* 0x000fe20008410000 */
[----:B-1----:R-:W-:Y:S01]  /*d490*/  FMNMX.FTZ R4, R48, R4, !PT ;  /* 0x0000000430047209 */ /* 0x002fe20007810000 */
[----:B------:R-:W-:Y:S01]  /*d4a0*/  FMUL.FTZ R110, R119, UR4 ;  /* 0x00000004776e7c20 */ /* 0x000fe20008410000 */
[----:B------:R-:W-:Y:S02]  /*d4b0*/  IMAD.MOV.U32 R90, RZ, RZ, R65 ;  /* 0x000000ffff5a7224 */ /* 0x000fe400078e0041 */
[----:B--2---:R-:W-:Y:S01]  /*d4c0*/  FMNMX.FTZ R4, R49, R4, !PT ;  /* 0x0000000431047209 */ /* 0x004fe20007810000 */
[----:B------:R-:W1:Y:S03]  /*d4d0*/  MUFU.TANH R55, R55 ;  /* 0x0000003700377308 */ /* 0x000e660000002400 */
[----:B---3--:R-:W-:-:S04]  /*d4e0*/  FMNMX.FTZ R4, R50, R4, !PT ;  /* 0x0000000432047209 */ /* 0x008fc80007810000 */
[----:B----4-:R-:W-:Y:S01]  /*d4f0*/  FMNMX.FTZ R4, R51, R4, !PT ;  /* 0x0000000433047209 */ /* 0x010fe20007810000 */
[----:B------:R-:W2:Y:S03]  /*d500*/  MUFU.TANH R56, R56 ;  /* 0x0000003800387308 */ /* 0x000ea60000002400 */
[----:B------:R-:W-:-:S04]  /*d510*/  FMNMX.FTZ R4, R52, R4, !PT ;  /* 0x0000000434047209 */ /* 0x000fc80007810000 */
[----:B------:R-:W-:Y:S01]  /*d520*/  FMNMX.FTZ R4, R53, R4, !PT ;  /* 0x0000000435047209 */ /* 0x000fe20007810000 */
[----:B------:R-:W3:Y:S03]  /*d530*/  MUFU.TANH R57, R57 ;  /* 0x0000003900397308 */ /* 0x000ee60000002400 */
[----:B0-----:R-:W-:-:S04]  /*d540*/  FMNMX.FTZ R4, R54, R4, !PT ;  /* 0x0000000436047209 */ /* 0x001fc80007810000 */
[----:B-1----:R-:W-:Y:S01]  /*d550*/  FMNMX.FTZ R4, R55, R4, !PT ;  /* 0x0000000437047209 */ /* 0x002fe20007810000 */
[----:B------:R-:W0:Y:S03]  /*d560*/  MUFU.TANH R58, R58 ;  /* 0x0000003a003a7308 */ /* 0x000e260000002400 */
[----:B--2---:R-:W-:-:S05]  /*d570*/  FMNMX.FTZ R4, R56, R4, !PT ;  /* 0x0000000438047209 */ /* 0x004fca0007810000 */
[----:B------:R-:W1:Y:S01]  /*d580*/  MUFU.TANH R59, R59 ;  /* 0x0000003b003b7308 */ /* 0x000e620000002400 */
[----:B---3--:R-:W-:-:S07]  /*d590*/  FMNMX.FTZ R4, R57, R4, !PT ;  /* 0x0000000439047209 */ /* 0x008fce0007810000 */
        /* <DEDUP_REMOVED lines=35> */
[----:B--2---:R-:W-:-:S04]  /*d7d0*/  FMNMX.FTZ R4, R107, R4, !PT ;  /* 0x000000046b047209 */ /* 0x004fc80007810000 */
[----:B0-----:R-:W-:-:S04]  /*d7e0*/  FMNMX.FTZ R4, R63, R4, !PT ;  /* 0x000000043f047209 */ /* 0x001fc80007810000 */
[----:B-1----:R-:W-:-:S05]  /*d7f0*/  FMNMX.FTZ R4, R110, R4, !PT ;  /* 0x000000046e047209 */ /* 0x002fca0007810000 */
[----:B------:R-:W0:Y:S02]  /*d800*/  SHFL.BFLY PT, R13, R4, 0x2, 0x1f ;  /* 0x0c401f00040d7f89 */ /* 0x000e2400000e0000 */
[----:B0-----:R-:W-:-:S05]  /*d810*/  FMNMX.FTZ R13, R4, R13, !PT ;  /* 0x0000000d040d7209 */ /* 0x001fca0007810000 */
[----:B------:R-:W0:Y:S02]  /*d820*/  SHFL.BFLY PT, R34, R13, 0x1, 0x1f ;  /* 0x0c201f000d227f89 */ /* 0x000e2400000e0000 */
[----:B0-----:R-:W-:-:S05]  /*d830*/  FMNMX.FTZ R34, R13, R34, !PT ;  /* 0x000000220d227209 */ /* 0x001fca0007810000 */
[----:B------:R-:W-:-:S04]  /*d840*/  FMUL.FTZ R65, R34, R6 ;  /* 0x0000000622417220 */ /* 0x000fc80000410000 */
[-CC-:B------:R-:W-:Y:S01]  /*d850*/  FFMA.FTZ R13, R19, R6.reuse, -R65.reuse ;  /* 0x00000006130d7223 */ /* 0x180fe20000010841 */
[-CC-:B------:R-:W-:Y:S01]  /*d860*/  FFMA.FTZ R15, R18, R6.reuse, -R65.reuse ;  /* 0x00000006120f7223 */ /* 0x180fe20000010841 */
[----:B------:R0:W5:Y:S01]  /*d870*/  LDL.LU R19, [R1+0xc0] ;  /* 0x0000c00001137983 */ /* 0x0001620000300800 */
[-CC-:B------:R-:W-:Y:S01]  /*d880*/  FFMA.FTZ R76, R17, R6.reuse, -R65.reuse ;  /* 0x00000006114c7223 */ /* 0x180fe20000010841 */
[-CC-:B------:R-:W-:Y:S02]  /*d890*/  FFMA.FTZ R77, R16, R6.reuse, -R65.reuse ;  /* 0x00000006104d7223 */ /* 0x180fe40000010841 */
[----:B------:R0:W5:Y:S04]  /*d8a0*/  LDL.LU R18, [R1+0xbc] ;  /* 0x0000bc0001127983 */ /* 0x0001680000300800 */
[----:B------:R0:W5:Y:S04]  /*d8b0*/  LDL.LU R17, [R1+0xb8] ;  /* 0x0000b80001117983 */ /* 0x0001680000300800 */
[----:B------:R0:W5:Y:S01]  /*d8c0*/  LDL.LU R16, [R1+0xb4] ;  /* 0x0000b40001107983 */ /* 0x0001620000300800 */
[-CC-:B------:R-:W-:Y:S01]  /*d8d0*/  FFMA.FTZ R111, R62, R6.reuse, -R65.reuse ;  /* 0x000000063e6f7223 */ /* 0x180fe20000010841 */
[-CC-:B------:R-:W-:Y:S01]  /*d8e0*/  FFMA.FTZ R4, R90, R6.reuse, -R65.reuse ;  /* 0x000000065a047223 */ /* 0x180fe20000010841 */
[----:B------:R-:W-:Y:S01]  /*d8f0*/  FFMA.FTZ R114, R63, R6, -R65 ;  /* 0x000000063f727223 */ /* 0x000fe20000010841 */
[----:B------:R-:W2:Y:S01]  /*d900*/  LDL R91, [R1+0x74] ;  /* 0x00007400015b7983 */ /* 0x000ea20000100800 */
[----:B------:R-:W-:Y:S01]  /*d910*/  VIADD R62, R2, 0x400 ;  /* 0x00000400023e7836 */ /* 0x000fe20000000000 */
[----:B------:R-:W-:Y:S01]  /*d920*/  MOV R90, R87 ;  /* 0x00000057005a7202 */ /* 0x000fe20000000f00 */
[----:B------:R-:W-:Y:S01]  /*d930*/  IMAD.MOV.U32 R87, RZ, RZ, R86 ;  /* 0x000000ffff577224 */ /* 0x000fe200078e0056 */
[----:B------:R-:W-:Y:S01]  /*d940*/  WARPGROUP.ARRIVE ;  /* 0x00000000000079c5 */ /* 0x000fe20000000000 */
[----:B------:R-:W-:Y:S01]  /*d950*/  IMAD.MOV.U32 R86, RZ, RZ, R83 ;  /* 0x000000ffff567224 */ /* 0x000fe200078e0053 */
[----:B------:R-:W-:Y:S01]  /*d960*/  SHF.R.U32.HI R62, RZ, 0x4, R62 ;  /* 0x00000004ff3e7819 */ /* 0x000fe2000001163e */
[----:B------:R-:W-:Y:S01]  /*d970*/  IMAD.MOV.U32 R83, RZ, RZ, R82 ;  /* 0x000000ffff537224 */ /* 0x000fe200078e0052 */
[----:B------:R-:W-:Y:S01]  /*d980*/  MOV R82, R79 ;  /* 0x0000004f00527202 */ /* 0x000fe20000000f00 */
[----:B------:R-:W-:Y:S01]  /*d990*/  IMAD.MOV.U32 R79, RZ, RZ, R78 ;  /* 0x000000ffff4f7224 */ /* 0x000fe200078e004e */
[----:B------:R-:W-:Y:S01]  /*d9a0*/  LOP3.LUT R62, R62, 0x3fff, RZ, 0xc0, !PT ;  /* 0x00003fff3e3e7812 */ /* 0x000fe200078ec0ff */
[----:B------:R-:W-:-:S02]  /*d9b0*/  IMAD.MOV.U32 R78, RZ, RZ, R47 ;  /* 0x000000ffff4e7224 */ /* 0x000fc400078e002f */
[-CC-:B------:R-:W-:Y:S01]  /*d9c0*/  FFMA.FTZ R47, R64, R6.reuse, -R65.reuse ;  /* 0x00000006402f7223 */ /* 0x180fe20000010841 */
[-CC-:B------:R-:W-:Y:S01]  /*d9d0*/  FFMA.FTZ R35, R35, R6.reuse, -R65.reuse ;  /* 0x0000000623237223 */ /* 0x180fe20000010841 */
[-CC-:B------:R-:W-:Y:S01]  /*d9e0*/  FFMA.FTZ R36, R36, R6.reuse, -R65.reuse ;  /* 0x0000000624247223 */ /* 0x180fe20000010841 */
[----:B------:R-:W-:Y:S02]  /*d9f0*/  IMAD R62, R0, 0x600, R62 ;  /* 0x00000600003e7824 */ /* 0x000fe400078e023e */
[-CC-:B------:R-:W-:Y:S01]  /*da00*/  FFMA.FTZ R37, R37, R6.reuse, -R65.reuse ;  /* 0x0000000625257223 */ /* 0x180fe20000010841 */
[-CC-:B------:R-:W-:Y:S01]  /*da10*/  FFMA.FTZ R38, R38, R6.reuse, -R65.reuse ;  /* 0x0000000626267223 */ /* 0x180fe20000010841 */
[-CC-:B------:R-:W-:Y:S01]  /*da20*/  FFMA.FTZ R39, R39, R6.reuse, -R65.reuse ;  /* 0x0000000627277223 */ /* 0x180fe20000010841 */
[----:B------:R-:W-:Y:S02]  /*da30*/  VIADD R64, R62, 0x80 ;  /* 0x000000803e407836 */ /* 0x000fe40000000000 */
[-CC-:B------:R-:W-:Y:S01]  /*da40*/  FFMA.FTZ R40, R40, R6.reuse, -R65.reuse ;  /* 0x0000000628287223 */ /* 0x180fe20000010841 */
[-CC-:B------:R-:W-:Y:S01]  /*da50*/  FFMA.FTZ R41, R41, R6.reuse, -R65.reuse ;  /* 0x0000000629297223 */ /* 0x180fe20000010841 */
[-CC-:B------:R-:W-:Y:S01]  /*da60*/  FFMA.FTZ R42, R42, R6.reuse, -R65.reuse ;  /* 0x000000062a2a7223 */ /* 0x180fe20000010841 */
[----:B------:R-:W-:Y:S01]  /*da70*/  FFMA.FTZ R43, R43, R6, -R65 ;  /* 0x000000062b2b7223 */ /* 0x000fe20000010841 */
[----:B------:R-:W-:Y:S01]  /*da80*/  R2UR UR10, R64 ;  /* 0x00000000400a72ca */ /* 0x000fe200000e0000 */
[----:B------:R-:W-:-:S02]  /*da90*/  VIADD R64, R62, 0x100 ;  /* 0x000001003e407836 */ /* 0x000fc40000000000 */
[-CC-:B------:R-:W-:Y:S01]  /*daa0*/  FFMA.FTZ R44, R44, R6.reuse, -R65.reuse ;  /* 0x000000062c2c7223 */ /* 0x180fe20000010841 */
[-CC-:B------:R-:W-:Y:S01]  /*dab0*/  FFMA.FTZ R45, R45, R6.reuse, -R65.reuse ;  /* 0x000000062d2d7223 */ /* 0x180fe20000010841 */
[----:B------:R-:W-:Y:S01]  /*dac0*/  FFMA.FTZ R46, R46, R6, -R65 ;  /* 0x000000062e2e7223 */ /* 0x000fe20000010841 */
[----:B------:R-:W-:Y:S02]  /*dad0*/  R2UR UR14, R64 ;  /* 0x00000000400e72ca */ /* 0x000fe400000e0000 */
[----:B------:R-:W-:-:S04]  /*dae0*/  IADD3 R64, R62, 0x180, RZ ;  /* 0x000001803e407810 */ /* 0x000fc80007ffe0ff */
[----:B------:R-:W-:Y:S01]  /*daf0*/  R2UR UR18, R64 ;  /* 0x00000000401272ca */ /* 0x000fe200000e0000 */
[----:B------:R-:W-:-:S05]  /*db00*/  VIADD R64, R62, 0x200 ;  /* 0x000002003e407836 */ /* 0x000fca0000000000 */
[----:B------:R-:W-:Y:S01]  /*db10*/  R2UR UR22, R64 ;  /* 0x00000000401672ca */ /* 0x000fe200000e0000 */
[----:B------:R-:W-:-:S05]  /*db20*/  VIADD R64, R62, 0x280 ;  /* 0x000002803e407836 */ /* 0x000fca0000000000 */
[----:B------:R-:W-:Y:S01]  /*db30*/  R2UR UR26, R64 ;  /* 0x00000000401a72ca */ /* 0x000fe200000e0000 */
[----:B------:R-:W-:-:S05]  /*db40*/  VIADD R64, R62, 0x300 ;  /* 0x000003003e407836 */ /* 0x000fca0000000000 */
[----:B------:R-:W-:Y:S02]  /*db50*/  R2UR UR30, R64 ;  /* 0x00000000401e72ca */ /* 0x000fe400000e0000 */
[----:B------:R-:W-:-:S04]  /*db60*/  IADD3 R64, R62, 0x380, RZ ;  /* 0x000003803e407810 */ /* 0x000fc80007ffe0ff */
[----:B------:R-:W-:Y:S01]  /*db70*/  R2UR UR34, R64 ;  /* 0x00000000402272ca */ /* 0x000fe200000e0000 */
[----:B------:R-:W-:-:S05]  /*db80*/  VIADD R64, R62, 0x400 ;  /* 0x000004003e407836 */ /* 0x000fca0000000000 */
[----:B------:R-:W-:Y:S01]  /*db90*/  R2UR UR42, R64 ;  /* 0x00000000402a72ca */ /* 0x000fe200000e0000 */
[C---:B------:R-:W-:Y:S01]  /*dba0*/  VIADD R64, R62.reuse, 0x480 ;  /* 0x000004803e407836 */ /* 0x040fe20000000000 */
[----:B------:R-:W-:-:S04]  /*dbb0*/  R2UR UR6, R62 ;  /* 0x000000003e0672ca */ /* 0x000fc800000e0000 */
[----:B------:R-:W-:Y:S01]  /*dbc0*/  R2UR UR46, R64 ;  /* 0x00000000402e72ca */ /* 0x000fe200000e0000 */
[C---:B------:R-:W-:Y:S01]  /*dbd0*/  VIADD R64, R62.reuse, 0x500 ;  /* 0x000005003e407836 */ /* 0x040fe20000000000 */
[----:B------:R-:W-:-:S04]  /*dbe0*/  IADD3 R62, R62, 0x580, RZ ;  /* 0x000005803e3e7810 */ /* 0x000fc80007ffe0ff */
[----:B------:R-:W-:Y:S02]  /*dbf0*/  R2UR UR54, R62 ;  /* 0x000000003e3672ca */ /* 0x000fe400000e0000 */
[----:B------:R-:W-:-:S04]  /*dc00*/  MOV R63, 0x40000040 ;  /* 0x40000040003f7802 */ /* 0x000fc80000000f00 */
[C---:B------:R-:W-:Y:S02]  /*dc10*/  R2UR UR7, R63.reuse ;  /* 0x000000003f0772ca */ /* 0x040fe400000e0000 */
[----:B------:R-:W-:Y:S01]  /*dc20*/  R2UR UR5, R63 ;  /* 0x000000003f0572ca */ /* 0x000fe200000e0000 */
        /* <DEDUP_REMOVED lines=28> */
[----:B------:R-:W-:Y:S01]  /*ddf0*/  IMAD.MOV.U32 R65, RZ, RZ, 0x40000040 ;  /* 0x40000040ff417424 */ /* 0x000fe200078e00ff */
[----:B------:R-:W-:-:S04]  /*de00*/  R2UR UR50, R64 ;  /* 0x00000000403272ca */ /* 0x000fc800000e0000 */
[C---:B------:R-:W-:Y:S02]  /*de10*/  R2UR UR11, R65.reuse ;  /* 0x00000000410b72ca */ /* 0x040fe400000e0000 */
[C---:B------:R-:W-:Y:S02]  /*de20*/  R2UR UR15, R65.reuse ;  /* 0x00000000410f72ca */ /* 0x040fe400000e0000 */
[C---:B------:R-:W-:Y:S02]  /*de30*/  R2UR UR19, R65.reuse ;  /* 0x00000000411372ca */ /* 0x040fe400000e0000 */
[C---:B------:R-:W-:Y:S02]  /*de40*/  R2UR UR23, R65.reuse ;  /* 0x00000000411772ca */ /* 0x040fe400000e0000 */
[C---:B------:R-:W-:Y:S02]  /*de50*/  R2UR UR27, R65.reuse ;  /* 0x00000000411b72ca */ /* 0x040fe400000e0000 */
[----:B------:R-:W-:-:S02]  /*de60*/  R2UR UR31, R65 ;  /* 0x00000000411f72ca */ /* 0x000fc400000e0000 */
[C---:B------:R-:W-:Y:S02]  /*de70*/  R2UR UR35, R65.reuse ;  /* 0x00000000412372ca */ /* 0x040fe400000e0000 */
[C---:B------:R-:W-:Y:S02]  /*de80*/  R2UR UR43, R65.reuse ;  /* 0x00000000412b72ca */ /* 0x040fe400000e0000 */
[C---:B------:R-:W-:Y:S02]  /*de90*/  R2UR UR47, R65.reuse ;  /* 0x00000000412f72ca */ /* 0x040fe400000e0000 */
[----:B------:R-:W-:Y:S01]  /*dea0*/  R2UR UR51, R65 ;  /* 0x00000000413372ca */ /* 0x000fe200000e0000 */
[----:B------:R-:W-:-:S05]  /*deb0*/  IMAD.MOV.U32 R65, RZ, RZ, 0x40000040 ;  /* 0x40000040ff417424 */ /* 0x000fca00078e00ff */
[----:B------:R-:W-:Y:S01]  /*dec0*/  R2UR UR9, R65 ;  /* 0x00000000410972ca */ /* 0x000fe200000e0000 */
[----:B--2---:R-:W-:Y:S02]  /*ded0*/  VIADD R62, R91, 0x1e800 ;  /* 0x0001e8005b3e7836 */ /* 0x004fe40000000000 */
[----:B------:R-:W-:Y:S01]  /*dee0*/  IMAD.MOV.U32 R65, RZ, RZ, 0x40000040 ;  /* 0x40000040ff417424 */ /* 0x000fe200078e00ff */
[----:B------:R-:W2:Y:S02]  /*def0*/  LDL.LU R91, [R1+0x2c] ;  /* 0x00002c00015b7983 */ /* 0x000ea40000300800 */
[----:B------:R-:W-:Y:S02]  /*df00*/  SHF.R.U32.HI R62, RZ, 0x4, R62 ;  /* 0x00000004ff3e7819 */ /* 0x000fe4000001163e */
[----:B------:R-:W-:Y:S01]  /*df10*/  R2UR UR13, R65 ;  /* 0x00000000410d72ca */ /* 0x000fe200000e0000 */
[----:B------:R-:W1:Y:S01]  /*df20*/  S2R R95, SR_TID.X ;  /* 0x00000000005f7919 */ /* 0x000e620000002100 */
[----:B------:R-:W-:-:S02]  /*df30*/  LOP3.LUT R62, R62, 0x3fff, RZ, 0xc0, !PT ;  /* 0x00003fff3e3e7812 */ /* 0x000fc400078ec0ff */
[----:B------:R-:W-:Y:S01]  /*df40*/  R2UR UR55, R63 ;  /* 0x000000003f3772ca */ /* 0x000fe200000e0000 */
[----:B------:R-:W3:Y:S01]  /*df50*/  LDL R115, [R1+0x44] ;  /* 0x0000440001737983 */ /* 0x000ee20000100800 */
[----:B------:R-:W-:-:S04]  /*df60*/  LOP3.LUT R62, R62, 0x10000, RZ, 0xfc, !PT ;  /* 0x000100003e3e7812 */ /* 0x000fc800078efcff */
[----:B------:R-:W-:-:S13]  /*df70*/  R2UR UR4, R62 ;  /* 0x000000003e0472ca */ /* 0x000fda00000e0000 */
[----:B------:R-:W-:Y:S01]  /*df80*/  HGMMA.64x64x16.F32 R120, gdesc[UR4].tnspB, R120, gsb0 ;  /* 0x40e00000047879f0 */ /* 0x000fe20008000878 */
[----:B------:R-:W-:-:S05]  /*df90*/  VIADD R64, R62, 0x2 ;  /* 0x000000023e407836 */ /* 0x000fca0000000000 */
[----:B------:R-:W-:Y:S01]  /*dfa0*/  R2UR UR8, R64 ;  /* 0x00000000400872ca */ /* 0x000fe200000e0000 */
[----:B------:R-:W-:Y:S02]  /*dfb0*/  WARPGROUP.DEPBAR.LE gsb0, 0x0 ;  /* 0x00008000000079c5 */ /* 0x000fe40000010000 */
[----:B------:R-:W-:-:S10]  /*dfc0*/  WARPGROUP.ARRIVE ;  /* 0x00000000000079c5 */ /* 0x000fd40000000000 */
[----:B------:R-:W-:Y:S01]  /*dfd0*/  HGMMA.64x64x16.F32 R120, gdesc[UR8].tnspB, R120, gsb0 ;  /* 0x40e00000087879f0 */ /* 0x000fe20008000878 */
[----:B------:R-:W-:-:S04]  /*dfe0*/  IADD3 R64, R62, 0x4, RZ ;  /* 0x000000043e407810 */ /* 0x000fc80007ffe0ff */
[----:B------:R-:W-:Y:S01]  /*dff0*/  R2UR UR12, R64 ;  /* 0x00000000400c72ca */ /* 0x000fe200000e0000 */
[----:B------:R-:W-:Y:S02]  /*e000*/  WARPGROUP.DEPBAR.LE gsb0, 0x0 ;  /* 0x00008000000079c5 */ /* 0x000fe40000010000 */
[----:B------:R-:W-:-:S10]  /*e010*/  WARPGROUP.ARRIVE ;  /* 0x00000000000079c5 */ /* 0x000fd40000000000 */
[----:B------:R-:W-:Y:S01]  /*e020*/  HGMMA.64x64x16.F32 R120, gdesc[UR12].tnspB, R120, gsb0 ;  /* 0x40e000000c7879f0 */ /* 0x000fe20008000878 */
[----:B------:R-:W-:Y:S02]  /*e030*/  VIADD R64, R62, 0x6 ;  /* 0x000000063e407836 */ /* 0x000fe40000000000 */
[----:B------:R-:W-:-:S03]  /*e040*/  IMAD.MOV.U32 R65, RZ, RZ, 0x40000040 ;  /* 0x40000040ff417424 */ /* 0x000fc600078e00ff */
[----:B------:R-:W-:Y:S02]  /*e050*/  R2UR UR16, R64 ;  /* 0x00000000401072ca */ /* 0x000fe400000e0000 */
[----:B------:R-:W-:Y:S01]  /*e060*/  R2UR UR17, R65 ;  /* 0x00000000411172ca */ /* 0x000fe200000e0000 */
[----:B------:R-:W-:Y:S02]  /*e070*/  WARPGROUP.DEPBAR.LE gsb0, 0x0 ;  /* 0x00008000000079c5 */ /* 0x000fe40000010000 */
[----:B------:R-:W-:-:S10]  /*e080*/  WARPGROUP.ARRIVE ;  /* 0x00000000000079c5 */ /* 0x000fd40000000000 */
[----:B------:R-:W-:Y:S01]  /*e090*/  HGMMA.64x64x16.F32 R120, gdesc[UR16].tnspB, R120, gsb0 ;  /* 0x40e00000107879f0 */ /* 0x000fe20008000878 */
[----:B------:R-:W-:Y:S01]  /*e0a0*/  IMAD.MOV.U32 R65, RZ, RZ, 0x40000040 ;  /* 0x40000040ff417424 */ /* 0x000fe200078e00ff */
[----:B------:R-:W-:-:S04]  /*e0b0*/  IADD3 R64, R62, 0x600, RZ ;  /* 0x000006003e407810 */ /* 0x000fc80007ffe0ff */
[----:B------:R-:W-:Y:S02]  /*e0c0*/  R2UR UR20, R64 ;  /* 0x00000000401472ca */ /* 0x000fe400000e0000 */
        /* <DEDUP_REMOVED lines=50> */
[----:B------:R-:W-:-:S04]  /*e3f0*/  FADD.FTZ R3, -R34, R3 ;  /* 0x0000000322037221 */ /* 0x000fc80000010100 */
[----:B------:R-:W-:Y:S01]  /*e400*/  FMUL.FTZ R3, R3, R6 ;  /* 0x0000000603037220 */ /* 0x000fe20000410000 */
[----:B------:R-:W-:Y:S02]  /*e410*/  WARPGROUP.DEPBAR.LE gsb0, 0x0 ;  /* 0x00008000000079c5 */ /* 0x000fe40000010000 */
[----:B------:R-:W-:-:S06]  /*e420*/  WARPGROUP.ARRIVE ;  /* 0x00000000000079c5 */ /* 0x000fcc0000000000 */
[----:B------:R-:W-:Y:S01]  /*e430*/  HGMMA.64x64x16.F32 R120, gdesc[UR52].tnspB, R120, gsb0 ;  /* 0x40e00000347879f0 */ /* 0x000fe20008000878 */
[----:B------:R-:W-:Y:S01]  /*e440*/  MUFU.EX2 R3, R3 ;  /* 0x0000000300037308 */ /* 0x000fe20000000800 */
[----:B-1----:R-:W-:-:S07]  /*e450*/  SHF.R.U32.HI R94, RZ, 0x7, R95 ;  /* 0x00000007ff5e7819 */ /* 0x002fce000001165f */
[----:B------:R-:W2:Y:S01]  /*e460*/  MUFU.EX2 R13, R13 ;  /* 0x0000000d000d7308 */ /* 0x000ea20000000800 */
[----:B------:R-:W-:-:S07]  /*e470*/  ISETP.GE.U32.AND P2, PT, R95, 0x180, PT ;  /* 0x000001805f00780c */ /* 0x000fce0003f46070 */
[----:B------:R-:W1:Y:S01]  /*e480*/  MUFU.EX2 R62, R15 ;  /* 0x0000000f003e7308 */ /* 0x000e620000000800 */
[----:B------:R-:W-:-:S04]  /*e490*/  IADD3 R63, R94, 0x9, RZ ;  /* 0x000000095e3f7810 */ /* 0x000fc80007ffe0ff */
[----:B------:R-:W-:Y:S01]  /*e4a0*/  SEL R63, R63, 0x9, !P2 ;  /* 0x000000093f3f7807 */ /* 0x000fe20005000000 */
[----:B--2---:R-:W-:Y:S02]  /*e4b0*/  FFMA.FTZ R64, R3, R91, R13 ;  /* 0x0000005b03407223 */ /* 0x004fe4000001000d */
[----:B------:R-:W2:Y:S08]  /*e4c0*/  MUFU.EX2 R15, R76 ;  /* 0x0000004c000f7308 */ /* 0x000eb00000000800 */
[----:B------:R-:W-:Y:S08]  /*e4d0*/  MUFU.EX2 R94, R90 ;  /* 0x0000005a005e7308 */ /* 0x000ff00000000800 */
[----:B------:R-:W4:Y:S08]  /*e4e0*/  MUFU.EX2 R77, R77 ;  /* 0x0000004d004d7308 */ /* 0x000f300000000800 */
[----:B------:R-:W0:Y:S08]  /*e4f0*/  MUFU.EX2 R95, R87 ;  /* 0x00000057005f7308 */ /* 0x000e300000000800 */
[----:B------:R-:W-:Y:S01]  /*e500*/  MUFU.EX2 R4, R4 ;  /* 0x0000000400047308 */ /* 0x000fe20000000800 */
[----:B------:R-:W-:-:S02]  /*e510*/  WARPGROUP.DEPBAR.LE gsb0, 0x0 ;  /* 0x00008000000079c5 */ /* 0x000fc40000010000 */
[----:B------:R1:W-:Y:S06]  /*e520*/  BAR.ARV R63, 0x100 ;  /* 0x0004003f0000751d */ /* 0x0003ec0000002000 */
[----:B-1----:R-:W-:Y:S01]  /*e530*/  FADD.FTZ R63, R62, R64 ;  /* 0x000000403e3f7221 */ /* 0x002fe20000010000 */
[----:B------:R-:W-:-:S05]  /*e540*/  @!P1 IMAD R64, R152, 0x8, R2 ;  /* 0x0000000898409824 */ /* 0x000fca00078e0202 */
[----:B------:R-:W-:Y:S01]  /*e550*/  @!P1 IADD3 R64, R64, 0x30840, RZ ;  /* 0x0003084040409810 */ /* 0x000fe20007ffe0ff */
[----:B------:R-:W-:Y:S03]  /*e560*/  MUFU.EX2 R87, R83 ;  /* 0x0000005300577308 */ /* 0x000fe60000000800 */
[----:B------:R-:W-:-:S05]  /*e570*/  @!P1 PRMT R64, RZ, 0x654, R64 ;  /* 0x00000654ff409816 */ /* 0x000fca0000000040 */
[----:B------:R-:W1:Y:S01]  /*e580*/  MUFU.EX2 R86, R86 ;  /* 0x0000005600567308 */ /* 0x000e620000000800 */
[----:B------:R3:W-:Y:S01]  /*e590*/  @!P1 SYNCS.ARRIVE.TRANS64.RED.A1T0 RZ, [R64+URZ], RZ ;  /* 0x000000ff40ff99a7 */ /* 0x0007e2000810043f */
[----:B------:R-:W-:Y:S01]  /*e5a0*/  F2FP.F16.F32.PACK_AB R13, R62, R13 ;  /* 0x0000000d3e0d723e */ /* 0x000fe200000000ff */
[----:B------:R-:W-:-:S05]  /*e5b0*/  IMAD.MOV.U32 R118, RZ, RZ, R78 ;  /* 0x000000ffff767224 */ /* 0x000fca00078e004e */
[----:B------:R-:W-:Y:S01]  /*e5c0*/  MUFU.EX2 R83, R9 ;  /* 0x0000000900537308 */ /* 0x000fe20000000800 */
[----:B--2---:R-:W-:-:S07]  /*e5d0*/  FADD.FTZ R62, R15, R63 ;  /* 0x0000003f0f3e7221 */ /* 0x004fce0000010000 */
[----:B------:R-:W2:Y:S01]  /*e5e0*/  MUFU.EX2 R9, R35 ;  /* 0x0000002300097308 */ /* 0x000ea20000000800 */
[----:B----4-:R-:W-:-:S07]  /*e5f0*/  FADD.FTZ R62, R77, R62 ;  /* 0x0000003e4d3e7221 */ /* 0x010fce0000010000 */
[----:B---3--:R-:W-:Y:S08]  /*e600*/  MUFU.EX2 R64, R79 ;  /* 0x0000004f00407308 */ /* 0x008ff00000000800 */
[----:B------:R-:W-:Y:S08]  /*e610*/  MUFU.EX2 R79, R11 ;  /* 0x0000000b004f7308 */ /* 0x000ff00000000800 */
[----:B------:R3:W4:Y:S08]  /*e620*/  MUFU.EX2 R11, R36 ;  /* 0x00000024000b7308 */ /* 0x0007300000000800 */
[----:B------:R-:W4:Y:S01]  /*e630*/  MUFU.EX2 R63, R82 ;  /* 0x00000052003f7308 */ /* 0x000f220000000800 */
[----:B---3--:R-:W3:Y:S07]  /*e640*/  LDL R36, [R1+0x48] ;  /* 0x0000480001247983 */ /* 0x008eee0000100800 */
[----:B------:R0:W-:Y:S08]  /*e650*/  MUFU.EX2 R76, R8 ;  /* 0x00000008004c7308 */ /* 0x0001f00000000800 */
[----:B------:R-:W4:Y:S01]  /*e660*/  MUFU.EX2 R37, R37 ;  /* 0x0000002500257308 */ /* 0x000f220000000800 */
[----:B0-----:R-:W-:-:S07]  /*e670*/  FADD.FTZ R8, R94, R118 ;  /* 0x000000765e087221 */ /* 0x001fce0000010000 */
[----:B------:R0:W-:Y:S08]  /*e680*/  MUFU.EX2 R91, R10 ;  /* 0x0000000a005b7308 */ /* 0x0001f00000000800 */
[----:B------:R2:W-:Y:S01]  /*e690*/  MUFU.EX2 R90, R24 ;  /* 0x00000018005a7308 */ /* 0x0005e20000000800 */
[----:B0-----:R-:W-:-:S04]  /*e6a0*/  FADD.FTZ R10, R95, R8 ;  /* 0x000000085f0a7221 */ /* 0x001fc80000010000 */
[----:B-1----:R-:W-:Y:S01]  /*e6b0*/  FADD.FTZ R10, R86, R10 ;  /* 0x0000000a560a7221 */ /* 0x002fe20000010000 */
[----:B--2---:R-:W-:Y:S02]  /*e6c0*/  FADD.FTZ R24, R4, R62 ;  /* 0x0000003e04187221 */ /* 0x004fe40000010000 */
[----:B------:R-:W-:Y:S02]  /*e6d0*/  MUFU.EX2 R65, R27 ;  /* 0x0000001b00417308 */ /* 0x000fe40000000800 */
[C---:B------:R-:W-:Y:S01]  /*e6e0*/  FADD.FTZ R24, R9.reuse, R24 ;  /* 0x0000001809187221 */ /* 0x040fe20000010000 */
[----:B------:R-:W-:Y:S01]  /*e6f0*/  F2FP.F16.F32.PACK_AB R9, R9, R4 ;  /* 0x000000040909723e */ /* 0x000fe200000000ff */
[----:B------:R-:W-:-:S04]  /*e700*/  FADD.FTZ R4, R87, R10 ;  /* 0x0000000a57047221 */ /* 0x000fc80000010000 */
[----:B------:R4:W-:Y:S08]  /*e710*/  MUFU.EX2 R78, R26 ;  /* 0x0000001a004e7308 */ /* 0x0009f00000000800 */
[----:B------:R-:W-:Y:S01]  /*e720*/  MUFU.EX2 R82, R25 ;  /* 0x0000001900527308 */ /* 0x000fe20000000800 */
[----:B----4-:R-:W-:Y:S01]  /*e730*/  FADD.FTZ R26, R11, R24 ;  /* 0x000000180b1a7221 */ /* 0x010fe20000010000 */
[----:B------:R-:W-:Y:S01]  /*e740*/  FADD.FTZ R24, R63, R4 ;  /* 0x000000043f187221 */ /* 0x000fe20000010000 */
[----:B------:R-:W-:-:S05]  /*e750*/  F2FP.F16.F32.PACK_AB R11, R37, R11 ;  /* 0x0000000b250b723e */ /* 0x000fca00000000ff */
[----:B------:R0:W-:Y:S01]  /*e760*/  MUFU.EX2 R27, R40 ;  /* 0x00000028001b7308 */ /* 0x0001e20000000800 */
[----:B------:R-:W-:Y:S02]  /*e770*/  FADD.FTZ R4, R37, R26 ;  /* 0x0000001a25047221 */ /* 0x000fe40000010000 */
[----:B------:R-:W2:Y:S05]  /*e780*/  LDL R37, [R1+0x8c] ;  /* 0x00008c0001257983 */ /* 0x000eaa0000100800 */
[----:B------:R1:W4:Y:S01]  /*e790*/  MUFU.EX2 R25, R38 ;  /* 0x0000002600197308 */ /* 0x0003220000000800 */
[----:B0-----:R-:W3:Y:S04]  /*e7a0*/  LDL R40, [R1+0x84] ;  /* 0x0000840001287983 */ /* 0x001ee80000100800 */
[----:B-1----:R-:W2:Y:S01]  /*e7b0*/  LDL R38, [R1+0x4c] ;  /* 0x00004c0001267983 */ /* 0x002ea20000100800 */
[----:B------:R-:W-:-:S04]  /*e7c0*/  @!P1 IMAD R0, R0, 0x8, R2 ;  /* 0x0000000800009824 */ /* 0x000fc800078e0202 */
[----:B------:R-:W-:Y:S01]  /*e7d0*/  @!P1 VIADD R0, R0, 0x30860 ;  /* 0x0003086000009836 */ /* 0x000fe20000000000 */
[----:B------:R-:W-:-:S04]  /*e7e0*/  F2FP.F16.F32.PACK_AB R15, R77, R15 ;  /* 0x0000000f4d0f723e */ /* 0x000fc800000000ff */
[----:B------:R-:W-:-:S04]  /*e7f0*/  @!P1 PRMT R0, RZ, 0x654, R0 ;  /* 0x00000654ff009816 */ /* 0x000fc80000000000 */
[----:B------:R0:W-:Y:S01]  /*e800*/  @!P1 SYNCS.ARRIVE.TRANS64.RED.A1T0 RZ, [R0+URZ], RZ ;  /* 0x000000ff00ff99a7 */ /* 0x0001e2000810043f */
[----:B------:R1:W-:Y:S01]  /*e810*/  STSM.16.M88.4 [R115+0x1e800], R12 ;  /* 0x01e8000c73007844 */ /* 0x0003e20000000200 */
[----:B------:R-:W-:Y:S01]  /*e820*/  MUFU.EX2 R39, R39 ;  /* 0x0000002700277308 */ /* 0x000fe20000000800 */
[----:B------:R-:W-:-:S07]  /*e830*/  FADD.FTZ R26, R64, R24 ;  /* 0x00000018401a7221 */ /* 0x000fce0000010000 */
[----:B-1----:R-:W1:Y:S08]  /*e840*/  MUFU.EX2 R15, R157 ;  /* 0x0000009d000f7308 */ /* 0x002e700000000800 */
[----:B------:R-:W0:Y:S08]  /*e850*/  MUFU.EX2 R14, R156 ;  /* 0x0000009c000e7308 */ /* 0x000e300000000800 */
[----:B------:R-:W0:Y:S01]  /*e860*/  MUFU.EX2 R13, R155 ;  /* 0x0000009b000d7308 */ /* 0x000e220000000800 */
[----:B----4-:R-:W-:Y:S01]  /*e870*/  FADD.FTZ R4, R25, R4 ;  /* 0x0000000419047221 */ /* 0x010fe20000010000 */
[----:B-1----:R-:W-:-:S06]  /*e880*/  FADD.FTZ R26, R15, R26 ;  /* 0x0000001a0f1a7221 */ /* 0x002fcc0000010000 */
[----:B------:R-:W-:Y:S08]  /*e890*/  MUFU.EX2 R12, R117 ;  /* 0x00000075000c7308 */ /* 0x000ff00000000800 */
[----:B------:R-:W1:Y:S01]  /*e8a0*/  MUFU.EX2 R41, R41 ;  /* 0x0000002900297308 */ /* 0x000e620000000800 */
[----:B------:R-:W-:Y:S01]  /*e8b0*/  FADD.FTZ R4, R39, R4 ;  /* 0x0000000427047221 */ /* 0x000fe20000010000 */
[----:B0-----:R-:W-:-:S06]  /*e8c0*/  FADD.FTZ R26, R14, R26 ;  /* 0x0000001a0e1a7221 */ /* 0x001fcc0000010000 */
[----:B------:R-:W-:Y:S08]  /*e8d0*/  MUFU.EX2 R0, R116 ;  /* 0x0000007400007308 */ /* 0x000ff00000000800 */
[----:B------:R-:W0:Y:S01]  /*e8e0*/  MUFU.EX2 R42, R42 ;  /* 0x0000002a002a7308 */ /* 0x000e220000000800 */
[----:B------:R-:W-:Y:S01]  /*e8f0*/  FADD.FTZ R4, R27, R4 ;  /* 0x000000041b047221 */ /* 0x000fe20000010000 */
[----:B------:R-:W-:-:S06]  /*e900*/  FADD.FTZ R26, R13, R26 ;  /* 0x0000001a0d1a7221 */ /* 0x000fcc0000010000 */
[----:B------:R-:W-:Y:S08]  /*e910*/  MUFU.EX2 R96, R96 ;  /* 0x0000006000607308 */ /* 0x000ff00000000800 */
[----:B------:R-:W4:Y:S01]  /*e920*/  MUFU.EX2 R43, R43 ;  /* 0x0000002b002b7308 */ /* 0x000f220000000800 */
[----:B-1----:R-:W-:Y:S01]  /*e930*/  FADD.FTZ R4, R41, R4 ;  /* 0x0000000429047221 */ /* 0x002fe20000010000 */
[----:B------:R-:W-:-:S06]  /*e940*/  FADD.FTZ R26, R12, R26 ;  /* 0x0000001a0c1a7221 */ /* 0x000fcc0000010000 */
[----:B------:R-:W-:Y:S08]  /*e950*/  MUFU.EX2 R93, R93 ;  /* 0x0000005d005d7308 */ /* 0x000ff00000000800 */
[----:B------:R-:W1:Y:S01]  /*e960*/  MUFU.EX2 R44, R44 ;  /* 0x0000002c002c7308 */ /* 0x000e620000000800 */
[----:B0-----:R-:W-:Y:S01]  /*e970*/  FADD.FTZ R4, R42, R4 ;  /* 0x000000042a047221 */ /* 0x001fe20000010000 */
[----:B------:R-:W-:-:S06]  /*e980*/  FADD.FTZ R26, R0, R26 ;  /* 0x0000001a001a7221 */ /* 0x000fcc0000010000 */
[----:B------:R-:W-:Y:S08]  /*e990*/  MUFU.EX2 R92, R92 ;  /* 0x0000005c005c7308 */ /* 0x000ff00000000800 */
[----:B------:R-:W0:Y:S01]  /*e9a0*/  MUFU.EX2 R45, R45 ;  /* 0x0000002d002d7308 */ /* 0x000e220000000800 */
[----:B----4-:R-:W-:Y:S01]  /*e9b0*/  FADD.FTZ R4, R43, R4 ;  /* 0x000000042b047221 */ /* 0x010fe20000010000 */
        /* <DEDUP_REMOVED lines=18> */
[----:B------:R-:W1:Y:S08]  /*eae0*/  MUFU.EX2 R50, R50 ;  /* 0x0000003200327308 */ /* 0x000e700000000800 */
[----:B------:R-:W-:Y:S08]  /*eaf0*/  MUFU.EX2 R80, R80 ;  /* 0x0000005000507308 */ /* 0x000ff00000000800 */
[----:B------:R-:W1:Y:S08]  /*eb00*/  MUFU.EX2 R51, R51 ;  /* 0x0000003300337308 */ /* 0x000e700000000800 */
[----:B------:R-:W-:Y:S08]  /*eb10*/  MUFU.EX2 R52, R52 ;  /* 0x0000003400347308 */ /* 0x000ff00000000800 */
[----:B------:R-:W1:Y:S01]  /*eb20*/  MUFU.EX2 R53, R53 ;  /* 0x0000003500357308 */ /* 0x000e620000000800 */
[----:B0-----:R-:W-:Y:S01]  /*eb30*/  FADD.FTZ R4, R48, R4 ;  /* 0x0000000430047221 */ /* 0x001fe20000010000 */
[----:B------:R-:W-:-:S06]  /*eb40*/  FADD.FTZ R35, R85, R35 ;  /* 0x0000002355237221 */ /* 0x000fcc0000010000 */
[----:B------:R-:W0:Y:S01]  /*eb50*/  MUFU.EX2 R28, R28 ;  /* 0x0000001c001c7308 */ /* 0x000e220000000800 */
[----:B----4-:R-:W-:Y:S01]  /*eb60*/  FADD.FTZ R4, R49, R4 ;  /* 0x0000000431047221 */ /* 0x010fe20000010000 */
[----:B------:R-:W-:Y:S01]  /*eb70*/  FADD.FTZ R35, R84, R35 ;  /* 0x0000002354237221 */ /* 0x000fe20000010000 */
[----:B------:R-:W-:Y:S02]  /*eb80*/  F2FP.F16.F32.PACK_AB R8, R95, R94 ;  /* 0x0000005e5f08723e */ /* 0x000fe400000000ff */
[----:B------:R-:W-:-:S03]  /*eb90*/  F2FP.F16.F32.PACK_AB R10, R87, R86 ;  /* 0x00000056570a723e */ /* 0x000fc600000000ff */
[----:B------:R-:W4:Y:S01]  /*eba0*/  MUFU.EX2 R33, R33 ;  /* 0x0000002100217308 */ /* 0x000f220000000800 */
[----:B------:R-:W-:Y:S02]  /*ebb0*/  F2FP.F16.F32.PACK_AB R24, R64, R63 ;  /* 0x0000003f4018723e */ /* 0x000fe400000000ff */
[----:B------:R-:W-:Y:S02]  /*ebc0*/  F2FP.F16.F32.PACK_AB R25, R39, R25 ;  /* 0x000000192719723e */ /* 0x000fe400000000ff */
[----:B------:R-:W-:Y:S02]  /*ebd0*/  F2FP.F16.F32.PACK_AB R26, R14, R15 ;  /* 0x0000000f0e1a723e */ /* 0x000fe400000000ff */
[----:B------:R-:W-:Y:S01]  /*ebe0*/  F2FP.F16.F32.PACK_AB R27, R41, R27 ;  /* 0x0000001b291b723e */ /* 0x000fe200000000ff */
[----:B------:R-:W-:Y:S01]  /*ebf0*/  MUFU.EX2 R29, R29 ;  /* 0x0000001d001d7308 */ /* 0x000fe20000000800 */
[----:B------:R-:W-:Y:S01]  /*ec00*/  F2FP.F16.F32.PACK_AB R12, R12, R13 ;  /* 0x0000000d0c0c723e */ /* 0x000fe200000000ff */
[----:B-1----:R-:W-:Y:S01]  /*ec10*/  FADD.FTZ R4, R50, R4 ;  /* 0x0000000432047221 */ /* 0x002fe20000010000 */
[----:B------:R-:W-:Y:S01]  /*ec20*/  F2FP.F16.F32.PACK_AB R13, R43, R42 ;  /* 0x0000002a2b0d723e */ /* 0x000fe200000000ff */
[----:B------:R-:W-:Y:S01]  /*ec30*/  FADD.FTZ R35, R81, R35 ;  /* 0x0000002351237221 */ /* 0x000fe20000010000 */
[----:B------:R-:W-:-:S02]  /*ec40*/  F2FP.F16.F32.PACK_AB R14, R96, R0 ;  /* 0x00000000600e723e */ /* 0x000fc400000000ff */
[----:B------:R-:W-:Y:S01]  /*ec50*/  F2FP.F16.F32.PACK_AB R15, R45, R44 ;  /* 0x0000002c2d0f723e */ /* 0x000fe200000000ff */
[----:B------:R-:W1:Y:S01]  /*ec60*/  MUFU.EX2 R54, R54 ;  /* 0x0000003600367308 */ /* 0x000e620000000800 */
[----:B------:R-:W-:Y:S02]  /*ec70*/  F2FP.F16.F32.PACK_AB R92, R92, R93 ;  /* 0x0000005d5c5c723e */ /* 0x000fe400000000ff */
[----:B------:R-:W-:Y:S02]  /*ec80*/  F2FP.F16.F32.PACK_AB R93, R47, R46 ;  /* 0x0000002e2f5d723e */ /* 0x000fe400000000ff */
[----:B------:R-:W-:Y:S02]  /*ec90*/  F2FP.F16.F32.PACK_AB R94, R88, R89 ;  /* 0x00000059585e723e */ /* 0x000fe400000000ff */
[----:B------:R-:W-:Y:S02]  /*eca0*/  F2FP.F16.F32.PACK_AB R95, R49, R48 ;  /* 0x00000030315f723e */ /* 0x000fe400000000ff */
[----:B------:R-:W-:-:S02]  /*ecb0*/  F2FP.F16.F32.PACK_AB R84, R84, R85 ;  /* 0x000000555454723e */ /* 0x000fc400000000ff */
[----:B------:R-:W-:Y:S02]  /*ecc0*/  F2FP.F16.F32.PACK_AB R85, R51, R50 ;  /* 0x000000323355723e */ /* 0x000fe400000000ff */
[C---:B------:R-:W-:Y:S02]  /*ecd0*/  F2FP.F16.F32.PACK_AB R86, R80.reuse, R81 ;  /* 0x000000515056723e */ /* 0x040fe400000000ff */
[----:B------:R-:W-:Y:S01]  /*ece0*/  F2FP.F16.F32.PACK_AB R87, R53, R52 ;  /* 0x000000343557723e */ /* 0x000fe200000000ff */
[----:B------:R-:W1:Y:S01]  /*ecf0*/  MUFU.EX2 R55, R55 ;  /* 0x0000003700377308 */ /* 0x000e620000000800 */
[----:B------:R-:W-:Y:S01]  /*ed00*/  FADD.FTZ R4, R51, R4 ;  /* 0x0000000433047221 */ /* 0x000fe20000010000 */
[----:B------:R-:W-:Y:S01]  /*ed10*/  FADD.FTZ R35, R80, R35 ;  /* 0x0000002350237221 */ /* 0x000fe20000010000 */
[----:B---3--:R-:W-:Y:S05]  /*ed20*/  STSM.16.M88.4 [R40], R8 ;  /* 0x0000000828007844 */ /* 0x008fea0000000200 */
[----:B------:R-:W3:Y:S01]  /*ed30*/  MUFU.EX2 R32, R32 ;  /* 0x0000002000207308 */ /* 0x000ee20000000800 */
[----:B--2---:R-:W-:Y:S04]  /*ed40*/  STSM.16.M88.4 [R38], R24 ;  /* 0x0000001826007844 */ /* 0x004fe80000000200 */
[----:B------:R-:W-:Y:S01]  /*ed50*/  STSM.16.M88.4 [R36], R12 ;  /* 0x0000000c24007844 */ /* 0x000fe20000000200 */
[----:B------:R-:W-:-:S03]  /*ed60*/  FADD.FTZ R4, R52, R4 ;  /* 0x0000000434047221 */ /* 0x000fc60000010000 */
[----:B------:R-:W-:Y:S01]  /*ed70*/  STSM.16.M88.4 [R115+0x24800], R92 ;  /* 0x0248005c73007844 */ /* 0x000fe20000000200 */
[----:B0-----:R-:W-:-:S03]  /*ed80*/  FADD.FTZ R35, R28, R35 ;  /* 0x000000231c237221 */ /* 0x001fc60000010000 */
[----:B------:R0:W-:Y:S01]  /*ed90*/  STSM.16.M88.4 [R37], R84 ;  /* 0x0000005425007844 */ /* 0x0001e20000000200 */
[----:B------:R-:W-:Y:S01]  /*eda0*/  FADD.FTZ R4, R53, R4 ;  /* 0x0000000435047221 */ /* 0x000fe20000010000 */
[----:B----4-:R-:W-:-:S03]  /*edb0*/  FADD.FTZ R35, R33, R35 ;  /* 0x0000002321237221 */ /* 0x010fc60000010000 */
[----:B-1----:R-:W-:Y:S01]  /*edc0*/  FADD.FTZ R4, R54, R4 ;  /* 0x0000000436047221 */ /* 0x002fe20000010000 */
[----:B------:R-:W-:Y:S01]  /*edd0*/  FADD.FTZ R35, R29, R35 ;  /* 0x000000231d237221 */ /* 0x000fe20000010000 */
[----:B0-----:R-:W2:Y:S02]  /*ede0*/  LDL R37, [R1+0x88] ;  /* 0x0000880001257983 */ /* 0x001ea40000100800 */
[----:B------:R-:W-:Y:S01]  /*edf0*/  FADD.FTZ R9, R55, R4 ;  /* 0x0000000437097221 */ /* 0x000fe20000010000 */
[----:B---3--:R-:W-:Y:S02]  /*ee00*/  FADD.FTZ R4, R32, R35 ;  /* 0x0000002320047221 */ /* 0x008fe40000010000 */
[----:B------:R-:W3:Y:S01]  /*ee10*/  LDL.LU R35, [R1+0x28] ;  /* 0x0000280001237983 */ /* 0x000ee20000300800 */
[----:B------:R-:W0:Y:S08]  /*ee20*/  MUFU.EX2 R56, R56 ;  /* 0x0000003800387308 */ /* 0x000e300000000800 */
[----:B------:R-:W1:Y:S08]  /*ee30*/  MUFU.EX2 R57, R57 ;  /* 0x0000003900397308 */ /* 0x000e700000000800 */
[----:B------:R-:W4:Y:S08]  /*ee40*/  MUFU.EX2 R31, R31 ;  /* 0x0000001f001f7308 */ /* 0x000f300000000800 */
[----:B------:R-:W4:Y:S01]  /*ee50*/  MUFU.EX2 R58, R58 ;  /* 0x0000003a003a7308 */ /* 0x000f220000000800 */
[----:B0-----:R-:W-:-:S07]  /*ee60*/  FADD.FTZ R0, R56, R9 ;  /* 0x0000000938007221 */ /* 0x001fce0000010000 */
[----:B------:R-:W0:Y:S01]  /*ee70*/  MUFU.EX2 R59, R59 ;  /* 0x0000003b003b7308 */ /* 0x000e220000000800 */
[----:B------:R-:W-:Y:S01]  /*ee80*/  FADD.FTZ R4, R65, R4 ;  /* 0x0000000441047221 */ /* 0x000fe20000010000 */
[----:B-1----:R-:W-:-:S06]  /*ee90*/  FADD.FTZ R9, R57, R0 ;  /* 0x0000000039097221 */ /* 0x002fcc0000010000 */
[----:B------:R-:W1:Y:S08]  /*eea0*/  MUFU.EX2 R30, R30 ;  /* 0x0000001e001e7308 */ /* 0x000e700000000800 */
[----:B------:R-:W1:Y:S01]  /*eeb0*/  MUFU.EX2 R60, R60 ;  /* 0x0000003c003c7308 */ /* 0x000e620000000800 */
[----:B----4-:R-:W-:Y:S01]  /*eec0*/  FADD.FTZ R11, R31, R4 ;  /* 0x000000041f0b7221 */ /* 0x010fe20000010000 */
[----:B------:R-:W-:-:S06]  /*eed0*/  FADD.FTZ R0, R58, R9 ;  /* 0x000000093a007221 */ /* 0x000fcc0000010000 */
[----:B------:R-:W4:Y:S08]  /*eee0*/  MUFU.EX2 R20, R20 ;  /* 0x0000001400147308 */ /* 0x000f300000000800 */
[----:B------:R-:W4:Y:S01]  /*eef0*/  MUFU.EX2 R61, R61 ;  /* 0x0000003d003d7308 */ /* 0x000f220000000800 */
[----:B------:R-:W-:Y:S01]  /*ef00*/  FADD.FTZ R11, R76, R11 ;  /* 0x0000000b4c0b7221 */ /* 0x000fe20000010000 */
[----:B0-----:R-:W-:-:S06]  /*ef10*/  FADD.FTZ R9, R59, R0 ;  /* 0x000000003b097221 */ /* 0x001fcc0000010000 */
[----:B------:R-:W0:Y:S01]  /*ef20*/  MUFU.EX2 R66, R66 ;  /* 0x0000004200427308 */ /* 0x000e220000000800 */
[----:B-1----:R-:W-:Y:S01]  /*ef30*/  FADD.FTZ R11, R30, R11 ;  /* 0x0000000b1e0b7221 */ /* 0x002fe20000010000 */
[----:B------:R-:W-:-:S06]  /*ef40*/  FADD.FTZ R0, R60, R9 ;  /* 0x000000093c007221 */ /* 0x000fcc0000010000 */
[----:B------:R-:W1:Y:S01]  /*ef50*/  MUFU.EX2 R67, R67 ;  /* 0x0000004300437308 */ /* 0x000e620000000800 */
[----:B----4-:R-:W-:Y:S01]  /*ef60*/  FADD.FTZ R13, R20, R11 ;  /* 0x0000000b140d7221 */ /* 0x010fe20000010000 */
[----:B------:R-:W-:-:S06]  /*ef70*/  FADD.FTZ R11, R61, R0 ;  /* 0x000000003d0b7221 */ /* 0x000fcc0000010000 */
[----:B------:R-:W4:Y:S01]  /*ef80*/  MUFU.EX2 R68, R68 ;  /* 0x0000004400447308 */ /* 0x000f220000000800 */
[----:B0-----:R-:W-:-:S07]  /*ef90*/  FADD.FTZ R0, R66, R11 ;  /* 0x0000000b42007221 */ /* 0x001fce0000010000 */
[----:B------:R-:W0:Y:S01]  /*efa0*/  MUFU.EX2 R69, R69 ;  /* 0x0000004500457308 */ /* 0x000e220000000800 */
[----:B------:R-:W-:Y:S01]  /*efb0*/  FADD.FTZ R4, R78, R13 ;  /* 0x0000000d4e047221 */ /* 0x000fe20000010000 */
[----:B-1----:R-:W-:-:S06]  /*efc0*/  FADD.FTZ R13, R67, R0 ;  /* 0x00000000430d7221 */ /* 0x002fcc0000010000 */
[----:B------:R-:W1:Y:S01]  /*efd0*/  MUFU.EX2 R70, R70 ;  /* 0x0000004600467308 */ /* 0x000e620000000800 */
[----:B------:R-:W-:Y:S01]  /*efe0*/  FADD.FTZ R15, R79, R4 ;  /* 0x000000044f0f7221 */ /* 0x000fe20000010000 */
[----:B----4-:R-:W-:-:S06]  /*eff0*/  FADD.FTZ R0, R68, R13 ;  /* 0x0000000d44007221 */ /* 0x010fcc0000010000 */
[----:B------:R-:W4:Y:S01]  /*f000*/  MUFU.EX2 R71, R71 ;  /* 0x0000004700477308 */ /* 0x000f220000000800 */
[----:B------:R-:W-:Y:S01]  /*f010*/  FADD.FTZ R4, R82, R15 ;  /* 0x0000000f52047221 */ /* 0x000fe20000010000 */
[----:B0-----:R-:W-:-:S06]  /*f020*/  FADD.FTZ R13, R69, R0 ;  /* 0x00000000450d7221 */ /* 0x001fcc0000010000 */
[----:B------:R-:W0:Y:S01]  /*f030*/  MUFU.EX2 R72, R72 ;  /* 0x0000004800487308 */ /* 0x000e220000000800 */
[----:B------:R-:W-:-:S07]  /*f040*/  FADD.FTZ R15, R83, R4 ;  /* 0x00000004530f7221 */ /* 0x000fce0000010000 */
[----:B------:R-:W0:Y:S01]  /*f050*/  MUFU.EX2 R98, R21 ;  /* 0x0000001500627308 */ /* 0x000e220000000800 */
[----:B-1----:R-:W-:-:S07]  /*f060*/  FADD.FTZ R0, R70, R13 ;  /* 0x0000000d46007221 */ /* 0x002fce0000010000 */
[----:B------:R-:W1:Y:S01]  /*f070*/  MUFU.EX2 R73, R73 ;  /* 0x0000004900497308 */ /* 0x000e620000000800 */
[----:B------:R-:W-:-:S07]  /*f080*/  FADD.FTZ R4, R90, R15 ;  /* 0x0000000f5a047221 */ /* 0x000fce0000010000 */
[----:B------:R-:W1:Y:S01]  /*f090*/  MUFU.EX2 R99, R97 ;  /* 0x0000006100637308 */ /* 0x000e620000000800 */
[----:B----4-:R-:W-:-:S07]  /*f0a0*/  FADD.FTZ R13, R71, R0 ;  /* 0x00000000470d7221 */ /* 0x010fce0000010000 */
[----:B------:R-:W4:Y:S01]  /*f0b0*/  MUFU.EX2 R25, R74 ;  /* 0x0000004a00197308 */ /* 0x000f220000000800 */
[----:B------:R-:W-:Y:S01]  /*f0c0*/  FADD.FTZ R15, R91, R4 ;  /* 0x000000045b0f7221 */ /* 0x000fe20000010000 */
[----:B0-----:R-:W-:-:S06]  /*f0d0*/  FADD.FTZ R0, R72, R13 ;  /* 0x0000000d48007221 */ /* 0x001fcc0000010000 */
[----:B------:R-:W0:Y:S01]  /*f0e0*/  MUFU.EX2 R100, R100 ;  /* 0x0000006400647308 */ /* 0x000e220000000800 */
[----:B------:R-:W-:-:S07]  /*f0f0*/  FADD.FTZ R4, R98, R15 ;  /* 0x0000000f62047221 */ /* 0x000fce0000010000 */
[----:B------:R-:W0:Y:S01]  /*f100*/  MUFU.EX2 R75, R75 ;  /* 0x0000004b004b7308 */ /* 0x000e220000000800 */
[----:B-1----:R-:W-:Y:S01]  /*f110*/  FADD.FTZ R0, R73, R0 ;  /* 0x0000000049007221 */ /* 0x002fe20000010000 */
[----:B------:R-:W-:-:S06]  /*f120*/  F2FP.F16.F32.PACK_AB R8, R33, R28 ;  /* 0x0000001c2108723e */ /* 0x000fcc00000000ff */
[----:B------:R-:W1:Y:S01]  /*f130*/  MUFU.EX2 R101, R101 ;  /* 0x0000006500657308 */ /* 0x000e620000000800 */
[----:B------:R-:W-:-:S07]  /*f140*/  FADD.FTZ R33, R99, R4 ;  /* 0x0000000463217221 */ /* 0x000fce0000010000 */
[----:B------:R-:W1:Y:S01]  /*f150*/  MUFU.EX2 R27, R105 ;  /* 0x00000069001b7308 */ /* 0x000e620000000800 */
[----:B----4-:R-:W-:Y:S01]  /*f160*/  FADD.FTZ R0, R25, R0 ;  /* 0x0000000019007221 */ /* 0x010fe20000010000 */
[----:B------:R-:W-:-:S06]  /*f170*/  F2FP.F16.F32.PACK_AB R9, R55, R54 ;  /* 0x000000363709723e */ /* 0x000fcc00000000ff */
[----:B------:R-:W4:Y:S01]  /*f180*/  MUFU.EX2 R102, R104 ;  /* 0x0000006800667308 */ /* 0x000f220000000800 */
[----:B------:R-:W-:-:S07]  /*f190*/  F2FP.F16.F32.PACK_AB R10, R32, R29 ;  /* 0x0000001d200a723e */ /* 0x000fce00000000ff */
[----:B------:R-:W4:Y:S01]  /*f1a0*/  MUFU.EX2 R106, R106 ;  /* 0x0000006a006a7308 */ /* 0x000f220000000800 */
[----:B------:R-:W-:Y:S02]  /*f1b0*/  F2FP.F16.F32.PACK_AB R11, R57, R56 ;  /* 0x00000038390b723e */ /* 0x000fe400000000ff */
[----:B------:R-:W-:Y:S01]  /*f1c0*/  F2FP.F16.F32.PACK_AB R28, R31, R65 ;  /* 0x000000411f1c723e */ /* 0x000fe200000000ff */
[----:B0-----:R-:W-:Y:S01]  /*f1d0*/  FADD.FTZ R4, R100, R33 ;  /* 0x0000002164047221 */ /* 0x001fe20000010000 */
[----:B------:R-:W-:-:S03]  /*f1e0*/  F2FP.F16.F32.PACK_AB R29, R59, R58 ;  /* 0x0000003a3b1d723e */ /* 0x000fc600000000ff */
[----:B------:R-:W0:Y:S01]  /*f1f0*/  MUFU.EX2 R103, R108 ;  /* 0x0000006c00677308 */ /* 0x000e220000000800 */
[----:B------:R-:W-:Y:S02]  /*f200*/  F2FP.F16.F32.PACK_AB R30, R30, R76 ;  /* 0x0000004c1e1e723e */ /* 0x000fe400000000ff */
[----:B------:R-:W-:-:S05]  /*f210*/  F2FP.F16.F32.PACK_AB R31, R61, R60 ;  /* 0x0000003c3d1f723e */ /* 0x000fca00000000ff */
[----:B------:R-:W0:Y:S01]  /*f220*/  MUFU.EX2 R105, R111 ;  /* 0x0000006f00697308 */ /* 0x000e220000000800 */
[----:B------:R-:W-:Y:S01]  /*f230*/  FADD.FTZ R0, R75, R0 ;  /* 0x000000004b007221 */ /* 0x000fe20000010000 */
[----:B------:R1:W-:Y:S06]  /*f240*/  STSM.16.M88.4 [R38+0x6000], R8 ;  /* 0x0060000826007844 */ /* 0x0003ec0000000200 */
[----:B------:R-:W0:Y:S01]  /*f250*/  MUFU.EX2 R104, R109 ;  /* 0x0000006d00687308 */ /* 0x000e220000000800 */
[----:B------:R4:W-:Y:S07]  /*f260*/  STSM.16.M88.4 [R36+0x6000], R28 ;  /* 0x0060001c24007844 */ /* 0x0009ee0000000200 */
[----:B------:R-:W0:Y:S01]  /*f270*/  MUFU.EX2 R107, R107 ;  /* 0x0000006b006b7308 */ /* 0x000e220000000800 */
[----:B-1----:R-:W-:-:S07]  /*f280*/  FADD.FTZ R11, R101, R4 ;  /* 0x00000004650b7221 */ /* 0x002fce0000010000 */
[----:B------:R-:W-:Y:S01]  /*f290*/  MUFU.EX2 R21, R112 ;  /* 0x0000007000157308 */ /* 0x000fe20000000800 */
[----:B----4-:R-:W-:-:S07]  /*f2a0*/  FADD.FTZ R29, R27, R0 ;  /* 0x000000001b1d7221 */ /* 0x010fce0000010000 */
[----:B------:R-:W1:Y:S08]  /*f2b0*/  MUFU.EX2 R97, R113 ;  /* 0x0000007100617308 */ /* 0x000e700000000800 */
[----:B------:R-:W-:Y:S08]  /*f2c0*/  MUFU.EX2 R33, R114 ;  /* 0x0000007200217308 */ /* 0x000ff00000000800 */
[----:B------:R-:W4:Y:S01]  /*f2d0*/  MUFU.EX2 R110, R110 ;  /* 0x0000006e006e7308 */ /* 0x000f220000000800 */
[----:B------:R-:W-:Y:S01]  /*f2e0*/  FADD.FTZ R4, R102, R11 ;  /* 0x0000000b66047221 */ /* 0x000fe20000010000 */
[----:B------:R-:W-:Y:S01]  /*f2f0*/  FADD.FTZ R0, R106, R29 ;  /* 0x0000001d6a007221 */ /* 0x000fe20000010000 */
[----:B------:R-:W-:-:S02]  /*f300*/  F2FP.F16.F32.PACK_AB R12, R78, R20 ;  /* 0x000000144e0c723e */ /* 0x000fc400000000ff */
[----:B0-----:R-:W-:Y:S01]  /*f310*/  FADD.FTZ R31, R103, R4 ;  /* 0x00000004671f7221 */ /* 0x001fe20000010000 */
[----:B------:R-:W-:Y:S01]  /*f320*/  FADD.FTZ R0, R105, R0 ;  /* 0x0000000069007221 */ /* 0x000fe20000010000 */
[----:B------:R-:W-:Y:S02]  /*f330*/  F2FP.F16.F32.PACK_AB R13, R67, R66 ;  /* 0x00000042430d723e */ /* 0x000fe400000000ff */
[----:B------:R-:W-:Y:S02]  /*f340*/  F2FP.F16.F32.PACK_AB R14, R82, R79 ;  /* 0x0000004f520e723e */ /* 0x000fe400000000ff */
[----:B------:R-:W-:Y:S01]  /*f350*/  F2FP.F16.F32.PACK_AB R15, R69, R68 ;  /* 0x00000044450f723e */ /* 0x000fe200000000ff */
[----:B------:R-:W-:Y:S01]  /*f360*/  FADD.FTZ R4, R104, R31 ;  /* 0x0000001f68047221 */ /* 0x000fe20000010000 */
[----:B------:R-:W-:Y:S01]  /*f370*/  F2FP.F16.F32.PACK_AB R8, R90, R83 ;  /* 0x000000535a08723e */ /* 0x000fe200000000ff */
[----:B------:R-:W-:Y:S01]  /*f380*/  FADD.FTZ R0, R107, R0 ;  /* 0x000000006b007221 */ /* 0x000fe20000010000 */
[----:B------:R-:W-:-:S02]  /*f390*/  F2FP.F16.F32.PACK_AB R9, R71, R70 ;  /* 0x000000464709723e */ /* 0x000fc400000000ff */
[----:B------:R-:W-:Y:S02]  /*f3a0*/  F2FP.F16.F32.PACK_AB R10, R98, R91 ;  /* 0x0000005b620a723e */ /* 0x000fe400000000ff */
[----:B------:R-:W-:Y:S02]  /*f3b0*/  F2FP.F16.F32.PACK_AB R11, R73, R72 ;  /* 0x00000048490b723e */ /* 0x000fe400000000ff */
[----:B------:R-:W-:Y:S02]  /*f3c0*/  F2FP.F16.F32.PACK_AB R24, R100, R99 ;  /* 0x000000636418723e */ /* 0x000fe400000000ff */
[----:B------:R-:W-:Y:S02]  /*f3d0*/  F2FP.F16.F32.PACK_AB R25, R75, R25 ;  /* 0x000000194b19723e */ /* 0x000fe400000000ff */
[----:B------:R-:W-:Y:S02]  /*f3e0*/  F2FP.F16.F32.PACK_AB R26, R102, R101 ;  /* 0x00000065661a723e */ /* 0x000fe400000000ff */
[----:B------:R-:W-:-:S02]  /*f3f0*/  F2FP.F16.F32.PACK_AB R27, R106, R27 ;  /* 0x0000001b6a1b723e */ /* 0x000fc400000000ff */
[----:B------:R-:W-:Y:S02]  /*f400*/  F2FP.F16.F32.PACK_AB R105, R107, R105 ;  /* 0x000000696b69723e */ /* 0x000fe400000000ff */
[----:B------:R-:W-:Y:S02]  /*f410*/  F2FP.F16.F32.PACK_AB R104, R104, R103 ;  /* 0x000000676868723e */ /* 0x000fe400000000ff */
[----:B-1----:R-:W-:Y:S02]  /*f420*/  F2FP.F16.F32.PACK_AB R106, R97, R21 ;  /* 0x00000015616a723e */ /* 0x002fe400000000ff */
[----:B----4-:R-:W-:Y:S01]  /*f430*/  F2FP.F16.F32.PACK_AB R107, R110, R33 ;  /* 0x000000216e6b723e */ /* 0x010fe200000000ff */
[----:B------:R-:W-:Y:S04]  /*f440*/  STSM.16.M88.4 [R115+0x2a800], R12 ;  /* 0x02a8000c73007844 */ /* 0x000fe80000000200 */
[----:B--2---:R0:W-:Y:S04]  /*f450*/  STSM.16.M88.4 [R37], R8 ;  /* 0x0000000825007844 */ /* 0x0041e80000000200 */
[----:B------:R-:W-:Y:S04]  /*f460*/  STSM.16.M88.4 [R38+0xc000], R24 ;  /* 0x00c0001826007844 */ /* 0x000fe80000000200 */
[----:B------:R-:W-:Y:S01]  /*f470*/  STSM.16.M88.4 [R36+0xc000], R104 ;  /* 0x00c0006824007844 */ /* 0x000fe20000000200 */
[----:B------:R-:W-:Y:S01]  /*f480*/  @!PT LDS RZ, [RZ] ;  /* 0x00000000fffff984 */ /* 0x000fe20000000800 */
[----:B------:R-:W-:Y:S01]  /*f490*/  @!PT LDS RZ, [RZ] ;  /* 0x00000000fffff984 */ /* 0x000fe20000000800 */
[----:B------:R-:W-:Y:S01]  /*f4a0*/  @!PT LDS RZ, [RZ] ;  /* 0x00000000fffff984 */ /* 0x000fe20000000800 */
[----:B------:R-:W-:Y:S01]  /*f4b0*/  @!PT LDS RZ, [RZ] ;  /* 0x00000000fffff984 */ /* 0x000fe20000000800 */
[----:B------:R1:W-:Y:S06]  /*f4c0*/  MEMBAR.ALL.CTA ;  /* 0x0000000000007992 */ /* 0x0003ec0000008000 */
[----:B-1----:R-:W1:Y:S01]  /*f4d0*/  FENCE.VIEW.ASYNC.S ;  /* 0x00000000000073c6 */ /* 0x002e620000000000 */
[----:B------:R-:W-:Y:S01]  /*f4e0*/  FADD.FTZ R0, R33, R0 ;  /* 0x0000000021007221 */ /* 0x000fe20000010000 */
[----:B---3--:R-:W-:-:S03]  /*f4f0*/  ISETP.GT.AND P2, PT, R35, RZ, PT ;  /* 0x000000ff2300720c */ /* 0x008fc60003f44270 */
[----:B------:R-:W-:Y:S01]  /*f500*/  FADD.FTZ R0, R110, R0 ;  /* 0x000000006e007221 */ /* 0x000fe20000010000 */
[----:B------:R-:W-:-:S04]  /*f510*/  FADD.FTZ R4, R21, R4 ;  /* 0x0000000415047221 */ /* 0x000fc80000010000 */
[----:B------:R2:W-:Y:S01]  /*f520*/  STL [R1+0x2c], R0 ;  /* 0x00002c0001007387 */ /* 0x0005e20000100800 */
[-C--:B------:R-:W-:Y:S01]  /*f530*/  FMUL.FTZ R120, R120, R7.reuse ;  /* 0x0000000778787220 */ /* 0x080fe20000410000 */
[-C--:B------:R-:W-:Y:S01]  /*f540*/  FMUL.FTZ R121, R121, R7.reuse ;  /* 0x0000000779797220 */ /* 0x080fe20000410000 */
[-C--:B------:R-:W-:Y:S01]  /*f550*/  FMUL.FTZ R124, R124, R7.reuse ;  /* 0x000000077c7c7220 */ /* 0x080fe20000410000 */
[----:B0-----:R0:W5:Y:S01]  /*f560*/  LDL R8, [R1+0x30] ;  /* 0x0000300001087983 */ /* 0x0011620000100800 */
[-C--:B------:R-:W-:Y:S01]  /*f570*/  FMUL.FTZ R125, R125, R7.reuse ;  /* 0x000000077d7d7220 */ /* 0x080fe20000410000 */
[----:B--2---:R-:W-:Y:S02]  /*f580*/  VIADD R0, R35, 0xffffffff ;  /* 0xffffffff23007836 */ /* 0x004fe40000000000 */
        /* <DEDUP_REMOVED lines=28> */
[----:B------:R2:W-:Y:S01]  /*f750*/  STL [R1+0x28], R0 ;  /* 0x0000280001007387 */ /* 0x0005e20000100800 */
[----:B------:R-:W-:Y:S01]  /*f760*/  FADD.FTZ R4, R97, R4 ;  /* 0x0000000461047221 */ /* 0x000fe20000010000 */
[----:B------:R-:W-:Y:S01]  /*f770*/  MOV R3, R34 ;  /* 0x0000002200037202 */ /* 0x000fe20000000f00 */
[----:B------:R-:W-:-:S02]  /*f780*/  IMAD.MOV.U32 R7, RZ, RZ, R5 ;  /* 0x000000ffff077224 */ /* 0x000fc400078e0005 */
[----:B--2---:R-:W-:Y:S01]  /*f790*/  IMAD.MOV.U32 R0, RZ, RZ, R152 ;  /* 0x000000ffff007224 */ /* 0x004fe200078e0098 */
[----:B-1----:R-:W-:Y:S01]  /*f7a0*/  NOP ;  /* 0x0000000000007918 */ /* 0x002fe20000000000 */
[----:B0-----:R-:W-:Y:S05]  /*f7b0*/  @P2 BRA `(.L_x_502) ;  /* 0xffffffc000a42947 */ /* 0x001fea000383ffff */
.L_x_492:
[----:B------:R-:W-:Y:S05]  /*f7c0*/  WARPSYNC.ALL ;  /* 0x0000000000007948 */ /* 0x000fea0003800000 */
[----:B------:R-:W-:Y:S06]  /*f7d0*/  BAR.ARV 0x8, 0x200 ;  /* 0x0208000000007b1d */ /* 0x000fec0000002000 */
[----:B------:R-:W-:Y:S05]  /*f7e0*/  @!P0 BRA `(.L_x_503) ;  /* 0x0000000000048947 */ /* 0x000fea0003800000 */
[----:B------:R-:W-:Y:S01]  /*f7f0*/  BPT.TRAP 0x1 ;  /* 0x000000040000795c */ /* 0x000fe20000300000 */
.L_x_503:
[----:B------:R-:W2:Y:S01]  /*f800*/  LDL R0, [R1+0x30] ;  /* 0x0000300001007983 */ /* 0x000ea20000100800 */
[----:B------:R-:W-:Y:S01]  /*f810*/  IMAD R11, R152, 0x8, R2 ;  /* 0x00000008980b7824 */ /* 0x000fe200078e0202 */
[----:B--2---:R-:W-:-:S04]  /*f820*/  SHF.L.U32 R0, R0, 0x1f, RZ ;  /* 0x0000001f00007819 */ /* 0x004fc800000006ff */
[----:B------:R0:W1:Y:S01]  /*f830*/  SYNCS.PHASECHK.TRANS64.TRYWAIT P2, [R11+URZ+0x30850], R0 ;  /* 0x030850000b0075a7 */ /* 0x000062000804017f */
[----:B------:R-:W-:Y:S05]  /*f840*/  @!P0 BRA `(.L_x_504) ;  /* 0x0000000000048947 */ /* 0x000fea0003800000 */
[----:B------:R-:W-:Y:S01]  /*f850*/  BPT.TRAP 0x1 ;  /* 0x000000040000795c */ /* 0x000fe20000300000 */
.L_x_504:
[----:B------:R-:W2:Y:S01]  /*f860*/  LDL.LU R3, [R1+0x74] ;  /* 0x0000740001037983 */ /* 0x000ea20000300800 */
[----:B------:R-:W-:-:S04]  /*f870*/  IADD3 R2, R2, 0x400, RZ ;  /* 0x0000040002027810 */ /* 0x000fc80007ffe0ff */
[----:B------:R-:W-:-:S04]  /*f880*/  SHF.R.U32.HI R2, RZ, 0x4, R2 ;  /* 0x00000004ff027819 */ /* 0x000fc80000011602 */
[----:B------:R-:W-:Y:S01]  /*f890*/  LOP3.LUT R9, R2, 0x3fff, RZ, 0xc0, !PT ;  /* 0x00003fff02097812 */ /* 0x000fe200078ec0ff */
[----:B--2---:R-:W-:-:S05]  /*f8a0*/  VIADD R3, R3, 0x1e800 ;  /* 0x0001e80003037836 */ /* 0x004fca0000000000 */
[----:B------:R-:W-:-:S04]  /*f8b0*/  SHF.R.U32.HI R3, RZ, 0x4, R3 ;  /* 0x00000004ff037819 */ /* 0x000fc80000011603 */
[----:B------:R-:W-:Y:S01]  /*f8c0*/  LOP3.LUT R3, R3, 0x3fff, RZ, 0xc0, !PT ;  /* 0x00003fff03037812 */ /* 0x000fe200078ec0ff */
[----:B-1----:R-:W-:Y:S06]  /*f8d0*/  @P2 BRA `(.L_x_505) ;  /* 0x0000000000082947 */ /* 0x002fec0003800000 */
[----:B------:R-:W1:Y:S02]  /*f8e0*/  SYNCS.PHASECHK.TRANS64.TRYWAIT P0, [R11+URZ+0x30850], R0 ;  /* 0x030850000b0075a7 */ /* 0x000e64000800017f */
[----:B-1----:R-:W-:Y:S05]  /*f8f0*/  @!P0 BRA `(.L_x_506) ;  /* 0x0000008c00dc8947 */ /* 0x002fea0003800000 */
.L_x_505:
[----:B------:R-:W-:Y:S01]  /*f900*/  LOP3.LUT R2, R3, 0x10000, RZ, 0xfc, !PT ;  /* 0x0001000003027812 */ /* 0x000fe200078efcff */
[----:B-----5:R-:W-:Y:S01]  /*f910*/  IMAD R8, R152, 0x600, R9 ;  /* 0x0000060098087824 */ /* 0x020fe200078e0209 */
[----:B------:R-:W0:Y:S01]  /*f920*/  LDL.LU R10, [R1+0x2c] ;  /* 0x00002c00010a7983 */ /* 0x000e220000300800 */
[----:B------:R-:W-:Y:S02]  /*f930*/  IMAD.MOV.U32 R3, RZ, RZ, 0x40000040 ;  /* 0x40000040ff037424 */ /* 0x000fe400078e00ff */
[----:B------:R-:W-:Y:S01]  /*f940*/  IMAD.MOV.U32 R9, RZ, RZ, 0x40000040 ;  /* 0x40000040ff097424 */ /* 0x000fe200078e00ff */
[----:B------:R-:W-:Y:S05]  /*f950*/  WARPSYNC.ALL ;  /* 0x0000000000007948 */ /* 0x000fea0003800000 */
[C---:B------:R-:W-:Y:S01]  /*f960*/  R2UR UR4, R2.reuse ;  /* 0x00000000020472ca */ /* 0x040fe200000e0000 */
[----:B------:R-:W-:Y:S01]  /*f970*/  VIADD R14, R2, 0x2 ;  /* 0x00000002020e7836 */ /* 0x000fe20000000000 */
[----:B------:R-:W-:Y:S01]  /*f980*/  R2UR UR5, R3 ;  /* 0x00000000030572ca */ /* 0x000fe200000e0000 */
[----:B------:R-:W-:Y:S01]  /*f990*/  IMAD.MOV.U32 R15, RZ, RZ, 0x40000040 ;  /* 0x40000040ff0f7424 */ /* 0x000fe200078e00ff */
[C---:B------:R-:W-:Y:S01]  /*f9a0*/  R2UR UR6, R8.reuse ;  /* 0x00000000080672ca */ /* 0x040fe200000e0000 */
[----:B------:R-:W-:Y:S01]  /*f9b0*/  IMAD.MOV.U32 R13, RZ, RZ, 0x40000040 ;  /* 0x40000040ff0d7424 */ /* 0x000fe200078e00ff */
[----:B------:R-:W-:Y:S01]  /*f9c0*/  R2UR UR7, R9 ;  /* 0x00000000090772ca */ /* 0x000fe200000e0000 */
[----:B------:R-:W-:Y:S01]  /*f9d0*/  WARPGROUP.ARRIVE ;  /* 0x00000000000079c5 */ /* 0x000fe20000000000 */
[----:B------:R-:W-:Y:S01]  /*f9e0*/  IADD3 R12, R8, 0x80, RZ ;  /* 0x00000080080c7810 */ /* 0x000fe20007ffe0ff */
[----:B------:R-:W2:Y:S01]  /*f9f0*/  LDL.LU R20, [R1+0x30] ;  /* 0x0000300001147983 */ /* 0x000ea20000300800 */
[----:B------:R-:W-:Y:S01]  /*fa00*/  IMAD.MOV.U32 R3, RZ, RZ, 0x40000040 ;  /* 0x40000040ff037424 */ /* 0x000fe200078e00ff */
[----:B------:R-:W-:Y:S01]  /*fa10*/  MOV R27, RZ ;  /* 0x000000ff001b7202 */ /* 0x000fe20000000f00 */
[----:B------:R-:W-:Y:S01]  /*fa20*/  IMAD.MOV.U32 R9, RZ, RZ, 0x40000040 ;  /* 0x40000040ff097424 */ /* 0x000fe200078e00ff */
[----:B------:R-:W3:Y:S01]  /*fa30*/  SHFL.BFLY PT, R7, R4, 0x2, 0x1f ;  /* 0x0c401f0004077f89 */ /* 0x000ee200000e0000 */
[----:B------:R-:W-:-:S05]  /*fa40*/  VIADD R152, R152, 0x1 ;  /* 0x0000000198987836 */ /* 0x000fca0000000000 */
[----:B------:R-:W-:Y:S01]  /*fa50*/  HGMMA.64x64x16.F32 R120, gdesc[UR4].tnspB, R120, gsb0 ;  /* 0x40e00000047879f0 */ /* 0x000fe20008000878 */
[----:B------:R-:W-:Y:S01]  /*fa60*/  R2UR UR4, R14 ;  /* 0x000000000e0472ca */ /* 0x000fe200000e0000 */
[----:B------:R-:W-:Y:S01]  /*fa70*/  VIADD R14, R2, 0x4 ;  /* 0x00000004020e7836 */ /* 0x000fe20000000000 */
[----:B------:R-:W-:Y:S01]  /*fa80*/  R2UR UR5, R15 ;  /* 0x000000000f0572ca */ /* 0x000fe200000e0000 */
[----:B------:R-:W-:Y:S01]  /*fa90*/  IMAD.MOV.U32 R15, RZ, RZ, 0x40000040 ;  /* 0x40000040ff0f7424 */ /* 0x000fe200078e00ff */
[----:B------:R-:W-:Y:S02]  /*faa0*/  R2UR UR6, R12 ;  /* 0x000000000c0672ca */ /* 0x000fe400000e0000 */
[----:B------:R-:W-:Y:S01]  /*fab0*/  R2UR UR7, R13 ;  /* 0x000000000d0772ca */ /* 0x000fe200000e0000 */
[----:B------:R-:W-:Y:S01]  /*fac0*/  IMAD.MOV.U32 R13, RZ, RZ, 0x40000040 ;  /* 0x40000040ff0d7424 */ /* 0x000fe200078e00ff */
[----:B------:R-:W-:Y:S02]  /*fad0*/  IADD3 R12, R8, 0x100, RZ ;  /* 0x00000100080c7810 */ /* 0x000fe40007ffe0ff */
[----:B------:R-:W-:Y:S01]  /*fae0*/  ISETP.NE.AND P0, PT, R152, 0x2, PT ;  /* 0x000000029800780c */ /* 0x000fe20003f05270 */
[----:B---3--:R-:W-:Y:S01]  /*faf0*/  FADD.FTZ R7, R7, R4 ;  /* 0x0000000407077221 */ /* 0x008fe20000010000 */
[----:B------:R-:W-:-:S02]  /*fb00*/  WARPGROUP.DEPBAR.LE gsb0, 0x0 ;  /* 0x00008000000079c5 */ /* 0x000fc40000010000 */
[----:B------:R-:W-:-:S06]  /*fb10*/  WARPGROUP.ARRIVE ;  /* 0x00000000000079c5 */ /* 0x000fcc0000000000 */
        /* <DEDUP_REMOVED lines=8> */
[----:B------:R-:W-:Y:S01]  /*fba0*/  IADD3 R12, R8, 0x180, RZ ;  /* 0x00000180080c7810 */ /* 0x000fe20007ffe0ff */
[----:B------:R-:W-:-:S02]  /*fbb0*/  WARPGROUP.DEPBAR.LE gsb0, 0x0 ;  /* 0x00008000000079c5 */ /* 0x000fc40000010000 */
[----:B------:R-:W-:-:S08]  /*fbc0*/  WARPGROUP.ARRIVE ;  /* 0x00000000000079c5 */ /* 0x000fd00000000000 */
        /* <DEDUP_REMOVED lines=20> */
[----:B01----:R-:W0:Y:S01]  /*fd10*/  SHFL.BFLY PT, R0, R10, 0x2, 0x1f ;  /* 0x0c401f000a007f89 */ /* 0x003e2200000e0000 */
[----:B------:R-:W-:-:S02]  /*fd20*/  WARPGROUP.DEPBAR.LE gsb0, 0x0 ;  /* 0x00008000000079c5 */ /* 0x000fc40000010000 */
[----:B------:R-:W-:-:S07]  /*fd30*/  WARPGROUP.ARRIVE ;  /* 0x00000000000079c5 */ /* 0x000fce0000000000 */
        /* <DEDUP_REMOVED lines=49> */
[----:B------:R-:W-:Y:S01]  /*10050*/  R2UR UR6, R12 ;  /* 0x000000000c0672ca */ /* 0x000fe200000e0000 */
[----:B------:R-:W-:Y:S01]  /*10060*/  VIADD R2, R2, 0xc06 ;  /* 0x00000c0602027836 */ /* 0x000fe20000000000 */
[----:B------:R-:W-:Y:S01]  /*10070*/  R2UR UR7, R13 ;  /* 0x000000000d0772ca */ /* 0x000fe200000e0000 */
[----:B------:R-:W-:Y:S01]  /*10080*/  IMAD.MOV.U32 R13, RZ, RZ, 0x40000040 ;  /* 0x40000040ff0d7424 */ /* 0x000fe200078e00ff */
[C---:B------:R-:W-:Y:S02]  /*10090*/  IADD3 R12, R8.reuse, 0x500, RZ ;  /* 0x00000500080c7810 */ /* 0x040fe40007ffe0ff */
[----:B------:R-:W-:Y:S01]  /*100a0*/  IADD3 R8, R8, 0x580, RZ ;  /* 0x0000058008087810 */ /* 0x000fe20007ffe0ff */
[----:B------:R-:W-:-:S02]  /*100b0*/  WARPGROUP.DEPBAR.LE gsb0, 0x0 ;  /* 0x00008000000079c5 */ /* 0x000fc40000010000 */
[----:B------:R-:W-:-:S06]  /*100c0*/  WARPGROUP.ARRIVE ;  /* 0x00000000000079c5 */ /* 0x000fcc0000000000 */
[----:B------:R-:W-:Y:S01]  /*100d0*/  HGMMA.64x64x16.F32 R120, gdesc[UR4].tnspB, R120, gsb0 ;  /* 0x40e00000047879f0 */ /* 0x000fe20008000878 */
[----:B------:R-:W-:Y:S02]  /*100e0*/  R2UR UR4, R14 ;  /* 0x000000000e0472ca */ /* 0x000fe400000e0000 */
[----:B------:R-:W-:Y:S02]  /*100f0*/  R2UR UR5, R15 ;  /* 0x000000000f0572ca */ /* 0x000fe400000e0000 */
[----:B------:R-:W-:Y:S02]  /*10100*/  R2UR UR6, R12 ;  /* 0x000000000c0672ca */ /* 0x000fe400000e0000 */
[----:B------:R-:W-:Y:S01]  /*10110*/  R2UR UR7, R13 ;  /* 0x000000000d0772ca */ /* 0x000fe200000e0000 */
[----:B------:R-:W-:Y:S02]  /*10120*/  WARPGROUP.DEPBAR.LE gsb0, 0x0 ;  /* 0x00008000000079c5 */ /* 0x000fe40000010000 */
[----:B------:R-:W-:-:S10]  /*10130*/  WARPGROUP.ARRIVE ;  /* 0x00000000000079c5 */ /* 0x000fd40000000000 */
[----:B------:R-:W-:Y:S01]  /*10140*/  HGMMA.64x64x16.F32 R120, gdesc[UR4].tnspB, R120, gsb0 ;  /* 0x40e00000047879f0 */ /* 0x000fe20008000878 */
[----:B------:R-:W-:Y:S01]  /*10150*/  R2UR UR4, R2 ;  /* 0x00000000020472ca */ /* 0x000fe200000e0000 */
[----:B0-----:R-:W-:Y:S01]  /*10160*/  FADD.FTZ R2, R0, R10 ;  /* 0x0000000a00027221 */ /* 0x001fe20000010000 */
[----:B------:R-:W-:Y:S01]  /*10170*/  R2UR UR5, R3 ;  /* 0x00000000030572ca */ /* 0x000fe200000e0000 */
[----:B------:R-:W0:Y:S01]  /*10180*/  SHFL.BFLY PT, R0, R7, 0x1, 0x1f ;  /* 0x0c201f0007007f89 */ /* 0x000e2200000e0000 */
[----:B------:R-:W-:Y:S02]  /*10190*/  R2UR UR6, R8 ;  /* 0x00000000080672ca */ /* 0x000fe400000e0000 */
[----:B------:R-:W-:Y:S01]  /*101a0*/  R2UR UR7, R9 ;  /* 0x00000000090772ca */ /* 0x000fe200000e0000 */
[----:B------:R-:W1:Y:S01]  /*101b0*/  SHFL.BFLY PT, R3, R2, 0x1, 0x1f ;  /* 0x0c201f0002037f89 */ /* 0x000e6200000e0000 */
[----:B0-----:R-:W-:Y:S01]  /*101c0*/  FADD.FTZ R10, R7, R0 ;  /* 0x00000000070a7221 */ /* 0x001fe20000010000 */
[----:B------:R-:W-:Y:S01]  /*101d0*/  SEL R0, RZ, 0x1, P0 ;  /* 0x00000001ff007807 */ /* 0x000fe20000000000 */
[----:B-1----:R-:W-:-:S03]  /*101e0*/  FADD.FTZ R13, R2, R3 ;  /* 0x00000003020d7221 */ /* 0x002fc60000010000 */
[----:B------:R-:W-:Y:S02]  /*101f0*/  FSETP.NE.FTZ.AND P2, PT, R10, RZ, PT ;  /* 0x000000ff0a00720b */ /* 0x000fe40003f55000 */
[----:B--2---:R-:W-:Y:S02]  /*10200*/  LOP3.LUT R20, R20, R0, RZ, 0x3c, !PT ;  /* 0x0000000014147212 */ /* 0x004fe400078e3cff */
[----:B------:R-:W-:-:S09]  /*10210*/  FSETP.NE.FTZ.AND P3, PT, R13, RZ, PT ;  /* 0x000000ff0d00720b */ /* 0x000fd20003f75000 */
[----:B------:R-:W0:Y:S08]  /*10220*/  @P2 MUFU.LG2 R3, R10 ;  /* 0x0000000a00032308 */ /* 0x000e300000000c00 */
[----:B------:R1:W-:Y:S01]  /*10230*/  @P2 MUFU.RCP R27, R10 ;  /* 0x0000000a001b2308 */ /* 0x0003e20000001000 */
[----:B------:R-:W-:-:S07]  /*10240*/  IMAD.MOV.U32 R4, RZ, RZ, RZ ;  /* 0x000000ffff047224 */ /* 0x000fce00078e00ff */
[----:B------:R-:W2:Y:S01]  /*10250*/  @P3 MUFU.LG2 R8, R13 ;  /* 0x0000000d00083308 */ /* 0x000ea20000000c00 */
[----:B-1----:R-:W3:Y:S01]  /*10260*/  LDL.LU R10, [R1+0x98] ;  /* 0x00009800010a7983 */ /* 0x002ee20000300800 */
[----:B------:R-:W-:Y:S02]  /*10270*/  WARPGROUP.DEPBAR.LE gsb0, 0x0 ;  /* 0x00008000000079c5 */ /* 0x000fe40000010000 */
[----:B------:R-:W-:-:S06]  /*10280*/  WARPGROUP.ARRIVE ;  /* 0x00000000000079c5 */ /* 0x000fcc0000000000 */
[----:B------:R-:W-:Y:S01]  /*10290*/  HGMMA.64x64x16.F32 R120, gdesc[UR4].tnspB, R120, gsb0 ;  /* 0x40e00000047879f0 */ /* 0x000fe20008000878 */
[----:B------:R1:W-:Y:S01]  /*102a0*/  STL [R1+0x30], R20 ;  /* 0x0000301401007387 */ /* 0x0003e20000100800 */
[----:B------:R-:W4:Y:S01]  /*102b0*/  @P3 MUFU.RCP R4, R13 ;  /* 0x0000000d00043308 */ /* 0x000f220000001000 */
[----:B------:R-:W-:Y:S02]  /*102c0*/  @!P1 VIADD R9, R11, 0x30860 ;  /* 0x000308600b099836 */ /* 0x000fe40000000000 */
[C---:B------:R-:W-:Y:S01]  /*102d0*/  @P2 FMUL.FTZ R2, R6.reuse, 0.69314718246459960938 ;  /* 0x3f31721806022820 */ /* 0x040fe20000410000 */
[----:B------:R-:W-:Y:S01]  /*102e0*/  @P3 FMUL.FTZ R6, R6, 0.69314718246459960938 ;  /* 0x3f31721806063820 */ /* 0x000fe20000410000 */
[----:B0-----:R-:W-:Y:S01]  /*102f0*/  @P2 FMUL.FTZ R3, R3, 0.69314718246459960938 ;  /* 0x3f31721803032820 */ /* 0x001fe20000410000 */
[----:B--2---:R-:W-:Y:S01]  /*10300*/  @P3 FMUL.FTZ R7, R8, 0.69314718246459960938 ;  /* 0x3f31721808073820 */ /* 0x004fe20000410000 */
[----:B------:R-:W-:Y:S01]  /*10310*/  @!P1 PRMT R9, RZ, 0x654, R9 ;  /* 0x00000654ff099816 */ /* 0x000fe20000000009 */
[----:B------:R-:W-:Y:S01]  /*10320*/  IMAD.MOV.U32 R31, RZ, RZ, -0x800000 ;  /* 0xff800000ff1f7424 */ /* 0x000fe200078e00ff */
[----:B------:R-:W-:Y:S01]  /*10330*/  MOV R0, 0xff800000 ;  /* 0xff80000000007802 */ /* 0x000fe20000000f00 */
[----:B------:R-:W-:Y:S01]  /*10340*/  @P2 FFMA.FTZ R31, R2, R5, R3 ;  /* 0x00000005021f2223 */ /* 0x000fe20000010003 */
[----:B------:R-:W-:Y:S01]  /*10350*/  @P3 FFMA.FTZ R0, R6, R34, R7 ;  /* 0x0000002206003223 */ /* 0x000fe20000010007 */
[----:B------:R-:W-:Y:S01]  /*10360*/  SEL R152, R152, RZ, P0 ;  /* 0x000000ff98987207 */ /* 0x000fe20000000000 */
[----:B------:R-:W-:-:S02]  /*10370*/  WARPGROUP.DEPBAR.LE gsb0, 0x0 ;  /* 0x00008000000079c5 */ /* 0x000fc40000010000 */
[----:B------:R1:W-:Y:S01]  /*10380*/  @!P1 SYNCS.ARRIVE.TRANS64.RED.A1T0 RZ, [R9+URZ], RZ ;  /* 0x000000ff09ff99a7 */ /* 0x0003e2000810043f */
        /* <DEDUP_REMOVED lines=16> */
[----:B------:R-:W-:Y:S01]  /*10490*/  PLOP3.LUT P1, PT, PT, PT, PT, 0x8, 0x0 ;  /* 0x000000000000781c */ /* 0x000fe20003f2e170 */
[-C--:B----4-:R-:W-:Y:S01]  /*104a0*/  FMUL.FTZ R60, R122, R4.reuse ;  /* 0x000000047a3c7220 */ /* 0x090fe20000410000 */
        /* <DEDUP_REMOVED lines=15> */
[----:B---3--:R-:W-:-:S05]  /*105a0*/  VIADD R10, R10, 0x1 ;  /* 0x000000010a0a7836 */ /* 0x008fca0000000000 */
[----:B------:R1:W-:Y:S02]  /*105b0*/  STL [R1+0x98], R10 ;  /* 0x0000980a01007387 */ /* 0x0003e40000100800 */
.L_x_456:
[----:B------:R-:W2:Y:S01]  /*105c0*/  LDL R65, [R1+0x90] ;  /* 0x0000900001417983 */ /* 0x000ea20000100800 */
[----:B------:R-:W-:Y:S05]  /*105d0*/  WARPSYNC.ALL ;  /* 0x0000000000007948 */ /* 0x000fea0003800000 */
[----:B------:R-:W0:Y:S01]  /*105e0*/  S2R R2, SR_TID.X ;  /* 0x0000000000027919 */ /* 0x000e220000002100 */
[----:B------:R-:W3:Y:S01]  /*105f0*/  S2UR UR5, SR_CgaCtaId ;  /* 0x00000000000579c3 */ /* 0x000ee20000008800 */
[----:B------:R-:W-:Y:S01]  /*10600*/  UMOV UR4, 0x400 ;  /* 0x0000040000047882 */ /* 0x000fe20000000000 */
[----:B------:R-:W-:Y:S01]  /*10610*/  BSSY B0, `(.L_x_507) ;  /* 0x000018c000007945 */ /* 0x000fe20003800000 */
[----:B---3--:R-:W-:Y:S01]  /*10620*/  ULEA UR4, UR5, UR4, 0x18 ;  /* 0x0000000405047291 */ /* 0x008fe2000f8ec03f */
[----:B0-----:R-:W-:-:S05]  /*10630*/  VIADD R66, R2, 0xffffff80 ;  /* 0xffffff8002427836 */ /* 0x001fca0000000000 */
[----:B------:R-:W-:Y:S01]  /*10640*/  IMAD.U32 R2, RZ, RZ, UR4 ;  /* 0x00000004ff027e24 */ /* 0x000fe2000f8e00ff */
[----:B------:R-:W-:Y:S01]  /*10650*/  BAR.SYNC.DEFER_BLOCKING 0x5, 0x200 ;  /* 0x0148000000007b1d */ /* 0x000fe20000010000 */
[----:B------:R-:W-:-:S04]  /*10660*/  SHF.R.S32.HI R3, RZ, 0x1f, R66 ;  /* 0x0000001fff037819 */ /* 0x000fc80000011442 */
[----:B------:R-:W-:-:S04]  /*10670*/  LEA.HI R30, R3, R66, RZ, 0x3 ;  /* 0x00000042031e7211 */ /* 0x000fc800078f18ff */
[----:B------:R-:W-:Y:S02]  /*10680*/  LOP3.LUT R3, R30, 0xfffffff8, RZ, 0xc0, !PT ;  /* 0xfffffff81e037812 */ /* 0x000fe400078ec0ff */
[----:B------:R-:W-:Y:S02]  /*10690*/  SHF.R.S32.HI R30, RZ, 0x3, R30 ;  /* 0x00000003ff1e7819 */ /* 0x000fe4000001141e */
[----:B------:R-:W-:-:S05]  /*106a0*/  IADD3 R3, R66, -R3, RZ ;  /* 0x8000000342037210 */ /* 0x000fca0007ffe0ff */
[----:B------:R-:W-:Y:S01]  /*106b0*/  IMAD.SHL.U32 R29, R3, 0x8, RZ ;  /* 0x00000008031d7824 */ /* 0x000fe200078e00ff */
[----:B------:R0:W3:Y:S04]  /*106c0*/  LDS.128 R32, [R2+0x308d0] ;  /* 0x0308d00002207984 */ /* 0x0000e80000000c00 */
[----:B------:R-:W-:Y:S01]  /*106d0*/  SHF.R.S32.HI R28, RZ, 0x1f, R29 ;  /* 0x0000001fff1c7819 */ /* 0x000fe2000001141d */
[----:B------:R-:W-:Y:S06]  /*106e0*/  BAR.ARV 0x4, 0x200 ;  /* 0x0108000000007b1d */ /* 0x000fec0000002000 */
[----:B--2--5:R-:W-:Y:S01]  /*106f0*/  SHF.R.S32.HI R24, RZ, 0x1f, R65 ;  /* 0x0000001fff187819 */ /* 0x024fe20000011441 */
[----:B------:R-:W-:-:S03]  /*10700*/  IMAD.SHL.U32 R62, R65, 0x4, RZ ;  /* 0x00000004413e7824 */ /* 0x000fc600078e00ff */
[----:B------:R-:W-:Y:S01]  /*10710*/  SHF.L.U64.HI R64, R65, 0x2, R24 ;  /* 0x0000000241407819 */ /* 0x000fe20000010218 */
[----:B0--3--:R-:W-:Y:S06]  /*10720*/  @P1 BRA `(.L_x_508) ;  /* 0x0000000c00a01947 */ /* 0x009fec0003800000 */
[----:B------:R-:W2:Y:S01]  /*10730*/  LDL R4, [R1+0xb0] ;  /* 0x0000b00001047983 */ /* 0x000ea20000100800 */
[----:B------:R-:W0:Y:S01]  /*10740*/  S2R R5, SR_SWINHI ;  /* 0x0000000000057919 */ /* 0x000e220000002f00 */
[----:B------:R-:W-:Y:S05]  /*10750*/  WARPSYNC.ALL ;  /* 0x0000000000007948 */ /* 0x000fea0003800000 */
[----:B------:R-:W-:Y:S01]  /*10760*/  F2FP.F16.F32.PACK_AB R12, R12, R59 ;  /* 0x0000003b0c0c723e */ /* 0x000fe200000000ff */
[----:B------:R-:W-:Y:S01]  /*10770*/  ULDC.64 UR4, c[0x0][0xc00] ;  /* 0x0003000000047ab9 */ /* 0x000fe20000000a00 */
[----:B------:R-:W-:Y:S01]  /*10780*/  F2FP.F16.F32.PACK_AB R13, R13, R60 ;  /* 0x0000003c0d0d723e */ /* 0x000fe200000000ff */
[----:B------:R-:W3:Y:S01]  /*10790*/  LDL R67, [R1+0xac] ;  /* 0x0000ac0001437983 */ /* 0x000ee20000100800 */
[----:B------:R-:W-:-:S03]  /*107a0*/  F2FP.F16.F32.PACK_AB R14, R14, R57 ;  /* 0x000000390e0e723e */ /* 0x000fc600000000ff */
[----:B------:R-:W3:Y:S01]  /*107b0*/  LDL R66, [R1+0x9c] ;  /* 0x00009c0001427983 */ /* 0x000ee20000100800 */
[----:B-1----:R-:W-:Y:S02]  /*107c0*/  MOV R20, R2 ;  /* 0x0000000200147202 */ /* 0x002fe40000000f00 */
[----:B0-----:R-:W-:Y:S02]  /*107d0*/  MOV R21, R5 ;  /* 0x0000000500157202 */ /* 0x001fe40000000f00 */
[----:B------:R-:W-:Y:S01]  /*107e0*/  F2FP.F16.F32.PACK_AB R15, R15, R58 ;  /* 0x0000003a0f0f723e */ /* 0x000fe200000000ff */
[----:B------:R-:W-:Y:S01]  /*107f0*/  BAR.SYNC.DEFER_BLOCKING 0x1, 0x180 ;  /* 0x0046000000007b1d */ /* 0x000fe20000010000 */
[----:B--2---:R-:W-:-:S03]  /*10800*/  IMAD.WIDE R10, R4, 0x2, R20 ;  /* 0x00000002040a7825 */ /* 0x004fc600078e0214 */
[C---:B------:R-:W-:Y:S02]  /*10810*/  LOP3.LUT R9, R10.reuse, 0x380, RZ, 0xc0, !PT ;  /* 0x000003800a097812 */ /* 0x040fe400078ec0ff */
[C---:B------:R-:W-:Y:S02]  /*10820*/  IADD3 R25, P2, R10.reuse, 0x20, RZ ;  /* 0x000000200a197810 */ /* 0x040fe40007f5e0ff */
[C---:B------:R-:W-:Y:S02]  /*10830*/  IADD3 R63, P0, R10.reuse, 0x60, RZ ;  /* 0x000000600a3f7810 */ /* 0x040fe40007f1e0ff */
[----:B------:R-:W-:Y:S02]  /*10840*/  IADD3 R61, P1, R10, 0x40, RZ ;  /* 0x000000400a3d7810 */ /* 0x000fe40007f3e0ff */
[----:B------:R-:W-:Y:S02]  /*10850*/  SHF.R.U64 R9, R9, 0x3, RZ ;  /* 0x0000000309097819 */ /* 0x000fe400000012ff */
[----:B------:R-:W-:-:S02]  /*10860*/  LOP3.LUT R4, R25, 0x380, RZ, 0xc0, !PT ;  /* 0x0000038019047812 */ /* 0x000fc400078ec0ff */
[----:B------:R-:W-:Y:S02]  /*10870*/  LOP3.LUT R6, R61, 0x380, RZ, 0xc0, !PT ;  /* 0x000003803d067812 */ /* 0x000fe400078ec0ff */
[----:B------:R-:W-:Y:S02]  /*10880*/  LOP3.LUT R32, R63, 0x380, RZ, 0xc0, !PT ;  /* 0x000003803f207812 */ /* 0x000fe400078ec0ff */
[----:B------:R-:W-:Y:S02]  /*10890*/  LOP3.LUT R10, R9, R10, RZ, 0x3c, !PT ;  /* 0x0000000a090a7212 */ /* 0x000fe400078e3cff */
[----:B------:R-:W-:Y:S02]  /*108a0*/  SHF.R.U64 R4, R4, 0x3, RZ ;  /* 0x0000000304047819 */ /* 0x000fe400000012ff */
[----:B------:R-:W-:Y:S02]  /*108b0*/  SHF.R.U64 R6, R6, 0x3, RZ ;  /* 0x0000000306067819 */ /* 0x000fe400000012ff */
[----:B------:R-:W-:-:S02]  /*108c0*/  SHF.R.U64 R32, R32, 0x3, RZ ;  /* 0x0000000320207819 */ /* 0x000fc400000012ff */
[----:B------:R-:W-:Y:S01]  /*108d0*/  MOV R10, R10 ;  /* 0x0000000a000a7202 */ /* 0x000fe20000000f00 */
[--C-:B------:R-:W-:Y:S01]  /*108e0*/  IMAD.X R5, RZ, RZ, R11.reuse, P0 ;  /* 0x000000ffff057224 */ /* 0x100fe200000e060b */
[----:B------:R-:W-:Y:S01]  /*108f0*/  LOP3.LUT R8, R4, R25, RZ, 0x3c, !PT ;  /* 0x0000001904087212 */ /* 0x000fe200078e3cff */
[----:B------:R-:W-:Y:S01]  /*10900*/  IMAD.X R9, RZ, RZ, R11, P2 ;  /* 0x000000ffff097224 */ /* 0x000fe200010e060b */
[----:B------:R-:W-:Y:S02]  /*10910*/  IADD3.X R7, RZ, R11, RZ, P1, !PT ;  /* 0x0000000bff077210 */ /* 0x000fe40000ffe4ff */
[----:B------:R-:W-:Y:S02]  /*10920*/  LOP3.LUT R6, R6, R61, RZ, 0x3c, !PT ;  /* 0x0000003d06067212 */ /* 0x000fe400078e3cff */
[----:B------:R-:W-:Y:S01]  /*10930*/  LOP3.LUT R4, R32, R63, RZ, 0x3c, !PT ;  /* 0x0000003f20047212 */ /* 0x000fe200078e3cff */
[----:B------:R0:W-:Y:S01]  /*10940*/  STSM.16.M88.4 [R10], R12 ;  /* 0x0000000c0a007844 */ /* 0x0001e20000000200 */
[----:B------:R-:W-:Y:S01]  /*10950*/  MOV R57, R6 ;  /* 0x0000000600397202 */ /* 0x000fe20000000f00 */
[----:B------:R-:W1:Y:S01]  /*10960*/  LDC R32, c[0x0][0xbe8] ;  /* 0x0002fa00ff207b82 */ /* 0x000e620000000800 */
[----:B------:R-:W-:-:S02]  /*10970*/  MOV R25, R4 ;  /* 0x0000000400197202 */ /* 0x000fc40000000f00 */
[----:B------:R-:W-:Y:S02]  /*10980*/  ISETP.NE.U32.AND P0, PT, RZ, UR4, PT ;  /* 0x00000004ff007c0c */ /* 0x000fe4000bf05070 */
[----:B------:R-:W-:Y:S02]  /*10990*/  MOV R58, R8 ;  /* 0x00000008003a7202 */ /* 0x000fe40000000f00 */
[----:B------:R-:W-:Y:S02]  /*109a0*/  F2FP.F16.F32.PACK_AB R4, R55, R56 ;  /* 0x000000383704723e */ /* 0x000fe400000000ff */
[----:B------:R-:W-:Y:S02]  /*109b0*/  F2FP.F16.F32.PACK_AB R5, R53, R54 ;  /* 0x000000363505723e */ /* 0x000fe400000000ff */
[----:B------:R-:W-:Y:S02]  /*109c0*/  F2FP.F16.F32.PACK_AB R6, R51, R52 ;  /* 0x000000343306723e */ /* 0x000fe400000000ff */
[----:B0-----:R-:W-:-:S02]  /*109d0*/  F2FP.F16.F32.PACK_AB R12, R26, R39 ;  /* 0x000000271a0c723e */ /* 0x001fc400000000ff */
[----:B------:R-:W-:Y:S02]  /*109e0*/  IADD3 R26, P1, R62, UR4, RZ ;  /* 0x000000043e1a7c10 */ /* 0x000fe4000ff3e0ff */
[----:B------:R-:W-:Y:S02]  /*109f0*/  F2FP.F16.F32.PACK_AB R7, R49, R50 ;  /* 0x000000323107723e */ /* 0x000fe400000000ff */
[----:B------:R-:W-:Y:S02]  /*10a00*/  F2FP.F16.F32.PACK_AB R8, R47, R48 ;  /* 0x000000302f08723e */ /* 0x000fe400000000ff */
[----:B------:R-:W-:Y:S02]  /*10a10*/  F2FP.F16.F32.PACK_AB R9, R45, R46 ;  /* 0x0000002e2d09723e */ /* 0x000fe400000000ff */
[----:B------:R-:W-:Y:S02]  /*10a20*/  F2FP.F16.F32.PACK_AB R10, R43, R44 ;  /* 0x0000002c2b0a723e */ /* 0x000fe400000000ff */
[----:B------:R-:W-:-:S02]  /*10a30*/  F2FP.F16.F32.PACK_AB R11, R41, R42 ;  /* 0x0000002a290b723e */ /* 0x000fc400000000ff */
[----:B------:R-:W-:Y:S02]  /*10a40*/  F2FP.F16.F32.PACK_AB R13, R37, R40 ;  /* 0x00000028250d723e */ /* 0x000fe400000000ff */
[----:B------:R-:W-:Y:S02]  /*10a50*/  F2FP.F16.F32.PACK_AB R14, R27, R38 ;  /* 0x000000261b0e723e */ /* 0x000fe400000000ff */
[----:B------:R-:W-:Y:S02]  /*10a60*/  F2FP.F16.F32.PACK_AB R15, R151, R36 ;  /* 0x00000024970f723e */ /* 0x000fe400000000ff */
[----:B------:R-:W-:Y:S02]  /*10a70*/  ISETP.NE.AND.EX P0, PT, RZ, UR5, PT, P0 ;  /* 0x00000005ff007c0c */ /* 0x000fe4000bf05300 */
[----:B------:R-:W-:Y:S01]  /*10a80*/  IADD3.X R27, R64, UR5, RZ, P1, !PT ;  /* 0x00000005401b7c10 */ /* 0x000fe20008ffe4ff */
[----:B------:R-:W-:Y:S01]  /*10a90*/  ULDC.64 UR4, c[0x0][0xc08] ;  /* 0x0003020000047ab9 */ /* 0x000fe20000000a00 */
[----:B------:R0:W-:Y:S01]  /*10aa0*/  STSM.16.M88.4 [R58], R4 ;  /* 0x000000043a007844 */ /* 0x0001e20000000200 */
[----:B------:R-:W-:-:S03]  /*10ab0*/  ISETP.NE.U32.AND P1, PT, RZ, UR4, PT ;  /* 0x00000004ff007c0c */ /* 0x000fc6000bf25070 */
[----:B------:R2:W-:Y:S01]  /*10ac0*/  STSM.16.M88.4 [R57], R8 ;  /* 0x0000000839007844 */ /* 0x0005e20000000200 */
[----:B------:R-:W-:-:S03]  /*10ad0*/  ISETP.NE.AND.EX P1, PT, RZ, UR5, PT, P1 ;  /* 0x00000005ff007c0c */ /* 0x000fc6000bf25310 */
[----:B------:R3:W-:Y:S01]  /*10ae0*/  STSM.16.M88.4 [R25], R12 ;  /* 0x0000000c19007844 */ /* 0x0007e20000000200 */
[----:B------:R-:W-:Y:S01]  /*10af0*/  IMAD.MOV.U32 R36, RZ, RZ, RZ ;  /* 0x000000ffff247224 */ /* 0x000fe200078e00ff */
[----:B------:R-:W-:Y:S08]  /*10b00*/  BAR.SYNC.DEFER_BLOCKING 0x1, 0x180 ;  /* 0x0046000000007b1d */ /* 0x000ff00000010000 */
[----:B0-----:R-:W-:Y:S01]  /*10b10*/  @P1 IADD3 R4, P3, R62, UR4, RZ ;  /* 0x000000043e041c10 */ /* 0x001fe2000ff7e0ff */
[----:B------:R-:W-:-:S02]  /*10b20*/  ULDC UR4, c[0x0][0xa88] ;  /* 0x0002a20000047ab9 */ /* 0x000fc40000000800 */
[----:B--2---:R-:W-:Y:S01]  /*10b30*/  IMAD.U32 R9, RZ, RZ, UR4 ;  /* 0x00000004ff097e24 */ /* 0x004fe2000f8e00ff */
[----:B------:R-:W-:Y:S01]  /*10b40*/  @P1 IADD3.X R5, R64, UR5, RZ, P3, !PT ;  /* 0x0000000540051c10 */ /* 0x000fe20009ffe4ff */
[----:B------:R0:W5:Y:S04]  /*10b50*/  @P0 LDG.E R36, desc[UR56][R26.64] ;  /* 0x000000381a240981 */ /* 0x000168000c1e1900 */
[----:B------:R0:W5:Y:S01]  /*10b60*/  @P1 LDG.E R9, desc[UR56][R4.64] ;  /* 0x0000003804091981 */ /* 0x000162000c1e1900 */
[----:B-1----:R-:W-:-:S13]  /*10b70*/  ISETP.NE.AND P2, PT, R32, 0x1, PT ;  /* 0x000000012000780c */ /* 0x002fda0003f45270 */
[----:B------:R-:W1:Y:S08]  /*10b80*/  @P2 LDC R6, c[0x0][0xbec] ;  /* 0x0002fb00ff062b82 */ /* 0x000e700000000800 */
[----:B------:R-:W2:Y:S01]  /*10b90*/  @P2 LDC R39, c[0x0][0xbf0] ;  /* 0x0002fc00ff272b82 */ /* 0x000ea20000000800 */
[----:B---3--:R-:W-:Y:S01]  /*10ba0*/  IMAD R15, R66, 0xc0, R67 ;  /* 0x000000c0420f7824 */ /* 0x008fe200078e0243 */
[----:B0-----:R-:W-:Y:S06]  /*10bb0*/  @P1 BRA `(.L_x_509) ;  /* 0x0000000000101947 */ /* 0x001fec0003800000 */
[----:B------:R-:W-:Y:S05]  /*10bc0*/  @!P0 BRA `(.L_x_509) ;  /* 0x00000000000c8947 */ /* 0x000fea0003800000 */
[----:B------:R-:W3:Y:S04]  /*10bd0*/  LDG.E R4, desc[UR56][R26.64] ;  /* 0x000000381a047981 */ /* 0x000ee8000c1e1900 */
[----:B-----5:R-:W3:Y:S02]  /*10be0*/  LDG.E R9, desc[UR56][R26.64+0x4] ;  /* 0x000004381a097981 */ /* 0x020ee4000c1e1900 */
[----:B---3--:R-:W-:-:S07]  /*10bf0*/  IADD3 R9, -R4, R9, RZ ;  /* 0x0000000904097210 */ /* 0x008fce0007ffe1ff */
.L_x_509:
[----:B------:R-:W3:Y:S01]  /*10c00*/  LDL R14, [R1+0xa4] ;  /* 0x0000a400010e7983 */ /* 0x000ee20000100800 */
[----:B-1----:R-:W-:Y:S01]  /*10c10*/  @P2 IMAD.HI.U32 R4, R15, R6, RZ ;  /* 0x000000060f042227 */ /* 0x002fe200078e00ff */
[----:B------:R-:W-:Y:S02]  /*10c20*/  ULDC.64 UR4, c[0x0][0xb90] ;  /* 0x0002e40000047ab9 */ /* 0x000fe40000000a00 */
[----:B------:R-:W4:Y:S01]  /*10c30*/  LDL.LU R43, [R1+0x94] ;  /* 0x00009400012b7983 */ /* 0x000f220000300800 */
[----:B-----5:R-:W-:Y:S01]  /*10c40*/  SHF.R.S32.HI R37, RZ, 0x1f, R36 ;  /* 0x0000001fff257819 */ /* 0x020fe20000011424 */
[----:B------:R-:W-:Y:S01]  /*10c50*/  IMAD.MOV.U32 R7, RZ, RZ, R15 ;  /* 0x000000ffff077224 */ /* 0x000fe200078e000f */
[----:B--2---:R-:W-:Y:S01]  /*10c60*/  @P2 SHF.R.U32.HI R7, RZ, R39, R4 ;  /* 0x00000027ff072219 */ /* 0x004fe20000011604 */
[----:B------:R-:W0:Y:S01]  /*10c70*/  S2R R12, SR_TID.X ;  /* 0x00000000000c7919 */ /* 0x000e220000002100 */
[----:B------:R-:W-:Y:S02]  /*10c80*/  SEL R40, R24, RZ, !P0 ;  /* 0x000000ff18287207 */ /* 0x000fe40004000000 */
[----:B------:R-:W-:Y:S01]  /*10c90*/  SEL R41, R65, RZ, !P0 ;  /* 0x000000ff41297207 */ /* 0x000fe20004000000 */
[----:B------:R-:W-:-:S02]  /*10ca0*/  IMAD.MOV R13, RZ, RZ, -R7 ;  /* 0x000000ffff0d7224 */ /* 0x000fc400078e0a07 */
[----:B0-----:R-:W-:-:S05]  /*10cb0*/  VIADD R25, R12, 0xffffff80 ;  /* 0xffffff800c197836 */ /* 0x001fca0000000000 */
[----:B------:R-:W-:-:S04]  /*10cc0*/  SHF.R.S32.HI R12, RZ, 0x1f, R25 ;  /* 0x0000001fff0c7819 */ /* 0x000fc80000011419 */
[----:B------:R-:W-:-:S04]  /*10cd0*/  LEA.HI R12, R12, R25, RZ, 0x7 ;  /* 0x000000190c0c7211 */ /* 0x000fc800078f38ff */
[----:B------:R-:W-:-:S05]  /*10ce0*/  LOP3.LUT R12, R12, 0xffffff80, RZ, 0xc0, !PT ;  /* 0xffffff800c0c7812 */ /* 0x000fca00078ec0ff */
[----:B------:R-:W-:Y:S01]  /*10cf0*/  IMAD.IADD R12, R25, 0x1, -R12 ;  /* 0x00000001190c7824 */ /* 0x000fe200078e0a0c */
[----:B----4-:R-:W-:Y:S01]  /*10d00*/  SHF.R.S32.HI R42, RZ, 0x1f, R43 ;  /* 0x0000001fff2a7819 */ /* 0x010fe2000001142b */
[----:B------:R-:W-:-:S04]  /*10d10*/  IMAD.WIDE.U32 R4, R43, UR4, R36 ;  /* 0x000000042b047c25 */ /* 0x000fc8000f8e0024 */
[----:B------:R-:W-:-:S04]  /*10d20*/  IMAD R6, R42, UR4, RZ ;  /* 0x000000042a067c24 */ /* 0x000fc8000f8e02ff */
[----:B------:R-:W-:Y:S01]  /*10d30*/  IMAD R11, R43, UR5, R6 ;  /* 0x000000052b0b7c24 */ /* 0x000fe2000f8e0206 */
[----:B------:R-:W-:Y:S02]  /*10d40*/  ULDC.64 UR4, c[0x0][0xb98] ;  /* 0x0002e60000047ab9 */ /* 0x000fe40000000a00 */
[----:B------:R-:W-:Y:S02]  /*10d50*/  IMAD R8, R40, UR4, RZ ;  /* 0x0000000428087c24 */ /* 0x000fe4000f8e02ff */
[----:B------:R-:W-:Y:S02]  /*10d60*/  IMAD.IADD R5, R5, 0x1, R11 ;  /* 0x0000000105057824 */ /* 0x000fe400078e020b */
[----:B------:R-:W-:Y:S01]  /*10d70*/  IMAD R11, R32, R13, R15 ;  /* 0x0000000d200b7224 */ /* 0x000fe200078e020f */
[----:B------:R-:W-:Y:S01]  /*10d80*/  SHF.R.S32.HI R13, RZ, 0x1f, R7 ;  /* 0x0000001fff0d7819 */ /* 0x000fe20000011407 */
[----:B------:R-:W-:-:S03]  /*10d90*/  IMAD.WIDE.U32 R4, R41, UR4, R4 ;  /* 0x0000000429047c25 */ /* 0x000fc6000f8e0004 */
[----:B------:R-:W-:Y:S01]  /*10da0*/  SHF.R.S32.HI R6, RZ, 0x1f, R11 ;  /* 0x0000001fff067819 */ /* 0x000fe2000001140b */
[----:B------:R-:W-:Y:S01]  /*10db0*/  IMAD R8, R41, UR5, R8 ;  /* 0x0000000529087c24 */ /* 0x000fe2000f8e0208 */
[----:B------:R-:W-:Y:S01]  /*10dc0*/  IADD3 R4, P0, R7, R4, RZ ;  /* 0x0000000407047210 */ /* 0x000fe20007f1e0ff */
[----:B------:R-:W-:Y:S02]  /*10dd0*/  ULDC.64 UR4, c[0x0][0xb88] ;  /* 0x0002e20000047ab9 */ /* 0x000fe40000000a00 */
[----:B------:R-:W-:Y:S01]  /*10de0*/  IMAD R6, R6, UR4, RZ ;  /* 0x0000000406067c24 */ /* 0x000fe2000f8e02ff */
[----:B------:R-:W-:-:S03]  /*10df0*/  IADD3.X R5, R13, R5, R8, P0, !PT ;  /* 0x000000050d057210 */ /* 0x000fc600007fe408 */
[C---:B------:R-:W-:Y:S02]  /*10e00*/  IMAD R7, R11.reuse, UR5, R6 ;  /* 0x000000050b077c24 */ /* 0x040fe4000f8e0206 */
[----:B------:R-:W-:Y:S01]  /*10e10*/  IMAD.WIDE.U32 R4, R11, UR4, R4 ;  /* 0x000000040b047c25 */ /* 0x000fe2000f8e0004 */
[----:B------:R-:W-:-:S03]  /*10e20*/  ULDC.64 UR4, c[0x0][0xb50] ;  /* 0x0002d40000047ab9 */ /* 0x000fc60000000a00 */
[----:B---3--:R-:W-:Y:S01]  /*10e30*/  IMAD R11, R66, 0xc0, R14 ;  /* 0x000000c0420b7824 */ /* 0x008fe200078e020e */
[----:B------:R-:W-:Y:S02]  /*10e40*/  IADD3 R5, R5, R7, RZ ;  /* 0x0000000705057210 */ /* 0x000fe40007ffe0ff */
[----:B------:R-:W-:-:S04]  /*10e50*/  LEA R8, P0, R4, UR4, 0x2 ;  /* 0x0000000404087c11 */ /* 0x000fc8000f8010ff */
[----:B------:R-:W-:Y:S01]  /*10e60*/  LEA.HI.X R10, R4, UR5, R5, 0x2, P0 ;  /* 0x00000005040a7c11 */ /* 0x000fe200080f1405 */
[----:B------:R-:W-:Y:S01]  /*10e70*/  IMAD R5, R30, 0x40, R29 ;  /* 0x000000401e057824 */ /* 0x000fe200078e021d */
[----:B------:R-:W-:Y:S01]  /*10e80*/  SHFL.IDX PT, R6, R8, RZ, 0x1c1f ;  /* 0x001c1fff08067589 */ /* 0x000fe200000e0000 */
[----:B------:R-:W-:Y:S01]  /*10e90*/  LOP3.LUT P0, RZ, R12, 0x3, RZ, 0xc0, !PT ;  /* 0x000000030cff7812 */ /* 0x000fe2000780c0ff */
[----:B------:R-:W-:Y:S01]  /*10ea0*/  ULDC.64 UR4, c[0x0][0xaa0] ;  /* 0x0002a80000047ab9 */ /* 0x000fe20000000a00 */
[----:B------:R-:W-:Y:S01]  /*10eb0*/  IMAD.WIDE R4, R5, 0x2, R20 ;  /* 0x0000000205047825 */ /* 0x000fe200078e0214 */
[----:B------:R-:W0:Y:S03]  /*10ec0*/  SHFL.IDX PT, R7, R10, RZ, 0x1c1f ;  /* 0x001c1fff0a077589 */ /* 0x000e2600000e0000 */
[----:B------:R-:W-:Y:S01]  /*10ed0*/  IMAD R20, R9, R32, RZ ;  /* 0x0000002009147224 */ /* 0x000fe200078e02ff */
[----:B------:R1:W-:Y:S01]  /*10ee0*/  SHFL.IDX PT, R38, R8, 0x1, 0x1c1f ;  /* 0x003c1f0008267f89 */ /* 0x0003e200000e0000 */
[----:B------:R-:W-:-:S02]  /*10ef0*/  IADD3 R9, R11, 0x8, RZ ;  /* 0x000000080b097810 */ /* 0x000fc40007ffe0ff */
[C---:B------:R-:W-:Y:S01]  /*10f00*/  IADD3 R13, P3, R4.reuse, 0x1800, RZ ;  /* 0x00001800040d7810 */ /* 0x040fe20007f7e0ff */
[----:B------:R-:W2:Y:S01]  /*10f10*/  SHFL.IDX PT, R39, R10, 0x1, 0x1c1f ;  /* 0x003c1f000a277f89 */ /* 0x000ea200000e0000 */
[C---:B------:R-:W-:Y:S02]  /*10f20*/  IADD3 R25, P4, R4.reuse, 0x3000, RZ ;  /* 0x0000300004197810 */ /* 0x040fe40007f9e0ff */
[-C--:B------:R-:W-:Y:S02]  /*10f30*/  ISETP.GE.OR P1, PT, R11, R20.reuse, P0 ;  /* 0x000000140b00720c */ /* 0x080fe40000726670 */
[----:B------:R-:W-:Y:S02]  /*10f40*/  ISETP.GE.OR P0, PT, R9, R20, P0 ;  /* 0x000000140900720c */ /* 0x000fe40000706670 */
[----:B------:R-:W-:Y:S02]  /*10f50*/  LOP3.LUT R9, R4, 0x380, RZ, 0xc0, !PT ;  /* 0x0000038004097812 */ /* 0x000fe400078ec0ff */
[----:B------:R-:W-:-:S02]  /*10f60*/  LOP3.LUT R12, R13, 0x380, RZ, 0xc0, !PT ;  /* 0x000003800d0c7812 */ /* 0x000fc400078ec0ff */
[----:B------:R-:W-:Y:S02]  /*10f70*/  LOP3.LUT R24, R25, 0x380, RZ, 0xc0, !PT ;  /* 0x0000038019187812 */ /* 0x000fe400078ec0ff */
[----:B------:R-:W-:Y:S02]  /*10f80*/  SHF.R.U64 R9, R9, 0x3, RZ ;  /* 0x0000000309097819 */ /* 0x000fe400000012ff */
[----:B------:R-:W-:Y:S01]  /*10f90*/  SHF.R.U64 R12, R12, 0x3, RZ ;  /* 0x000000030c0c7819 */ /* 0x000fe200000012ff */
[----:B0-----:R0:W-:Y:S01]  /*10fa0*/  @!P1 ST.E desc[UR56][R6.64], R31 ;  /* 0x0000001f06009985 */ /* 0x0011e2000c101938 */
[----:B------:R-:W-:Y:S02]  /*10fb0*/  SHF.R.U64 R24, R24, 0x3, RZ ;  /* 0x0000000318187819 */ /* 0x000fe400000012ff */
[----:B-1----:R-:W-:Y:S01]  /*10fc0*/  LOP3.LUT R8, R9, R4, RZ, 0x3c, !PT ;  /* 0x0000000409087212 */ /* 0x002fe200078e3cff */
[--C-:B------:R-:W-:Y:S01]  /*10fd0*/  IMAD.MOV.U32 R9, RZ, RZ, R5.reuse ;  /* 0x000000ffff097224 */ /* 0x100fe200078e0005 */
[----:B------:R-:W-:Y:S01]  /*10fe0*/  LOP3.LUT R12, R12, R13, RZ, 0x3c, !PT ;  /* 0x0000000d0c0c7212 */ /* 0x000fe200078e3cff */
[--C-:B------:R-:W-:Y:S01]  /*10ff0*/  IMAD.X R13, RZ, RZ, R5.reuse, P3 ;  /* 0x000000ffff0d7224 */ /* 0x100fe200018e0605 */
[----:B------:R-:W-:Y:S01]  /*11000*/  LOP3.LUT R24, R24, R25, RZ, 0x3c, !PT ;  /* 0x0000001918187212 */ /* 0x000fe200078e3cff */
[----:B------:R-:W-:Y:S01]  /*11010*/  IMAD.X R25, RZ, RZ, R5, P4 ;  /* 0x000000ffff197224 */ /* 0x000fe200020e0605 */
[----:B--2---:R1:W-:Y:S01]  /*11020*/  @!P0 ST.E desc[UR56][R38.64], R0 ;  /* 0x0000000026008985 */ /* 0x0043e2000c101938 */
[----:B0-----:R-:W0:Y:S03]  /*11030*/  @P2 LDC R31, c[0x0][0xbec] ;  /* 0x0002fb00ff1f2b82 */ /* 0x001e260000000800 */
[----:B------:R-:W2:Y:S04]  /*11040*/  LD.E.128 R8, desc[UR56][R8.64] ;  /* 0x0000003808087980 */ /* 0x000ea8000c101d00 */
[----:B------:R-:W3:Y:S04]  /*11050*/  LD.E.128 R12, desc[UR56][R12.64] ;  /* 0x000000380c0c7980 */ /* 0x000ee8000c101d00 */
[----:B------:R-:W4:Y:S01]  /*11060*/  LD.E.128 R24, desc[UR56][R24.64] ;  /* 0x0000003818187980 */ /* 0x000f22000c101d00 */
[----:B------:R-:W-:Y:S01]  /*11070*/  IADD3 R21, P0, R4, 0x4800, RZ ;  /* 0x0000480004157810 */ /* 0x000fe20007f1e0ff */
[----:B-1----:R-:W1:Y:S03]  /*11080*/  @P2 LDC R39, c[0x0][0xbf0] ;  /* 0x0002fc00ff272b82 */ /* 0x002e660000000800 */
[----:B------:R-:W-:Y:S01]  /*11090*/  LOP3.LUT R4, R21, 0x380, RZ, 0xc0, !PT ;  /* 0x0000038015047812 */ /* 0x000fe200078ec0ff */
[----:B------:R-:W-:Y:S01]  /*110a0*/  IMAD R3, R3, 0x30, R30 ;  /* 0x0000003003037824 */ /* 0x000fe200078e021e */
[----:B------:R-:W-:-:S02]  /*110b0*/  IADD3.X R5, RZ, R5, RZ, P0, !PT ;  /* 0x00000005ff057210 */ /* 0x000fc400007fe4ff */
[----:B------:R-:W-:-:S04]  /*110c0*/  SHF.R.U64 R4, R4, 0x3, RZ ;  /* 0x0000000304047819 */ /* 0x000fc800000012ff */
[----:B------:R-:W-:Y:S01]  /*110d0*/  LOP3.LUT R4, R4, R21, RZ, 0x3c, !PT ;  /* 0x0000001504047212 */ /* 0x000fe200078e3cff */
[----:B------:R-:W-:-:S04]  /*110e0*/  IMAD R21, R37, UR4, RZ ;  /* 0x0000000425157c24 */ /* 0x000fc8000f8e02ff */
[C---:B------:R-:W-:Y:S01]  /*110f0*/  IMAD R21, R36.reuse, UR5, R21 ;  /* 0x0000000524157c24 */ /* 0x040fe2000f8e0215 */
[----:B------:R-:W5:Y:S01]  /*11100*/  LD.E.128 R4, desc[UR56][R4.64] ;  /* 0x0000003804047980 */ /* 0x000f62000c101d00 */
[----:B------:R-:W-:Y:S01]  /*11110*/  IMAD.WIDE.U32 R36, R36, UR4, RZ ;  /* 0x0000000424247c25 */ /* 0x000fe2000f8e00ff */
[----:B------:R-:W-:Y:S01]  /*11120*/  ULDC.64 UR4, c[0x0][0xae8] ;  /* 0x0002ba0000047ab9 */ /* 0x000fe20000000a00 */
[----:B------:R-:W-:Y:S01]  /*11130*/  @!PT LDS RZ, [RZ] ;  /* 0x00000000fffff984 */ /* 0x000fe20000000800 */
[----:B------:R-:W-:Y:S01]  /*11140*/  @!PT LDS RZ, [RZ] ;  /* 0x00000000fffff984 */ /* 0x000fe20000000800 */
[----:B------:R-:W-:Y:S01]  /*11150*/  @!PT LDS RZ, [RZ] ;  /* 0x00000000fffff984 */ /* 0x000fe20000000800 */
[----:B------:R-:W-:Y:S01]  /*11160*/  @!PT LDS RZ, [RZ] ;  /* 0x00000000fffff984 */ /* 0x000fe20000000800 */
[----:B------:R0:W-:Y:S06]  /*11170*/  MEMBAR.ALL.CTA ;  /* 0x0000000000007992 */ /* 0x0001ec0000008000 */
[----:B0-----:R-:W0:Y:S01]  /*11180*/  FENCE.VIEW.ASYNC.S ;  /* 0x00000000000073c6 */ /* 0x001e220000000000 */
[----:B------:R-:W-:-:S02]  /*11190*/  IMAD R0, R42, UR4, RZ ;  /* 0x000000042a007c24 */ /* 0x000fc4000f8e02ff */
[----:B------:R-:W-:Y:S02]  /*111a0*/  IMAD.IADD R37, R37, 0x1, R21 ;  /* 0x0000000125257824 */ /* 0x000fe400078e0215 */
[----:B------:R-:W-:Y:S02]  /*111b0*/  IMAD R38, R66, 0xc0, R3 ;  /* 0x000000c042267824 */ /* 0x000fe400078e0203 */
[C---:B------:R-:W-:Y:S02]  /*111c0*/  IMAD R21, R43.reuse, UR5, R0 ;  /* 0x000000052b157c24 */ /* 0x040fe4000f8e0200 */
[----:B------:R-:W-:Y:S01]  /*111d0*/  IMAD.WIDE.U32 R36, R43, UR4, R36 ;  /* 0x000000042b247c25 */ /* 0x000fe2000f8e0024 */
[----:B------:R-:W-:-:S03]  /*111e0*/  ULDC.64 UR4, c[0x0][0xaf0] ;  /* 0x0002bc0000047ab9 */ /* 0x000fc60000000a00 */
[----:B------:R-:W-:-:S04]  /*111f0*/  @P2 IMAD.HI.U32 R0, R38, R31, RZ ;  /* 0x0000001f26002227 */ /* 0x000fc800078e00ff */
[----:B------:R-:W-:Y:S02]  /*11200*/  IMAD.IADD R37, R37, 0x1, R21 ;  /* 0x0000000125257824 */ /* 0x000fe400078e0215 */
[----:B------:R-:W-:Y:S01]  /*11210*/  IMAD.MOV.U32 R3, RZ, RZ, R38 ;  /* 0x000000ffff037224 */ /* 0x000fe200078e0026 */
[----:B-1----:R-:W-:Y:S01]  /*11220*/  @P2 SHF.R.U32.HI R3, RZ, R39, R0 ;  /* 0x00000027ff032219 */ /* 0x002fe20000011600 */
[----:B------:R-:W-:Y:S02]  /*11230*/  IMAD R21, R40, UR4, RZ ;  /* 0x0000000428157c24 */ /* 0x000fe4000f8e02ff */
[----:B------:R-:W-:Y:S01]  /*11240*/  IMAD.WIDE.U32 R36, R41, UR4, R36 ;  /* 0x0000000429247c25 */ /* 0x000fe2000f8e0024 */
[----:B------:R-:W-:Y:S02]  /*11250*/  SHF.R.S32.HI R0, RZ, 0x1f, R3 ;  /* 0x0000001fff007819 */ /* 0x000fe40000011403 */
[----:B------:R-:W-:Y:S01]  /*11260*/  IADD3 R31, -R3, RZ, RZ ;  /* 0x000000ff031f7210 */ /* 0x000fe20007ffe1ff */
[----:B------:R-:W-:Y:S01]  /*11270*/  IMAD R21, R41, UR5, R21 ;  /* 0x0000000529157c24 */ /* 0x000fe2000f8e0215 */
[----:B------:R-:W-:Y:S01]  /*11280*/  ULDC.64 UR4, c[0x0][0xae0] ;  /* 0x0002b80000047ab9 */ /* 0x000fe20000000a00 */
[----:B------:R-:W-:-:S02]  /*11290*/  IMAD R41, R66, 0xc0, R30 ;  /* 0x000000c042297824 */ /* 0x000fc400078e021e */
[----:B------:R-:W-:Y:S02]  /*112a0*/  IMAD.IADD R37, R37, 0x1, R21 ;  /* 0x0000000125257824 */ /* 0x000fe400078e0215 */
[----:B------:R-:W-:Y:S02]  /*112b0*/  IMAD R0, R0, UR4, RZ ;  /* 0x0000000400007c24 */ /* 0x000fe4000f8e02ff */
[----:B------:R-:W-:Y:S02]  /*112c0*/  IMAD R21, R32, R31, R38 ;  /* 0x0000001f20157224 */ /* 0x000fe400078e0226 */
[C---:B------:R-:W-:Y:S02]  /*112d0*/  IMAD R31, R3.reuse, UR5, R0 ;  /* 0x00000005031f7c24 */ /* 0x040fe4000f8e0200 */
[----:B------:R-:W-:Y:S01]  /*112e0*/  IMAD.WIDE.U32 R36, R3, UR4, R36 ;  /* 0x0000000403247c25 */ /* 0x000fe2000f8e0024 */
[----:B------:R-:W-:Y:S01]  /*112f0*/  SHF.R.S32.HI R0, RZ, 0x1f, R21 ;  /* 0x0000001fff007819 */ /* 0x000fe20000011415 */
[----:B------:R-:W-:-:S02]  /*11300*/  ULDC.64 UR4, c[0x0][0xad8] ;  /* 0x0002b60000047ab9 */ /* 0x000fc40000000a00 */
[----:B------:R-:W-:Y:S02]  /*11310*/  IMAD.IADD R37, R37, 0x1, R31 ;  /* 0x0000000125257824 */ /* 0x000fe400078e021f */
[----:B------:R-:W-:Y:S02]  /*11320*/  IMAD R0, R0, UR4, RZ ;  /* 0x0000000400007c24 */ /* 0x000fe4000f8e02ff */
[----:B------:R-:W-:-:S04]  /*11330*/  IMAD.WIDE.U32 R36, R21, UR4, R36 ;  /* 0x0000000415247c25 */ /* 0x000fc8000f8e0024 */
[----:B------:R-:W-:Y:S01]  /*11340*/  IMAD R3, R21, UR5, R0 ;  /* 0x0000000515037c24 */ /* 0x000fe2000f8e0200 */
[----:B------:R-:W-:Y:S01]  /*11350*/  ULDC.64 UR4, c[0x0][0xa80] ;  /* 0x0002a00000047ab9 */ /* 0x000fe20000000a00 */
[----:B------:R-:W-:Y:S01]  /*11360*/  VIADD R21, R41, 0x60 ;  /* 0x0000006029157836 */ /* 0x000fe20000000000 */
[----:B------:R-:W-:Y:S01]  /*11370*/  LEA R32, P0, R36, UR4, 0x1 ;  /* 0x0000000424207c11 */ /* 0x000fe2000f8008ff */
[----:B------:R-:W-:Y:S01]  /*11380*/  IMAD.IADD R3, R37, 0x1, R3 ;  /* 0x0000000125037824 */ /* 0x000fe200078e0203 */
[----:B------:R-:W-:Y:S01]  /*11390*/  ULDC UR4, c[0x0][0xac8] ;  /* 0x0002b20000047ab9 */ /* 0x000fe20000000800 */
[----:B------:R-:W-:Y:S02]  /*113a0*/  VIADD R0, R2, 0x30820 ;  /* 0x0003082002007836 */ /* 0x000fe40000000000 */
[----:B0-----:R-:W-:Y:S01]  /*113b0*/  SHFL.IDX PT, R38, R32, 0x1, 0x181f ;  /* 0x00381f0020267f89 */ /* 0x001fe200000e0000 */
[----:B------:R-:W-:Y:S02]  /*113c0*/  LEA.HI.X R40, R36, UR5, R3, 0x1, P0 ;  /* 0x0000000524287c11 */ /* 0x000fe400080f0c03 */
[----:B------:R-:W-:Y:S01]  /*113d0*/  ISETP.GE.AND P0, PT, R29, UR4, PT ;  /* 0x000000041d007c0c */ /* 0x000fe2000bf06270 */
[----:B------:R-:W0:Y:S01]  /*113e0*/  SHFL.IDX PT, R36, R32, RZ, 0x181f ;  /* 0x00181fff20247589 */ /* 0x000e2200000e0000 */
[----:B------:R-:W-:-:S02]  /*113f0*/  IADD3 R3, R41, 0x30, RZ ;  /* 0x0000003029037810 */ /* 0x000fc40007ffe0ff */
[-C--:B------:R-:W-:Y:S01]  /*11400*/  ISETP.GE.OR P3, PT, R41, R20.reuse, P0 ;  /* 0x000000142900720c */ /* 0x080fe20000766670 */
[----:B------:R-:W1:Y:S01]  /*11410*/  SHFL.IDX PT, R31, R40, RZ, 0x181f ;  /* 0x00181fff281f7589 */ /* 0x000e6200000e0000 */
[-C--:B------:R-:W-:Y:S01]  /*11420*/  ISETP.GE.OR P2, PT, R3, R20.reuse, P0 ;  /* 0x000000140300720c */ /* 0x080fe20000746670 */
[----:B------:R-:W-:Y:S01]  /*11430*/  VIADD R3, R41, 0x90 ;  /* 0x0000009029037836 */ /* 0x000fe20000000000 */
[-C--:B------:R-:W-:Y:S01]  /*11440*/  ISETP.GE.OR P1, PT, R21, R20.reuse, P0 ;  /* 0x000000141500720c */ /* 0x080fe20000726670 */
[----:B------:R-:W1:Y:S01]  /*11450*/  SHFL.IDX PT, R42, R32, 0x2, 0x181f ;  /* 0x00581f00202a7f89 */ /* 0x000e6200000e0000 */
[----:B------:R-:W-:Y:S02]  /*11460*/  PRMT R0, RZ, 0x654, R0 ;  /* 0x00000654ff007816 */ /* 0x000fe40000000000 */
[----:B------:R-:W-:Y:S01]  /*11470*/  ISETP.GE.OR P0, PT, R3, R20, P0 ;  /* 0x000000140300720c */ /* 0x000fe20000706670 */
[----:B------:R-:W1:Y:S01]  /*11480*/  SHFL.IDX PT, R37, R40, 0x1, 0x181f ;  /* 0x00381f0028257f89 */ /* 0x000e6200000e0000 */
[----:B------:R0:W-:Y:S03]  /*11490*/  SYNCS.ARRIVE.TRANS64.RED.A1T0 RZ, [R0+URZ], RZ ;  /* 0x000000ff00ff79a7 */ /* 0x0001e6000810043f */
[----:B------:R-:W1:Y:S04]  /*114a0*/  SHFL.IDX PT, R39, R40, 0x2, 0x181f ;  /* 0x00581f0028277f89 */ /* 0x000e6800000e0000 */
[----:B------:R-:W2:Y:S01]  /*114b0*/  SHFL.IDX PT, R32, R32, 0x3, 0x181f ;  /* 0x00781f0020207f89 */ /* 0x000ea200000e0000 */
[----:B0-----:R-:W-:-:S03]  /*114c0*/  @!P3 LEA R30, P5, R29, R36, 0x1 ;  /* 0x000000241d1eb211 */ /* 0x001fc600078a08ff */
[----:B------:R-:W0:Y:S01]  /*114d0*/  SHFL.IDX PT, R40, R40, 0x3, 0x181f ;  /* 0x00781f0028287f89 */ /* 0x000e2200000e0000 */
[C---:B------:R-:W-:Y:S02]  /*114e0*/  @!P2 LEA R36, P4, R29.reuse, R38, 0x1 ;  /* 0x000000261d24a211 */ /* 0x040fe400078808ff */
[C-C-:B-1----:R-:W-:Y:S02]  /*114f0*/  @!P3 LEA.HI.X R31, R29.reuse, R31, R28.reuse, 0x1, P5 ;  /* 0x0000001f1d1fb211 */ /* 0x142fe400028f0c1c */
[C---:B------:R-:W-:Y:S02]  /*11500*/  @!P1 LEA R38, P5, R29.reuse, R42, 0x1 ;  /* 0x0000002a1d269211 */ /* 0x040fe400078a08ff */
[C-C-:B------:R-:W-:Y:S02]  /*11510*/  @!P2 LEA.HI.X R37, R29.reuse, R37, R28.reuse, 0x1, P4 ;  /* 0x000000251d25a211 */ /* 0x140fe400020f0c1c */
[----:B------:R-:W-:Y:S01]  /*11520*/  @!P1 LEA.HI.X R39, R29, R39, R28, 0x1, P5 ;  /* 0x000000271d279211 */ /* 0x000fe200028f0c1c */
[----:B--2---:R2:W-:Y:S04]  /*11530*/  @!P3 ST.E.128 desc[UR56][R30.64], R8 ;  /* 0x000000081e00b985 */ /* 0x0045e8000c101d38 */
[----:B---3--:R2:W-:Y:S04]  /*11540*/  @!P2 ST.E.128 desc[UR56][R36.64], R12 ;  /* 0x0000000c2400a985 */ /* 0x0085e8000c101d38 */
[----:B----4-:R2:W-:Y:S01]  /*11550*/  @!P1 ST.E.128 desc[UR56][R38.64], R24 ;  /* 0x0000001826009985 */ /* 0x0105e2000c101d38 */
[----:B0-----:R-:W-:Y:S05]  /*11560*/  @P0 BRA `(.L_x_510) ;  /* 0x0000000800580947 */ /* 0x001fea0003800000 */
[----:B--2---:R-:W-:-:S04]  /*11570*/  LEA R8, P0, R29, R32, 0x1 ;  /* 0x000000201d087211 */ /* 0x004fc800078008ff */
[----:B------:R-:W-:-:S05]  /*11580*/  LEA.HI.X R9, R29, R40, R28, 0x1, P0 ;  /* 0x000000281d097211 */ /* 0x000fca00000f0c1c */
[----:B-----5:R3:W-:Y:S01]  /*11590*/  ST.E.128 desc[UR56][R8.64], R4 ;  /* 0x0000000408007985 */ /* 0x0207e2000c101d38 */
[----:B------:R-:W-:Y:S05]  /*115a0*/  BRA `(.L_x_510) ;  /* 0x0000000800487947 */ /* 0x000fea0003800000 */
.L_x_508:
[----:B------:R-:W-:Y:S01]  /*115b0*/  ULDC.64 UR4, c[0x0][0xc00] ;  /* 0x0003000000047ab9 */ /* 0x000fe20000000a00 */
[----:B------:R-:W-:Y:S01]  /*115c0*/  MOV R0, RZ ;  /* 0x000000ff00007202 */ /* 0x000fe20000000f00 */
[----:B------:R-:W0:Y:S01]  /*115d0*/  LDC R27, c[0x0][0xbe8] ;  /* 0x0002fa00ff1b7b82 */ /* 0x000e220000000800 */
[----:B------:R-:W-:Y:S02]  /*115e0*/  ISETP.NE.U32.AND P0, PT, RZ, UR4, PT ;  /* 0x00000004ff007c0c */ /* 0x000fe4000bf05070 */
[----:B------:R-:W-:Y:S02]  /*115f0*/  IADD3 R4, P1, R62, UR4, RZ ;  /* 0x000000043e047c10 */ /* 0x000fe4000ff3e0ff */
[----:B------:R-:W-:Y:S02]  /*11600*/  ISETP.NE.AND.EX P0, PT, RZ, UR5, PT, P0 ;  /* 0x00000005ff007c0c */ /* 0x000fe4000bf05300 */
[----:B------:R-:W-:Y:S01]  /*11610*/  IADD3.X R5, R64, UR5, RZ, P1, !PT ;  /* 0x0000000540057c10 */ /* 0x000fe20008ffe4ff */
[----:B------:R-:W-:-:S02]  /*11620*/  ULDC.64 UR4, c[0x0][0xc08] ;  /* 0x0003020000047ab9 */ /* 0x000fc40000000a00 */
[----:B------:R-:W-:-:S04]  /*11630*/  ISETP.NE.U32.AND P1, PT, RZ, UR4, PT ;  /* 0x00000004ff007c0c */ /* 0x000fc8000bf25070 */
[----:B------:R-:W-:-:S04]  /*11640*/  ISETP.NE.AND.EX P1, PT, RZ, UR5, PT, P1 ;  /* 0x00000005ff007c0c */ /* 0x000fc8000bf25310 */
[----:B------:R2:W5:Y:S09]  /*11650*/  @P0 LDG.E R0, desc[UR56][R4.64] ;  /* 0x0000003804000981 */ /* 0x000572000c1e1900 */
[----:B------:R-:W-:Y:S01]  /*11660*/  @P1 IADD3 R6, P2, R62, UR4, RZ ;  /* 0x000000043e061c10 */ /* 0x000fe2000ff5e0ff */
[----:B------:R-:W-:-:S02]  /*11670*/  ULDC UR4, c[0x0][0xa88] ;  /* 0x0002a20000047ab9 */ /* 0x000fc40000000800 */
[----:B------:R-:W-:Y:S01]  /*11680*/  IMAD.U32 R8, RZ, RZ, UR4 ;  /* 0x00000004ff087e24 */ /* 0x000fe2000f8e00ff */
[----:B------:R-:W-:-:S05]  /*11690*/  @P1 IADD3.X R7, R64, UR5, RZ, P2, !PT ;  /* 0x0000000540071c10 */ /* 0x000fca00097fe4ff */
[----:B------:R2:W5:Y:S01]  /*116a0*/  @P1 LDG.E R8, desc[UR56][R6.64] ;  /* 0x0000003806081981 */ /* 0x000562000c1e1900 */
[----:B0-----:R-:W-:Y:S02]  /*116b0*/  ISETP.NE.AND P2, PT, R27, 0x1, PT ;  /* 0x000000011b00780c */ /* 0x001fe40003f45270 */
[----:B------:R-:W-:-:S11]  /*116c0*/  ISETP.GE.AND P3, PT, R66, 0xc0, PT ;  /* 0x000000c04200780c */ /* 0x000fd60003f66270 */
[----:B------:R-:W0:Y:S01]  /*116d0*/  @P2 LDC R31, c[0x0][0xbec] ;  /* 0x0002fb00ff1f2b82 */ /* 0x000e220000000800 */
[----:B--2---:R-:W-:Y:S05]  /*116e0*/  @P1 BRA `(.L_x_511) ;  /* 0x0000000000101947 */ /* 0x004fea0003800000 */
[----:B------:R-:W-:Y:S05]  /*116f0*/  @!P0 BRA `(.L_x_511) ;  /* 0x00000000000c8947 */ /* 0x000fea0003800000 */
[----:B------:R-:W2:Y:S04]  /*11700*/  LDG.E R7, desc[UR56][R4.64] ;  /* 0x0000003804077981 */ /* 0x000ea8000c1e1900 */
[----:B-----5:R-:W2:Y:S02]  /*11710*/  LDG.E R8, desc[UR56][R4.64+0x4] ;  /* 0x0000043804087981 */ /* 0x020ea4000c1e1900 */
[----:B--2---:R-:W-:-:S07]  /*11720*/  IMAD.IADD R8, R8, 0x1, -R7 ;  /* 0x0000000108087824 */ /* 0x004fce00078e0a07 */
.L_x_511:
[----:B------:R-:W2:Y:S04]  /*11730*/  LDL R14, [R1+0x94] ;  /* 0x00009400010e7983 */ /* 0x000ea80000100800 */
[----:B------:R3:W5:Y:S01]  /*11740*/  LDL R26, [R1+0x9c] ;  /* 0x00009c00011a7983 */ /* 0x0007620000100800 */
[----:B------:R-:W-:Y:S01]  /*11750*/  BSSY B1, `(.L_x_512) ;  /* 0x000002e000017945 */ /* 0x000fe20003800000 */
[----:B------:R-:W-:Y:S02]  /*11760*/  SEL R15, R65, RZ, !P0 ;  /* 0x000000ff410f7207 */ /* 0x000fe40004000000 */
[----:B------:R-:W-:Y:S02]  /*11770*/  SEL R24, R24, RZ, !P0 ;  /* 0x000000ff18187207 */ /* 0x000fe40004000000 */
[----:B-----5:R-:W-:-:S02]  /*11780*/  SHF.R.S32.HI R13, RZ, 0x1f, R0 ;  /* 0x0000001fff0d7819 */ /* 0x020fc40000011400 */
[----:B--2---:R-:W-:Y:S01]  /*11790*/  SHF.R.S32.HI R12, RZ, 0x1f, R14 ;  /* 0x0000001fff0c7819 */ /* 0x004fe2000001140e */
[----:B---3--:R-:W-:Y:S06]  /*117a0*/  @P3 BRA `(.L_x_513) ;  /* 0x0000000000a03947 */ /* 0x008fec0003800000 */
[----:B------:R-:W2:Y:S01]  /*117b0*/  S2R R4, SR_TID.X ;  /* 0x0000000000047919 */ /* 0x000ea20000002100 */
[----:B------:R-:W3:Y:S02]  /*117c0*/  LDC R11, c[0x0][0xbe8] ;  /* 0x0002fa00ff0b7b82 */ /* 0x000ee40000000800 */
[----:B---3--:R-:W-:Y:S02]  /*117d0*/  IMAD R5, R8, R11, RZ ;  /* 0x0000000b08057224 */ /* 0x008fe400078e02ff */
[----:B--2---:R-:W-:-:S04]  /*117e0*/  IMAD R4, R26, 0xc0, R4 ;  /* 0x000000c01a047824 */ /* 0x004fc800078e0204 */
[----:B-1----:R-:W-:-:S05]  /*117f0*/  VIADD R10, R4, 0xffffff80 ;  /* 0xffffff80040a7836 */ /* 0x002fca0000000000 */
[----:B------:R-:W-:-:S13]  /*11800*/  ISETP.GE.AND P0, PT, R10, R5, PT ;  /* 0x000000050a00720c */ /* 0x000fda0003f06270 */
[----:B------:R-:W-:Y:S05]  /*11810*/  @P0 BRA `(.L_x_513) ;  /* 0x0000000000840947 */ /* 0x000fea0003800000 */
[----:B------:R-:W-:Y:S01]  /*11820*/  ISETP.NE.AND P0, PT, R11, 0x1, PT ;  /* 0x000000010b00780c */ /* 0x000fe20003f05270 */
[----:B------:R-:W-:Y:S01]  /*11830*/  ULDC.64 UR4, c[0x0][0xb90] ;  /* 0x0002e40000047ab9 */ /* 0x000fe20000000a00 */
[----:B------:R-:W-:Y:S01]  /*11840*/  IMAD.MOV.U32 R4, RZ, RZ, R0 ;  /* 0x000000ffff047224 */ /* 0x000fe200078e0000 */
[----:B------:R-:W-:Y:S01]  /*11850*/  MOV R7, R10 ;  /* 0x0000000a00077202 */ /* 0x000fe20000000f00 */
[----:B------:R-:W-:Y:S02]  /*11860*/  IMAD R9, R12, UR4, RZ ;  /* 0x000000040c097c24 */ /* 0x000fe4000f8e02ff */
[----:B------:R-:W-:Y:S02]  /*11870*/  IMAD.MOV.U32 R5, RZ, RZ, R13 ;  /* 0x000000ffff057224 */ /* 0x000fe400078e000d */
[C---:B------:R-:W-:Y:S02]  /*11880*/  IMAD R9, R14.reuse, UR5, R9 ;  /* 0x000000050e097c24 */ /* 0x040fe4000f8e0209 */
[----:B------:R-:W-:Y:S01]  /*11890*/  IMAD.WIDE.U32 R4, R14, UR4, R4 ;  /* 0x000000040e047c25 */ /* 0x000fe2000f8e0004 */
[----:B------:R-:W-:-:S02]  /*118a0*/  ULDC.64 UR4, c[0x0][0xb98] ;  /* 0x0002e60000047ab9 */ /* 0x000fc40000000a00 */
[----:B------:R-:W1:Y:S01]  /*118b0*/  @P0 LDC R21, c[0x0][0xbec] ;  /* 0x0002fb00ff150b82 */ /* 0x000e620000000800 */
[----:B------:R-:W-:Y:S02]  /*118c0*/  IMAD.IADD R5, R5, 0x1, R9 ;  /* 0x0000000105057824 */ /* 0x000fe400078e0209 */
[----:B------:R-:W-:-:S05]  /*118d0*/  IMAD.WIDE.U32 R4, R15, UR4, R4 ;  /* 0x000000040f047c25 */ /* 0x000fca000f8e0004 */
[----:B------:R-:W2:Y:S01]  /*118e0*/  @P0 LDC R25, c[0x0][0xbf0] ;  /* 0x0002fc00ff190b82 */ /* 0x000ea20000000800 */
[----:B-1----:R-:W-:-:S05]  /*118f0*/  @P0 IMAD.HI.U32 R6, R10, R21, RZ ;  /* 0x000000150a060227 */ /* 0x002fca00078e00ff */
[----:B--2---:R-:W-:Y:S01]  /*11900*/  @P0 SHF.R.U32.HI R7, RZ, R25, R6 ;  /* 0x00000019ff070219 */ /* 0x004fe20000011606 */
[----:B------:R-:W-:-:S03]  /*11910*/  IMAD R6, R24, UR4, RZ ;  /* 0x0000000418067c24 */ /* 0x000fc6000f8e02ff */
[C---:B------:R-:W-:Y:S02]  /*11920*/  IADD3 R9, -R7.reuse, RZ, RZ ;  /* 0x000000ff07097210 */ /* 0x040fe40007ffe1ff */
[----:B------:R-:W-:-:S03]  /*11930*/  IADD3 R4, P0, R7, R4, RZ ;  /* 0x0000000407047210 */ /* 0x000fc60007f1e0ff */
[----:B------:R-:W-:Y:S01]  /*11940*/  IMAD R9, R11, R9, R10 ;  /* 0x000000090b097224 */ /* 0x000fe200078e020a */
[----:B------:R-:W-:Y:S01]  /*11950*/  SHF.R.S32.HI R11, RZ, 0x1f, R7 ;  /* 0x0000001fff0b7819 */ /* 0x000fe20000011407 */
[----:B------:R-:W-:Y:S01]  /*11960*/  IMAD R10, R15, UR5, R6 ;  /* 0x000000050f0a7c24 */ /* 0x000fe2000f8e0206 */
[----:B------:R-:W-:Y:S02]  /*11970*/  ULDC.64 UR4, c[0x0][0xb88] ;  /* 0x0002e20000047ab9 */ /* 0x000fe40000000a00 */
[----:B------:R-:W-:Y:S02]  /*11980*/  SHF.R.S32.HI R6, RZ, 0x1f, R9 ;  /* 0x0000001fff067819 */ /* 0x000fe40000011409 */
[----:B------:R-:W-:-:S03]  /*11990*/  IADD3.X R5, R11, R5, R10, P0, !PT ;  /* 0x000000050b057210 */ /* 0x000fc600007fe40a */
[----:B------:R-:W-:Y:S02]  /*119a0*/  IMAD R6, R6, UR4, RZ ;  /* 0x0000000406067c24 */ /* 0x000fe4000f8e02ff */
[----:B------:R-:W-:-:S04]  /*119b0*/  IMAD.WIDE.U32 R4, R9, UR4, R4 ;  /* 0x0000000409047c25 */ /* 0x000fc8000f8e0004 */
[----:B------:R-:W-:Y:S01]  /*119c0*/  IMAD R7, R9, UR5, R6 ;  /* 0x0000000509077c24 */ /* 0x000fe2000f8e0206 */
[----:B------:R-:W-:Y:S02]  /*119d0*/  ULDC.64 UR4, c[0x0][0xb50] ;  /* 0x0002d40000047ab9 */ /* 0x000fe40000000a00 */
[----:B------:R-:W-:Y:S01]  /*119e0*/  LEA R6, P0, R4, UR4, 0x2 ;  /* 0x0000000404067c11 */ /* 0x000fe2000f8010ff */
[----:B------:R-:W-:-:S05]  /*119f0*/  IMAD.IADD R5, R5, 0x1, R7 ;  /* 0x0000000105057824 */ /* 0x000fca00078e0207 */
[----:B------:R-:W-:Y:S01]  /*11a00*/  LEA.HI.X R7, R4, UR5, R5, 0x2, P0 ;  /* 0x0000000504077c11 */ /* 0x000fe200080f1405 */
[----:B------:R-:W-:-:S05]  /*11a10*/  IMAD.MOV.U32 R5, RZ, RZ, -0x800000 ;  /* 0xff800000ff057424 */ /* 0x000fca00078e00ff */
[----:B------:R2:W-:Y:S02]  /*11a20*/  STG.E desc[UR56][R6.64], R5 ;  /* 0x0000000506007986 */ /* 0x0005e4000c101938 */
.L_x_513:
[----:B------:R-:W-:Y:S05]  /*11a30*/  BSYNC B1 ;  /* 0x0000000000017941 */ /* 0x000fea0003800000 */
.L_x_512:
[----:B-1----:R-:W1:Y:S01]  /*11a40*/  @P2 LDC R9, c[0x0][0xbf0] ;  /* 0x0002fc00ff092b82 */ /* 0x002e620000000800 */
[----:B------:R-:W-:Y:S01]  /*11a50*/  ULDC.64 UR4, c[0x0][0xaa0] ;  /* 0x0002a80000047ab9 */ /* 0x000fe20000000a00 */
[----:B------:R-:W-:Y:S01]  /*11a60*/  IMAD R3, R3, 0x30, R30 ;  /* 0x0000003003037824 */ /* 0x000fe200078e021e */
[----:B------:R-:W-:Y:S01]  /*11a70*/  ULDC.64 UR6, c[0x0][0xa80] ;  /* 0x0002a00000067ab9 */ /* 0x000fe20000000a00 */
[----:B--2---:R-:W-:Y:S02]  /*11a80*/  IMAD R5, R13, UR4, RZ ;  /* 0x000000040d057c24 */ /* 0x004fe4000f8e02ff */
[----:B------:R-:W-:Y:S02]  /*11a90*/  IMAD R10, R26, 0xc0, R3 ;  /* 0x000000c01a0a7824 */ /* 0x000fe400078e0203 */
[C---:B------:R-:W-:Y:S02]  /*11aa0*/  IMAD R7, R0.reuse, UR5, R5 ;  /* 0x0000000500077c24 */ /* 0x040fe4000f8e0205 */
[----:B------:R-:W-:Y:S01]  /*11ab0*/  IMAD.WIDE.U32 R4, R0, UR4, RZ ;  /* 0x0000000400047c25 */ /* 0x000fe2000f8e00ff */
[----:B------:R-:W-:Y:S01]  /*11ac0*/  ULDC.64 UR4, c[0x0][0xae8] ;  /* 0x0002ba0000047ab9 */ /* 0x000fe20000000a00 */
[----:B------:R-:W-:-:S02]  /*11ad0*/  MOV R3, R10 ;  /* 0x0000000a00037202 */ /* 0x000fc40000000f00 */
[----:B------:R-:W-:Y:S02]  /*11ae0*/  IMAD R0, R12, UR4, RZ ;  /* 0x000000040c007c24 */ /* 0x000fe4000f8e02ff */
[----:B------:R-:W-:Y:S02]  /*11af0*/  IMAD.IADD R5, R5, 0x1, R7 ;  /* 0x0000000105057824 */ /* 0x000fe400078e0207 */
[----:B------:R-:W-:Y:S02]  /*11b00*/  IMAD R7, R14, UR5, R0 ;  /* 0x000000050e077c24 */ /* 0x000fe4000f8e0200 */
[----:B0-----:R-:W-:-:S04]  /*11b10*/  @P2 IMAD.HI.U32 R0, R10, R31, RZ ;  /* 0x0000001f0a002227 */ /* 0x001fc800078e00ff */
[----:B------:R-:W-:Y:S01]  /*11b20*/  IMAD.WIDE.U32 R4, R14, UR4, R4 ;  /* 0x000000040e047c25 */ /* 0x000fe2000f8e0004 */
[----:B-1----:R-:W-:Y:S01]  /*11b30*/  @P2 SHF.R.U32.HI R3, RZ, R9, R0 ;  /* 0x00000009ff032219 */ /* 0x002fe20000011600 */
[----:B------:R-:W-:Y:S02]  /*11b40*/  ULDC.64 UR4, c[0x0][0xaf0] ;  /* 0x0002bc0000047ab9 */ /* 0x000fe40000000a00 */
[----:B------:R-:W-:Y:S01]  /*11b50*/  IMAD.IADD R5, R5, 0x1, R7 ;  /* 0x0000000105057824 */ /* 0x000fe200078e0207 */
[--C-:B------:R-:W-:Y:S01]  /*11b60*/  SHF.R.S32.HI R0, RZ, 0x1f, R3.reuse ;  /* 0x0000001fff007819 */ /* 0x100fe20000011403 */
[----:B------:R-:W-:Y:S02]  /*11b70*/  IMAD R6, R24, UR4, RZ ;  /* 0x0000000418067c24 */ /* 0x000fe4000f8e02ff */
[----:B------:R-:W-:Y:S02]  /*11b80*/  IMAD.MOV R21, RZ, RZ, -R3 ;  /* 0x000000ffff157224 */ /* 0x000fe400078e0a03 */
[----:B------:R-:W-:-:S02]  /*11b90*/  IMAD R7, R15, UR5, R6 ;  /* 0x000000050f077c24 */ /* 0x000fc4000f8e0206 */
[----:B------:R-:W-:Y:S01]  /*11ba0*/  IMAD.WIDE.U32 R4, R15, UR4, R4 ;  /* 0x000000040f047c25 */ /* 0x000fe2000f8e0004 */
[----:B------:R-:W-:-:S03]  /*11bb0*/  ULDC.64 UR4, c[0x0][0xae0] ;  /* 0x0002b80000047ab9 */ /* 0x000fc60000000a00 */
[----:B------:R-:W-:Y:S02]  /*11bc0*/  IMAD R21, R27, R21, R10 ;  /* 0x000000151b157224 */ /* 0x000fe400078e020a */
[----:B------:R-:W-:Y:S02]  /*11bd0*/  IMAD R6, R0, UR4, RZ ;  /* 0x0000000400067c24 */ /* 0x000fe4000f8e02ff */
[----:B------:R-:W-:Y:S01]  /*11be0*/  IMAD.IADD R5, R5, 0x1, R7 ;  /* 0x0000000105057824 */ /* 0x000fe200078e0207 */
[----:B------:R-:W-:Y:S01]  /*11bf0*/  SHF.R.S32.HI R0, RZ, 0x1f, R21 ;  /* 0x0000001fff007819 */ /* 0x000fe20000011415 */
[C---:B------:R-:W-:Y:S02]  /*11c00*/  IMAD R7, R3.reuse, UR5, R6 ;  /* 0x0000000503077c24 */ /* 0x040fe4000f8e0206 */
[----:B------:R-:W-:Y:S01]  /*11c10*/  IMAD.WIDE.U32 R4, R3, UR4, R4 ;  /* 0x0000000403047c25 */ /* 0x000fe2000f8e0004 */
[----:B------:R-:W-:-:S03]  /*11c20*/  ULDC.64 UR4, c[0x0][0xad8] ;  /* 0x0002b60000047ab9 */ /* 0x000fc60000000a00 */
[----:B------:R-:W-:Y:S01]  /*11c30*/  IMAD R0, R0, UR4, RZ ;  /* 0x0000000400007c24 */ /* 0x000fe2000f8e02ff */
[----:B------:R-:W-:-:S03]  /*11c40*/  IADD3 R5, R5, R7, RZ ;  /* 0x0000000705057210 */ /* 0x000fc60007ffe0ff */
[C---:B------:R-:W-:Y:S02]  /*11c50*/  IMAD R3, R21.reuse, UR5, R0 ;  /* 0x0000000515037c24 */ /* 0x040fe4000f8e0200 */
[----:B------:R-:W-:Y:S01]  /*11c60*/  IMAD.WIDE.U32 R20, R21, UR4, R4 ;  /* 0x0000000415147c25 */ /* 0x000fe2000f8e0004 */
[----:B------:R-:W-:Y:S02]  /*11c70*/  ULDC UR4, c[0x0][0xac8] ;  /* 0x0002b20000047ab9 */ /* 0x000fe40000000800 */
[----:B------:R-:W-:Y:S01]  /*11c80*/  ISETP.GE.AND P0, PT, R29, UR4, PT ;  /* 0x000000041d007c0c */ /* 0x000fe2000bf06270 */
[----:B------:R-:W-:Y:S01]  /*11c90*/  IMAD.IADD R3, R21, 0x1, R3 ;  /* 0x0000000115037824 */ /* 0x000fe200078e0203 */
[----:B------:R-:W-:Y:S01]  /*11ca0*/  LEA R7, P1, R20, UR6, 0x1 ;  /* 0x0000000614077c11 */ /* 0x000fe2000f8208ff */
[----:B------:R-:W-:-:S03]  /*11cb0*/  UMOV UR4, 0xffffffff ;  /* 0xffffffff00047882 */ /* 0x000fc60000000000 */
[----:B------:R-:W-:Y:S01]  /*11cc0*/  LEA.HI.X R20, R20, UR7, R3, 0x1, P1 ;  /* 0x0000000714147c11 */ /* 0x000fe200088f0c03 */
[----:B------:R-:W-:Y:S08]  /*11cd0*/  BRA.DIV UR4, `(.L_x_514) ;  /* 0x0000006a04f87947 */ /* 0x000ff0000b800000 */
[----:B------:R-:W0:Y:S01]  /*11ce0*/  SHFL.IDX PT, R3, R7, RZ, 0x181f ;  /* 0x00181fff07037589 */ /* 0x000e2200000e0000 */
[----:B------:R-:W-:Y:S02]  /*11cf0*/  IMAD R21, R8, R27, RZ ;  /* 0x0000001b08157224 */ /* 0x000fe400078e02ff */
[----:B------:R-:W-:Y:S01]  /*11d00*/  IMAD R24, R26, 0xc0, R30 ;  /* 0x000000c01a187824 */ /* 0x000fe200078e021e */
[----:B------:R-:W1:Y:S03]  /*11d10*/  SHFL.IDX PT, R0, R20, RZ, 0x181f ;  /* 0x00181fff14007589 */ /* 0x000e6600000e0000 */
[C---:B------:R-:W-:Y:S01]  /*11d20*/  VIADD R8, R24.reuse, 0x30 ;  /* 0x0000003018087836 */ /* 0x040fe20000000000 */
[----:B------:R-:W2:Y:S01]  /*11d30*/  SHFL.IDX PT, R5, R7, 0x1, 0x181f ;  /* 0x00381f0007057f89 */ /* 0x000ea200000e0000 */
[C---:B------:R-:W-:Y:S01]  /*11d40*/  ISETP.GE.OR P2, PT, R24.reuse, R21, P0 ;  /* 0x000000151800720c */ /* 0x040fe20000746670 */
[----:B------:R-:W-:-:S02]  /*11d50*/  VIADD R10, R24, 0x60 ;  /* 0x00000060180a7836 */ /* 0x000fc40000000000 */
[----:B------:R-:W3:Y:S01]  /*11d60*/  SHFL.IDX PT, R14, R7, 0x2, 0x181f ;  /* 0x00581f00070e7f89 */ /* 0x000ee200000e0000 */
[-C--:B------:R-:W-:Y:S02]  /*11d70*/  ISETP.GE.OR P3, PT, R8, R21.reuse, P0 ;  /* 0x000000150800720c */ /* 0x080fe40000766670 */
[----:B------:R-:W-:Y:S01]  /*11d80*/  ISETP.GE.OR P4, PT, R10, R21, P0 ;  /* 0x000000150a00720c */ /* 0x000fe20000786670 */
[----:B------:R-:W4:Y:S04]  /*11d90*/  SHFL.IDX PT, R4, R20, 0x1, 0x181f ;  /* 0x00381f0014047f89 */ /* 0x000f2800000e0000 */
[----:B------:R-:W5:Y:S02]  /*11da0*/  SHFL.IDX PT, R6, R20, 0x2, 0x181f ;  /* 0x00581f0014067f89 */ /* 0x000f6400000e0000 */
[----:B0-----:R-:W-:-:S04]  /*11db0*/  @!P2 LEA R10, P5, R29, R3, 0x1 ;  /* 0x000000031d0aa211 */ /* 0x001fc800078a08ff */
[C-C-:B-1----:R-:W-:Y:S02]  /*11dc0*/  @!P2 LEA.HI.X R3, R29.reuse, R0, R28.reuse, 0x1, P5 ;  /* 0x000000001d03a211 */ /* 0x142fe400028f0c1c */
[----:B------:R0:W1:Y:S01]  /*11dd0*/  SHFL.IDX PT, R0, R20, 0x3, 0x181f ;  /* 0x00781f0014007f89 */ /* 0x00006200000e0000 */
[C---:B--2---:R-:W-:Y:S02]  /*11de0*/  @!P3 LEA R8, P1, R29.reuse, R5, 0x1 ;  /* 0x000000051d08b211 */ /* 0x044fe400078208ff */
[----:B------:R-:W-:Y:S02]  /*11df0*/  @!P2 MOV R11, R3 ;  /* 0x00000003000ba202 */ /* 0x000fe40000000f00 */
[C---:B---3--:R-:W-:Y:S02]  /*11e00*/  @!P4 LEA R25, P5, R29.reuse, R14, 0x1 ;  /* 0x0000000e1d19c211 */ /* 0x048fe400078a08ff */
[----:B------:R0:W2:Y:S01]  /*11e10*/  SHFL.IDX PT, R14, R7, 0x3, 0x181f ;  /* 0x00781f00070e7f89 */ /* 0x0000a200000e0000 */
[----:B----4-:R-:W-:-:S02]  /*11e20*/  @!P3 LEA.HI.X R9, R29, R4, R28, 0x1, P1 ;  /* 0x000000041d09b211 */ /* 0x010fc400008f0c1c */
[----:B------:R-:W-:Y:S01]  /*11e30*/  @!P4 IMAD.MOV.U32 R4, RZ, RZ, R25 ;  /* 0x000000ffff04c224 */ /* 0x000fe200078e0019 */
[----:B------:R0:W-:Y:S01]  /*11e40*/  @!P2 ST.E.128 desc[UR56][R10.64], RZ ;  /* 0x000000ff0a00a985 */ /* 0x0001e2000c101d38 */
[----:B-----5:R-:W-:-:S03]  /*11e50*/  @!P4 LEA.HI.X R5, R29, R6, R28, 0x1, P5 ;  /* 0x000000061d05c211 */ /* 0x020fc600028f0c1c */
[----:B------:R0:W-:Y:S04]  /*11e60*/  @!P3 ST.E.128 desc[UR56][R8.64], RZ ;  /* 0x000000ff0800b985 */ /* 0x0001e8000c101d38 */
[----:B------:R0:W-:Y:S02]  /*11e70*/  @!P4 ST.E.128 desc[UR56][R4.64], RZ ;  /* 0x000000ff0400c985 */ /* 0x0001e4000c101d38 */
.L_x_687:
[----:B------:R-:W-:-:S05]  /*11e80*/  VIADD R24, R24, 0x90 ;  /* 0x0000009018187836 */ /* 0x000fca0000000000 */
[----:B------:R-:W-:-:S13]  /*11e90*/  ISETP.GE.OR P0, PT, R24, R21, P0 ;  /* 0x000000151800720c */ /* 0x000fda0000706670 */
[----:B--2---:R-:W-:-:S04]  /*11ea0*/  @!P0 LEA R14, P1, R29, R14, 0x1 ;  /* 0x0000000e1d0e8211 */ /* 0x004fc800078208ff */
[----:B-1----:R-:W-:-:S05]  /*11eb0*/  @!P0 LEA.HI.X R15, R29, R0, R28, 0x1, P1 ;  /* 0x000000001d0f8211 */ /* 0x002fca00008f0c1c */
[----:B------:R1:W-:Y:S04]  /*11ec0*/  @!P0 ST.E.128 desc[UR56][R14.64], RZ ;  /* 0x000000ff0e008985 */ /* 0x0003e8000c101d38 */
.L_x_510:
[----:B------:R-:W-:Y:S05]  /*11ed0*/  BSYNC B0 ;  /* 0x0000000000007941 */ /* 0x000fea0003800000 */
.L_x_507:
[----:B------:R-:W-:Y:S02]  /*11ee0*/  ULDC UR4, c[0x0][0xc3c] ;  /* 0x00030f0000047ab9 */ /* 0x000fe40000000800 */
[----:B------:R-:W-:-:S13]  /*11ef0*/  ISETP.GE.AND P0, PT, R35, UR4, PT ;  /* 0x0000000423007c0c */ /* 0x000fda000bf06270 */
[----:B------:R-:W-:Y:S05]  /*11f00*/  @!P0 BRA `(.L_x_515) ;  /* 0xfffffef000bc8947 */ /* 0x000fea000383ffff */
[----:B------:R-:W-:Y:S05]  /*11f10*/  BRA `(.L_x_396) ;  /* 0x0000006000787947 */ /* 0x000fea0003800000 */
.L_x_394:
[----:B------:R-:W-:-:S08]  /*11f20*/  NOP ;  /* 0x0000000000007918 */ /* 0x000fd00000000000 */
[----:B--2---:R-:W0:-:S00]  /*11f30*/  USETMAXREG.DEALLOC.CTAPOOL 0x20 ;  /* 0x00000020000079c8 */ /* 0x004e0000080e0500 */
[----:B0-----:R-:W2:Y:S01]  /*11f40*/  LDL.LU R2, [R1] ;  /* 0x0000000001027983 */ /* 0x001ea20000300800 */
[----:B------:R-:W-:-:S06]  /*11f50*/  LOP3.LUT R0, R0, 0x3, RZ, 0xc0, !PT ;  /* 0x0000000300007812 */ /* 0x000fcc00078ec0ff */
[----:B------:R-:W0:Y:S02]  /*11f60*/  SHFL.IDX PT, R0, R0, RZ, 0x1f ;  /* 0x00001fff00007589 */ /* 0x000e2400000e0000 */
[----:B0-----:R-:W-:Y:S01]  /*11f70*/  ISETP.NE.AND P0, PT, R0, RZ, PT ;  /* 0x000000ff0000720c */ /* 0x001fe20003f05270 */
[----:B------:R-:W-:Y:S01]  /*11f80*/  IMAD.MOV.U32 R0, RZ, RZ, RZ ;  /* 0x000000ffff007224 */ /* 0x000fe200078e00ff */
[----:B--2---:R-:W-:-:S11]  /*11f90*/  LOP3.LUT R2, R2, 0xfffffffd, RZ, 0xc0, !PT ;  /* 0xfffffffd02027812 */ /* 0x004fd600078ec0ff */
[----:B------:R-:W-:-:S05]  /*11fa0*/  @P0 LOP3.LUT R2, R2, 0x2, RZ, 0xfc, !PT ;  /* 0x0000000202020812 */ /* 0x000fca00078efcff */
[----:B------:R0:W-:Y:S01]  /*11fb0*/  STL [R1], R2 ;  /* 0x0000000201007387 */ /* 0x0001e20000100800 */
        /* <DEDUP_REMOVED lines=8> */
.L_x_516:
        /* <DEDUP_REMOVED lines=32> */
[----:B------:R-:W0:Y:S02]  /*12240*/  SHFL.IDX PT, R4, R7, 0x1f, 0x1f ;  /* 0x03e01f0007047f89 */ /* 0x000e2400000e0000 */
[----:B0-----:R-:W-:-:S04]  /*12250*/  IMAD R4, R4, UR5, RZ ;  /* 0x0000000504047c24 */ /* 0x001fc8000f8e02ff */
[----:B------:R-:W-:Y:S01]  /*12260*/  IMAD.MOV.U32 R3, RZ, RZ, R4 ;  /* 0x000000ffff037224 */ /* 0x000fe200078e0004 */
[----:B-1----:R-:W-:-:S13]  /*12270*/  ISETP.GT.AND P6, PT, R4, UR6, PT ;  /* 0x0000000604007c0c */ /* 0x002fda000bfc4270 */
[----:B------:R-:W-:Y:S05]  /*12280*/  @P6 BRA `(.L_x_518) ;  /* 0x00000000009c6947 */ /* 0x000fea0003800000 */
[----:B------:R-:W0:Y:S01]  /*12290*/  LDC R6, c[0x0][0xc3c] ;  /* 0x00030f00ff067b82 */ /* 0x000e220000000800 */
[----:B------:R-:W-:Y:S01]  /*122a0*/  IMAD.MOV.U32 R4, RZ, RZ, R3 ;  /* 0x000000ffff047224 */ /* 0x000fe200078e0003 */
[----:B------:R-:W-:Y:S01]  /*122b0*/  UMOV UR4, URZ ;  /* 0x0000003f00047c82 */ /* 0x000fe20008000000 */
[----:B------:R-:W-:Y:S01]  /*122c0*/  ULDC UR7, c[0x0][0xc3c] ;  /* 0x00030f0000077ab9 */ /* 0x000fe20000000800 */
[----:B------:R-:W-:-:S05]  /*122d0*/  ULDC UR5, c[0x0][0xc38] ;  /* 0x00030e0000057ab9 */ /* 0x000fca0000000800 */
.L_x_522:
[----:B------:R-:W-:Y:S01]  /*122e0*/  UIADD3 UR4, UR4, 0x1f, URZ ;  /* 0x0000001f04047890 */ /* 0x000fe2000fffe03f */
[----:B------:R-:W-:-:S05]  /*122f0*/  MOV R19, UR7 ;  /* 0x0000000700137c02 */ /* 0x000fca0008000f00 */
        /* <DEDUP_REMOVED lines=10> */
.L_x_521:
[----:B------:R-:W-:Y:S05]  /*123a0*/  BSYNC B0 ;  /* 0x0000000000007941 */ /* 0x000fea0003800000 */
.L_x_520:
[----:B0----5:R-:W0:Y:S02]  /*123b0*/  SHFL.UP PT, R2, R0, 0x1, RZ ;  /* 0x0420000000027989 */ /* 0x021e2400000e00ff */
        /* <DEDUP_REMOVED lines=15> */
[----:B0-----:R-:W-:-:S05]  /*124b0*/  IMAD R3, R3, UR5, RZ ;  /* 0x0000000503037c24 */ /* 0x001fca000f8e02ff */
[----:B------:R-:W-:-:S04]  /*124c0*/  IADD3 R4, R3, R4, RZ ;  /* 0x0000000403047210 */ /* 0x000fc80007ffe0ff */
[----:B------:R-:W-:-:S13]  /*124d0*/  ISETP.GT.AND P6, PT, R4, UR6, PT ;  /* 0x0000000604007c0c */ /* 0x000fda000bfc4270 */
[----:B------:R-:W-:Y:S05]  /*124e0*/  @!P6 BRA `(.L_x_522) ;  /* 0xfffffffc007ce947 */ /* 0x000fea000383ffff */
[----:B------:R-:W-:-:S07]  /*124f0*/  IMAD.MOV.U32 R7, RZ, RZ, R9 ;  /* 0x000000ffff077224 */ /* 0x000fce00078e0009 */
.L_x_518:
        /* <DEDUP_REMOVED lines=10> */
[----:B0-----:R-:W-:-:S06]  /*125a0*/  VIADD R2, R8, 0xffffffe ;  /* 0x0ffffffe08027836 */ /* 0x001fcc0000000000 */
[----:B------:R0:W1:Y:S01]  /*125b0*/  F2I.FTZ.U32.TRUNC.NTZ R3, R2 ;  /* 0x0000000200037305 */ /* 0x000062000021f000 */
[----:B------:R-:W-:Y:S05]  /*125c0*/  @!P0 BRA `(.L_x_523) ;  /* 0x0000000000088947 */ /* 0x000fea0003800000 */
[----:B------:R-:W-:-:S06]  /*125d0*/  IADD3 R16, R19, -0x1, RZ ;  /* 0xffffffff13107810 */ /* 0x000fcc0007ffe0ff */
[----:B------:R2:W3:Y:S02]  /*125e0*/  SHFL.IDX PT, R16, R7, R16, 0x1f ;  /* 0x00001f1007107589 */ /* 0x0004e400000e0000 */
.L_x_523:
[----:B---3--:R-:W-:Y:S01]  /*125f0*/  IMAD R16, R16, UR5, R9 ;  /* 0x0000000510107c24 */ /* 0x008fe2000f8e0209 */
[----:B0-----:R-:W-:Y:S01]  /*12600*/  IABS R2, R0 ;  /* 0x0000000000027213 */ /* 0x001fe20000000000 */
[----:B-12---:R-:W-:Y:S02]  /*12610*/  IMAD.MOV R7, RZ, RZ, -R3 ;  /* 0x000000ffff077224 */ /* 0x006fe400078e0a03 */
[----:B------:R-:W-:Y:S01]  /*12620*/  VIADD R19, R19, UR4 ;  /* 0x0000000413137c36 */ /* 0x000fe20008000000 */
[----:B------:R-:W-:Y:S01]  /*12630*/  IADD3 R9, -R16, UR6, RZ ;  /* 0x0000000610097c10 */ /* 0x000fe2000fffe1ff */
[----:B------:R-:W-:Y:S02]  /*12640*/  IMAD.MOV R8, RZ, RZ, -R2 ;  /* 0x000000ffff087224 */ /* 0x000fe400078e0a02 */
[----:B------:R-:W-:Y:S01]  /*12650*/  IMAD R7, R7, R4, RZ ;  /* 0x0000000407077224 */ /* 0x000fe200078e02ff */
[----:B------:R-:W-:Y:S01]  /*12660*/  IABS R6, R9 ;  /* 0x0000000900067213 */ /* 0x000fe20000000000 */
[----:B------:R-:W-:-:S04]  /*12670*/  IMAD.MOV.U32 R2, RZ, RZ, RZ ;  /* 0x000000ffff027224 */ /* 0x000fc800078e00ff */
[----:B------:R-:W-:Y:S01]  /*12680*/  IMAD.HI.U32 R2, R3, R7, R2 ;  /* 0x0000000703027227 */ /* 0x000fe200078e0002 */
[----:B------:R-:W-:-:S03]  /*12690*/  MOV R3, R6 ;  /* 0x0000000600037202 */ /* 0x000fc60000000f00 */
[----:B------:R-:W-:Y:S02]  /*126a0*/  IMAD.MOV.U32 R6, RZ, RZ, R8 ;  /* 0x000000ffff067224 */ /* 0x000fe400078e0008 */
        /* <DEDUP_REMOVED lines=9> */
[----:B------:R-:W-:-:S06]  /*12740*/  @P0 IADD3 R2, R2, 0x1, RZ ;  /* 0x0000000102020810 */ /* 0x000fcc0007ffe0ff */
[----:B------:R-:W-:Y:S01]  /*12750*/  @!P2 IMAD.MOV R2, RZ, RZ, -R2 ;  /* 0x000000ffff02a224 */ /* 0x000fe200078e0a02 */
[----:B------:R-:W-:-:S04]  /*12760*/  @!P1 LOP3.LUT R2, RZ, R0, RZ, 0x33, !PT ;  /* 0x00000000ff029212 */ /* 0x000fc800078e33ff */
[----:B------:R-:W-:Y:S01]  /*12770*/  MOV R18, R2 ;  /* 0x0000000200127202 */ /* 0x000fe20000000f00 */
[----:B------:R-:W-:-:S04]  /*12780*/  IMAD.MOV R17, RZ, RZ, -R2 ;  /* 0x000000ffff117224 */ /* 0x000fc800078e0a02 */
[----:B------:R-:W-:Y:S01]  /*12790*/  IMAD R17, R0, R17, R9 ;  /* 0x0000001100117224 */ /* 0x000fe200078e0209 */
[----:B------:R-:W-:Y:S06]  /*127a0*/  BRA `(.L_x_524) ;  /* 0x00000000000c7947 */ /* 0x000fec0003800000 */
.L_x_519:
[----:B------:R-:W-:Y:S02]  /*127b0*/  IMAD.MOV.U32 R17, RZ, RZ, RZ ;  /* 0x000000ffff117224 */ /* 0x000fe400078e00ff */
[----:B------:R-:W-:Y:S02]  /*127c0*/  IMAD.U32 R16, RZ, RZ, UR6 ;  /* 0x00000006ff107e24 */ /* 0x000fe4000f8e00ff */
[----:B------:R-:W-:-:S07]  /*127d0*/  IMAD.MOV.U32 R18, RZ, RZ, RZ ;  /* 0x000000ffff127224 */ /* 0x000fce00078e00ff */
.L_x_524:
[----:B------:R-:W-:-:S13]  /*127e0*/  ISETP.NE.AND P0, PT, R5, RZ, PT ;  /* 0x000000ff0500720c */ /* 0x000fda0003f05270 */
[----:B------:R-:W0:Y:S01]  /*127f0*/  @!P0 S2R R3, SR_CgaCtaId ;  /* 0x0000000000038919 */ /* 0x000e220000008800 */
[----:B------:R-:W-:-:S04]  /*12800*/  @!P0 MOV R0, 0x400 ;  /* 0x0000040000008802 */ /* 0x000fc80000000f00 */
[----:B0-----:R-:W-:-:S05]  /*12810*/  @!P0 LEA R0, R3, R0, 0x18 ;  /* 0x0000000003008211 */ /* 0x001fca00078ec0ff */
[----:B------:R2:W-:Y:S01]  /*12820*/  @!P0 STS.128 [R0+0x308d0], R16 ;  /* 0x0308d01000008388 */ /* 0x0005e20000000c00 */
[----:B------:R-:W-:Y:S06]  /*12830*/  BAR.ARV 0x5, 0x200 ;  /* 0x0148000000007b1d */ /* 0x000fec0000002000 */
.L_x_517:
[----:B------:R3:W-:Y:S01]  /*12840*/  STL [R1+0x24], RZ ;  /* 0x000024ff01007387 */ /* 0x0007e20000100800 */
[----:B------:R-:W-:Y:S01]  /*12850*/  ULDC UR4, c[0x0][0xc3c] ;  /* 0x00030f0000047ab9 */ /* 0x000fe20000000800 */
[----:B------:R-:W-:Y:S01]  /*12860*/  MOV R26, 0x1 ;  /* 0x00000001001a7802 */ /* 0x000fe20000000f00 */
[----:B------:R-:W-:Y:S01]  /*12870*/  IMAD.MOV.U32 R23, RZ, RZ, RZ ;  /* 0x000000ffff177224 */ /* 0x000fe200078e00ff */
[----:B-1----:R-:W-:-:S13]  /*12880*/  ISETP.GE.AND P0, PT, R19, UR4, PT ;  /* 0x0000000413007c0c */ /* 0x002fda000bf06270 */
[----:B---3--:R-:W-:Y:S05]  /*12890*/  @P0 BRA `(.L_x_525) ;  /* 0x00000054003c0947 */ /* 0x008fea0003800000 */
[----:B------:R-:W1:Y:S01]  /*128a0*/  S2R R5, SR_TID.X ;  /* 0x0000000000057919 */ /* 0x000e620000002100 */
[----:B------:R-:W3:Y:S01]  /*128b0*/  S2UR UR5, SR_CgaCtaId ;  /* 0x00000000000579c3 */ /* 0x000ee20000008800 */
[----:B------:R-:W-:Y:S01]  /*128c0*/  UMOV UR4, 0x400 ;  /* 0x0000040000047882 */ /* 0x000fe20000000000 */
[----:B------:R-:W-:Y:S01]  /*128d0*/  BSSY B8, `(.L_x_525) ;  /* 0x000054b000087945 */ /* 0x000fe20003800000 */
[----:B------:R-:W-:Y:S01]  /*128e0*/  IMAD.MOV.U32 R26, RZ, RZ, 0x1 ;  /* 0x00000001ff1a7424 */ /* 0x000fe200078e00ff */
[----:B------:R-:W-:Y:S01]  /*128f0*/  ULDC.64 UR38, c[0x0][0x198] ;  /* 0x0000660000267ab9 */ /* 0x000fe20000000a00 */
[----:B------:R-:W-:Y:S01]  /*12900*/  IMAD.MOV.U32 R23, RZ, RZ, RZ ;  /* 0x000000ffff177224 */ /* 0x000fe200078e00ff */
[----:B------:R-:W-:Y:S01]  /*12910*/  ULDC UR36, c[0x0][0xc] ;  /* 0x0000030000247ab9 */ /* 0x000fe20000000800 */
[----:B------:R-:W-:Y:S01]  /*12920*/  IMAD.MOV.U32 R29, RZ, RZ, RZ ;  /* 0x000000ffff1d7224 */ /* 0x000fe200078e00ff */
[----:B---3--:R-:W-:-:S06]  /*12930*/  ULEA UR4, UR5, UR4, 0x18 ;  /* 0x0000000405047291 */ /* 0x008fcc000f8ec03f */
[----:B------:R-:W-:Y:S01]  /*12940*/  IMAD.U32 R22, RZ, RZ, UR4 ;  /* 0x00000004ff167e24 */ /* 0x000fe2000f8e00ff */
[C---:B-1----:R-:W-:Y:S01]  /*12950*/  LOP3.LUT R4, R5.reuse, 0x7f, RZ, 0xc0, !PT ;  /* 0x0000007f05047812 */ /* 0x042fe200078ec0ff */
[----:B--2---:R-:W-:-:S04]  /*12960*/  IMAD.SHL.U32 R0, R5, 0x8, RZ ;  /* 0x0000000805007824 */ /* 0x004fc800078e00ff */
[----:B------:R-:W-:Y:S01]  /*12970*/  IMAD.SHL.U32 R3, R4, 0x8, RZ ;  /* 0x0000000804037824 */ /* 0x000fe200078e00ff */
[----:B0-----:R-:W-:Y:S02]  /*12980*/  LOP3.LUT R2, R0, 0x1f8, RZ, 0xc0, !PT ;  /* 0x000001f800027812 */ /* 0x001fe400078ec0ff */
[----:B------:R-:W-:Y:S02]  /*12990*/  SHF.R.U32.HI R4, RZ, 0x3, R4 ;  /* 0x00000003ff047819 */ /* 0x000fe40000011604 */
[----:B------:R-:W-:-:S04]  /*129a0*/  LOP3.LUT R2, R2, 0x38, R5, 0x78, !PT ;  /* 0x0000003802027812 */ /* 0x000fc800078e7805 */
[----:B------:R-:W-:Y:S02]  /*129b0*/  LOP3.LUT R3, R2, 0x200, R3, 0xf8, !PT ;  /* 0x0000020002037812 */ /* 0x000fe400078ef803 */
[----:B------:R-:W-:Y:S02]  /*129c0*/  SHF.L.U32 R2, R5, 0x4, RZ ;  /* 0x0000000405027819 */ /* 0x000fe400000006ff */
[----:B------:R-:W-:Y:S01]  /*129d0*/  MOV R5, 0x1 ;  /* 0x0000000100057802 */ /* 0x000fe20000000f00 */
[----:B------:R-:W-:Y:S01]  /*129e0*/  IMAD R0, R3, 0x2, R22 ;  /* 0x0000000203007824 */ /* 0x000fe200078e0216 */
[----:B------:R-:W-:-:S03]  /*129f0*/  LOP3.LUT R2, R4, 0x70, R2, 0xf8, !PT ;  /* 0x0000007004027812 */ /* 0x000fc600078ef802 */
[----:B------:R0:W-:Y:S04]  /*12a00*/  STL [R1+0x4], R5 ;  /* 0x0000040501007387 */ /* 0x0001e80000100800 */
[----:B------:R0:W-:Y:S04]  /*12a10*/  STL [R1+0xc], R0 ;  /* 0x00000c0001007387 */ /* 0x0001e80000100800 */
[----:B------:R0:W-:Y:S02]  /*12a20*/  STL [R1+0x24], RZ ;  /* 0x000024ff01007387 */ /* 0x0001e40000100800 */
.L_x_647:
[----:B-1----:R-:W1:Y:S02]  /*12a30*/  LDC.64 R2, c[0x0][0xc88] ;  /* 0x00032200ff027b82 */ /* 0x002e640000000a00 */
[----:B-1----:R-:W-:-:S05]  /*12a40*/  IMAD.WIDE R2, R19, 0x4, R2 ;  /* 0x0000000413027825 */ /* 0x002fca00078e0202 */
[----:B0-----:R-:W0:Y:S01]  /*12a50*/  LDG.E R13, desc[UR56][R2.64] ;  /* 0x00000038020d7981 */ /* 0x001e22000c1e1900 */
[----:B------:R-:W-:Y:S05]  /*12a60*/  YIELD ;  /* 0x0000000000007946 */ /* 0x000fea0003800000 */
[----:B------:R-:W-:Y:S01]  /*12a70*/  ULDC.64 UR4, c[0x0][0xa28] ;  /* 0x00028a0000047ab9 */ /* 0x000fe20000000a00 */
[----:B------:R-:W-:Y:S01]  /*12a80*/  ULDC.64 UR6, c[0x0][0xa00] ;  /* 0x0002800000067ab9 */ /* 0x000fe20000000a00 */
[----:B------:R-:W-:Y:S02]  /*12a90*/  ISETP.NE.U32.AND P0, PT, RZ, UR4, PT ;  /* 0x00000004ff007c0c */ /* 0x000fe4000bf05070 */
[----:B------:R-:W-:Y:S01]  /*12aa0*/  CS2R R8, SRZ ;  /* 0x0000000000087805 */ /* 0x000fe2000001ff00 */
[----:B------:R-:W-:Y:S01]  /*12ab0*/  ULDC.64 UR8, c[0x0][0xa18] ;  /* 0x0002860000087ab9 */ /* 0x000fe20000000a00 */
[----:B------:R-:W-:-:S02]  /*12ac0*/  ISETP.NE.AND.EX P1, PT, RZ, UR5, PT, P0 ;  /* 0x00000005ff007c0c */ /* 0x000fc4000bf25300 */
[----:B------:R-:W-:-:S04]  /*12ad0*/  ISETP.NE.U32.AND P0, PT, RZ, UR6, PT ;  /* 0x00000006ff007c0c */ /* 0x000fc8000bf05070 */
[----:B------:R-:W-:Y:S02]  /*12ae0*/  ISETP.NE.AND.EX P0, PT, RZ, UR7, PT, P0 ;  /* 0x00000007ff007c0c */ /* 0x000fe4000bf05300 */
[----:B0-----:R-:W-:Y:S01]  /*12af0*/  SHF.R.S32.HI R0, RZ, 0x1f, R13 ;  /* 0x0000001fff007819 */ /* 0x001fe2000001140d */
[----:B------:R-:W-:-:S04]  /*12b00*/  IMAD.SHL.U32 R24, R13, 0x4, RZ ;  /* 0x000000040d187824 */ /* 0x000fc800078e00ff */
[C---:B------:R-:W-:Y:S01]  /*12b10*/  @P1 LEA R4, P2, R13.reuse, UR4, 0x2 ;  /* 0x000000040d041c11 */ /* 0x040fe2000f8410ff */
[----:B------:R-:W-:Y:S01]  /*12b20*/  STL [R1+0x10], R13 ;  /* 0x0000100d01007387 */ /* 0x000fe20000100800 */
[C-C-:B------:R-:W-:Y:S02]  /*12b30*/  SHF.L.U64.HI R12, R13.reuse, 0x2, R0.reuse ;  /* 0x000000020d0c7819 */ /* 0x140fe40000010200 */
[----:B------:R-:W-:Y:S01]  /*12b40*/  @P1 LEA.HI.X R5, R13, UR5, R0, 0x2, P2 ;  /* 0x000000050d051c11 */ /* 0x000fe200090f1400 */
[----:B------:R-:W-:Y:S01]  /*12b50*/  ULDC.64 UR4, c[0x0][0xa08] ;  /* 0x0002820000047ab9 */ /* 0x000fe20000000a00 */
[----:B------:R-:W-:Y:S01]  /*12b60*/  IADD3 R2, P2, R24, UR6, RZ ;  /* 0x0000000618027c10 */ /* 0x000fe2000ff5e0ff */
[----:B------:R0:W-:Y:S03]  /*12b70*/  STL [R1+0x30], R0 ;  /* 0x0000300001007387 */ /* 0x0001e60000100800 */
[----:B------:R-:W-:Y:S01]  /*12b80*/  IADD3.X R3, R12, UR7, RZ, P2, !PT ;  /* 0x000000070c037c10 */ /* 0x000fe200097fe4ff */
[----:B------:R-:W-:Y:S01]  /*12b90*/  ULDC.64 UR6, c[0x0][0xa10] ;  /* 0x0002840000067ab9 */ /* 0x000fe20000000a00 */
[----:B------:R-:W-:Y:S01]  /*12ba0*/  ISETP.NE.U32.AND P3, PT, RZ, UR8, PT ;  /* 0x00000008ff007c0c */ /* 0x000fe2000bf65070 */
[----:B------:R1:W5:Y:S04]  /*12bb0*/  @P1 LDG.E R8, desc[UR56][R4.64] ;  /* 0x0000003804081981 */ /* 0x000368000c1e1900 */
[----:B--2---:R-:W2:Y:S01]  /*12bc0*/  @P0 LDG.E R9, desc[UR56][R2.64] ;  /* 0x0000003802090981 */ /* 0x004ea2000c1e1900 */
[----:B------:R-:W-:-:S02]  /*12bd0*/  ISETP.NE.AND.EX P3, PT, RZ, UR9, PT, P3 ;  /* 0x00000009ff007c0c */ /* 0x000fc4000bf65330 */
[----:B------:R-:W-:Y:S01]  /*12be0*/  IADD3 R6, P4, R24, UR4, RZ ;  /* 0x0000000418067c10 */ /* 0x000fe2000ff9e0ff */
[----:B------:R-:W-:Y:S03]  /*12bf0*/  STL [R1+0x8], R12 ;  /* 0x0000080c01007387 */ /* 0x000fe60000100800 */
[----:B------:R-:W-:Y:S02]  /*12c00*/  IADD3.X R7, R12, UR5, RZ, P4, !PT ;  /* 0x000000050c077c10 */ /* 0x000fe4000a7fe4ff */
[----:B-1----:R-:W-:Y:S02]  /*12c10*/  IADD3 R4, P4, R24, UR6, RZ ;  /* 0x0000000618047c10 */ /* 0x002fe4000ff9e0ff */
[----:B------:R-:W-:Y:S02]  /*12c20*/  ISETP.NE.U32.AND P1, PT, RZ, UR4, PT ;  /* 0x00000004ff007c0c */ /* 0x000fe4000bf25070 */
[----:B------:R-:W-:Y:S01]  /*12c30*/  IADD3.X R5, R12, UR7, RZ, P4, !PT ;  /* 0x000000070c057c10 */ /* 0x000fe2000a7fe4ff */
[----:B------:R-:W-:Y:S01]  /*12c40*/  ULDC UR4, c[0x0][0x288] ;  /* 0x0000a20000047ab9 */ /* 0x000fe20000000800 */
[----:B------:R-:W-:-:S02]  /*12c50*/  ISETP.NE.U32.AND P2, PT, RZ, UR6, PT ;  /* 0x00000006ff007c0c */ /* 0x000fc4000bf45070 */
[----:B------:R-:W-:Y:S02]  /*12c60*/  @P3 IADD3 R10, P4, R24, UR8, RZ ;  /* 0x00000008180a3c10 */ /* 0x000fe4000ff9e0ff */
[----:B------:R-:W-:Y:S02]  /*12c70*/  ISETP.NE.AND.EX P1, PT, RZ, UR5, PT, P1 ;  /* 0x00000005ff007c0c */ /* 0x000fe4000bf25310 */
[----:B------:R-:W-:Y:S02]  /*12c80*/  ISETP.NE.AND.EX P2, PT, RZ, UR7, PT, P2 ;  /* 0x00000007ff007c0c */ /* 0x000fe4000bf45320 */
[----:B------:R-:W-:Y:S01]  /*12c90*/  @P3 IADD3.X R11, R12, UR9, RZ, P4, !PT ;  /* 0x000000090c0b3c10 */ /* 0x000fe2000a7fe4ff */
[----:B0-----:R-:W-:Y:S01]  /*12ca0*/  IMAD.MOV.U32 R0, RZ, RZ, RZ ;  /* 0x000000ffff007224 */ /* 0x001fe200078e00ff */
[----:B------:R-:W-:-:S07]  /*12cb0*/  MOV R28, RZ ;  /* 0x000000ff001c7202 */ /* 0x000fce0000000f00 */
[----:B------:R-:W5:Y:S04]  /*12cc0*/  @P1 LDG.E R28, desc[UR56][R6.64] ;  /* 0x00000038061c1981 */ /* 0x000f68000c1e1900 */
[----:B------:R-:W5:Y:S04]  /*12cd0*/  @P2 LDG.E R0, desc[UR56][R4.64] ;  /* 0x0000003804002981 */ /* 0x000f68000c1e1900 */
[----:B--2---:R0:W-:Y:S02]  /*12ce0*/  STL [R1+0x20], R9 ;  /* 0x0000200901007387 */ /* 0x0041e40000100800 */
[----:B0-----:R-:W-:Y:S01]  /*12cf0*/  IMAD.U32 R9, RZ, RZ, UR4 ;  /* 0x00000004ff097e24 */ /* 0x001fe2000f8e00ff */
[----:B------:R-:W-:-:S05]  /*12d00*/  ULDC.64 UR4, c[0x0][0x418] ;  /* 0x0001060000047ab9 */ /* 0x000fca0000000a00 */
[----:B------:R0:W2:Y:S01]  /*12d10*/  @P3 LDG.E R9, desc[UR56][R10.64] ;  /* 0x000000380a093981 */ /* 0x0000a2000c1e1900 */
[----:B------:R-:W-:-:S03]  /*12d20*/  UISETP.NE.U32.AND UP0, UPT, UR4, URZ, UPT ;  /* 0x0000003f0400728c */ /* 0x000fc6000bf05070 */
[----:B------:R-:W-:Y:S01]  /*12d30*/  ULDC UR4, c[0x0][0x424] ;  /* 0x0001090000047ab9 */ /* 0x000fe20000000800 */
[----:B------:R-:W-:-:S03]  /*12d40*/  UISETP.NE.AND.EX UP0, UPT, UR5, URZ, UPT, UP0 ;  /* 0x0000003f0500728c */ /* 0x000fc6000bf05300 */
[----:B------:R-:W-:Y:S01]  /*12d50*/  ULDC UR5, c[0x0][0x2f0] ;  /* 0x0000bc0000057ab9 */ /* 0x000fe20000000800 */
[----:B------:R-:W-:-:S04]  /*12d60*/  USEL UR4, UR4, 0x1, UP0 ;  /* 0x0000000104047887 */ /* 0x000fc80008000000 */
[----:B------:R-:W-:-:S03]  /*12d70*/  UIMAD UR4, UR4, UR5, URZ ;  /* 0x00000005040472a4 */ /* 0x000fc6000f8e023f */
[----:B------:R-:W-:-:S03]  /*12d80*/  ULDC UR5, c[0x0][0x348] ;  /* 0x0000d20000057ab9 */ /* 0x000fc60000000800 */
[----:B0-----:R-:W-:Y:S01]  /*12d90*/  MOV R10, UR4 ;  /* 0x00000004000a7c02 */ /* 0x001fe20008000f00 */
[----:B--2---:R0:W-:Y:S02]  /*12da0*/  STL [R1+0x38], R9 ;  /* 0x0000380901007387 */ /* 0x0041e40000100800 */
[----:B0-----:R-:W-:Y:S01]  /*12db0*/  IMAD.U32 R9, RZ, RZ, UR5 ;  /* 0x00000005ff097e24 */ /* 0x001fe2000f8e00ff */
[----:B----4-:R-:W-:Y:S06]  /*12dc0*/  @P3 BRA `(.L_x_526) ;  /* 0x0000000000143947 */ /* 0x010fec0003800000 */
[----:B------:R-:W-:Y:S05]  /*12dd0*/  @!P0 BRA `(.L_x_526) ;  /* 0x0000000000108947 */ /* 0x000fea0003800000 */
[----:B------:R-:W2:Y:S04]  /*12de0*/  LDG.E R11, desc[UR56][R2.64] ;  /* 0x00000038020b7981 */ /* 0x000ea8000c1e1900 */
[----:B------:R-:W2:Y:S02]  /*12df0*/  LDG.E R2, desc[UR56][R2.64+0x4] ;  /* 0x0000043802027981 */ /* 0x000ea4000c1e1900 */
[----:B--2---:R-:W-:-:S05]  /*12e00*/  IMAD.IADD R2, R2, 0x1, -R11 ;  /* 0x0000000102027824 */ /* 0x004fca00078e0a0b */
[----:B------:R0:W-:Y:S02]  /*12e10*/  STL [R1+0x38], R2 ;  /* 0x0000380201007387 */ /* 0x0001e40000100800 */
.L_x_526:
[----:B------:R-:W-:Y:S01]  /*12e20*/  ULDC.64 UR4, c[0x0][0xa20] ;  /* 0x0002880000047ab9 */ /* 0x000fe20000000a00 */
[----:B-----5:R-:W-:Y:S01]  /*12e30*/  IMAD.IADD R28, R28, 0x1, R8 ;  /* 0x000000011c1c7824 */ /* 0x020fe200078e0208 */
[----:B------:R-:W-:Y:S01]  /*12e40*/  ISETP.NE.U32.AND P0, PT, RZ, UR4, PT ;  /* 0x00000004ff007c0c */ /* 0x000fe2000bf05070 */
[----:B------:R-:W-:-:S03]  /*12e50*/  IMAD.MOV.U32 R25, RZ, RZ, R13 ;  /* 0x000000ffff197224 */ /* 0x000fc600078e000d */
[----:B------:R-:W-:-:S13]  /*12e60*/  ISETP.NE.AND.EX P0, PT, RZ, UR5, PT, P0 ;  /* 0x00000005ff007c0c */ /* 0x000fda000bf05300 */
[----:B------:R-:W-:Y:S05]  /*12e70*/  @!P0 BRA `(.L_x_527) ;  /* 0x0000000000108947 */ /* 0x000fea0003800000 */
[----:B0-----:R-:W-:-:S04]  /*12e80*/  IADD3 R2, P0, R24, UR4, RZ ;  /* 0x0000000418027c10 */ /* 0x001fc8000ff1e0ff */
[----:B------:R-:W-:-:S05]  /*12e90*/  IADD3.X R3, R12, UR5, RZ, P0, !PT ;  /* 0x000000050c037c10 */ /* 0x000fca00087fe4ff */
[----:B------:R0:W5:Y:S01]  /*12ea0*/  LDG.E R10, desc[UR56][R2.64] ;  /* 0x00000038020a7981 */ /* 0x000162000c1e1900 */
[----:B------:R-:W-:Y:S05]  /*12eb0*/  BRA `(.L_x_528) ;  /* 0x0000000000107947 */ /* 0x000fea0003800000 */
.L_x_527:
[----:B------:R-:W-:Y:S05]  /*12ec0*/  @!P1 BRA `(.L_x_528) ;  /* 0x00000000000c9947 */ /* 0x000fea0003800000 */
[----:B------:R-:W2:Y:S04]  /*12ed0*/  LDG.E R10, desc[UR56][R6.64] ;  /* 0x00000038060a7981 */ /* 0x000ea8000c1e1900 */
[----:B------:R-:W2:Y:S02]  /*12ee0*/  LDG.E R6, desc[UR56][R6.64+0x4] ;  /* 0x0000043806067981 */ /* 0x000ea4000c1e1900 */
[----:B--2---:R-:W-:-:S07]  /*12ef0*/  IADD3 R10, -R10, R6, RZ ;  /* 0x000000060a0a7210 */ /* 0x004fce0007ffe1ff */
.L_x_528:
[----:B0-----:R-:W2:Y:S01]  /*12f00*/  @P2 LDG.E R2, desc[UR56][R4.64] ;  /* 0x0000003804022981 */ /* 0x001ea2000c1e1900 */
[----:B-----5:R-:W-:-:S03]  /*12f10*/  IMAD.IADD R10, R10, 0x1, -R8 ;  /* 0x000000010a0a7824 */ /* 0x020fc600078e0a08 */
[----:B------:R-:W2:Y:S01]  /*12f20*/  @P2 LDG.E R4, desc[UR56][R4.64+0x4] ;  /* 0x0000043804042981 */ /* 0x000ea2000c1e1900 */
[----:B------:R-:W-:Y:S01]  /*12f30*/  BSSY B0, `(.L_x_529) ;  /* 0x00000e2000007945 */ /* 0x000fe20003800000 */
[----:B--2---:R-:W-:-:S04]  /*12f40*/  @P2 IMAD.IADD R9, R4, 0x1, -R2 ;  /* 0x0000000104092824 */ /* 0x004fc800078e0a02 */
[----:B------:R-:W-:-:S05]  /*12f50*/  IMAD.IADD R3, R10, 0x1, R9 ;  /* 0x000000010a037824 */ /* 0x000fca00078e0209 */
[----:B------:R-:W-:Y:S01]  /*12f60*/  IADD3 R2, R3, 0xbf, RZ ;  /* 0x000000bf03027810 */ /* 0x000fe20007ffe0ff */
[----:B------:R0:W-:Y:S04]  /*12f70*/  STL [R1+0x34], R3 ;  /* 0x0000340301007387 */ /* 0x0001e80000100800 */
[----:B------:R-:W-:-:S05]  /*12f80*/  IMAD.HI R2, R2, 0x2aaaaaab, RZ ;  /* 0x2aaaaaab02027827 */ /* 0x000fca00078e02ff */
[----:B0-----:R-:W-:-:S04]  /*12f90*/  SHF.R.U32.HI R3, RZ, 0x1f, R2 ;  /* 0x0000001fff037819 */ /* 0x001fc80000011602 */
[----:B------:R-:W-:-:S05]  /*12fa0*/  LEA.HI.SX32 R4, R2, R3, 0x1b ;  /* 0x0000000302047211 */ /* 0x000fca00078fdaff */
[--C-:B------:R-:W-:Y:S02]  /*12fb0*/  IMAD R2, R4, 0xc0, -R10.reuse ;  /* 0x000000c004027824 */ /* 0x100fe400078e0a0a */
[----:B------:R-:W-:-:S03]  /*12fc0*/  IMAD.MOV R10, RZ, RZ, -R10 ;  /* 0x000000ffff0a7224 */ /* 0x000fc600078e0a0a */
[----:B------:R-:W-:Y:S02]  /*12fd0*/  VIMNMX R2, R2, R9, PT ;  /* 0x0000000902027248 */ /* 0x000fe40003fe0100 */
[----:B------:R-:W-:-:S04]  /*12fe0*/  VIMNMX R10, RZ, R10, !PT ;  /* 0x0000000aff0a7248 */ /* 0x000fc80007fe0100 */
[----:B------:R-:W-:Y:S01]  /*12ff0*/  ISETP.GT.AND P0, PT, R2, R10, PT ;  /* 0x0000000a0200720c */ /* 0x000fe20003f04270 */
[----:B------:R0:W-:-:S12]  /*13000*/  STL [R1+0x18], R4 ;  /* 0x0000180401007387 */ /* 0x0001d80000100800 */
[----:B0-----:R-:W-:Y:S02]  /*13010*/  @P0 VIADD R4, R2, 0xbf ;  /* 0x000000bf02040836 */ /* 0x001fe40000000000 */
[----:B------:R-:W-:-:S04]  /*13020*/  IMAD.WIDE.U32 R2, R10, -0x55555555, RZ ;  /* 0xaaaaaaab0a027825 */ /* 0x000fc800078e00ff */
[----:B------:R-:W-:Y:S01]  /*13030*/  @P0 IMAD.HI R2, R4, 0x2aaaaaab, RZ ;  /* 0x2aaaaaab04020827 */ /* 0x000fe200078e02ff */
[----:B------:R-:W-:-:S04]  /*13040*/  SHF.R.U32.HI R3, RZ, 0x7, R3 ;  /* 0x00000007ff037819 */ /* 0x000fc80000011603 */
[----:B------:R-:W-:Y:S01]  /*13050*/  @P0 SHF.R.U32.HI R5, RZ, 0x1f, R2 ;  /* 0x0000001fff050819 */ /* 0x000fe20000011602 */
[----:B------:R-:W-:-:S03]  /*13060*/  IMAD.MOV.U32 R4, RZ, RZ, R3 ;  /* 0x000000ffff047224 */ /* 0x000fc600078e0003 */
[----:B------:R-:W-:-:S04]  /*13070*/  @P0 LEA.HI.SX32 R4, R2, R5, 0x1b ;  /* 0x0000000502040211 */ /* 0x000fc800078fdaff */
[----:B------:R-:W-:Y:S02]  /*13080*/  ISETP.GT.AND P1, PT, R4, R3, PT ;  /* 0x000000030400720c */ /* 0x000fe40003f24270 */
[----:B------:R-:W-:-:S11]  /*13090*/  PLOP3.LUT P0, PT, PT, PT, PT, 0x80, 0x0 ;  /* 0x000000000000781c */ /* 0x000fd60003f0f070 */
[----:B------:R-:W-:Y:S05]  /*130a0*/  @!P1 BRA `(.L_x_530) ;  /* 0x0000000c00289947 */ /* 0x000fea0003800000 */
[----:B------:R-:W-:Y:S01]  /*130b0*/  UMOV UR4, 0xffffffff ;  /* 0xffffffff00047882 */ /* 0x000fe20000000000 */
[----:B------:R-:W-:Y:S02]  /*130c0*/  SEL R2, R25, RZ, !P2 ;  /* 0x000000ff19027207 */ /* 0x000fe40005000000 */
[----:B------:R-:W-:Y:S05]  /*130d0*/  BRA.DIV UR4, `(.L_x_531) ;  /* 0x0000005a04f87947 */ /* 0x000fea000b800000 */
[----:B------:R-:W0:Y:S02]  /*130e0*/  S2R R5, SR_TID.X ;  /* 0x0000000000057919 */ /* 0x000e240000002100 */
[----:B0-----:R-:W-:-:S04]  /*130f0*/  SHF.R.U32.HI R5, RZ, 0x5, R5 ;  /* 0x00000005ff057819 */ /* 0x001fc80000011605 */
[----:B------:R-:W-:-:S05]  /*13100*/  LOP3.LUT R5, R5, 0x3, RZ, 0xc0, !PT ;  /* 0x0000000305057812 */ /* 0x000fca00078ec0ff */
[----:B------:R0:W1:Y:S02]  /*13110*/  SHFL.IDX PT, R14, R5, RZ, 0x1f ;  /* 0x00001fff050e7589 */ /* 0x00006400000e0000 */
.L_x_690:
[----:B-1----:R-:W-:Y:S02]  /*13120*/  ISETP.NE.AND P0, PT, R14, RZ, PT ;  /* 0x000000ff0e00720c */ /* 0x002fe40003f05270 */
[----:B------:R-:W-:-:S11]  /*13130*/  PLOP3.LUT P6, PT, PT, PT, PT, 0x8, 0x0 ;  /* 0x000000000000781c */ /* 0x000fd60003fce170 */
[----:B------:R-:W-:Y:S05]  /*13140*/  @P0 BRA `(.L_x_532) ;  /* 0x00000000000c0947 */ /* 0x000fea0003800000 */
[----:B------:R-:W-:-:S03]  /*13150*/  UMOV UR4, 0xffffffff ;  /* 0xffffffff00047882 */ /* 0x000fc60000000000 */
[----:B------:R-:W-:Y:S05]  /*13160*/  BRA.DIV UR4, `(.L_x_533) ;  /* 0x0000005e04087947 */ /* 0x000fea000b800000 */
[----:B------:R-:W-:-:S13]  /*13170*/  ELECT P6, URZ, PT ;  /* 0x00000000003f782f */ /* 0x000fda00038c0000 */
.L_x_532:
[----:B0-----:R-:W2:Y:S01]  /*13180*/  LDL R5, [R1+0x24] ;  /* 0x0000240001057983 */ /* 0x001ea20000100800 */
[----:B------:R-:W-:Y:S01]  /*13190*/  BSSY B1, `(.L_x_534) ;  /* 0x0000008000017945 */ /* 0x000fe20003800000 */
[----:B--2---:R-:W-:-:S04]  /*131a0*/  IADD3 R5, R5, 0x1, RZ ;  /* 0x0000000105057810 */ /* 0x004fc80007ffe0ff */
[----:B------:R-:W-:-:S04]  /*131b0*/  LEA.HI R6, R5, R5, RZ, 0x1 ;  /* 0x0000000505067211 */ /* 0x000fc800078f08ff */
[----:B------:R-:W-:-:S05]  /*131c0*/  LOP3.LUT R6, R6, 0xfffffffe, RZ, 0xc0, !PT ;  /* 0xfffffffe06067812 */ /* 0x000fca00078ec0ff */
[----:B------:R-:W-:-:S05]  /*131d0*/  IMAD.IADD R5, R5, 0x1, -R6 ;  /* 0x0000000105057824 */ /* 0x000fca00078e0a06 */
[----:B------:R-:W-:-:S04]  /*131e0*/  SHF.L.U32 R5, R5, 0x1f, RZ ;  /* 0x0000001f05057819 */ /* 0x000fc800000006ff */
[----:B------:R-:W0:Y:S02]  /*131f0*/  SYNCS.PHASECHK.TRANS64.TRYWAIT P0, [R22+URZ+0x30820], R5 ;  /* 0x03082005160075a7 */ /* 0x000e24000800017f */
[----:B0-----:R-:W-:Y:S05]  /*13200*/  @!P0 BRA `(.L_x_535) ;  /* 0x0000005c00008947 */ /* 0x001fea0003800000 */
.L_x_693:
[----:B------:R-:W-:Y:S05]  /*13210*/  BSYNC B1 ;  /* 0x0000000000017941 */ /* 0x000fea0003800000 */
.L_x_534:
[----:B------:R-:W-:Y:S04]  /*13220*/  BSSY B1, `(.L_x_536) ;  /* 0x000004e000017945 */ /* 0x000fe80003800000 */
[----:B------:R-:W-:Y:S05]  /*13230*/  @!P6 BRA `(.L_x_537) ;  /* 0x000000040030e947 */ /* 0x000fea0003800000 */
[----:B------:R-:W0:Y:S01]  /*13240*/  LDL R8, [R1+0x4] ;  /* 0x0000040001087983 */ /* 0x000e220000100800 */
[----:B------:R-:W1:Y:S02]  /*13250*/  S2R R6, SR_TID.X ;  /* 0x0000000000067919 */ /* 0x000e640000002100 */
[----:B-1----:R-:W-:Y:S01]  /*13260*/  LOP3.LUT R7, R6, 0x7f, RZ, 0xc0, !PT ;  /* 0x0000007f06077812 */ /* 0x002fe200078ec0ff */
[----:B------:R-:W-:Y:S01]  /*13270*/  IMAD R6, R29, 0x8, R22 ;  /* 0x000000081d067824 */ /* 0x000fe200078e0216 */
[----:B------:R-:W-:Y:S02]  /*13280*/  BSSY B2, `(.L_x_538) ;  /* 0x0000005000027945 */ /* 0x000fe40003800000 */
[----:B------:R-:W-:Y:S02]  /*13290*/  ISETP.NE.AND P1, PT, R7, RZ, PT ;  /* 0x000000ff0700720c */ /* 0x000fe40003f25270 */
[----:B0-----:R-:W-:-:S04]  /*132a0*/  SHF.L.U32 R5, R8, 0x1f, RZ ;  /* 0x0000001f08057819 */ /* 0x001fc800000006ff */
[----:B------:R-:W0:Y:S02]  /*132b0*/  SYNCS.PHASECHK.TRANS64.TRYWAIT P0, [R6+URZ+0x308a0], R5 ;  /* 0x0308a005060075a7 */ /* 0x000e24000800017f */
[----:B0-----:R-:W-:Y:S05]  /*132c0*/  @!P0 BRA `(.L_x_539) ;  /* 0x0000005800e48947 */ /* 0x001fea0003800000 */
.L_x_694:
[----:B------:R-:W-:Y:S05]  /*132d0*/  BSYNC B2 ;  /* 0x0000000000027941 */ /* 0x000fea0003800000 */
.L_x_538:
[----:B------:R-:W-:Y:S04]  /*132e0*/  BSSY B2, `(.L_x_540) ;  /* 0x0000009000027945 */ /* 0x000fe80003800000 */
        /* <DEDUP_REMOVED lines=8> */
.L_x_541:
[----:B------:R-:W-:Y:S05]  /*13370*/  BSYNC B2 ;  /* 0x0000000000027941 */ /* 0x000fea0003800000 */
.L_x_540:
[----:B------:R-:W-:Y:S01]  /*13380*/  MOV R11, RZ ;  /* 0x000000ff000b7202 */ /* 0x000fe20000000f00 */
[----:B------:R-:W-:Y:S01]  /*13390*/  IMAD R7, R4, 0xc0, R0 ;  /* 0x000000c004077824 */ /* 0x000fe200078e0200 */
[----:B------:R-:W-:Y:S01]  /*133a0*/  UIADD3 UR4, UP0, UR38, 0x570, URZ ;  /* 0x0000057026047890 */ /* 0x000fe2000ff1e03f */
[----:B------:R-:W-:Y:S01]  /*133b0*/  IMAD R10, R29, 0x6000, R22 ;  /* 0x000060001d0a7824 */ /* 0x000fe200078e0216 */
[----:B------:R-:W-:Y:S01]  /*133c0*/  R2UR UR10, R11 ;  /* 0x000000000b0a72ca */ /* 0x000fe200000e0000 */
[----:B------:R-:W-:Y:S01]  /*133d0*/  VIADD R7, R7, 0xffffff40 ;  /* 0xffffff4007077836 */ /* 0x000fe20000000000 */
[----:B------:R-:W-:Y:S01]  /*133e0*/  PLOP3.LUT P0, PT, PT, PT, PT, 0x80, 0x0 ;  /* 0x000000000000781c */ /* 0x000fe20003f0f070 */
[----:B------:R-:W-:Y:S01]  /*133f0*/  VIADD R8, R6, 0x30890 ;  /* 0x0003089006087836 */ /* 0x000fe20000000000 */
[----:B------:R-:W-:Y:S01]  /*13400*/  UIADD3.X UR5, URZ, UR39, URZ, UP0, !UPT ;  /* 0x000000273f057290 */ /* 0x000fe200087fe43f */
[----:B------:R-:W-:Y:S01]  /*13410*/  VIADD R9, R10, 0x12400 ;  /* 0x000124000a097836 */ /* 0x000fe20000000000 */
[----:B------:R-:W-:Y:S01]  /*13420*/  UMOV UR6, 0x0 ;  /* 0x0000000000067882 */ /* 0x000fe20000000000 */
[----:B------:R-:W-:-:S09]  /*13430*/  UMOV UR7, 0x12f00000 ;  /* 0x12f0000000077882 */ /* 0x000fd20000000000 */
.L_x_542:
        /* <DEDUP_REMOVED lines=10> */
[----:B------:R-:W1:Y:S01]  /*134e0*/  SYNCS.PHASECHK.TRANS64.TRYWAIT P0, [R6+URZ+0x308c0], R5 ;  /* 0x0308c005060075a7 */ /* 0x000e62000800017f */
[----:B------:R-:W-:Y:S04]  /*134f0*/  BSSY B2, `(.L_x_543) ;  /* 0x0000002000027945 */ /* 0x000fe80003800000 */
[----:B-1----:R-:W-:Y:S05]  /*13500*/  @!P0 BRA `(.L_x_544) ;  /* 0x0000005800688947 */ /* 0x002fea0003800000 */
.L_x_695:
[----:B------:R-:W-:Y:S05]  /*13510*/  BSYNC B2 ;  /* 0x0000000000027941 */ /* 0x000fea0003800000 */
.L_x_543:
[----:B------:R-:W-:Y:S01]  /*13520*/  BSSY B2, `(.L_x_545) ;  /* 0x000000b000027945 */ /* 0x000fe20003800000 */
[----:B------:R-:W-:Y:S01]  /*13530*/  MOV R8, 0x0 ;  /* 0x0000000000087802 */ /* 0x000fe20000000f00 */
[----:B------:R-:W-:Y:S02]  /*13540*/  IMAD.MOV.U32 R9, RZ, RZ, 0x12f00000 ;  /* 0x12f00000ff097424 */ /* 0x000fe400078e00ff */
[----:B------:R-:W-:Y:S05]  /*13550*/  @P1 BRA `(.L_x_546) ;  /* 0x00000000001c1947 */ /* 0x000fea0003800000 */
[----:B------:R-:W2:Y:S01]  /*13560*/  S2R R12, SR_TID.X ;  /* 0x00000000000c7919 */ /* 0x000ea20000002100 */
[----:B01----:R-:W-:-:S04]  /*13570*/  IMAD.MOV.U32 R5, RZ, RZ, 0x6000 ;  /* 0x00006000ff057424 */ /* 0x003fc800078e00ff */
[----:B------:R3:W-:Y:S01]  /*13580*/  SYNCS.ARRIVE.TRANS64 RZ, [R6+URZ+0x308b0], R5 ;  /* 0x0308b00506ff79a7 */ /* 0x0007e2000800003f */
[----:B--2---:R-:W-:-:S04]  /*13590*/  LOP3.LUT R12, R12, 0x1f, RZ, 0xc0, !PT ;  /* 0x0000001f0c0c7812 */ /* 0x004fc800078ec0ff */
[----:B------:R-:W-:-:S13]  /*135a0*/  ISETP.NE.AND P0, PT, R12, RZ, PT ;  /* 0x000000ff0c00720c */ /* 0x000fda0003f05270 */
[----:B---3--:R-:W-:Y:S05]  /*135b0*/  @!P0 BRA `(.L_x_546) ;  /* 0x0000000000048947 */ /* 0x008fea0003800000 */
[----:B------:R-:W-:Y:S01]  /*135c0*/  BPT.TRAP 0x1 ;  /* 0x000000040000795c */ /* 0x000fe20000300000 */
.L_x_546:
[----:B------:R-:W-:Y:S05]  /*135d0*/  BSYNC B2 ;  /* 0x0000000000027941 */ /* 0x000fea0003800000 */
.L_x_545:
[----:B------:R-:W-:Y:S01]  /*135e0*/  R2UR UR10, R11 ;  /* 0x000000000b0a72ca */ /* 0x000fe200000e0000 */
[----:B------:R-:W-:Y:S01]  /*135f0*/  UIADD3 UR4, UP0, UR38, 0x670, URZ ;  /* 0x0000067026047890 */ /* 0x000fe2000ff1e03f */
[----:B------:R-:W-:Y:S01]  /*13600*/  R2UR UR6, R8 ;  /* 0x00000000080672ca */ /* 0x000fe200000e0000 */
[----:B------:R-:W-:Y:S01]  /*13610*/  VIADD R10, R10, 0x400 ;  /* 0x000004000a0a7836 */ /* 0x000fe20000000000 */
[----:B------:R-:W-:Y:S01]  /*13620*/  R2UR UR7, R9 ;  /* 0x00000000090772ca */ /* 0x000fe200000e0000 */
[----:B------:R-:W-:Y:S01]  /*13630*/  UIADD3.X UR5, URZ, UR39, URZ, UP0, !UPT ;  /* 0x000000273f057290 */ /* 0x000fe200087fe43f */
[----:B------:R-:W-:Y:S02]  /*13640*/  PLOP3.LUT P0, PT, PT, PT, PT, 0x80, 0x0 ;  /* 0x000000000000781c */ /* 0x000fe40003f0f070 */
[----:B01----:R-:W-:-:S11]  /*13650*/  IADD3 R6, R6, 0x308b0, RZ ;  /* 0x000308b006067810 */ /* 0x003fd60007ffe0ff */
.L_x_547:
        /* <DEDUP_REMOVED lines=10> */
.L_x_537:
[----:B------:R-:W-:Y:S05]  /*13700*/  BSYNC B1 ;  /* 0x0000000000017941 */ /* 0x000fea0003800000 */
.L_x_536:
[----:B------:R-:W2:Y:S01]  /*13710*/  LDL.LU R8, [R1+0x4] ;  /* 0x0000040001087983 */ /* 0x000ea20000300800 */
[----:B------:R-:W-:Y:S01]  /*13720*/  VIADD R29, R29, 0x1 ;  /* 0x000000011d1d7836 */ /* 0x000fe20000000000 */
[----:B------:R-:W-:Y:S01]  /*13730*/  PLOP3.LUT P0, PT, PT, PT, PT, 0x8, 0x0 ;  /* 0x000000000000781c */ /* 0x000fe20003f0e170 */
[----:B------:R-:W-:-:S03]  /*13740*/  VIADD R4, R4, 0xfffffffe ;  /* 0xfffffffe04047836 */ /* 0x000fc60000000000 */
[C---:B------:R-:W-:Y:S02]  /*13750*/  ISETP.NE.AND P1, PT, R29.reuse, 0x2, PT ;  /* 0x000000021d00780c */ /* 0x040fe40003f25270 */
[----:B------:R-:W-:Y:S02]  /*13760*/  ISETP.GE.AND P2, PT, R4, R3, PT ;  /* 0x000000030400720c */ /* 0x000fe40003f46270 */
[----:B0-----:R-:W-:Y:S02]  /*13770*/  SEL R5, RZ, 0x1, P1 ;  /* 0x00000001ff057807 */ /* 0x001fe40000800000 */
[----:B------:R-:W-:Y:S02]  /*13780*/  SEL R29, R29, RZ, P1 ;  /* 0x000000ff1d1d7207 */ /* 0x000fe40000800000 */
[----:B--2---:R-:W-:-:S05]  /*13790*/  LOP3.LUT R8, R8, R5, RZ, 0x3c, !PT ;  /* 0x0000000508087212 */ /* 0x004fca00078e3cff */
[----:B------:R0:W-:Y:S02]  /*137a0*/  STL [R1+0x4], R8 ;  /* 0x0000040801007387 */ /* 0x0001e40000100800 */
[----:B------:R-:W-:Y:S05]  /*137b0*/  @!P2 BRA `(.L_x_530) ;  /* 0x000000040064a947 */ /* 0x000fea0003800000 */
.L_x_560:
[----:B------:R-:W-:Y:S05]  /*137c0*/  YIELD ;  /* 0x0000000000007946 */ /* 0x000fea0003800000 */
[----:B------:R-:W-:Y:S04]  /*137d0*/  BSSY B1, `(.L_x_548) ;  /* 0x000004d000017945 */ /* 0x000fe80003800000 */
[----:B-1----:R-:W-:Y:S05]  /*137e0*/  @!P6 BRA `(.L_x_549) ;  /* 0x00000004002ce947 */ /* 0x002fea0003800000 */
[----:B------:R-:W2:Y:S01]  /*137f0*/  LDL R6, [R1+0x4] ;  /* 0x0000040001067983 */ /* 0x000ea20000100800 */
[----:B------:R-:W1:Y:S02]  /*13800*/  S2R R5, SR_TID.X ;  /* 0x0000000000057919 */ /* 0x000e640000002100 */
[----:B-1----:R-:W-:Y:S01]  /*13810*/  LOP3.LUT R7, R5, 0x7f, RZ, 0xc0, !PT ;  /* 0x0000007f05077812 */ /* 0x002fe200078ec0ff */
[----:B------:R-:W-:Y:S01]  /*13820*/  IMAD R5, R29, 0x8, R22 ;  /* 0x000000081d057824 */ /* 0x000fe200078e0216 */
[----:B------:R-:W-:Y:S02]  /*13830*/  BSSY B2, `(.L_x_550) ;  /* 0x0000005000027945 */ /* 0x000fe40003800000 */
[----:B------:R-:W-:Y:S02]  /*13840*/  ISETP.NE.AND P2, PT, R7, RZ, PT ;  /* 0x000000ff0700720c */ /* 0x000fe40003f45270 */
[----:B--2---:R-:W-:-:S04]  /*13850*/  SHF.L.U32 R6, R6, 0x1f, RZ ;  /* 0x0000001f06067819 */ /* 0x004fc800000006ff */
[----:B------:R-:W1:Y:S02]  /*13860*/  SYNCS.PHASECHK.TRANS64.TRYWAIT P1, [R5+URZ+0x308a0], R6 ;  /* 0x0308a006050075a7 */ /* 0x000e64000802017f */
[----:B-1----:R-:W-:Y:S05]  /*13870*/  @!P1 BRA `(.L_x_551) ;  /* 0x0000005400a09947 */ /* 0x002fea0003800000 */
.L_x_696:
[----:B------:R-:W-:Y:S05]  /*13880*/  BSYNC B2 ;  /* 0x0000000000027941 */ /* 0x000fea0003800000 */
.L_x_550:
[----:B------:R-:W-:Y:S04]  /*13890*/  BSSY B2, `(.L_x_552) ;  /* 0x0000009000027945 */ /* 0x000fe80003800000 */
[----:B------:R-:W-:Y:S05]  /*138a0*/  @P2 BRA `(.L_x_553) ;  /* 0x00000000001c2947 */ /* 0x000fea0003800000 */
[----:B------:R-:W0:Y:S02]  /*138b0*/  S2R R7, SR_TID.X ;  /* 0x0000000000077919 */ /* 0x000e240000002100 */
[----:B0-----:R-:W-:Y:S02]  /*138c0*/  LOP3.LUT R8, R7, 0x1f, RZ, 0xc0, !PT ;  /* 0x0000001f07087812 */ /* 0x001fe400078ec0ff */
[----:B------:R-:W-:Y:S02]  /*138d0*/  MOV R7, 0x6000 ;  /* 0x0000600000077802 */ /* 0x000fe40000000f00 */
[----:B------:R-:W-:Y:S02]  /*138e0*/  ISETP.NE.AND P1, PT, R8, RZ, PT ;  /* 0x000000ff0800720c */ /* 0x000fe40003f25270 */
[----:B------:R2:W-:Y:S11]  /*138f0*/  SYNCS.ARRIVE.TRANS64 RZ, [R5+URZ+0x30890], R7 ;  /* 0x0308900705ff79a7 */ /* 0x0005f6000800003f */
[----:B--2---:R-:W-:Y:S05]  /*13900*/  @!P1 BRA `(.L_x_553) ;  /* 0x0000000000049947 */ /* 0x004fea0003800000 */
[----:B------:R-:W-:Y:S01]  /*13910*/  BPT.TRAP 0x1 ;  /* 0x000000040000795c */ /* 0x000fe20000300000 */
.L_x_553:
[----:B------:R-:W-:Y:S05]  /*13920*/  BSYNC B2 ;  /* 0x0000000000027941 */ /* 0x000fea0003800000 */
.L_x_552:
[----:B------:R-:W-:Y:S01]  /*13930*/  IMAD.MOV.U32 R11, RZ, RZ, RZ ;  /* 0x000000ffff0b7224 */ /* 0x000fe200078e00ff */
[----:B------:R-:W-:Y:S01]  /*13940*/  UIADD3 UR4, UP0, UR38, 0x570, URZ ;  /* 0x0000057026047890 */ /* 0x000fe2000ff1e03f */
[----:B------:R-:W-:Y:S01]  /*13950*/  IMAD R7, R29, 0x6000, R22 ;  /* 0x000060001d077824 */ /* 0x000fe200078e0216 */
[----:B------:R-:W-:Y:S01]  /*13960*/  PLOP3.LUT P1, PT, PT, PT, PT, 0x80, 0x0 ;  /* 0x000000000000781c */ /* 0x000fe20003f2f070 */
[----:B0-----:R-:W-:Y:S01]  /*13970*/  IMAD R8, R4, 0xc0, R0 ;  /* 0x000000c004087824 */ /* 0x001fe200078e0200 */
[----:B------:R-:W-:Y:S01]  /*13980*/  R2UR UR10, R11 ;  /* 0x000000000b0a72ca */ /* 0x000fe200000e0000 */
[----:B------:R-:W-:Y:S01]  /*13990*/  VIADD R9, R5, 0x30890 ;  /* 0x0003089005097836 */ /* 0x000fe20000000000 */
[----:B------:R-:W-:Y:S01]  /*139a0*/  UIADD3.X UR5, URZ, UR39, URZ, UP0, !UPT ;  /* 0x000000273f057290 */ /* 0x000fe200087fe43f */
[----:B------:R-:W-:Y:S01]  /*139b0*/  VIADD R10, R7, 0x12400 ;  /* 0x00012400070a7836 */ /* 0x000fe20000000000 */
[----:B------:R-:W-:Y:S01]  /*139c0*/  UMOV UR6, 0x0 ;  /* 0x0000000000067882 */ /* 0x000fe20000000000 */
[----:B------:R-:W-:-:S10]  /*139d0*/  UMOV UR7, 0x12f00000 ;  /* 0x12f0000000077882 */ /* 0x000fd40000000000 */
.L_x_554:
        /* <DEDUP_REMOVED lines=10> */
[----:B------:R-:W0:Y:S01]  /*13a80*/  SYNCS.PHASECHK.TRANS64.TRYWAIT P1, [R5+URZ+0x308c0], R6 ;  /* 0x0308c006050075a7 */ /* 0x000e22000802017f */
[----:B------:R-:W-:Y:S04]  /*13a90*/  BSSY B2, `(.L_x_555) ;  /* 0x0000002000027945 */ /* 0x000fe80003800000 */
[----:B0-----:R-:W-:Y:S05]  /*13aa0*/  @!P1 BRA `(.L_x_556) ;  /* 0x0000005400289947 */ /* 0x001fea0003800000 */
.L_x_697:
[----:B------:R-:W-:Y:S05]  /*13ab0*/  BSYNC B2 ;  /* 0x0000000000027941 */ /* 0x000fea0003800000 */
.L_x_555:
        /* <DEDUP_REMOVED lines=11> */
.L_x_558:
[----:B------:R-:W-:Y:S05]  /*13b70*/  BSYNC B2 ;  /* 0x0000000000027941 */ /* 0x000fea0003800000 */
.L_x_557:
        /* <DEDUP_REMOVED lines=8> */
.L_x_559:
        /* <DEDUP_REMOVED lines=10> */
.L_x_549:
[----:B------:R-:W-:Y:S05]  /*13ca0*/  BSYNC B1 ;  /* 0x0000000000017941 */ /* 0x000fea0003800000 */
.L_x_548:
[----:B------:R-:W2:Y:S01]  /*13cb0*/  LDL.LU R6, [R1+0x4] ;  /* 0x0000040001067983 */ /* 0x000ea20000300800 */
[----:B------:R-:W-:Y:S01]  /*13cc0*/  VIADD R29, R29, 0x1 ;  /* 0x000000011d1d7836 */ /* 0x000fe20000000000 */
[C---:B------:R-:W-:Y:S01]  /*13cd0*/  ISETP.GT.AND P2, PT, R4.reuse, R3, PT ;  /* 0x000000030400720c */ /* 0x040fe20003f44270 */
[----:B------:R-:W-:-:S03]  /*13ce0*/  VIADD R4, R4, 0xffffffff ;  /* 0xffffffff04047836 */ /* 0x000fc60000000000 */
[----:B------:R-:W-:-:S04]  /*13cf0*/  ISETP.NE.AND P1, PT, R29, 0x2, PT ;  /* 0x000000021d00780c */ /* 0x000fc80003f25270 */
[----:B------:R-:W-:Y:S02]  /*13d00*/  SEL R5, RZ, 0x1, P1 ;  /* 0x00000001ff057807 */ /* 0x000fe40000800000 */
[----:B------:R-:W-:Y:S02]  /*13d10*/  SEL R29, R29, RZ, P1 ;  /* 0x000000ff1d1d7207 */ /* 0x000fe40000800000 */
[----:B--2---:R-:W-:-:S05]  /*13d20*/  LOP3.LUT R6, R6, R5, RZ, 0x3c, !PT ;  /* 0x0000000506067212 */ /* 0x004fca00078e3cff */
[----:B------:R1:W-:Y:S01]  /*13d30*/  STL [R1+0x4], R6 ;  /* 0x0000040601007387 */ /* 0x0003e20000100800 */
[----:B------:R-:W-:Y:S05]  /*13d40*/  @P2 BRA `(.L_x_560) ;  /* 0xfffffff8009c2947 */ /* 0x000fea000383ffff */
.L_x_530:
[----:B------:R-:W-:Y:S05]  /*13d50*/  BSYNC B0 ;  /* 0x0000000000007941 */ /* 0x000fea0003800000 */
.L_x_529:
[----:B------:R-:W2:Y:S01]  /*13d60*/  LDL R5, [R1+0x34] ;  /* 0x0000340001057983 */ /* 0x000ea20000100800 */
[----:B------:R-:W-:Y:S05]  /*13d70*/  @!P0 WARPSYNC.ALL ;  /* 0x0000000000008948 */ /* 0x000fea0003800000 */
[----:B------:R-:W-:Y:S06]  /*13d80*/  @!P0 BAR.SYNC.DEFER_BLOCKING 0xc, 0x200 ;  /* 0x0308000000008b1d */ /* 0x000fec0000010000 */
[----:B------:R-:W-:Y:S01]  /*13d90*/  BSSY B7, `(.L_x_561) ;  /* 0x000035f000077945 */ /* 0x000fe20003800000 */
[----:B--2---:R-:W-:-:S13]  /*13da0*/  ISETP.GT.AND P0, PT, R5, RZ, PT ;  /* 0x000000ff0500720c */ /* 0x004fda0003f04270 */
[----:B------:R-:W-:Y:S05]  /*13db0*/  @P0 BRA `(.L_x_562) ;  /* 0x0000000000440947 */ /* 0x000fea0003800000 */
[----:B------:R-:W2:Y:S02]  /*13dc0*/  S2R R5, SR_TID.X ;  /* 0x0000000000057919 */ /* 0x000ea40000002100 */
[----:B--2---:R-:W-:-:S04]  /*13dd0*/  LOP3.LUT R5, R5, 0x7f, RZ, 0xc0, !PT ;  /* 0x0000007f05057812 */ /* 0x004fc800078ec0ff */
[----:B------:R-:W-:-:S13]  /*13de0*/  ISETP.NE.AND P0, PT, R5, RZ, PT ;  /* 0x000000ff0500720c */ /* 0x000fda0003f05270 */
[----:B------:R-:W-:Y:S05]  /*13df0*/  @P0 BRA `(.L_x_563) ;  /* 0x0000003400600947 */ /* 0x000fea0003800000 */
[----:B------:R-:W2:Y:S01]  /*13e00*/  S2R R5, SR_LANEID ;  /* 0x0000000000057919 */ /* 0x000ea20000000000 */
[----:B------:R-:W-:Y:S01]  /*13e10*/  VOTEU.ANY UR4, UPT, PT ;  /* 0x0000000000047886 */ /* 0x000fe200038e0100 */
[----:B------:R-:W3:Y:S01]  /*13e20*/  LDC.64 R2, c[0x0][0xc60] ;  /* 0x00031800ff027b82 */ /* 0x000ee20000000a00 */
[----:B------:R-:W2:Y:S02]  /*13e30*/  FLO.U32 R0, UR4 ;  /* 0x0000000400007d00 */ /* 0x000ea400080e0000 */
[----:B--2---:R-:W-:-:S06]  /*13e40*/  ISETP.EQ.U32.AND P0, PT, R0, R5, PT ;  /* 0x000000050000720c */ /* 0x004fcc0003f02070 */
[----:B------:R-:W3:Y:S07]  /*13e50*/  POPC R5, UR4 ;  /* 0x0000000400057d09 */ /* 0x000eee0008000000 */
[----:B---3--:R-:W2:Y:S01]  /*13e60*/  @P0 ATOMG.E.ADD.STRONG.GPU PT, R3, desc[UR56][R2.64], R5 ;  /* 0x00000005020309a8 */ /* 0x008ea200081ee1f8 */
[----:B------:R-:W3:Y:S02]  /*13e70*/  S2R R4, SR_LTMASK ;  /* 0x0000000000047919 */ /* 0x000ee40000003900 */
[----:B---3--:R-:W-:-:S04]  /*13e80*/  LOP3.LUT R4, R4, UR4, RZ, 0xc0, !PT ;  /* 0x0000000404047c12 */ /* 0x008fc8000f8ec0ff */
[----:B------:R-:W3:Y:S01]  /*13e90*/  POPC R7, R4 ;  /* 0x0000000400077309 */ /* 0x000ee20000000000 */
[----:B--2---:R-:W3:Y:S02]  /*13ea0*/  SHFL.IDX PT, R0, R3, R0, 0x1f ;  /* 0x00001f0003007589 */ /* 0x004ee400000e0000 */
[----:B---3--:R-:W-:Y:S01]  /*13eb0*/  IADD3 R16, R0, UR36, R7 ;  /* 0x0000002400107c10 */ /* 0x008fe2000fffe007 */
[----:B------:R-:W-:Y:S06]  /*13ec0*/  BRA `(.L_x_563) ;  /* 0x00000034002c7947 */ /* 0x000fec0003800000 */
.L_x_562:
[----:B------:R-:W-:Y:S01]  /*13ed0*/  VIADD R0, R22, 0x12400 ;  /* 0x0001240016007836 */ /* 0x000fe20000000000 */
[----:B------:R-:W-:Y:S04]  /*13ee0*/  BSSY B6, `(.L_x_564) ;  /* 0x0000013000067945 */ /* 0x000fe80003800000 */
[----:B------:R-:W-:-:S13]  /*13ef0*/  LOP3.LUT P0, RZ, R0, 0x3ff, RZ, 0xc0, !PT ;  /* 0x000003ff00ff7812 */ /* 0x000fda000780c0ff */
[----:B------:R-:W-:Y:S05]  /*13f00*/  @!P0 BRA `(.L_x_565) ;  /* 0x0000000000408947 */ /* 0x000fea0003800000 */
[----:B------:R-:W-:Y:S01]  /*13f10*/  MOV R2, 0x0 ;  /* 0x0000000000027802 */ /* 0x000fe20000000f00 */
[----:B------:R-:W-:Y:S01]  /*13f20*/  ULDC.64 UR6, c[0x4][0xa8] ;  /* 0x01002a0000067ab9 */ /* 0x000fe20000000a00 */
[----:B------:R-:W-:Y:S01]  /*13f30*/  ULDC.64 UR8, c[0x4][0xb0] ;  /* 0x01002c0000087ab9 */ /* 0x000fe20000000a00 */
[----:B------:R-:W-:Y:S01]  /*13f40*/  ULDC.64 UR4, c[0x4][0x30] ;  /* 0x01000c0000047ab9 */ /* 0x000fe20000000a00 */
[----:B------:R-:W-:Y:S01]  /*13f50*/  MOV R4, UR6 ;  /* 0x0000000600047c02 */ /* 0x000fe20008000f00 */
[----:B------:R-:W-:Y:S01]  /*13f60*/  IMAD.U32 R5, RZ, RZ, UR7 ;  /* 0x00000007ff057e24 */ /* 0x000fe2000f8e00ff */
[----:B------:R-:W2:Y:S01]  /*13f70*/  LDC.64 R2, c[0x4][R2] ;  /* 0x0100000002027b82 */ /* 0x000ea20000000a00 */
[----:B-1----:R-:W-:Y:S01]  /*13f80*/  IMAD.U32 R6, RZ, RZ, UR8 ;  /* 0x00000008ff067e24 */ /* 0x002fe2000f8e00ff */
[----:B------:R-:W-:Y:S01]  /*13f90*/  MOV R10, UR4 ;  /* 0x00000004000a7c02 */ /* 0x000fe20008000f00 */
[----:B------:R-:W-:Y:S01]  /*13fa0*/  IMAD.U32 R7, RZ, RZ, UR9 ;  /* 0x00000009ff077e24 */ /* 0x000fe2000f8e00ff */
[----:B------:R-:W-:Y:S01]  /*13fb0*/  MOV R13, RZ ;  /* 0x000000ff000d7202 */ /* 0x000fe20000000f00 */
[----:B------:R-:W-:-:S02]  /*13fc0*/  IMAD.U32 R11, RZ, RZ, UR5 ;  /* 0x00000005ff0b7e24 */ /* 0x000fc4000f8e00ff */
[----:B0-----:R-:W-:Y:S02]  /*13fd0*/  IMAD.MOV.U32 R8, RZ, RZ, 0x70 ;  /* 0x00000070ff087424 */ /* 0x001fe400078e00ff */
[----:B------:R-:W-:-:S07]  /*13fe0*/  IMAD.MOV.U32 R12, RZ, RZ, 0x1 ;  /* 0x00000001ff0c7424 */ /* 0x000fce00078e00ff */
[----:B------:R-:W-:-:S07]  /*13ff0*/  LEPC R20, `(.L_x_565) ;  /* 0x000000001014794e */ /* 0x000fce0000000000 */
[----:B--2---:R-:W-:Y:S05]  /*14000*/  CALL.ABS.NOINC R2 ;  /* 0x0000000002007343 */ /* 0x004fea0003c00000 */
.L_x_565:
[----:B------:R-:W-:Y:S05]  /*14010*/  BSYNC B6 ;  /* 0x0000000000067941 */ /* 0x000fea0003800000 */
.L_x_564:
        /* <DEDUP_REMOVED lines=8> */
[----:B------:R2:W3:Y:S01]  /*140a0*/  LDC.64 R2, c[0x4][R0] ;  /* 0x0100000000027b82 */ /* 0x0004e20000000a00 */
[----:B------:R-:W-:Y:S01]  /*140b0*/  IMAD.U32 R4, RZ, RZ, UR6 ;  /* 0x00000006ff047e24 */ /* 0x000fe2000f8e00ff */
[----:B-1----:R-:W-:Y:S01]  /*140c0*/  MOV R6, UR8 ;  /* 0x0000000800067c02 */ /* 0x002fe20008000f00 */
[----:B------:R-:W-:Y:S01]  /*140d0*/  IMAD.U32 R5, RZ, RZ, UR7 ;  /* 0x00000007ff057e24 */ /* 0x000fe2000f8e00ff */
[----:B0-----:R-:W-:Y:S01]  /*140e0*/  MOV R8, 0x70 ;  /* 0x0000007000087802 */ /* 0x001fe20000000f00 */
[----:B------:R-:W-:Y:S02]  /*140f0*/  IMAD.U32 R7, RZ, RZ, UR9 ;  /* 0x00000009ff077e24 */ /* 0x000fe4000f8e00ff */
[----:B------:R-:W-:-:S02]  /*14100*/  IMAD.U32 R10, RZ, RZ, UR4 ;  /* 0x00000004ff0a7e24 */ /* 0x000fc4000f8e00ff */
[----:B------:R-:W-:Y:S02]  /*14110*/  IMAD.U32 R11, RZ, RZ, UR5 ;  /* 0x00000005ff0b7e24 */ /* 0x000fe4000f8e00ff */
[----:B------:R-:W-:Y:S02]  /*14120*/  IMAD.MOV.U32 R12, RZ, RZ, 0x1 ;  /* 0x00000001ff0c7424 */ /* 0x000fe400078e00ff */
[----:B--2---:R-:W-:-:S07]  /*14130*/  IMAD.MOV.U32 R13, RZ, RZ, RZ ;  /* 0x000000ffff0d7224 */ /* 0x004fce00078e00ff */
[----:B------:R-:W-:-:S07]  /*14140*/  LEPC R20, `(.L_x_568) ;  /* 0x000000001014794e */ /* 0x000fce0000000000 */
[----:B---3--:R-:W-:Y:S05]  /*14150*/  CALL.ABS.NOINC R2 ;  /* 0x0000000002007343 */ /* 0x008fea0003c00000 */
.L_x_568:
        /* <DEDUP_REMOVED lines=8> */
[----:B------:R-:W-:Y:S01]  /*141e0*/  MOV R11, UR9 ;  /* 0x00000009000b7c02 */ /* 0x000fe20008000f00 */
[----:B------:R-:W-:Y:S02]  /*141f0*/  IMAD.U32 R7, RZ, RZ, UR7 ;  /* 0x00000007ff077e24 */ /* 0x000fe4000f8e00ff */
[----:B------:R-:W-:-:S02]  /*14200*/  IMAD.U32 R10, RZ, RZ, UR8 ;  /* 0x00000008ff0a7e24 */ /* 0x000fc4000f8e00ff */
[----:B------:R-:W-:Y:S02]  /*14210*/  IMAD.MOV.U32 R8, RZ, RZ, 0x70 ;  /* 0x00000070ff087424 */ /* 0x000fe400078e00ff */
[----:B------:R-:W-:Y:S02]  /*14220*/  IMAD.MOV.U32 R12, RZ, RZ, 0x1 ;  /* 0x00000001ff0c7424 */ /* 0x000fe400078e00ff */
[----:B------:R-:W-:-:S07]  /*14230*/  IMAD.MOV.U32 R13, RZ, RZ, RZ ;  /* 0x000000ffff0d7224 */ /* 0x000fce00078e00ff */
[----:B------:R-:W-:-:S07]  /*14240*/  LEPC R20, `(.L_x_567) ;  /* 0x000000001014794e */ /* 0x000fce0000000000 */
[----:B0-----:R-:W-:Y:S05]  /*14250*/  CALL.ABS.NOINC R2 ;  /* 0x0000000002007343 */ /* 0x001fea0003c00000 */
.L_x_567:
[----:B------:R-:W-:Y:S05]  /*14260*/  BSYNC B6 ;  /* 0x0000000000067941 */ /* 0x000fea0003800000 */
.L_x_566:
[----:B------:R-:W2:Y:S01]  /*14270*/  LDL.LU R21, [R1+0x8] ;  /* 0x0000080001157983 */ /* 0x000ea20000300800 */
[----:B------:R-:W-:Y:S02]  /*14280*/  ULDC.64 UR4, c[0x0][0x9f8] ;  /* 0x00027e0000047ab9 */ /* 0x000fe40000000a00 */
[----:B------:R-:W-:Y:S01]  /*14290*/  ISETP.NE.U32.AND P0, PT, RZ, UR4, PT ;  /* 0x00000004ff007c0c */ /* 0x000fe2000bf05070 */
[----:B------:R-:W0:Y:S03]  /*142a0*/  LDL R20, [R1+0x18] ;  /* 0x0000180001147983 */ /* 0x000e260000100800 */
[----:B------:R-:W-:-:S13]  /*142b0*/  ISETP.NE.AND.EX P0, PT, RZ, UR5, PT, P0 ;  /* 0x00000005ff007c0c */ /* 0x000fda000bf05300 */
[----:B------:R-:W-:-:S04]  /*142c0*/  @P0 IADD3 R2, P1, R24, UR4, RZ ;  /* 0x0000000418020c10 */ /* 0x000fc8000ff3e0ff */
[----:B--2---:R-:W-:Y:S01]  /*142d0*/  @P0 IADD3.X R3, R21, UR5, RZ, P1, !PT ;  /* 0x0000000515030c10 */ /* 0x004fe20008ffe4ff */
[----:B------:R-:W-:-:S04]  /*142e0*/  ULDC.64 UR4, c[0x0][0xa08] ;  /* 0x0002820000047ab9 */ /* 0x000fc80000000a00 */
[----:B------:R2:W3:Y:S01]  /*142f0*/  @P0 LDG.E R25, desc[UR56][R2.64] ;  /* 0x0000003802190981 */ /* 0x0004e2000c1e1900 */
[----:B0-----:R-:W-:-:S05]  /*14300*/  IADD3 R8, R20, -0x1, RZ ;  /* 0xffffffff14087810 */ /* 0x001fca0007ffe0ff */
[----:B------:R0:W-:Y:S01]  /*14310*/  STL [R1+0x1c], R8 ;  /* 0x00001c0801007387 */ /* 0x0001e20000100800 */
[----:B--2---:R-:W2:Y:S02]  /*14320*/  LDC.64 R2, c[0x0][0x418] ;  /* 0x00010600ff027b82 */ /* 0x004ea40000000a00 */
[----:B--2---:R-:W-:Y:S01]  /*14330*/  LOP3.LUT P0, RZ, R2, UR4, RZ, 0xfc, !PT ;  /* 0x0000000402ff7c12 */ /* 0x004fe2000f80fcff */
[----:B------:R-:W-:-:S03]  /*14340*/  UMOV UR4, 0xffffffff ;  /* 0xffffffff00047882 */ /* 0x000fc60000000000 */
[----:B------:R-:W-:Y:S02]  /*14350*/  LOP3.LUT P0, RZ, R3, UR5, RZ, 0xfc, P0 ;  /* 0x0000000503ff7c12 */ /* 0x000fe4000800fcff */
[----:B---3--:R-:W-:Y:S02]  /*14360*/  SHF.R.S32.HI R7, RZ, 0x1f, R25 ;  /* 0x0000001fff077819 */ /* 0x008fe40000011419 */
[----:B------:R-:W-:-:S03]  /*14370*/  SEL R24, R25, RZ, !P0 ;  /* 0x000000ff19187207 */ /* 0x000fc60004000000 */
[----:B------:R0:W-:Y:S01]  /*14380*/  STL [R1+0x8], R7 ;  /* 0x0000080701007387 */ /* 0x0001e20000100800 */
[----:B------:R-:W-:Y:S05]  /*14390*/  BRA.DIV UR4, `(.L_x_569) ;  /* 0x0000004e04007947 */ /* 0x000fea000b800000 */
[----:B------:R-:W2:Y:S02]  /*143a0*/  S2R R0, SR_TID.X ;  /* 0x0000000000007919 */ /* 0x000ea40000002100 */
[----:B--2---:R-:W-:-:S04]  /*143b0*/  SHF.R.U32.HI R0, RZ, 0x5, R0 ;  /* 0x00000005ff007819 */ /* 0x004fc80000011600 */
[----:B------:R-:W-:-:S05]  /*143c0*/  LOP3.LUT R0, R0, 0x3, RZ, 0xc0, !PT ;  /* 0x0000000300007812 */ /* 0x000fca00078ec0ff */
[----:B------:R2:W3:Y:S02]  /*143d0*/  SHFL.IDX PT, R14, R0, RZ, 0x1f ;  /* 0x00001fff000e7589 */ /* 0x0004e400000e0000 */
.L_x_700:
[----:B--2---:R-:W2:Y:S01]  /*143e0*/  LDL.LU R0, [R1] ;  /* 0x0000000001007983 */ /* 0x004ea20000300800 */
[----:B------:R-:W-:Y:S02]  /*143f0*/  PLOP3.LUT P1, PT, PT, PT, PT, 0x8, 0x0 ;  /* 0x000000000000781c */ /* 0x000fe40003f2e170 */
[----:B---3--:R-:W-:Y:S02]  /*14400*/  ISETP.NE.AND P0, PT, R14, RZ, PT ;  /* 0x000000ff0e00720c */ /* 0x008fe40003f05270 */
[----:B--2---:R-:W-:-:S09]  /*14410*/  LOP3.LUT R0, R0, 0xfffffffe, RZ, 0xc0, !PT ;  /* 0xfffffffe00007812 */ /* 0x004fd200078ec0ff */
[----:B------:R-:W-:-:S05]  /*14420*/  @P1 LOP3.LUT R0, R0, 0x1, RZ, 0xfc, !PT ;  /* 0x0000000100001812 */ /* 0x000fca00078efcff */
[----:B------:R2:W-:Y:S01]  /*14430*/  STL [R1], R0 ;  /* 0x0000000001007387 */ /* 0x0005e20000100800 */
[----:B------:R-:W-:Y:S05]  /*14440*/  @P0 BRA `(.L_x_570) ;  /* 0x0000000000fc0947 */ /* 0x000fea0003800000 */
[----:B------:R-:W-:-:S03]  /*14450*/  UMOV UR4, 0xffffffff ;  /* 0xffffffff00047882 */ /* 0x000fc60000000000 */
[----:B------:R-:W-:Y:S05]  /*14460*/  BRA.DIV UR4, `(.L_x_571) ;  /* 0x0000004e04007947 */ /* 0x000fea000b800000 */
[----:B------:R-:W-:-:S13]  /*14470*/  ELECT P6, URZ, PT ;  /* 0x00000000003f782f */ /* 0x000fda00038c0000 */
.L_x_703:
[----:B------:R-:W-:Y:S05]  /*14480*/  @!P6 BRA `(.L_x_570) ;  /* 0x0000000000ece947 */ /* 0x000fea0003800000 */
[----:B------:R-:W-:Y:S01]  /*14490*/  ISETP.NE.U32.AND P0, PT, R2, RZ, PT ;  /* 0x000000ff0200720c */ /* 0x000fe20003f05070 */
[----:B------:R-:W-:-:S03]  /*144a0*/  IMAD.MOV.U32 R27, RZ, RZ, R8 ;  /* 0x000000ffff1b7224 */ /* 0x000fc600078e0008 */
[----:B------:R-:W-:-:S13]  /*144b0*/  ISETP.NE.AND.EX P0, PT, R3, RZ, PT, P0 ;  /* 0x000000ff0300720c */ /* 0x000fda0003f05300 */
[----:B------:R-:W-:Y:S05]  /*144c0*/  @!P0 BRA `(.L_x_572) ;  /* 0x0000000000488947 */ /* 0x000fea0003800000 */
[----:B-1----:R-:W1:Y:S01]  /*144d0*/  LDC R6, c[0x0][0x43c] ;  /* 0x00010f00ff067b82 */ /* 0x002e620000000800 */
[----:B--2---:R-:W-:Y:S01]  /*144e0*/  IMAD.MOV.U32 R0, RZ, RZ, R8 ;  /* 0x000000ffff007224 */ /* 0x004fe200078e0008 */
[----:B------:R-:W-:Y:S01]  /*144f0*/  ULDC.64 UR4, c[0x0][0x428] ;  /* 0x00010a0000047ab9 */ /* 0x000fe20000000a00 */
[----:B-1----:R-:W-:-:S13]  /*14500*/  ISETP.NE.AND P0, PT, R6, 0x1, PT ;  /* 0x000000010600780c */ /* 0x002fda0003f05270 */
[----:B------:R-:W1:Y:S02]  /*14510*/  @P0 LDC.64 R4, c[0x0][0x440] ;  /* 0x00011000ff040b82 */ /* 0x000e640000000a00 */
[----:B-1----:R-:W-:-:S05]  /*14520*/  @P0 IMAD.HI.U32 R4, R8, R4, RZ ;  /* 0x0000000408040227 */ /* 0x002fca00078e00ff */
[----:B------:R-:W-:-:S04]  /*14530*/  @P0 SHF.R.U32.HI R0, RZ, R5, R4 ;  /* 0x00000005ff000219 */ /* 0x000fc80000011604 */
[--C-:B------:R-:W-:Y:S01]  /*14540*/  SHF.R.S32.HI R5, RZ, 0x1f, R0.reuse ;  /* 0x0000001fff057819 */ /* 0x100fe20000011400 */
[----:B------:R-:W-:Y:S01]  /*14550*/  IMAD.MOV R27, RZ, RZ, -R0 ;  /* 0x000000ffff1b7224 */ /* 0x000fe200078e0a00 */
[----:B------:R-:W-:-:S03]  /*14560*/  MOV R4, R0 ;  /* 0x0000000000047202 */ /* 0x000fc60000000f00 */
        /* <DEDUP_REMOVED lines=8> */
.L_x_572:
[----:B--2---:R-:W-:Y:S01]  /*145f0*/  IMAD R0, R23, 0x8, R22 ;  /* 0x0000000817007824 */ /* 0x004fe200078e0216 */
[----:B---3--:R-:W-:-:S04]  /*14600*/  SHF.L.U32 R2, R26, 0x1f, RZ ;  /* 0x0000001f1a027819 */ /* 0x008fc800000006ff */
[----:B------:R-:W2:Y:S02]  /*14610*/  SYNCS.PHASECHK.TRANS64.TRYWAIT P0, [R0+URZ+0x30840], R2 ;  /* 0x03084002000075a7 */ /* 0x000ea4000800017f */
[----:B--2---:R-:W-:Y:S05]  /*14620*/  @!P0 BRA `(.L_x_573) ;  /* 0x0000004800b08947 */ /* 0x004fea0003800000 */
.L_x_704:
[----:B------:R-:W3:Y:S02]  /*14630*/  S2R R3, SR_TID.X ;  /* 0x0000000000037919 */ /* 0x000ee40000002100 */
[----:B---3--:R-:W-:-:S04]  /*14640*/  LOP3.LUT R3, R3, 0x7f, RZ, 0xc0, !PT ;  /* 0x0000007f03037812 */ /* 0x008fc800078ec0ff */
[----:B------:R-:W-:-:S13]  /*14650*/  ISETP.NE.AND P0, PT, R3, RZ, PT ;  /* 0x000000ff0300720c */ /* 0x000fda0003f05270 */
[----:B------:R-:W-:Y:S05]  /*14660*/  @P0 BRA `(.L_x_574) ;  /* 0x00000000001c0947 */ /* 0x000fea0003800000 */
[----:B------:R-:W3:Y:S01]  /*14670*/  S2R R3, SR_TID.X ;  /* 0x0000000000037919 */ /* 0x000ee20000002100 */
[----:B--2---:R-:W-:-:S04]  /*14680*/  IMAD.MOV.U32 R2, RZ, RZ, 0x6000 ;  /* 0x00006000ff027424 */ /* 0x004fc800078e00ff */
[----:B------:R4:W-:Y:S01]  /*14690*/  SYNCS.ARRIVE.TRANS64 RZ, [R0+URZ+0x30830], R2 ;  /* 0x0308300200ff79a7 */ /* 0x0009e2000800003f */
[----:B---3--:R-:W-:-:S04]  /*146a0*/  LOP3.LUT R3, R3, 0x1f, RZ, 0xc0, !PT ;  /* 0x0000001f03037812 */ /* 0x008fc800078ec0ff */
[----:B------:R-:W-:-:S13]  /*146b0*/  ISETP.NE.AND P0, PT, R3, RZ, PT ;  /* 0x000000ff0300720c */ /* 0x000fda0003f05270 */
[----:B----4-:R-:W-:Y:S05]  /*146c0*/  @!P0 BRA `(.L_x_574) ;  /* 0x0000000000048947 */ /* 0x010fea0003800000 */
[----:B------:R-:W-:Y:S01]  /*146d0*/  BPT.TRAP 0x1 ;  /* 0x000000040000795c */ /* 0x000fe20000300000 */
.L_x_574:
[----:B--2---:R-:W2:Y:S01]  /*146e0*/  LDL.LU R2, [R1] ;  /* 0x0000000001027983 */ /* 0x004ea20000300800 */
[----:B------:R-:W-:Y:S01]  /*146f0*/  R2UR UR9, R0 ;  /* 0x00000000000972ca */ /* 0x000fe200000e0000 */
[----:B------:R-:W-:Y:S01]  /*14700*/  IMAD R0, R23, 0x6000, R22 ;  /* 0x0000600017007824 */ /* 0x000fe200078e0216 */
[----:B------:R-:W-:Y:S01]  /*14710*/  R2UR UR11, R27 ;  /* 0x000000001b0b72ca */ /* 0x000fe200000e0000 */
[----:B------:R-:W-:Y:S01]  /*14720*/  UIADD3 UR6, UP0, UR38, 0x370, URZ ;  /* 0x0000037026067890 */ /* 0x000fe2000ff1e03f */
[----:B------:R-:W-:Y:S01]  /*14730*/  R2UR UR4, R28 ;  /* 0x000000001c0472ca */ /* 0x000fe200000e0000 */
[----:B------:R-:W-:Y:S01]  /*14740*/  UMOV UR5, 0x14f00000 ;  /* 0x14f0000000057882 */ /* 0x000fe20000000000 */
[----:B------:R-:W-:Y:S01]  /*14750*/  R2UR UR8, R0 ;  /* 0x00000000000872ca */ /* 0x000fe200000e0000 */
[----:B------:R-:W-:Y:S01]  /*14760*/  UIADD3.X UR7, URZ, UR39, URZ, UP0, !UPT ;  /* 0x000000273f077290 */ /* 0x000fe200087fe43f */
[----:B------:R-:W-:Y:S01]  /*14770*/  PLOP3.LUT P0, PT, PT, PT, PT, 0x80, 0x0 ;  /* 0x000000000000781c */ /* 0x000fe20003f0f070 */
[----:B------:R-:W-:Y:S01]  /*14780*/  UMOV UR10, URZ ;  /* 0x0000003f000a7c82 */ /* 0x000fe20008000000 */
[----:B------:R-:W-:-:S02]  /*14790*/  R2UR UR12, R18 ;  /* 0x00000000120c72ca */ /* 0x000fc400000e0000 */
[----:B-----5:R-:W-:Y:S01]  /*147a0*/  R2UR UR13, R24 ;  /* 0x00000000180d72ca */ /* 0x020fe200000e0000 */
[----:B------:R-:W-:-:S04]  /*147b0*/  UIADD3 UR9, UR9, 0x30830, URZ ;  /* 0x0003083009097890 */ /* 0x000fc8000fffe03f */
[----:B------:R-:W-:Y:S02]  /*147c0*/  UIMAD UR11, UR11, 0xc0, UR4 ;  /* 0x000000c00b0b78a4 */ /* 0x000fe4000f8e0204 */
[----:B------:R-:W-:Y:S01]  /*147d0*/  UIADD3 UR8, UR8, 0x12400, URZ ;  /* 0x0001240008087890 */ /* 0x000fe2000fffe03f */
[----:B------:R-:W-:-:S08]  /*147e0*/  UMOV UR4, 0x0 ;  /* 0x0000000000047882 */ /* 0x000fd00000000000 */
[----:B------:R3:W-:Y:S01]  /*147f0*/  UTMALDG.4D [UR8], [UR6], desc[UR4] ;  /* 0x00000408060075b4 */ /* 0x0007e20008019000 */
[----:B--2---:R-:W-:-:S04]  /*14800*/  LOP3.LUT R2, R2, 0xfffffffe, RZ, 0xc0, !PT ;  /* 0xfffffffe02027812 */ /* 0x004fc800078ec0ff */
[----:B------:R-:W-:-:S05]  /*14810*/  @P0 LOP3.LUT R2, R2, 0x1, RZ, 0xfc, !PT ;  /* 0x0000000102020812 */ /* 0x000fca00078efcff */
[----:B------:R3:W-:Y:S01]  /*14820*/  STL [R1], R2 ;  /* 0x0000000201007387 */ /* 0x0007e20000100800 */
[----:B------:R-:W-:Y:S01]  /*14830*/  NOP ;  /* 0x0000000000007918 */ /* 0x000fe20000000000 */
.L_x_570:
[----:B------:R-:W4:Y:S04]  /*14840*/  LDL.LU R4, [R1+0x20] ;  /* 0x0000200001047983 */ /* 0x000f280000300800 */
[----:B-1----:R-:W5:Y:S04]  /*14850*/  LDL.LU R6, [R1+0x10] ;  /* 0x0000100001067983 */ /* 0x002f680000300800 */
[----:B------:R-:W5:Y:S01]  /*14860*/  LDL.LU R3, [R1+0x30] ;  /* 0x0000300001037983 */ /* 0x000f620000300800 */
[----:B------:R-:W-:Y:S05]  /*14870*/  WARPSYNC.ALL ;  /* 0x0000000000007948 */ /* 0x000fea0003800000 */
[----:B---3--:R-:W-:Y:S01]  /*14880*/  ULDC.64 UR6, c[0x0][0xa00] ;  /* 0x0002800000067ab9 */ /* 0x008fe20000000a00 */
[----:B------:R-:W-:Y:S01]  /*14890*/  ULDC.64 UR4, c[0x0][0x298] ;  /* 0x0000a60000047ab9 */ /* 0x000fe20000000a00 */
[----:B------:R-:W-:Y:S01]  /*148a0*/  BAR.SYNC.DEFER_BLOCKING 0x8, 0x200 ;  /* 0x0208000000007b1d */ /* 0x000fe20000010000 */
[----:B------:R-:W-:-:S02]  /*148b0*/  ISETP.NE.U32.AND P0, PT, RZ, UR6, PT ;  /* 0x00000006ff007c0c */ /* 0x000fc4000bf05070 */
[----:B--2---:R-:W-:Y:S02]  /*148c0*/  IADD3 R0, R22, 0xc400, RZ ;  /* 0x0000c40016007810 */ /* 0x004fe40007ffe0ff */
[----:B------:R-:W-:Y:S01]  /*148d0*/  ISETP.NE.AND.EX P0, PT, RZ, UR7, PT, P0 ;  /* 0x00000007ff007c0c */ /* 0x000fe2000bf05300 */
[----:B------:R-:W-:Y:S01]  /*148e0*/  BSSY B6, `(.L_x_575) ;  /* 0x0000020000067945 */ /* 0x000fe20003800000 */
[----:B------:R-:W-:Y:S02]  /*148f0*/  LOP3.LUT P1, RZ, R0, 0x3ff, RZ, 0xc0, !PT ;  /* 0x000003ff00ff7812 */ /* 0x000fe4000782c0ff */
[----:B----4-:R-:W-:-:S05]  /*14900*/  SHF.R.S32.HI R2, RZ, 0x1f, R4 ;  /* 0x0000001fff027819 */ /* 0x010fca0000011404 */
[----:B------:R-:W-:Y:S01]  /*14910*/  IMAD R2, R2, UR4, RZ ;  /* 0x0000000402027c24 */ /* 0x000fe2000f8e02ff */
[----:B-----5:R-:W-:-:S03]  /*14920*/  SEL R3, R3, RZ, !P0 ;  /* 0x000000ff03037207 */ /* 0x020fc60004000000 */
[----:B------:R-:W-:Y:S01]  /*14930*/  IMAD R0, R4, UR5, R2 ;  /* 0x0000000504007c24 */ /* 0x000fe2000f8e0202 */
[----:B------:R-:W-:Y:S01]  /*14940*/  SEL R2, R6, RZ, !P0 ;  /* 0x000000ff06027207 */ /* 0x000fe20004000000 */
        /* <DEDUP_REMOVED lines=17> */
[----:B0-----:R-:W-:Y:S01]  /*14a60*/  MOV R8, 0x70 ;  /* 0x0000007000087802 */ /* 0x001fe20000000f00 */
[----:B------:R-:W-:Y:S02]  /*14a70*/  IMAD.U32 R7, RZ, RZ, UR7 ;  /* 0x00000007ff077e24 */ /* 0x000fe4000f8e00ff */
[----:B------:R-:W-:-:S02]  /*14a80*/  IMAD.U32 R10, RZ, RZ, UR8 ;  /* 0x00000008ff0a7e24 */ /* 0x000fc4000f8e00ff */
[----:B------:R-:W-:Y:S02]  /*14a90*/  IMAD.U32 R11, RZ, RZ, UR9 ;  /* 0x00000009ff0b7e24 */ /* 0x000fe4000f8e00ff */
[----:B------:R-:W-:Y:S02]  /*14aa0*/  IMAD.MOV.U32 R12, RZ, RZ, 0x1 ;  /* 0x00000001ff0c7424 */ /* 0x000fe400078e00ff */
[----:B------:R-:W-:-:S07]  /*14ab0*/  IMAD.MOV.U32 R13, RZ, RZ, RZ ;  /* 0x000000ffff0d7224 */ /* 0x000fce00078e00ff */
[----:B------:R-:W-:-:S07]  /*14ac0*/  LEPC R20, `(.L_x_576) ;  /* 0x000000001014794e */ /* 0x000fce0000000000 */
[----:B-1----:R-:W-:Y:S05]  /*14ad0*/  CALL.ABS.NOINC R2 ;  /* 0x0000000002007343 */ /* 0x002fea0003c00000 */
.L_x_576:
[----:B------:R-:W-:Y:S05]  /*14ae0*/  BSYNC B6 ;  /* 0x0000000000067941 */ /* 0x000fea0003800000 */
.L_x_575:
        /* <DEDUP_REMOVED lines=19> */
[----:B------:R-:W-:-:S04]  /*14c20*/  ULDC.64 UR4, c[0x0][0x2e0] ;  /* 0x0000b80000047ab9 */ /* 0x000fc80000000a00 */
[----:B------:R-:W-:Y:S01]  /*14c30*/  IADD3 R3, R3, R0, RZ ;  /* 0x0000000003037210 */ /* 0x000fe20007ffe0ff */
[----:B----4-:R-:W-:Y:S02]  /*14c40*/  IMAD R0, R21, UR4, RZ ;  /* 0x0000000415007c24 */ /* 0x010fe4000f8e02ff */
[----:B------:R-:W3:Y:S02]  /*14c50*/  S2R R21, SR_TID.X ;  /* 0x0000000000157919 */ /* 0x000ee40000002100 */
[C---:B------:R-:W-:Y:S02]  /*14c60*/  IMAD R0, R4.reuse, UR5, R0 ;  /* 0x0000000504007c24 */ /* 0x040fe4000f8e0200 */
[----:B------:R-:W-:Y:S01]  /*14c70*/  IMAD.WIDE.U32 R2, R4, UR4, R2 ;  /* 0x0000000404027c25 */ /* 0x000fe2000f8e0002 */
        /* <DEDUP_REMOVED lines=8> */
[----:B----4-:R-:W-:-:S04]  /*14d00*/  @P0 IMAD.HI.U32 R0, R6, R4, RZ ;  /* 0x0000000406000227 */ /* 0x010fc800078e00ff */
[----:B------:R-:W-:Y:S01]  /*14d10*/  IMAD.MOV.U32 R4, RZ, RZ, R6 ;  /* 0x000000ffff047224 */ /* 0x000fe200078e0006 */
[----:B-1----:R-:W-:-:S04]  /*14d20*/  @P0 SHF.R.U32.HI R4, RZ, R5, R0 ;  /* 0x00000005ff040219 */ /* 0x002fc80000011600 */
[----:B------:R-:W-:-:S05]  /*14d30*/  SHF.R.S32.HI R0, RZ, 0x1f, R4 ;  /* 0x0000001fff007819 */ /* 0x000fca0000011404 */
[----:B------:R-:W-:-:S04]  /*14d40*/  IMAD R0, R0, UR4, RZ ;  /* 0x0000000400007c24 */ /* 0x000fc8000f8e02ff */
[C---:B------:R-:W-:Y:S01]  /*14d50*/  IMAD R7, R4.reuse, UR5, R0 ;  /* 0x0000000504077c24 */ /* 0x040fe2000f8e0200 */
[C---:B------:R-:W-:Y:S01]  /*14d60*/  IADD3 R0, -R4.reuse, RZ, RZ ;  /* 0x000000ff04007210 */ /* 0x040fe20007ffe1ff */
        /* <DEDUP_REMOVED lines=29> */
[----:B------:R-:W-:Y:S02]  /*14f40*/  LEA R5, P1, R2, UR8, 0x1 ;  /* 0x0000000802057c11 */ /* 0x000fe4000f8208ff */
[----:B------:R-:W-:Y:S02]  /*14f50*/  ISETP.GE.AND P0, PT, R20, UR4, PT ;  /* 0x0000000414007c0c */ /* 0x000fe4000bf06270 */
[----:B------:R-:W-:Y:S01]  /*14f60*/  IADD3 R6, R3, R6, RZ ;  /* 0x0000000603067210 */ /* 0x000fe20007ffe0ff */
        /* <DEDUP_REMOVED lines=8> */
[----:B------:R-:W-:Y:S01]  /*14ff0*/  SHFL.IDX PT, R8, R5, RZ, 0x181f ;  /* 0x00181fff05087589 */ /* 0x000fe200000e0000 */
[----:B--2---:R-:W-:-:S03]  /*15000*/  IMAD R3, R6, R9, RZ ;  /* 0x0000000906037224 */ /* 0x004fc600078e02ff */
[----:B------:R-:W1:Y:S02]  /*15010*/  SHFL.IDX PT, R6, R4, RZ, 0x181f ;  /* 0x00181fff04067589 */ /* 0x000e6400000e0000 */
[----:B------:R-:W-:-:S13]  /*15020*/  ISETP.GE.AND P1, PT, R17, R3, PT ;  /* 0x000000031100720c */ /* 0x000fda0003f26270 */
[----:B0-----:R-:W-:-:S05]  /*15030*/  @!P1 LEA R7, P2, R20, R7, 0x1 ;  /* 0x0000000714079211 */ /* 0x001fca00078408ff */
[----:B-1----:R-:W-:-:S05]  /*15040*/  @!P1 IMAD.X R6, RZ, RZ, R6, P2 ;  /* 0x000000ffff069224 */ /* 0x002fca00010e0606 */
        /* <DEDUP_REMOVED lines=77> */
[----:B------:R-:W-:Y:S01]  /*15520*/  @!P2 IMAD.MOV.U32 R7, RZ, RZ, R0 ;  /* 0x000000ffff07a224 */ /* 0x000fe200078e0000 */
[----:B------:R-:W-:-:S04]  /*15530*/  IADD3 R0, R17, 0x90, RZ ;  /* 0x0000009011007810 */ /* 0x000fc80007ffe0ff */
[----:B------:R0:W-:Y:S01]  /*15540*/  @!P2 LDGSTS.E.BYPASS.LTC128B.128 [R10+0x10400], desc[UR56][R6.64], !P0 ;  /* 0x10400000060aafae */ /* 0x0001e2000c101d78 */
[----:B------:R-:W-:-:S03]  /*15550*/  ISETP.GE.AND P1, PT, R0, R3, PT ;  /* 0x000000030000720c */ /* 0x000fc60003f26270 */
[----:B------:R-:W-:Y:S04]  /*15560*/  SHFL.IDX PT, R0, R2, 0x1, 0x181f ;  /* 0x00381f0002007f89 */ /* 0x000fe800000e0000 */
[----:B0-----:R-:W0:Y:S06]  /*15570*/  SHFL.IDX PT, R6, R5, 0x1, 0x181f ;  /* 0x00381f0005067f89 */ /* 0x001e2c00000e0000 */
[----:B0-----:R-:W-:-:S05]  /*15580*/  @!P1 LEA R6, P2, R20, R6, 0x1 ;  /* 0x0000000614069211 */ /* 0x001fca00078408ff */
[----:B------:R-:W-:-:S04]  /*15590*/  @!P1 IMAD.X R0, RZ, RZ, R0, P2 ;  /* 0x000000ffff009224 */ /* 0x000fc800010e0600 */
        /* <DEDUP_REMOVED lines=9> */
[----:B------:R0:W1:Y:S04]  /*15630*/  SHFL.IDX PT, R0, R2, 0x3, 0x181f ;  /* 0x00781f0002007f89 */ /* 0x00006800000e0000 */
[----:B------:R0:W-:Y:S04]  /*15640*/  @!P1 LDGSTS.E.BYPASS.LTC128B.128 [R10+0x11400], desc[UR56][R6.64], !P0 ;  /* 0x11400000060a9fae */ /* 0x0001e8000c101d78 */
[----:B------:R0:W2:Y:S02]  /*15650*/  SHFL.IDX PT, R2, R5, 0x3, 0x181f ;  /* 0x00781f0005027f89 */ /* 0x0000a400000e0000 */
.L_x_729:
[----:B------:R-:W-:Y:S01]  /*15660*/  VIADD R17, R17, 0xb0 ;  /* 0x000000b011117836 */ /* 0x000fe20000000000 */
[----:B------:R-:W-:-:S04]  /*15670*/  IADD3 R8, R22, 0x30800, RZ ;  /* 0x0003080016087810 */ /* 0x000fc80007ffe0ff */
[----:B------:R-:W-:-:S13]  /*15680*/  ISETP.GE.AND P1, PT, R17, R3, PT ;  /* 0x000000031100720c */ /* 0x000fda0003f26270 */
[----:B0-2---:R-:W-:-:S05]  /*15690*/  @!P1 LEA R2, P2, R20, R2, 0x1 ;  /* 0x0000000214029211 */ /* 0x005fca00078408ff */
[----:B-1----:R-:W-:-:S05]  /*156a0*/  @!P1 IMAD.X R3, RZ, RZ, R0, P2 ;  /* 0x000000ffff039224 */ /* 0x002fca00010e0600 */
[----:B------:R-:W-:Y:S01]  /*156b0*/  @!PT LDS RZ, [RZ] ;  /* 0x00000000fffff984 */ /* 0x000fe20000000800 */
[----:B------:R-:W-:Y:S01]  /*156c0*/  @!PT LDS RZ, [RZ] ;  /* 0x00000000fffff984 */ /* 0x000fe20000000800 */
[----:B------:R-:W-:Y:S01]  /*156d0*/  @!PT LDS RZ, [RZ] ;  /* 0x00000000fffff984 */ /* 0x000fe20000000800 */
[----:B------:R0:W-:Y:S01]  /*156e0*/  @!P1 LDGSTS.E.BYPASS.LTC128B.128 [R10+0x11c00], desc[UR56][R2.64], !P0 ;  /* 0x11c00000020a9fae */ /* 0x0001e2000c101d78 */
[----:B------:R-:W-:Y:S01]  /*156f0*/  PLOP3.LUT P0, PT, PT, PT, PT, 0x80, 0x0 ;  /* 0x000000000000781c */ /* 0x000fe20003f0f070 */
[----:B------:R-:W-:-:S12]  /*15700*/  NOP ;  /* 0x0000000000007918 */ /* 0x000fd80000000000 */
.L_x_578:
        /* <DEDUP_REMOVED lines=8> */
[----:B------:R0:W-:Y:S01]  /*15790*/  STL [R1+0x24], R2 ;  /* 0x0000240201007387 */ /* 0x0001e20000100800 */
[----:B------:R-:W-:-:S04]  /*157a0*/  LEA.HI R0, R2, R2, RZ, 0x1 ;  /* 0x0000000202007211 */ /* 0x000fc800078f08ff */
[----:B------:R-:W-:-:S05]  /*157b0*/  LOP3.LUT R0, R0, 0xfffffffe, RZ, 0xc0, !PT ;  /* 0xfffffffe00007812 */ /* 0x000fca00078ec0ff */
[----:B------:R-:W-:-:S05]  /*157c0*/  IMAD.IADD R0, R2, 0x1, -R0 ;  /* 0x0000000102007824 */ /* 0x000fca00078e0a00 */
[----:B------:R-:W-:Y:S01]  /*157d0*/  SHF.L.U32 R3, R0, 0x1f, RZ ;  /* 0x0000001f00037819 */ /* 0x000fe200000006ff */
[----:B------:R-:W-:Y:S01]  /*157e0*/  NOP ;  /* 0x0000000000007918 */ /* 0x000fe20000000000 */
[----:B0-----:R-:W2:Y:S01]  /*157f0*/  LDL.LU R2, [R1+0x34] ;  /* 0x0000340001027983 */ /* 0x001ea20000300800 */
[----:B------:R0:W-:Y:S01]  /*15800*/  SYNCS.ARRIVE.TRANS64.A1T0 RZ, [R22+URZ+0x30800], RZ ;  /* 0x030800ff16ff79a7 */ /* 0x0001e2000810003f */
[----:B------:R-:W-:Y:S01]  /*15810*/  BSSY B0, `(.L_x_579) ;  /* 0x0000004000007945 */ /* 0x000fe20003800000 */
[----:B------:R-:W1:Y:S01]  /*15820*/  SYNCS.PHASECHK.TRANS64.TRYWAIT P0, [R22+URZ+0x30820], R3 ;  /* 0x03082003160075a7 */ /* 0x000e62000800017f */
[----:B--2---:R-:W-:Y:S02]  /*15830*/  ISETP.GE.AND P1, PT, R2, 0xc1, PT ;  /* 0x000000c10200780c */ /* 0x004fe40003f26270 */
[----:B01----:R-:W-:Y:S11]  /*15840*/  @!P0 BRA `(.L_x_580) ;  /* 0x0000004800248947 */ /* 0x003ff60003800000 */
.L_x_730:
[----:B------:R-:W-:Y:S05]  /*15850*/  BSYNC B0 ;  /* 0x0000000000007941 */ /* 0x000fea0003800000 */
.L_x_579:
[----:B------:R-:W-:Y:S04]  /*15860*/  BSSY B0, `(.L_x_581) ;  /* 0x0000170000007945 */ /* 0x000fe80003800000 */
[----:B------:R-:W-:Y:S05]  /*15870*/  @!P1 BRA `(.L_x_582) ;  /* 0x0000001400b89947 */ /* 0x000fea0003800000 */
[----:B------:R-:W2:Y:S01]  /*15880*/  LDL R2, [R1+0x18] ;  /* 0x0000180001027983 */ /* 0x000ea20000100800 */
[----:B------:R-:W-:Y:S01]  /*15890*/  MOV R0, 0x1 ;  /* 0x0000000100007802 */ /* 0x000fe20000000f00 */
[----:B------:R-:W-:Y:S01]  /*158a0*/  BSSY B2, `(.L_x_583) ;  /* 0x000007f000027945 */ /* 0x000fe20003800000 */
[----:B--2---:R-:W-:-:S05]  /*158b0*/  IMAD.MOV R7, RZ, RZ, -R2 ;  /* 0x000000ffff077224 */ /* 0x004fca00078e0a02 */
[----:B------:R-:W-:-:S05]  /*158c0*/  VIADDMNMX R7, R7, R0, 0xffffffff, !PT ;  /* 0xffffffff07077446 */ /* 0x000fca0007800100 */
[----:B------:R-:W-:-:S05]  /*158d0*/  IMAD.IADD R0, R2, 0x1, R7 ;  /* 0x0000000102007824 */ /* 0x000fca00078e0207 */
[----:B------:R-:W-:-:S04]  /*158e0*/  LOP3.LUT R0, R0, 0x1, RZ, 0xc0, !PT ;  /* 0x0000000100007812 */ /* 0x000fc800078ec0ff */
[----:B------:R-:W-:Y:S01]  /*158f0*/  ISETP.NE.U32.AND P0, PT, R0, 0x1, PT ;  /* 0x000000010000780c */ /* 0x000fe20003f05070 */
[----:B------:R-:W-:-:S12]  /*15900*/  VIADD R0, R2, 0xfffffffe ;  /* 0xfffffffe02007836 */ /* 0x000fd80000000000 */
        /* <DEDUP_REMOVED lines=8> */
[----:B--2---:R-:W-:-:S13]  /*15990*/  LOP3.LUT P2, RZ, R2, 0x1, RZ, 0xc0, !PT ;  /* 0x0000000102ff7812 */ /* 0x004fda000784c0ff */
[----:B------:R-:W-:Y:S05]  /*159a0*/  @!P2 BRA `(.L_x_586) ;  /* 0x0000000400a4a947 */ /* 0x000fea0003800000 */
[----:B------:R-:W-:Y:S01]  /*159b0*/  ULDC.64 UR4, c[0x0][0x418] ;  /* 0x0001060000047ab9 */ /* 0x000fe20000000a00 */
[----:B------:R-:W-:Y:S02]  /*159c0*/  MOV R4, R24 ;  /* 0x0000001800047202 */ /* 0x000fe40000000f00 */
[----:B------:R-:W-:-:S04]  /*159d0*/  ISETP.NE.U32.AND P0, PT, RZ, UR4, PT ;  /* 0x00000004ff007c0c */ /* 0x000fc8000bf05070 */
[----:B------:R-:W-:-:S13]  /*159e0*/  ISETP.NE.AND.EX P0, PT, RZ, UR5, PT, P0 ;  /* 0x00000005ff007c0c */ /* 0x000fda000bf05300 */
[----:B------:R-:W-:Y:S05]  /*159f0*/  @!P0 BRA `(.L_x_587) ;  /* 0x0000000000488947 */ /* 0x000fea0003800000 */
[----:B------:R-:W2:Y:S01]  /*15a00*/  LDL R10, [R1+0x8] ;  /* 0x00000800010a7983 */ /* 0x000ea20000100800 */
[----:B------:R-:W1:Y:S01]  /*15a10*/  LDC R5, c[0x0][0x43c] ;  /* 0x00010f00ff057b82 */ /* 0x000e620000000800 */
[----:B------:R-:W-:Y:S01]  /*15a20*/  ULDC.64 UR6, c[0x0][0x428] ;  /* 0x00010a0000067ab9 */ /* 0x000fe20000000a00 */
[----:B-1----:R-:W-:-:S13]  /*15a30*/  ISETP.NE.AND P0, PT, R5, 0x1, PT ;  /* 0x000000010500780c */ /* 0x002fda0003f05270 */
[----:B0-----:R-:W0:Y:S02]  /*15a40*/  @P0 LDC.64 R2, c[0x0][0x440] ;  /* 0x00011000ff020b82 */ /* 0x001e240000000a00 */
[----:B0-----:R-:W-:-:S04]  /*15a50*/  @P0 IMAD.HI.U32 R4, R0, R2, RZ ;  /* 0x0000000200040227 */ /* 0x001fc800078e00ff */
[----:B------:R-:W-:Y:S01]  /*15a60*/  IMAD.MOV.U32 R2, RZ, RZ, R0 ;  /* 0x000000ffff027224 */ /* 0x000fe200078e0000 */
[----:B------:R-:W-:-:S05]  /*15a70*/  @P0 SHF.R.U32.HI R2, RZ, R3, R4 ;  /* 0x00000003ff020219 */ /* 0x000fca0000011604 */
[----:B------:R-:W-:-:S04]  /*15a80*/  IMAD.MOV R3, RZ, RZ, -R2 ;  /* 0x000000ffff037224 */ /* 0x000fc800078e0a02 */
[----:B------:R-:W-:Y:S01]  /*15a90*/  IMAD R0, R5, R3, R0 ;  /* 0x0000000305007224 */ /* 0x000fe200078e0200 */
[----:B------:R-:W-:-:S03]  /*15aa0*/  SHF.R.S32.HI R3, RZ, 0x1f, R2 ;  /* 0x0000001fff037819 */ /* 0x000fc60000011402 */
[----:B------:R-:W-:-:S04]  /*15ab0*/  IMAD.WIDE.U32 R2, R25, UR6, R2 ;  /* 0x0000000619027c25 */ /* 0x000fc8000f8e0002 */
[----:B--2---:R-:W-:-:S04]  /*15ac0*/  IMAD R4, R10, UR6, RZ ;  /* 0x000000060a047c24 */ /* 0x004fc8000f8e02ff */
[----:B------:R-:W-:-:S04]  /*15ad0*/  IMAD R4, R25, UR7, R4 ;  /* 0x0000000719047c24 */ /* 0x000fc8000f8e0204 */
[----:B------:R-:W-:Y:S01]  /*15ae0*/  IMAD.IADD R3, R4, 0x1, R3 ;  /* 0x0000000104037824 */ /* 0x000fe200078e0203 */
[----:B------:R-:W-:-:S04]  /*15af0*/  LEA R4, P0, R2, UR4, 0x2 ;  /* 0x0000000402047c11 */ /* 0x000fc8000f8010ff */
[----:B------:R-:W-:-:S05]  /*15b00*/  LEA.HI.X R5, R2, UR5, R3, 0x2, P0 ;  /* 0x0000000502057c11 */ /* 0x000fca00080f1403 */
[----:B------:R1:W5:Y:S04]  /*15b10*/  LDG.E R4, desc[UR56][R4.64] ;  /* 0x0000003804047981 */ /* 0x000368000c1e1900 */
.L_x_587:
[----:B------:R-:W-:Y:S01]  /*15b20*/  LEA R2, R6, R22, 0x3 ;  /* 0x0000001606027211 */ /* 0x000fe200078e18ff */
[----:B------:R-:W-:Y:S01]  /*15b30*/  BSSY B3, `(.L_x_588) ;  /* 0x0000004000037945 */ /* 0x000fe20003800000 */
[----:B0-----:R-:W-:-:S04]  /*15b40*/  SHF.L.U32 R3, R9, 0x1f, RZ ;  /* 0x0000001f09037819 */ /* 0x001fc800000006ff */
[----:B------:R-:W0:Y:S02]  /*15b50*/  SYNCS.PHASECHK.TRANS64.TRYWAIT P0, [R2+URZ+0x30840], R3 ;  /* 0x03084003020075a7 */ /* 0x000e24000800017f */
[----:B0-----:R-:W-:Y:S05]  /*15b60*/  @!P0 BRA `(.L_x_589) ;  /* 0x0000004400708947 */ /* 0x001fea0003800000 */
.L_x_731:
[----:B------:R-:W-:Y:S05]  /*15b70*/  BSYNC B3 ;  /* 0x0000000000037941 */ /* 0x000fea0003800000 */
.L_x_588:
[----:B-1----:R-:W1:Y:S01]  /*15b80*/  S2R R5, SR_TID.X ;  /* 0x0000000000057919 */ /* 0x002e620000002100 */
[----:B------:R-:W-:Y:S01]  /*15b90*/  BSSY B3, `(.L_x_590) ;  /* 0x000000b000037945 */ /* 0x000fe20003800000 */
[----:B-1----:R-:W-:-:S04]  /*15ba0*/  LOP3.LUT R5, R5, 0x7f, RZ, 0xc0, !PT ;  /* 0x0000007f05057812 */ /* 0x002fc800078ec0ff */
[----:B------:R-:W-:-:S13]  /*15bb0*/  ISETP.NE.AND P1, PT, R5, RZ, PT ;  /* 0x000000ff0500720c */ /* 0x000fda0003f25270 */
        /* <DEDUP_REMOVED lines=8> */
.L_x_591:
[----:B------:R-:W-:Y:S05]  /*15c40*/  BSYNC B3 ;  /* 0x0000000000037941 */ /* 0x000fea0003800000 */
.L_x_590:
[----:B------:R-:W-:Y:S01]  /*15c50*/  IMAD.MOV.U32 R10, RZ, RZ, RZ ;  /* 0x000000ffff0a7224 */ /* 0x000fe200078e00ff */
[----:B------:R-:W-:Y:S01]  /*15c60*/  UIADD3 UR4, UP0, UR38, 0x370, URZ ;  /* 0x0000037026047890 */ /* 0x000fe2000ff1e03f */
[----:B0-----:R-:W-:Y:S01]  /*15c70*/  IMAD R3, R6, 0x6000, R22 ;  /* 0x0000600006037824 */ /* 0x001fe200078e0216 */
[----:B------:R-:W-:Y:S01]  /*15c80*/  PLOP3.LUT P0, PT, PT, PT, PT, 0x80, 0x0 ;  /* 0x000000000000781c */ /* 0x000fe20003f0f070 */
[----:B------:R-:W-:Y:S01]  /*15c90*/  IMAD R5, R0, 0xc0, R28 ;  /* 0x000000c000057824 */ /* 0x000fe200078e021c */
[----:B------:R-:W-:Y:S01]  /*15ca0*/  R2UR UR10, R10 ;  /* 0x000000000a0a72ca */ /* 0x000fe200000e0000 */
[----:B------:R-:W-:Y:S01]  /*15cb0*/  VIADD R3, R3, 0x12400 ;  /* 0x0001240003037836 */ /* 0x000fe20000000000 */
[----:B------:R-:W-:Y:S01]  /*15cc0*/  IADD3 R2, R2, 0x30830, RZ ;  /* 0x0003083002027810 */ /* 0x000fe20007ffe0ff */
[----:B------:R-:W-:Y:S01]  /*15cd0*/  UIADD3.X UR5, URZ, UR39, URZ, UP0, !UPT ;  /* 0x000000273f057290 */ /* 0x000fe200087fe43f */
[----:B------:R-:W-:Y:S01]  /*15ce0*/  UMOV UR6, 0x0 ;  /* 0x0000000000067882 */ /* 0x000fe20000000000 */
[----:B------:R-:W-:-:S10]  /*15cf0*/  UMOV UR7, 0x14f00000 ;  /* 0x14f0000000077882 */ /* 0x000fd40000000000 */
.L_x_592:
        /* <DEDUP_REMOVED lines=15> */
.L_x_732:
[----:B------:R-:W-:Y:S05]  /*15df0*/  BSYNC B3 ;  /* 0x0000000000037941 */ /* 0x000fea0003800000 */
.L_x_593:
[----:B------:R-:W-:Y:S01]  /*15e00*/  BSSY B3, `(.L_x_595) ;  /* 0x000000c000037945 */ /* 0x000fe20003800000 */
[----:B------:R-:W-:Y:S01]  /*15e10*/  MOV R12, 0x0 ;  /* 0x00000000000c7802 */ /* 0x000fe20000000f00 */
[----:B------:R-:W-:Y:S02]  /*15e20*/  IMAD.MOV.U32 R13, RZ, RZ, 0x14f00000 ;  /* 0x14f00000ff0d7424 */ /* 0x000fe400078e00ff */
[----:B------:R-:W-:Y:S05]  /*15e30*/  @P1 BRA `(.L_x_596) ;  /* 0x0000000000201947 */ /* 0x000fea0003800000 */
[----:B------:R-:W1:Y:S01]  /*15e40*/  S2R R5, SR_TID.X ;  /* 0x0000000000057919 */ /* 0x000e620000002100 */
[----:B0-----:R-:W-:Y:S01]  /*15e50*/  IMAD R2, R23, 0x8, R22 ;  /* 0x0000000817027824 */ /* 0x001fe200078e0216 */
[----:B------:R-:W-:-:S04]  /*15e60*/  MOV R3, 0x6000 ;  /* 0x0000600000037802 */ /* 0x000fc80000000f00 */
[----:B------:R2:W-:Y:S01]  /*15e70*/  SYNCS.ARRIVE.TRANS64 RZ, [R2+URZ+0x30850], R3 ;  /* 0x0308500302ff79a7 */ /* 0x0005e2000800003f */
[----:B-1----:R-:W-:-:S04]  /*15e80*/  LOP3.LUT R5, R5, 0x1f, RZ, 0xc0, !PT ;  /* 0x0000001f05057812 */ /* 0x002fc800078ec0ff */
[----:B------:R-:W-:-:S13]  /*15e90*/  ISETP.NE.AND P0, PT, R5, RZ, PT ;  /* 0x000000ff0500720c */ /* 0x000fda0003f05270 */
[----:B--2---:R-:W-:Y:S05]  /*15ea0*/  @!P0 BRA `(.L_x_596) ;  /* 0x0000000000048947 */ /* 0x004fea0003800000 */
[----:B------:R-:W-:Y:S01]  /*15eb0*/  BPT.TRAP 0x1 ;  /* 0x000000040000795c */ /* 0x000fe20000300000 */
.L_x_596:
[----:B------:R-:W-:Y:S05]  /*15ec0*/  BSYNC B3 ;  /* 0x0000000000037941 */ /* 0x000fea0003800000 */
.L_x_595:
        /* <DEDUP_REMOVED lines=11> */
.L_x_597:
        /* <DEDUP_REMOVED lines=12> */
.L_x_586:
[----:B------:R-:W-:Y:S05]  /*16040*/  BSYNC B1 ;  /* 0x0000000000017941 */ /* 0x000fea0003800000 */
.L_x_585:
[----:B------:R-:W2:Y:S01]  /*16050*/  LDL.LU R0, [R1+0x18] ;  /* 0x0000180001007983 */ /* 0x000ea20000300800 */
[----:B------:R-:W-:Y:S02]  /*16060*/  IMAD.MOV.U32 R23, RZ, RZ, R6 ;  /* 0x000000ffff177224 */ /* 0x000fe400078e0006 */
[----:B------:R-:W-:Y:S01]  /*16070*/  IMAD.MOV.U32 R26, RZ, RZ, R9 ;  /* 0x000000ffff1a7224 */ /* 0x000fe200078e0009 */
[----:B--2---:R-:W-:-:S07]  /*16080*/  IADD3 R0, R0, -0x3, RZ ;  /* 0xfffffffd00007810 */ /* 0x004fce0007ffe0ff */
.L_x_584:
[----:B------:R-:W-:Y:S05]  /*16090*/  BSYNC B2 ;  /* 0x0000000000027941 */ /* 0x000fea0003800000 */
.L_x_583:
[----:B------:R-:W2:Y:S01]  /*160a0*/  LDL.LU R2, [R1+0x1c] ;  /* 0x00001c0001027983 */ /* 0x000ea20000300800 */
[----:B------:R-:W-:-:S04]  /*160b0*/  IADD3 R7, -R7, RZ, RZ ;  /* 0x000000ff07077210 */ /* 0x000fc80007ffe1ff */
[----:B--2---:R-:W-:-:S13]  /*160c0*/  ISETP.NE.AND P0, PT, R2, R7, PT ;  /* 0x000000070200720c */ /* 0x004fda0003f05270 */
[----:B------:R-:W-:Y:S05]  /*160d0*/  @!P0 BRA `(.L_x_582) ;  /* 0x0000000c00a08947 */ /* 0x000fea0003800000 */
[----:B------:R-:W-:-:S07]  /*160e0*/  IMAD.MOV.U32 R4, RZ, RZ, R24 ;  /* 0x000000ffff047224 */ /* 0x000fce00078e0018 */
.L_x_624:
[----:B------:R-:W2:Y:S01]  /*160f0*/  LDL R2, [R1] ;  /* 0x0000000001027983 */ /* 0x000ea20000100800 */
[----:B------:R-:W-:Y:S01]  /*16100*/  VIADD R6, R23, 0x1 ;  /* 0x0000000117067836 */ /* 0x000fe20000000000 */
[----:B------:R-:W-:Y:S05]  /*16110*/  YIELD ;  /* 0x0000000000007946 */ /* 0x000fea0003800000 */
[----:B------:R-:W-:Y:S01]  /*16120*/  ISETP.NE.AND P0, PT, R6, 0x2, PT ;  /* 0x000000020600780c */ /* 0x000fe20003f05270 */
[----:B------:R-:W-:Y:S03]  /*16130*/  BSSY B1, `(.L_x_598) ;  /* 0x000006d000017945 */ /* 0x000fe60003800000 */
[----:B------:R-:W-:-:S02]  /*16140*/  SEL R7, RZ, 0x1, P0 ;  /* 0x00000001ff077807 */ /* 0x000fc40000000000 */
        /* <DEDUP_REMOVED lines=22> */
[----:B------:R-:W-:-:S05]  /*162b0*/  IMAD R4, R25, UR7, R4 ;  /* 0x0000000719047c24 */ /* 0x000fca000f8e0204 */
[----:B------:R-:W-:Y:S02]  /*162c0*/  IADD3 R3, R4, R3, RZ ;  /* 0x0000000304037210 */ /* 0x000fe40007ffe0ff */
[----:B------:R-:W-:-:S04]  /*162d0*/  LEA R4, P0, R2, UR4, 0x2 ;  /* 0x0000000402047c11 */ /* 0x000fc8000f8010ff */
[----:B------:R-:W-:-:S05]  /*162e0*/  LEA.HI.X R5, R2, UR5, R3, 0x2, P0 ;  /* 0x0000000502057c11 */ /* 0x000fca00080f1403 */
[----:B------:R1:W5:Y:S04]  /*162f0*/  LDG.E R4, desc[UR56][R4.64] ;  /* 0x0000003804047981 */ /* 0x000368000c1e1900 */
.L_x_600:
[----:B------:R-:W-:Y:S01]  /*16300*/  IMAD R2, R6, 0x8, R22 ;  /* 0x0000000806027824 */ /* 0x000fe200078e0216 */
[----:B0-----:R-:W-:Y:S01]  /*16310*/  SHF.L.U32 R3, R7, 0x1f, RZ ;  /* 0x0000001f07037819 */ /* 0x001fe200000006ff */
[----:B------:R-:W-:Y:S03]  /*16320*/  BSSY B2, `(.L_x_601) ;  /* 0x0000003000027945 */ /* 0x000fe60003800000 */
[----:B------:R-:W0:Y:S02]  /*16330*/  SYNCS.PHASECHK.TRANS64.TRYWAIT P0, [R2+URZ+0x30840], R3 ;  /* 0x03084003020075a7 */ /* 0x000e24000800017f */
[----:B0-----:R-:W-:Y:S05]  /*16340*/  @!P0 BRA `(.L_x_602) ;  /* 0x0000003c00a08947 */ /* 0x001fea0003800000 */
.L_x_733:
[----:B------:R-:W-:Y:S05]  /*16350*/  BSYNC B2 ;  /* 0x0000000000027941 */ /* 0x000fea0003800000 */
.L_x_601:
        /* <DEDUP_REMOVED lines=12> */
.L_x_604:
[----:B------:R-:W-:Y:S05]  /*16420*/  BSYNC B2 ;  /* 0x0000000000027941 */ /* 0x000fea0003800000 */
.L_x_603:
[----:B------:R-:W-:Y:S01]  /*16430*/  MOV R5, RZ ;  /* 0x000000ff00057202 */ /* 0x000fe20000000f00 */
[----:B0-----:R-:W-:Y:S01]  /*16440*/  IMAD R3, R6, 0x6000, R22 ;  /* 0x0000600006037824 */ /* 0x001fe200078e0216 */
[----:B------:R-:W-:Y:S01]  /*16450*/  UIADD3 UR4, UP0, UR38, 0x370, URZ ;  /* 0x0000037026047890 */ /* 0x000fe2000ff1e03f */
        /* <DEDUP_REMOVED lines=8> */
.L_x_605:
        /* <DEDUP_REMOVED lines=11> */
[----:B------:R-:W-:Y:S01]  /*16590*/  BSSY B2, `(.L_x_606) ;  /* 0x0000004000027945 */ /* 0x000fe20003800000 */
[----:B------:R-:W-:-:S04]  /*165a0*/  LEA R10, R23, R8, 0x3 ;  /* 0x00000008170a7211 */ /* 0x000fc800078e18ff */
[----:B------:R-:W0:Y:S02]  /*165b0*/  SYNCS.PHASECHK.TRANS64.TRYWAIT P0, [R10+URZ+0x60], R26 ;  /* 0x0000601a0a0075a7 */ /* 0x000e24000800017f */
[----:B0-----:R-:W-:Y:S05]  /*165c0*/  @!P0 BRA `(.L_x_607) ;  /* 0x0000003c00148947 */ /* 0x001fea0003800000 */
.L_x_734:
[----:B------:R-:W-:Y:S05]  /*165d0*/  BSYNC B2 ;  /* 0x0000000000027941 */ /* 0x000fea0003800000 */
.L_x_606:
[----:B------:R-:W-:Y:S01]  /*165e0*/  BSSY B2, `(.L_x_608) ;  /* 0x000000b000027945 */ /* 0x000fe20003800000 */
[----:B------:R-:W-:Y:S02]  /*165f0*/  IMAD.MOV.U32 R2, RZ, RZ, 0x0 ;  /* 0x00000000ff027424 */ /* 0x000fe400078e00ff */
[----:B------:R-:W-:Y:S01]  /*16600*/  IMAD.MOV.U32 R3, RZ, RZ, 0x14f00000 ;  /* 0x14f00000ff037424 */ /* 0x000fe200078e00ff */
[----:B------:R-:W-:Y:S06]  /*16610*/  @P1 BRA `(.L_x_609) ;  /* 0x00000000001c1947 */ /* 0x000fec0003800000 */
[----:B------:R-:W1:Y:S02]  /*16620*/  S2R R11, SR_TID.X ;  /* 0x00000000000b7919 */ /* 0x000e640000002100 */
[----:B-1----:R-:W-:Y:S02]  /*16630*/  LOP3.LUT R12, R11, 0x1f, RZ, 0xc0, !PT ;  /* 0x0000001f0b0c7812 */ /* 0x002fe400078ec0ff */
[----:B------:R-:W-:Y:S02]  /*16640*/  MOV R11, 0x6000 ;  /* 0x00006000000b7802 */ /* 0x000fe40000000f00 */
[----:B------:R-:W-:Y:S02]  /*16650*/  ISETP.NE.AND P0, PT, R12, RZ, PT ;  /* 0x000000ff0c00720c */ /* 0x000fe40003f05270 */
[----:B------:R1:W-:Y:S11]  /*16660*/  SYNCS.ARRIVE.TRANS64 RZ, [R10+URZ+0x50], R11 ;  /* 0x0000500b0aff79a7 */ /* 0x0003f6000800003f */
[----:B-1----:R-:W-:Y:S05]  /*16670*/  @!P0 BRA `(.L_x_609) ;  /* 0x0000000000048947 */ /* 0x002fea0003800000 */
[----:B------:R-:W-:Y:S01]  /*16680*/  BPT.TRAP 0x1 ;  /* 0x000000040000795c */ /* 0x000fe20000300000 */
.L_x_609:
[----:B------:R-:W-:Y:S05]  /*16690*/  BSYNC B2 ;  /* 0x0000000000027941 */ /* 0x000fea0003800000 */
.L_x_608:
[----:B------:R-:W-:Y:S01]  /*166a0*/  R2UR UR10, R5 ;  /* 0x00000000050a72ca */ /* 0x000fe200000e0000 */
[----:B------:R-:W-:Y:S01]  /*166b0*/  IMAD R23, R23, 0x6000, R22 ;  /* 0x0000600017177824 */ /* 0x000fe200078e0216 */
[----:B------:R-:W-:Y:S01]  /*166c0*/  R2UR UR7, R3 ;  /* 0x00000000030772ca */ /* 0x000fe200000e0000 */
[----:B------:R-:W-:Y:S01]  /*166d0*/  UIADD3 UR4, UP0, UR38, 0x470, URZ ;  /* 0x0000047026047890 */ /* 0x000fe2000ff1e03f */
[----:B------:R-:W-:Y:S01]  /*166e0*/  R2UR UR6, R2 ;  /* 0x00000000020672ca */ /* 0x000fe200000e0000 */
[----:B------:R-:W-:Y:S01]  /*166f0*/  IMAD R2, R27, 0xc0, R28 ;  /* 0x000000c01b027824 */ /* 0x000fe200078e021c */
[----:B------:R-:W-:Y:S01]  /*16700*/  PLOP3.LUT P0, PT, PT, PT, PT, 0x80, 0x0 ;  /* 0x000000000000781c */ /* 0x000fe20003f0f070 */
[----:B0-----:R-:W-:Y:S01]  /*16710*/  VIADD R10, R10, 0x50 ;  /* 0x000000500a0a7836 */ /* 0x001fe20000000000 */
[----:B------:R-:W-:Y:S01]  /*16720*/  UIADD3.X UR5, URZ, UR39, URZ, UP0, !UPT ;  /* 0x000000273f057290 */ /* 0x000fe200087fe43f */
[----:B------:R-:W-:-:S11]  /*16730*/  VIADD R23, R23, 0x400 ;  /* 0x0000040017177836 */ /* 0x000fd60000000000 */
.L_x_610:
        /* <DEDUP_REMOVED lines=12> */
.L_x_599:
[----:B------:R-:W-:Y:S05]  /*16800*/  BSYNC B1 ;  /* 0x0000000000017941 */ /* 0x000fea0003800000 */
.L_x_598:
        /* <DEDUP_REMOVED lines=10> */
[----:B------:R-:W-:Y:S02]  /*168b0*/  IADD3 R9, R0, -0x1, RZ ;  /* 0xffffffff00097810 */ /* 0x000fe40007ffe0ff */
        /* <DEDUP_REMOVED lines=21> */
.L_x_613:
[----:B------:R-:W-:Y:S01]  /*16a10*/  IMAD R2, R23, 0x8, R22 ;  /* 0x0000000817027824 */ /* 0x000fe200078e0216 */
[----:B0-----:R-:W-:Y:S01]  /*16a20*/  SHF.L.U32 R3, R26, 0x1f, RZ ;  /* 0x0000001f1a037819 */ /* 0x001fe200000006ff */
[----:B------:R-:W-:Y:S03]  /*16a30*/  BSSY B2, `(.L_x_614) ;  /* 0x0000003000027945 */ /* 0x000fe60003800000 */
[----:B------:R-:W0:Y:S02]  /*16a40*/  SYNCS.PHASECHK.TRANS64.TRYWAIT P0, [R2+URZ+0x30840], R3 ;  /* 0x03084003020075a7 */ /* 0x000e24000800017f */
[----:B0-----:R-:W-:Y:S05]  /*16a50*/  @!P0 BRA `(.L_x_615) ;  /* 0x0000003800048947 */ /* 0x001fea0003800000 */
.L_x_735:
[----:B------:R-:W-:Y:S05]  /*16a60*/  BSYNC B2 ;  /* 0x0000000000027941 */ /* 0x000fea0003800000 */
.L_x_614:
        /* <DEDUP_REMOVED lines=12> */
.L_x_617:
[----:B------:R-:W-:Y:S05]  /*16b30*/  BSYNC B2 ;  /* 0x0000000000027941 */ /* 0x000fea0003800000 */
.L_x_616:
[----:B------:R-:W-:Y:S01]  /*16b40*/  MOV R5, RZ ;  /* 0x000000ff00057202 */ /* 0x000fe20000000f00 */
[C---:B0-----:R-:W-:Y:S01]  /*16b50*/  IMAD R3, R23.reuse, 0x8, R8 ;  /* 0x0000000817037824 */ /* 0x041fe200078e0208 */
[----:B------:R-:W-:Y:S01]  /*16b60*/  UIADD3 UR4, UP0, UR38, 0x370, URZ ;  /* 0x0000037026047890 */ /* 0x000fe2000ff1e03f */
[----:B------:R-:W-:Y:S01]  /*16b70*/  IMAD R2, R23, 0x6000, R22 ;  /* 0x0000600017027824 */ /* 0x000fe200078e0216 */
[----:B------:R-:W-:Y:S01]  /*16b80*/  R2UR UR10, R5 ;  /* 0x00000000050a72ca */ /* 0x000fe200000e0000 */
[----:B------:R-:W-:Y:S01]  /*16b90*/  IMAD R10, R9, 0xc0, R28 ;  /* 0x000000c0090a7824 */ /* 0x000fe200078e021c */
[----:B------:R-:W-:Y:S01]  /*16ba0*/  PLOP3.LUT P0, PT, PT, PT, PT, 0x80, 0x0 ;  /* 0x000000000000781c */ /* 0x000fe20003f0f070 */
[----:B------:R-:W-:Y:S01]  /*16bb0*/  VIADD R2, R2, 0x12400 ;  /* 0x0001240002027836 */ /* 0x000fe20000000000 */
[----:B------:R-:W-:Y:S01]  /*16bc0*/  IADD3 R3, R3, 0x30, RZ ;  /* 0x0000003003037810 */ /* 0x000fe20007ffe0ff */
[----:B------:R-:W-:Y:S01]  /*16bd0*/  UIADD3.X UR5, URZ, UR39, URZ, UP0, !UPT ;  /* 0x000000273f057290 */ /* 0x000fe200087fe43f */
[----:B------:R-:W-:Y:S01]  /*16be0*/  UMOV UR6, 0x0 ;  /* 0x0000000000067882 */ /* 0x000fe20000000000 */
[----:B------:R-:W-:-:S10]  /*16bf0*/  UMOV UR7, 0x14f00000 ;  /* 0x14f0000000077882 */ /* 0x000fd40000000000 */
.L_x_618:
        /* <DEDUP_REMOVED lines=15> */
.L_x_736:
[----:B------:R-:W-:Y:S05]  /*16cf0*/  BSYNC B2 ;  /* 0x0000000000027941 */ /* 0x000fea0003800000 */
.L_x_619:
[----:B------:R-:W-:Y:S01]  /*16d00*/  BSSY B2, `(.L_x_621) ;  /* 0x000000b000027945 */ /* 0x000fe20003800000 */
[----:B0-----:R-:W-:Y:S01]  /*16d10*/  IMAD.MOV.U32 R2, RZ, RZ, 0x0 ;  /* 0x00000000ff027424 */ /* 0x001fe200078e00ff */
[----:B------:R-:W-:Y:S02]  /*16d20*/  MOV R3, 0x14f00000 ;  /* 0x14f0000000037802 */ /* 0x000fe40000000f00 */
        /* <DEDUP_REMOVED lines=8> */
.L_x_622:
[----:B------:R-:W-:Y:S05]  /*16db0*/  BSYNC B2 ;  /* 0x0000000000027941 */ /* 0x000fea0003800000 */
.L_x_621:
        /* <DEDUP_REMOVED lines=8> */
[----:B------:R-:W-:Y:S01]  /*16e40*/  IADD3 R6, R6, 0x400, RZ ;  /* 0x0000040006067810 */ /* 0x000fe20007ffe0ff */
[----:B------:R-:W-:-:S12]  /*16e50*/  UIADD3.X UR5, URZ, UR39, URZ, UP0, !UPT ;  /* 0x000000273f057290 */ /* 0x000fd800087fe43f */
.L_x_623:
        /* <DEDUP_REMOVED lines=12> */
.L_x_612:
[----:B------:R-:W-:Y:S05]  /*16f20*/  BSYNC B1 ;  /* 0x0000000000017941 */ /* 0x000fea0003800000 */
.L_x_611:
[C---:B------:R-:W-:Y:S02]  /*16f30*/  ISETP.GT.AND P0, PT, R0.reuse, 0x1, PT ;  /* 0x000000010000780c */ /* 0x040fe40003f04270 */
[----:B------:R-:W-:-:S11]  /*16f40*/  IADD3 R0, R0, -0x2, RZ ;  /* 0xfffffffe00007810 */ /* 0x000fd60007ffe0ff */
[----:B------:R-:W-:Y:S05]  /*16f50*/  @P0 BRA `(.L_x_624) ;  /* 0xfffffff000640947 */ /* 0x000fea000383ffff */
.L_x_582:
[----:B------:R-:W-:Y:S05]  /*16f60*/  BSYNC B0 ;  /* 0x0000000000007941 */ /* 0x000fea0003800000 */
.L_x_581:
        /* <DEDUP_REMOVED lines=17> */
.L_x_626:
[----:B------:R-:W-:Y:S05]  /*17080*/  BSYNC B0 ;  /* 0x0000000000007941 */ /* 0x000fea0003800000 */
.L_x_625:
[----:B------:R-:W2:Y:S01]  /*17090*/  LDL R0, [R1] ;  /* 0x0000000001007983 */ /* 0x000ea20000100800 */
[----:B------:R-:W-:Y:S01]  /*170a0*/  BSSY B0, `(.L_x_627) ;  /* 0x0000028000007945 */ /* 0x000fe20003800000 */
[----:B--2---:R-:W-:-:S13]  /*170b0*/  LOP3.LUT P0, RZ, R0, 0x1, RZ, 0xc0, !PT ;  /* 0x0000000100ff7812 */ /* 0x004fda000780c0ff */
[----:B------:R-:W-:Y:S05]  /*170c0*/  @!P0 BRA `(.L_x_628) ;  /* 0x0000000000948947 */ /* 0x000fea0003800000 */
[----:B0-----:R-:W-:Y:S01]  /*170d0*/  IMAD R3, R23, 0x8, R22 ;  /* 0x0000000817037824 */ /* 0x001fe200078e0216 */
[----:B------:R-:W-:Y:S01]  /*170e0*/  SHF.L.U32 R0, R26, 0x1f, RZ ;  /* 0x0000001f1a007819 */ /* 0x000fe200000006ff */
[----:B------:R-:W-:Y:S01]  /*170f0*/  BSSY B1, `(.L_x_629) ;  /* 0x0000004000017945 */ /* 0x000fe20003800000 */
[----:B------:R-:W-:Y:S02]  /*17100*/  ISETP.NE.AND P1, PT, R6, RZ, PT ;  /* 0x000000ff0600720c */ /* 0x000fe40003f25270 */
[----:B------:R-:W0:Y:S02]  /*17110*/  SYNCS.PHASECHK.TRANS64.TRYWAIT P0, [R3+URZ+0x30860], R0 ;  /* 0x03086000030075a7 */ /* 0x000e24000800017f */
[----:B0-----:R-:W-:Y:S09]  /*17120*/  @!P0 BRA `(.L_x_630) ;  /* 0x0000003000788947 */ /* 0x001ff20003800000 */
.L_x_737:
[----:B------:R-:W-:Y:S05]  /*17130*/  BSYNC B1 ;  /* 0x0000000000017941 */ /* 0x000fea0003800000 */
.L_x_629:
        /* <DEDUP_REMOVED lines=9> */
.L_x_632:
[----:B------:R-:W-:Y:S05]  /*171d0*/  BSYNC B1 ;  /* 0x0000000000017941 */ /* 0x000fea0003800000 */
.L_x_631:
[----:B0-----:R-:W-:Y:S01]  /*171e0*/  IMAD R0, R23, 0x6000, R22 ;  /* 0x0000600017007824 */ /* 0x001fe200078e0216 */
[----:B------:R-:W-:Y:S01]  /*171f0*/  UIADD3 UR4, UP0, UR38, 0x470, URZ ;  /* 0x0000047026047890 */ /* 0x000fe2000ff1e03f */
[----:B------:R-:W-:Y:S01]  /*17200*/  PLOP3.LUT P0, PT, PT, PT, PT, 0x80, 0x0 ;  /* 0x000000000000781c */ /* 0x000fe20003f0f070 */
[----:B------:R-:W-:Y:S01]  /*17210*/  IMAD R28, R27, 0xc0, R28 ;  /* 0x000000c01b1c7824 */ /* 0x000fe200078e021c */
[----:B------:R-:W-:Y:S01]  /*17220*/  IADD3 R2, R3, 0x30850, RZ ;  /* 0x0003085003027810 */ /* 0x000fe20007ffe0ff */
[----:B------:R-:W-:Y:S01]  /*17230*/  VIADD R0, R0, 0x400 ;  /* 0x0000040000007836 */ /* 0x000fe20000000000 */
[----:B------:R-:W-:Y:S01]  /*17240*/  UIADD3.X UR5, URZ, UR39, URZ, UP0, !UPT ;  /* 0x000000273f057290 */ /* 0x000fe200087fe43f */
[----:B------:R-:W-:Y:S01]  /*17250*/  UMOV UR6, 0x0 ;  /* 0x0000000000067882 */ /* 0x000fe20000000000 */
[----:B------:R-:W-:Y:S01]  /*17260*/  UMOV UR7, 0x14f00000 ;  /* 0x14f0000000077882 */ /* 0x000fe20000000000 */
[----:B------:R-:W-:-:S09]  /*17270*/  UMOV UR10, URZ ;  /* 0x0000003f000a7c82 */ /* 0x000fd20008000000 */
.L_x_633:
        /* <DEDUP_REMOVED lines=10> */
.L_x_628:
[----:B------:R-:W-:Y:S05]  /*17320*/  BSYNC B0 ;  /* 0x0000000000007941 */ /* 0x000fea0003800000 */
.L_x_627:
[----:B------:R-:W-:-:S05]  /*17330*/  VIADD R23, R23, 0x1 ;  /* 0x0000000117177836 */ /* 0x000fca0000000000 */
[----:B------:R-:W-:-:S04]  /*17340*/  ISETP.NE.AND P0, PT, R23, 0x2, PT ;  /* 0x000000021700780c */ /* 0x000fc80003f05270 */
[----:B0-----:R-:W-:Y:S02]  /*17350*/  SEL R3, RZ, 0x1, P0 ;  /* 0x00000001ff037807 */ /* 0x001fe40000000000 */
[----:B------:R-:W-:Y:S02]  /*17360*/  SEL R23, R23, RZ, P0 ;  /* 0x000000ff17177207 */ /* 0x000fe40000000000 */
[----:B------:R-:W-:-:S07]  /*17370*/  LOP3.LUT R26, R26, R3, RZ, 0x3c, !PT ;  /* 0x000000031a1a7212 */ /* 0x000fce00078e3cff */
.L_x_563:
[----:B------:R-:W-:Y:S05]  /*17380*/  BSYNC B7 ;  /* 0x0000000000077941 */ /* 0x000fea0003800000 */
.L_x_561:
[----:B------:R-:W2:Y:S02]  /*17390*/  LDL R0, [R1] ;  /* 0x0000000001007983 */ /* 0x000ea40000100800 */
[----:B--2---:R-:W-:-:S13]  /*173a0*/  LOP3.LUT P0, RZ, R0, 0x2, RZ, 0xc0, !PT ;  /* 0x0000000200ff7812 */ /* 0x004fda000780c0ff */
[----:B------:R-:W-:Y:S05]  /*173b0*/  @!P0 BRA `(.L_x_634) ;  /* 0x0000000000248947 */ /* 0x000fea0003800000 */
[----:B------:R-:W-:Y:S05]  /*173c0*/  WARPSYNC.ALL ;  /* 0x0000000000007948 */ /* 0x000fea0003800000 */
[----:B------:R-:W2:Y:S08]  /*173d0*/  S2UR UR5, SR_CgaCtaId ;  /* 0x00000000000579c3 */ /* 0x000eb00000008800 */
[----:B------:R-:W-:Y:S06]  /*173e0*/  BAR.SYNC.DEFER_BLOCKING 0x5, 0x200 ;  /* 0x0148000000007b1d */ /* 0x000fec0000010000 */
[----:B------:R-:W-:-:S02]  /*173f0*/  UMOV UR4, 0x400 ;  /* 0x0000040000047882 */ /* 0x000fc40000000000 */
[----:B--2---:R-:W-:-:S06]  /*17400*/  ULEA UR4, UR5, UR4, 0x18 ;  /* 0x0000000405047291 */ /* 0x004fcc000f8ec03f */
[----:B------:R-:W-:-:S05]  /*17410*/  MOV R22, UR4 ;  /* 0x0000000400167c02 */ /* 0x000fca0008000f00 */
[----:B------:R2:W3:Y:S01]  /*17420*/  LDS.128 R16, [R22+0x308d0] ;  /* 0x0308d00016107984 */ /* 0x0004e20000000c00 */
[----:B------:R-:W-:Y:S06]  /*17430*/  BAR.ARV 0x4, 0x200 ;  /* 0x0108000000007b1d */ /* 0x000fec0000002000 */
[----:B------:R-:W-:Y:S05]  /*17440*/  BRA `(.L_x_635) ;  /* 0x0000000800407947 */ /* 0x000fea0003800000 */
.L_x_634:
        /* <DEDUP_REMOVED lines=10> */
[----:B------:R0:W2:Y:S01]  /*174f0*/  @!P1 LDG.E R3, desc[UR56][R2.64] ;  /* 0x0000003802039981 */ /* 0x0000a2000c1e1900 */
[C---:B------:R-:W-:Y:S02]  /*17500*/  ISETP.GE.U32.AND P2, PT, R8.reuse, 0x2, PT ;  /* 0x000000020800780c */ /* 0x040fe40003f46070 */
[C---:B------:R-:W-:Y:S01]  /*17510*/  ISETP.GE.U32.AND P3, PT, R8.reuse, 0x4, PT ;  /* 0x000000040800780c */ /* 0x040fe20003f66070 */
[----:B------:R-:W-:Y:S01]  /*17520*/  SHFL.IDX PT, R0, R16, RZ, 0x1f ;  /* 0x00001fff10007589 */ /* 0x000fe200000e0000 */
[C---:B------:R-:W-:Y:S02]  /*17530*/  ISETP.GE.U32.AND P4, PT, R8.reuse, 0x8, PT ;  /* 0x000000080800780c */ /* 0x040fe40003f86070 */
[----:B------:R-:W-:Y:S01]  /*17540*/  ISETP.GE.U32.AND P5, PT, R8, 0x10, PT ;  /* 0x000000100800780c */ /* 0x000fe20003fa6070 */
[----:B------:R-:W-:Y:S01]  /*17550*/  SHFL.IDX PT, R4, R16, 0x1, 0x1f ;  /* 0x00201f0010047f89 */ /* 0x000fe200000e0000 */
[----:B0-----:R-:W-:Y:S01]  /*17560*/  IMAD.MOV.U32 R2, RZ, RZ, RZ ;  /* 0x000000ffff027224 */ /* 0x001fe200078e00ff */
[----:B--2---:R-:W-:-:S02]  /*17570*/  @!P1 MOV R2, R3 ;  /* 0x0000000300029202 */ /* 0x004fc40000000f00 */
[----:B------:R-:W-:-:S03]  /*17580*/  ISETP.NE.AND P1, PT, R8, RZ, PT ;  /* 0x000000ff0800720c */ /* 0x000fc60003f25270 */
[----:B------:R-:W0:Y:S02]  /*17590*/  SHFL.UP PT, R14, R2, 0x1, RZ ;  /* 0x04200000020e7989 */ /* 0x000e2400000e00ff */
[----:B0-----:R-:W-:-:S05]  /*175a0*/  SEL R5, R14, RZ, P1 ;  /* 0x000000ff0e057207 */ /* 0x001fca0000800000 */
[----:B------:R-:W-:-:S05]  /*175b0*/  IMAD.IADD R5, R2, 0x1, R5 ;  /* 0x0000000102057824 */ /* 0x000fca00078e0205 */
[----:B------:R-:W1:Y:S02]  /*175c0*/  SHFL.UP PT, R14, R5, 0x2, RZ ;  /* 0x04400000050e7989 */ /* 0x000e6400000e00ff */
[----:B-1----:R-:W-:-:S05]  /*175d0*/  SEL R6, R14, RZ, P2 ;  /* 0x000000ff0e067207 */ /* 0x002fca0001000000 */
        /* <DEDUP_REMOVED lines=10> */
[----:B------:R0:W1:Y:S02]  /*17680*/  SHFL.IDX PT, R14, R3, 0x1f, 0x1f ;  /* 0x03e01f00030e7f89 */ /* 0x00006400000e0000 */
.L_x_747:
[----:B------:R-:W-:Y:S02]  /*17690*/  ULDC UR4, c[0x0][0xc38] ;  /* 0x00030e0000047ab9 */ /* 0x000fe40000000800 */
[----:B------:R-:W-:-:S05]  /*176a0*/  MOV R16, UR4 ;  /* 0x0000000400107c02 */ /* 0x000fca0008000f00 */
[----:B-1----:R-:W-:-:S04]  /*176b0*/  IMAD R5, R14, R16, RZ ;  /* 0x000000100e057224 */ /* 0x002fc800078e02ff */
[----:B------:R-:W-:-:S05]  /*176c0*/  IMAD.IADD R4, R4, 0x1, R5 ;  /* 0x0000000104047824 */ /* 0x000fca00078e0205 */
[----:B------:R-:W-:-:S13]  /*176d0*/  ISETP.GT.AND P6, PT, R4, R0, PT ;  /* 0x000000000400720c */ /* 0x000fda0003fc4270 */
[----:B------:R-:W-:Y:S05]  /*176e0*/  @P6 BRA `(.L_x_637) ;  /* 0x00000000009c6947 */ /* 0x000fea0003800000 */
.L_x_642:
[----:B------:R-:W1:Y:S01]  /*176f0*/  LDC R6, c[0x0][0xc3c] ;  /* 0x00030f00ff067b82 */ /* 0x000e620000000800 */
[----:B------:R-:W-:-:S05]  /*17700*/  VIADD R19, R19, 0x1f ;  /* 0x0000001f13137836 */ /* 0x000fca0000000000 */
[----:B-1----:R-:W-:-:S13]  /*17710*/  ISETP.GE.AND P6, PT, R19, R6, PT ;  /* 0x000000061300720c */ /* 0x002fda0003fc6270 */
[----:B------:R-:W-:Y:S05]  /*17720*/  @P6 BRA `(.L_x_638) ;  /* 0x0000000400446947 */ /* 0x000fea0003800000 */
[----:B------:R-:W1:Y:S01]  /*17730*/  S2R R2, SR_TID.X ;  /* 0x0000000000027919 */ /* 0x000e620000002100 */
[----:B------:R-:W-:Y:S01]  /*17740*/  BSSY B0, `(.L_x_639) ;  /* 0x0000009000007945 */ /* 0x000fe20003800000 */
[----:B-1----:R-:W-:-:S04]  /*17750*/  LOP3.LUT R2, R2, 0x1f, RZ, 0xc0, !PT ;  /* 0x0000001f02027812 */ /* 0x002fc800078ec0ff */
[----:B------:R-:W-:Y:S01]  /*17760*/  IADD3 R5, R19, R2, RZ ;  /* 0x0000000213057210 */ /* 0x000fe20007ffe0ff */
[----:B------:R-:W-:-:S03]  /*17770*/  IMAD.MOV.U32 R2, RZ, RZ, RZ ;  /* 0x000000ffff027224 */ /* 0x000fc600078e00ff */
[----:B------:R-:W-:-:S13]  /*17780*/  ISETP.GE.OR P6, PT, R5, R6, !P0 ;  /* 0x000000060500720c */ /* 0x000fda00047c6670 */
[----:B------:R-:W-:Y:S05]  /*17790*/  @P6 BRA `(.L_x_640) ;  /* 0x00000000000c6947 */ /* 0x000fea0003800000 */
[----:B0-----:R-:W0:Y:S02]  /*177a0*/  LDC.64 R2, c[0x0][0xc80] ;  /* 0x00032000ff027b82 */ /* 0x001e240000000a00 */
[----:B0-----:R-:W-:-:S06]  /*177b0*/  IMAD.WIDE R2, R5, 0x4, R2 ;  /* 0x0000000405027825 */ /* 0x001fcc00078e0202 */
[----:B------:R1:W5:Y:S02]  /*177c0*/  LDG.E R2, desc[UR56][R2.64] ;  /* 0x0000003802027981 */ /* 0x000364000c1e1900 */
.L_x_640:
[----:B------:R-:W-:Y:S05]  /*177d0*/  BSYNC B0 ;  /* 0x0000000000007941 */ /* 0x000fea0003800000 */
.L_x_639:
[----:B------:R-:W-:-:S03]  /*177e0*/  UMOV UR4, 0xffffffff ;  /* 0xffffffff00047882 */ /* 0x000fc60000000000 */
[----:B------:R-:W-:Y:S05]  /*177f0*/  BRA.DIV UR4, `(.L_x_641) ;  /* 0x0000002e04fc7947 */ /* 0x000fea000b800000 */
[----:B-----5:R-:W2:Y:S02]  /*17800*/  SHFL.UP PT, R14, R2, 0x1, RZ ;  /* 0x04200000020e7989 */ /* 0x020ea400000e00ff */
[----:B--2---:R-:W-:-:S05]  /*17810*/  SEL R13, R14, RZ, P1 ;  /* 0x000000ff0e0d7207 */ /* 0x004fca0000800000 */
[----:B------:R-:W-:-:S05]  /*17820*/  IMAD.IADD R13, R2, 0x1, R13 ;  /* 0x00000001020d7824 */ /* 0x000fca00078e020d */
[----:B------:R-:W2:Y:S02]  /*17830*/  SHFL.UP PT, R14, R13, 0x2, RZ ;  /* 0x044000000d0e7989 */ /* 0x000ea400000e00ff */
[----:B--2---:R-:W-:-:S04]  /*17840*/  SEL R14, R14, RZ, P2 ;  /* 0x000000ff0e0e7207 */ /* 0x004fc80001000000 */
[----:B01----:R-:W-:-:S05]  /*17850*/  IADD3 R3, R13, R14, RZ ;  /* 0x0000000e0d037210 */ /* 0x003fca0007ffe0ff */
        /* <DEDUP_REMOVED lines=10> */
.L_x_755:
[----:B------:R-:W-:Y:S02]  /*17900*/  ULDC UR4, c[0x0][0xc38] ;  /* 0x00030e0000047ab9 */ /* 0x000fe40000000800 */
[----:B------:R-:W-:-:S04]  /*17910*/  IMAD.U32 R16, RZ, RZ, UR4 ;  /* 0x00000004ff107e24 */ /* 0x000fc8000f8e00ff */
[----:B-1----:R-:W-:-:S04]  /*17920*/  IMAD R5, R14, R16, RZ ;  /* 0x000000100e057224 */ /* 0x002fc800078e02ff */
[----:B------:R-:W-:-:S05]  /*17930*/  IMAD.IADD R4, R5, 0x1, R4 ;  /* 0x0000000105047824 */ /* 0x000fca00078e0204 */
[----:B------:R-:W-:-:S13]  /*17940*/  ISETP.GT.AND P6, PT, R4, R0, PT ;  /* 0x000000000400720c */ /* 0x000fda0003fc4270 */
[----:B------:R-:W-:Y:S05]  /*17950*/  @!P6 BRA `(.L_x_642) ;  /* 0xfffffffc0064e947 */ /* 0x000fea000383ffff */
.L_x_637:
[----:B------:R-:W-:Y:S01]  /*17960*/  IADD3 R5, -R5, R4, RZ ;  /* 0x0000000405057210 */ /* 0x000fe20007ffe1ff */
[----:B------:R-:W-:-:S04]  /*17970*/  UMOV UR4, 0xffffffff ;  /* 0xffffffff00047882 */ /* 0x000fc80000000000 */
[----:B------:R-:W-:-:S05]  /*17980*/  IMAD R7, R3, R16, R5 ;  /* 0x0000001003077224 */ /* 0x000fca00078e0205 */
[----:B------:R-:W-:Y:S01]  /*17990*/  ISETP.GT.AND P6, PT, R7, R0, PT ;  /* 0x000000000700720c */ /* 0x000fe20003fc4270 */
[----:B------:R-:W-:-:S12]  /*179a0*/  BRA.DIV UR4, `(.L_x_643) ;  /* 0x00000032044c7947 */ /* 0x000fd8000b800000 */
[----:B------:R-:W-:-:S04]  /*179b0*/  VOTE.ANY R6, PT, !P6 ;  /* 0x0000000000067806 */ /* 0x000fc800070e0100 */
[----:B------:R-:W1:Y:S02]  /*179c0*/  POPC R4, R6 ;  /* 0x0000000600047309 */ /* 0x000e640000000000 */
[----:B-1----:R1:W2:Y:S02]  /*179d0*/  SHFL.IDX PT, R17, R2, R4, 0x1f ;  /* 0x00001f0402117589 */ /* 0x0022a400000e0000 */
.L_x_759:
[----:B------:R-:W-:Y:S01]  /*179e0*/  ISETP.NE.AND P0, PT, R6, RZ, PT ;  /* 0x000000ff0600720c */ /* 0x000fe20003f05270 */
[----:B------:R-:W-:-:S12]  /*179f0*/  IMAD.MOV.U32 R14, RZ, RZ, RZ ;  /* 0x000000ffff0e7224 */ /* 0x000fd800078e00ff */
[----:B------:R-:W-:Y:S05]  /*17a00*/  @!P0 BRA `(.L_x_644) ;  /* 0x0000000000108947 */ /* 0x000fea0003800000 */
[----:B------:R-:W-:Y:S01]  /*17a10*/  UMOV UR4, 0xffffffff ;  /* 0xffffffff00047882 */ /* 0x000fe20000000000 */
[----:B------:R-:W-:Y:S02]  /*17a20*/  VIADD R12, R4, 0xffffffff ;  /* 0xffffffff040c7836 */ /* 0x000fe40000000000 */
[----:B------:R-:W-:Y:S05]  /*17a30*/  BRA.DIV UR4, `(.L_x_645) ;  /* 0x0000003204707947 */ /* 0x000fea000b800000 */
[----:B------:R3:W4:Y:S02]  /*17a40*/  SHFL.IDX PT, R14, R3, R12, 0x1f ;  /* 0x00001f0c030e7589 */ /* 0x00072400000e0000 */
.L_x_644:
[----:B--2---:R-:W-:Y:S01]  /*17a50*/  IABS R6, R17 ;  /* 0x0000001100067213 */ /* 0x004fe20000000000 */
[----:B----4-:R-:W-:Y:S02]  /*17a60*/  IMAD R16, R14, R16, R5 ;  /* 0x000000100e107224 */ /* 0x010fe400078e0205 */
[----:B------:R-:W-:Y:S01]  /*17a70*/  IMAD.IADD R19, R4, 0x1, R19 ;  /* 0x0000000104137824 */ /* 0x000fe200078e0213 */
[----:B------:R-:W2:Y:S02]  /*17a80*/  I2F.RP R7, R6 ;  /* 0x0000000600077306 */ /* 0x000ea40000209400 */
[----:B------:R-:W-:-:S06]  /*17a90*/  IADD3 R0, R0, -R16, RZ ;  /* 0x8000001000007210 */ /* 0x000fcc0007ffe0ff */
[----:B--2---:R-:W1:Y:S02]  /*17aa0*/  MUFU.RCP R7, R7 ;  /* 0x0000000700077308 */ /* 0x004e640000001000 */
[----:B-1----:R-:W-:-:S06]  /*17ab0*/  IADD3 R2, R7, 0xffffffe, RZ ;  /* 0x0ffffffe07027810 */ /* 0x002fcc0007ffe0ff */
[----:B0--3--:R0:W1:Y:S02]  /*17ac0*/  F2I.FTZ.U32.TRUNC.NTZ R3, R2 ;  /* 0x0000000200037305 */ /* 0x009064000021f000 */
[----:B0-----:R-:W-:Y:S02]  /*17ad0*/  IMAD.MOV.U32 R2, RZ, RZ, RZ ;  /* 0x000000ffff027224 */ /* 0x001fe400078e00ff */
[----:B-1----:R-:W-:-:S04]  /*17ae0*/  IMAD.MOV R5, RZ, RZ, -R3 ;  /* 0x000000ffff057224 */ /* 0x002fc800078e0a03 */
[----:B------:R-:W-:-:S04]  /*17af0*/  IMAD R5, R5, R6, RZ ;  /* 0x0000000605057224 */ /* 0x000fc800078e02ff */
[----:B------:R-:W-:Y:S01]  /*17b00*/  IMAD.HI.U32 R3, R3, R5, R2 ;  /* 0x0000000503037227 */ /* 0x000fe200078e0002 */
[----:B------:R-:W-:Y:S02]  /*17b10*/  IABS R5, R17 ;  /* 0x0000001100057213 */ /* 0x000fe40000000000 */
[----:B------:R-:W-:-:S03]  /*17b20*/  IABS R2, R0 ;  /* 0x0000000000027213 */ /* 0x000fc60000000000 */
[----:B------:R-:W-:Y:S02]  /*17b30*/  IMAD.MOV R5, RZ, RZ, -R5 ;  /* 0x000000ffff057224 */ /* 0x000fe400078e0a05 */
[----:B------:R-:W-:-:S04]  /*17b40*/  IMAD.HI.U32 R3, R3, R2, RZ ;  /* 0x0000000203037227 */ /* 0x000fc800078e00ff */
[----:B------:R-:W-:Y:S01]  /*17b50*/  IMAD R5, R3, R5, R2 ;  /* 0x0000000503057224 */ /* 0x000fe200078e0202 */
[----:B------:R-:W-:-:S04]  /*17b60*/  LOP3.LUT R2, R0, R17, RZ, 0x3c, !PT ;  /* 0x0000001100027212 */ /* 0x000fc800078e3cff */
[----:B------:R-:W-:Y:S02]  /*17b70*/  ISETP.GT.U32.AND P1, PT, R6, R5, PT ;  /* 0x000000050600720c */ /* 0x000fe40003f24070 */
[----:B------:R-:W-:-:S11]  /*17b80*/  ISETP.GE.AND P2, PT, R2, RZ, PT ;  /* 0x000000ff0200720c */ /* 0x000fd60003f46270 */
[----:B------:R-:W-:Y:S01]  /*17b90*/  @!P1 IMAD.IADD R5, R5, 0x1, -R6 ;  /* 0x0000000105059824 */ /* 0x000fe200078e0a06 */
[----:B------:R-:W-:Y:S02]  /*17ba0*/  @!P1 IADD3 R3, R3, 0x1, RZ ;  /* 0x0000000103039810 */ /* 0x000fe40007ffe0ff */
        /* <DEDUP_REMOVED lines=9> */
.L_x_638:
[----:B------:R-:W-:Y:S01]  /*17c40*/  UMOV UR4, URZ ;  /* 0x0000003f00047c82 */ /* 0x000fe20008000000 */
[----:B------:R-:W-:Y:S01]  /*17c50*/  UMOV UR5, URZ ;  /* 0x0000003f00057c82 */ /* 0x000fe20008000000 */
[----:B------:R-:W-:Y:S01]  /*17c60*/  ULDC UR6, c[0x0][0xc3c] ;  /* 0x00030f0000067ab9 */ /* 0x000fe20000000800 */
[----:B------:R-:W-:Y:S01]  /*17c70*/  MOV R16, R0 ;  /* 0x0000000000107202 */ /* 0x000fe20000000f00 */
[----:B------:R-:W-:Y:S01]  /*17c80*/  IMAD.U32 R17, RZ, RZ, UR4 ;  /* 0x00000004ff117e24 */ /* 0x000fe2000f8e00ff */
[----:B------:R-:W-:Y:S01]  /*17c90*/  MOV R19, UR6 ;  /* 0x0000000600137c02 */ /* 0x000fe20008000f00 */
[----:B------:R-:W-:-:S07]  /*17ca0*/  IMAD.U32 R18, RZ, RZ, UR5 ;  /* 0x00000005ff127e24 */ /* 0x000fce000f8e00ff */
.L_x_646:
[----:B------:R-:W1:Y:S01]  /*17cb0*/  S2R R0, SR_TID.X ;  /* 0x0000000000007919 */ /* 0x000e620000002100 */
[----:B------:R-:W-:Y:S05]  /*17cc0*/  WARPSYNC.ALL ;  /* 0x0000000000007948 */ /* 0x000fea0003800000 */
[----:B------:R-:W-:Y:S01]  /*17cd0*/  BAR.SYNC.DEFER_BLOCKING 0x4, 0x200 ;  /* 0x0108000000007b1d */ /* 0x000fe20000010000 */
[----:B-1----:R-:W-:-:S04]  /*17ce0*/  LOP3.LUT R0, R0, 0x1f, RZ, 0xc0, !PT ;  /* 0x0000001f00007812 */ /* 0x002fc800078ec0ff */
[----:B------:R-:W-:-:S13]  /*17cf0*/  ISETP.NE.AND P0, PT, R0, RZ, PT ;  /* 0x000000ff0000720c */ /* 0x000fda0003f05270 */
[----:B0-----:R-:W0:Y:S01]  /*17d00*/  @!P0 S2R R3, SR_CgaCtaId ;  /* 0x0000000000038919 */ /* 0x001e220000008800 */
[----:B------:R-:W-:-:S04]  /*17d10*/  @!P0 MOV R0, 0x400 ;  /* 0x0000040000008802 */ /* 0x000fc80000000f00 */
[----:B0-----:R-:W-:-:S05]  /*17d20*/  @!P0 LEA R22, R3, R0, 0x18 ;  /* 0x0000000003168211 */ /* 0x001fca00078ec0ff */
[----:B------:R4:W-:Y:S01]  /*17d30*/  @!P0 STS.128 [R22+0x308d0], R16 ;  /* 0x0308d01016008388 */ /* 0x0009e20000000c00 */
[----:B------:R-:W-:Y:S06]  /*17d40*/  BAR.ARV 0x5, 0x200 ;  /* 0x0148000000007b1d */ /* 0x000fec0000002000 */
.L_x_635:
[----:B------:R-:W-:Y:S02]  /*17d50*/  ULDC UR4, c[0x0][0xc3c] ;  /* 0x00030f0000047ab9 */ /* 0x000fe40000000800 */
[----:B---3--:R-:W-:-:S13]  /*17d60*/  ISETP.GE.AND P0, PT, R19, UR4, PT ;  /* 0x0000000413007c0c */ /* 0x008fda000bf06270 */
[----:B------:R-:W-:Y:S05]  /*17d70*/  @!P0 BRA `(.L_x_647) ;  /* 0xffffffac002c8947 */ /* 0x000fea000383ffff */
[----:B------:R-:W-:Y:S05]  /*17d80*/  BSYNC B8 ;  /* 0x0000000000087941 */ /* 0x000fea0003800000 */
.L_x_525:
[----:B--2---:R-:W2:Y:S01]  /*17d90*/  LDL.LU R0, [R1+0x24] ;  /* 0x0000240001007983 */ /* 0x004ea20000300800 */
[----:B------:R-:W-:Y:S01]  /*17da0*/  BSSY B0, `(.L_x_648) ;  /* 0x000000b000007945 */ /* 0x000fe20003800000 */
[----:B------:R-:W3:Y:S01]  /*17db0*/  S2R R5, SR_CgaCtaId ;  /* 0x0000000000057919 */ /* 0x000ee20000008800 */
[----:B--2---:R-:W-:-:S05]  /*17dc0*/  VIADD R0, R0, 0x1 ;  /* 0x0000000100007836 */ /* 0x004fca0000000000 */
[----:B0-----:R-:W-:-:S04]  /*17dd0*/  LEA.HI R2, R0, R0, RZ, 0x1 ;  /* 0x0000000000027211 */ /* 0x001fc800078f08ff */
[----:B------:R-:W-:Y:S02]  /*17de0*/  LOP3.LUT R3, R2, 0xfffffffe, RZ, 0xc0, !PT ;  /* 0xfffffffe02037812 */ /* 0x000fe400078ec0ff */
[----:B------:R-:W-:-:S03]  /*17df0*/  MOV R2, 0x400 ;  /* 0x0000040000027802 */ /* 0x000fc60000000f00 */
[----:B------:R-:W-:Y:S01]  /*17e00*/  IMAD.IADD R0, R0, 0x1, -R3 ;  /* 0x0000000100007824 */ /* 0x000fe200078e0a03 */
[----:B---3--:R-:W-:-:S04]  /*17e10*/  LEA R9, R5, R2, 0x18 ;  /* 0x0000000205097211 */ /* 0x008fc800078ec0ff */
[----:B------:R-:W-:-:S04]  /*17e20*/  SHF.L.U32 R0, R0, 0x1f, RZ ;  /* 0x0000001f00007819 */ /* 0x000fc800000006ff */
[----:B------:R-:W0:Y:S02]  /*17e30*/  SYNCS.PHASECHK.TRANS64.TRYWAIT P0, [R9+URZ+0x30820], R0 ;  /* 0x03082000090075a7 */ /* 0x000e24000800017f */
[----:B0-----:R-:W-:Y:S05]  /*17e40*/  @!P0 BRA `(.L_x_649) ;  /* 0x0000002c00908947 */ /* 0x001fea0003800000 */
.L_x_762:
[----:B------:R-:W-:Y:S05]  /*17e50*/  BSYNC B0 ;  /* 0x0000000000007941 */ /* 0x000fea0003800000 */
.L_x_648:
[----:B------:R-:W-:-:S03]  /*17e60*/  UMOV UR4, 0xffffffff ;  /* 0xffffffff00047882 */ /* 0x000fc60000000000 */
[----:B------:R-:W-:Y:S05]  /*17e70*/  BRA.DIV UR4, `(.L_x_650) ;  /* 0x0000002e04987947 */ /* 0x000fea000b800000 */
[----:B0-----:R-:W0:Y:S02]  /*17e80*/  S2R R0, SR_TID.X ;  /* 0x0000000000007919 */ /* 0x001e240000002100 */
[----:B0-----:R-:W-:-:S04]  /*17e90*/  SHF.R.U32.HI R0, RZ, 0x5, R0 ;  /* 0x00000005ff007819 */ /* 0x001fc80000011600 */
[----:B------:R-:W-:-:S05]  /*17ea0*/  LOP3.LUT R0, R0, 0x3, RZ, 0xc0, !PT ;  /* 0x0000000300007812 */ /* 0x000fca00078ec0ff */
[----:B------:R0:W2:Y:S02]  /*17eb0*/  SHFL.IDX PT, R14, R0, RZ, 0x1f ;  /* 0x00001fff000e7589 */ /* 0x0000a400000e0000 */
.L_x_765:
[----:B--2---:R-:W-:-:S13]  /*17ec0*/  ISETP.NE.AND P0, PT, R14, RZ, PT ;  /* 0x000000ff0e00720c */ /* 0x004fda0003f05270 */
[----:B------:R-:W-:Y:S05]  /*17ed0*/  @P0 BRA `(.L_x_396) ;  /* 0x0000000000880947 */ /* 0x000fea0003800000 */
[----:B------:R-:W-:-:S03]  /*17ee0*/  UMOV UR4, 0xffffffff ;  /* 0xffffffff00047882 */ /* 0x000fc60000000000 */
[----:B------:R-:W-:Y:S05]  /*17ef0*/  BRA.DIV UR4, `(.L_x_651) ;  /* 0x0000002e04ac7947 */ /* 0x000fea000b800000 */
[----:B------:R-:W-:-:S13]  /*17f00*/  ELECT P6, URZ, PT ;  /* 0x00000000003f782f */ /* 0x000fda00038c0000 */
.L_x_768:
[----:B------:R-:W-:Y:S05]  /*17f10*/  @!P6 BRA `(.L_x_396) ;  /* 0x000000000078e947 */ /* 0x000fea0003800000 */
[----:B0-----:R-:W2:Y:S02]  /*17f20*/  LDL.LU R0, [R1+0x40] ;  /* 0x0000400001007983 */ /* 0x001ea40000300800 */
[----:B--2---:R-:W-:-:S04]  /*17f30*/  LOP3.LUT R0, R0, 0x2, RZ, 0xfc, !PT ;  /* 0x0000000200007812 */ /* 0x004fc800078efcff */
[----:B------:R-:W-:-:S13]  /*17f40*/  ISETP.NE.AND P2, PT, R0, 0x3, PT ;  /* 0x000000030000780c */ /* 0x000fda0003f45270 */
[----:B------:R-:W-:Y:S05]  /*17f50*/  @!P2 BRA `(.L_x_652) ;  /* 0x000000000004a947 */ /* 0x000fea0003800000 */
[----:B------:R-:W-:Y:S01]  /*17f60*/  BPT.TRAP 0x1 ;  /* 0x000000040000795c */ /* 0x000fe20000300000 */
.L_x_652:
        /* <DEDUP_REMOVED lines=12> */
.L_x_769:
[----:B------:R-:W2:Y:S02]  /*18030*/  SYNCS.PHASECHK.TRANS64.TRYWAIT P0, [R3+URZ], R2 ;  /* 0x00000002030075a7 */ /* 0x000ea4000800017f */
[----:B--2---:R-:W-:Y:S05]  /*18040*/  @!P0 BRA `(.L_x_654) ;  /* 0x0000002c008c8947 */ /* 0x004fea0003800000 */
.L_x_770:
[----:B------:R-:W-:Y:S05]  /*18050*/  @!P2 BRA `(.L_x_655) ;  /* 0x000000000004a947 */ /* 0x000fea0003800000 */
[----:B------:R-:W-:Y:S01]  /*18060*/  BPT.TRAP 0x1 ;  /* 0x000000040000795c */ /* 0x000fe20000300000 */
.L_x_655:
[----:B------:R-:W-:-:S04]  /*18070*/  VIADD R0, R9, 0x30860 ;  /* 0x0003086009007836 */ /* 0x000fc80000000000 */
[----:B------:R-:W-:-:S04]  /*18080*/  IMAD R23, R23, 0x8, R0 ;  /* 0x0000000817177824 */ /* 0x000fc800078e0200 */
[----:B------:R-:W3:Y:S02]  /*18090*/  SYNCS.PHASECHK.TRANS64.TRYWAIT P0, [R23+URZ], R4 ;  /* 0x00000004170075a7 */ /* 0x000ee4000800017f */
[----:B---3--:R-:W-:Y:S05]  /*180a0*/  @!P0 BRA `(.L_x_656) ;  /* 0x0000002c00888947 */ /* 0x008fea0003800000 */
.L_x_771:
[----:B------:R-:W-:-:S07]  /*180b0*/  LEA R7, R7, R0, 0x3 ;  /* 0x0000000007077211 */ /* 0x000fce00078e18ff */
.L_x_657:
[----:B------:R0:W0:Y:S02]  /*180c0*/  SYNCS.PHASECHK.TRANS64.TRYWAIT P0, [R7+URZ], R2 ;  /* 0x00000002070075a7 */ /* 0x000024000800017f */
[----:B0-----:R-:W-:Y:S05]  /*180d0*/  @!P0 NANOSLEEP.SYNCS 0x989680 ;  /* 0x009896800000895d */ /* 0x001fea0003900000 */
[----:B------:R-:W0:Y:S02]  /*180e0*/  @!P0 SYNCS.PHASECHK.TRANS64 P0, [R7+URZ], R2 ;  /* 0x00000002070085a7 */ /* 0x000e24000800007f */
[----:B0-----:R-:W-:Y:S05]  /*180f0*/  @!P0 BRA `(.L_x_657) ;  /* 0xfffffffc00f08947 */ /* 0x001fea000383ffff */
.L_x_396:
[----:B------:R-:W-:Y:S05]  /*18100*/  BSYNC B9 ;  /* 0x0000000000097941 */ /* 0x000fea0003800000 */
.L_x_393:
[----:B------:R-:W-:Y:S05]  /*18110*/  EXIT ;  /* 0x000000000000794d */ /* 0x000fea0003800000 */
.L_x_414:
[----:B0-----:R0:W1:Y:S02]  /*18120*/  SYNCS.PHASECHK.TRANS64.TRYWAIT P6, [R82+URZ+0x30890], R94 ;  /* 0x0308905e520075a7 */ /* 0x00106400080c017f */
[----:B-1----:R-:W-:Y:S05]  /*18130*/  @!P6 NANOSLEEP.SYNCS 0x989680 ;  /* 0x009896800000e95d */ /* 0x002fea0003900000 */
[----:B------:R-:W1:Y:S02]  /*18140*/  @!P6 SYNCS.PHASECHK.TRANS64 P6, [R82+URZ+0x30890], R94 ;  /* 0x0308905e5200e5a7 */ /* 0x000e6400080c007f */
[----:B-1----:R-:W-:Y:S05]  /*18150*/  @!P6 BRA `(.L_x_414) ;  /* 0xfffffffc00f0e947 */ /* 0x002fea000383ffff */
[----:B------:R-:W-:Y:S05]  /*18160*/  BRA `(.L_x_658) ;  /* 0xfffffea800e87947 */ /* 0x000fea000383ffff */
.L_x_434:
[----:B0-----:R0:W1:Y:S02]  /*18170*/  SYNCS.PHASECHK.TRANS64.TRYWAIT P5, [R82+URZ+0x30890], R94 ;  /* 0x0308905e520075a7 */ /* 0x00106400080a017f */
[----:B-1----:R-:W-:Y:S05]  /*18180*/  @!P5 NANOSLEEP.SYNCS 0x989680 ;  /* 0x009896800000d95d */ /* 0x002fea0003900000 */
[----:B------:R-:W1:Y:S02]  /*18190*/  @!P5 SYNCS.PHASECHK.TRANS64 P5, [R82+URZ+0x30890], R94 ;  /* 0x0308905e5200d5a7 */ /* 0x000e6400080a007f */
[----:B-1----:R-:W-:Y:S05]  /*181a0*/  @!P5 BRA `(.L_x_434) ;  /* 0xfffffffc00f0d947 */ /* 0x002fea000383ffff */
[----:B------:R-:W-:Y:S05]  /*181b0*/  BRA `(.L_x_659) ;  /* 0xfffffebc00587947 */ /* 0x000fea000383ffff */
.L_x_443:
[----:B-1----:R1:W2:Y:S02]  /*181c0*/  SYNCS.PHASECHK.TRANS64.TRYWAIT P4, [R82+URZ+0x30890], R94 ;  /* 0x0308905e520075a7 */ /* 0x0022a4000808017f */
[----:B--2---:R-:W-:Y:S05]  /*181d0*/  @!P4 NANOSLEEP.SYNCS 0x989680 ;  /* 0x009896800000c95d */ /* 0x004fea0003900000 */
[----:B------:R-:W2:Y:S02]  /*181e0*/  @!P4 SYNCS.PHASECHK.TRANS64 P4, [R82+URZ+0x30890], R94 ;  /* 0x0308905e5200c5a7 */ /* 0x000ea4000808007f */
[----:B--2---:R-:W-:Y:S05]  /*181f0*/  @!P4 BRA `(.L_x_443) ;  /* 0xfffffffc00f0c947 */ /* 0x004fea000383ffff */
[----:B------:R-:W-:Y:S05]  /*18200*/  BRA `(.L_x_660) ;  /* 0xfffffecc007c7947 */ /* 0x000fea000383ffff */
.L_x_449:
[----:B--2---:R2:W3:Y:S02]  /*18210*/  SYNCS.PHASECHK.TRANS64.TRYWAIT P3, [R82+URZ+0x308b0], R94 ;  /* 0x0308b05e520075a7 */ /* 0x0044e4000806017f */
[----:B---3--:R-:W-:Y:S05]  /*18220*/  @!P3 NANOSLEEP.SYNCS 0x989680 ;  /* 0x009896800000b95d */ /* 0x008fea0003900000 */
[----:B------:R-:W3:Y:S02]  /*18230*/  @!P3 SYNCS.PHASECHK.TRANS64 P3, [R82+URZ+0x308b0], R94 ;  /* 0x0308b05e5200b5a7 */ /* 0x000ee4000806007f */
[----:B---3--:R-:W-:Y:S05]  /*18240*/  @!P3 BRA `(.L_x_449) ;  /* 0xfffffffc00f0b947 */ /* 0x008fea000383ffff */
[----:B------:R-:W-:Y:S05]  /*18250*/  BRA `(.L_x_661) ;  /* 0xfffffed000107947 */ /* 0x000fea000383ffff */
.L_x_457:
[----:B------:R-:W0:Y:S01]  /*18260*/  S2R R3, SR_TID.X ;  /* 0x0000000000037919 */ /* 0x000e220000002100 */
[----:B------:R-:W-:Y:S01]  /*18270*/  BSSY B0, `(.L_x_662) ;  /* 0x000000c000007945 */ /* 0x000fe20003800000 */
[----:B------:R-:W-:Y:S01]  /*18280*/  MOV R12, RZ ;  /* 0x000000ff000c7202 */ /* 0x000fe20000000f00 */
[----:B------:R-:W-:Y:S02]  /*18290*/  IMAD.MOV.U32 R11, RZ, RZ, 0x1f ;  /* 0x0000001fff0b7424 */ /* 0x000fe400078e00ff */
[----:B------:R-:W-:Y:S02]  /*182a0*/  IMAD.MOV.U32 R15, RZ, RZ, -0x1 ;  /* 0xffffffffff0f7424 */ /* 0x000fe400078e00ff */
[----:B0-----:R-:W-:-:S05]  /*182b0*/  VIADD R4, R3, 0xffffff80 ;  /* 0xffffff8003047836 */ /* 0x001fca0000000000 */
[----:B------:R-:W-:-:S04]  /*182c0*/  SHF.R.S32.HI R3, RZ, 0x1f, R4 ;  /* 0x0000001fff037819 */ /* 0x000fc80000011404 */
[----:B------:R-:W-:-:S04]  /*182d0*/  LEA.HI R3, R3, R4, RZ, 0x7 ;  /* 0x0000000403037211 */ /* 0x000fc800078f38ff */
[----:B------:R-:W-:-:S05]  /*182e0*/  SHF.R.S32.HI R3, RZ, 0x7, R3 ;  /* 0x00000007ff037819 */ /* 0x000fca0000011403 */
[----:B------:R-:W-:-:S07]  /*182f0*/  IMAD.MOV.U32 R13, RZ, RZ, R3 ;  /* 0x000000ffff0d7224 */ /* 0x000fce00078e0003 */
[----:B-----5:R-:W-:Y:S05]  /*18300*/  WARPSYNC.COLLECTIVE R15, `(.L_x_663) ;  /* 0x000000000f087348 */ /* 0x020fea0003c00000 */
[----:B------:R0:W1:Y:S02]  /*18310*/  SHFL.IDX P6, R14, R13, R12, R11 ;  /* 0x0000000c0d0e7389 */ /* 0x00006400000c000b */
[----:B01---5:R-:W-:Y:S01]  /*18320*/  ENDCOLLECTIVE ;  /* 0x000000000000791b */ /* 0x023fe20003800000 */
.L_x_663:
[----:B------:R-:W-:Y:S05]  /*18330*/  BSYNC B0 ;  /* 0x0000000000007941 */ /* 0x000fea0003800000 */
.L_x_662:
[----:B------:R0:W-:Y:S01]  /*18340*/  STL [R1+0x78], R14 ;  /* 0x0000780e01007387 */ /* 0x0001e20000100800 */
[----:B------:R-:W-:Y:S05]  /*18350*/  BRA `(.L_x_664) ;  /* 0xfffffed400607947 */ /* 0x000fea000383ffff */
.L_x_469:
[----:B------:R-:W-:Y:S01]  /*18360*/  BSSY B1, `(.L_x_665) ;  /* 0x0000008000017945 */ /* 0x000fe20003800000 */
[----:B------:R-:W-:Y:S01]  /*18370*/  MOV R13, R26 ;  /* 0x0000001a000d7202 */ /* 0x000fe20000000f00 */
[----:B------:R-:W-:Y:S01]  /*18380*/  IMAD.MOV.U32 R12, RZ, RZ, RZ ;  /* 0x000000ffff0c7224 */ /* 0x000fe200078e00ff */
[----:B------:R-:W-:Y:S01]  /*18390*/  MOV R15, 0xffffffff ;  /* 0xffffffff000f7802 */ /* 0x000fe20000000f00 */
[----:B------:R-:W-:-:S07]  /*183a0*/  IMAD.MOV.U32 R11, RZ, RZ, 0x1c1f ;  /* 0x00001c1fff0b7424 */ /* 0x000fce00078e00ff */
[----:B0-----:R-:W-:Y:S05]  /*183b0*/  WARPSYNC.COLLECTIVE R15, `(.L_x_666) ;  /* 0x000000000f087348 */ /* 0x001fea0003c00000 */
[----:B0-----:R0:W1:Y:S02]  /*183c0*/  SHFL.IDX P6, R14, R13, R12, R11 ;  /* 0x0000000c0d0e7389 */ /* 0x00106400000c000b */
[----:B01----:R-:W-:Y:S01]  /*183d0*/  ENDCOLLECTIVE ;  /* 0x000000000000791b */ /* 0x003fe20003800000 */
.L_x_666:
[----:B------:R-:W-:Y:S05]  /*183e0*/  BSYNC B1 ;  /* 0x0000000000017941 */ /* 0x000fea0003800000 */
.L_x_665:
[----:B------:R-:W-:Y:S01]  /*183f0*/  IMAD.MOV.U32 R13, RZ, RZ, R24 ;  /* 0x000000ffff0d7224 */ /* 0x000fe200078e0018 */
[----:B------:R-:W-:Y:S01]  /*18400*/  MOV R12, RZ ;  /* 0x000000ff000c7202 */ /* 0x000fe20000000f00 */
[----:B------:R-:W-:Y:S02]  /*18410*/  IMAD.MOV.U32 R11, RZ, RZ, 0x1c1f ;  /* 0x00001c1fff0b7424 */ /* 0x000fe400078e00ff */
[----:B------:R-:W-:Y:S02]  /*18420*/  IMAD.MOV.U32 R15, RZ, RZ, -0x1 ;  /* 0xffffffffff0f7424 */ /* 0x000fe400078e00ff */
[----:B------:R-:W-:-:S07]  /*18430*/  IMAD.MOV.U32 R3, RZ, RZ, R14 ;  /* 0x000000ffff037224 */ /* 0x000fce00078e000e */
[----:B------:R-:W-:Y:S05]  /*18440*/  WARPSYNC.COLLECTIVE R15, `(.L_x_667) ;  /* 0x000000000f087348 */ /* 0x000fea0003c00000 */
[----:B------:R0:W1:Y:S02]  /*18450*/  SHFL.IDX P6, R14, R13, R12, R11 ;  /* 0x0000000c0d0e7389 */ /* 0x00006400000c000b */
[----:B01----:R-:W-:Y:S01]  /*18460*/  ENDCOLLECTIVE ;  /* 0x000000000000791b */ /* 0x003fe20003800000 */
.L_x_667:
[----:B------:R-:W-:Y:S01]  /*18470*/  IMAD.MOV.U32 R13, RZ, RZ, R28 ;  /* 0x000000ffff0d7224 */ /* 0x000fe200078e001c */
[----:B------:R-:W-:-:S07]  /*18480*/  MOV R0, R14 ;  /* 0x0000000e00007202 */ /* 0x000fce0000000f00 */
[----:B------:R-:W-:Y:S05]  /*18490*/  WARPSYNC.COLLECTIVE R15, `(.L_x_668) ;  /* 0x000000000f087348 */ /* 0x000fea0003c00000 */
[----:B------:R0:W1:Y:S02]  /*184a0*/  SHFL.IDX P6, R14, R13, R12, R11 ;  /* 0x0000000c0d0e7389 */ /* 0x00006400000c000b */
[----:B01----:R-:W-:Y:S01]  /*184b0*/  ENDCOLLECTIVE ;  /* 0x000000000000791b */ /* 0x003fe20003800000 */
.L_x_668:
[----:B------:R-:W-:Y:S01]  /*184c0*/  MOV R13, R27 ;  /* 0x0000001b000d7202 */ /* 0x000fe20000000f00 */
[----:B------:R-:W-:-:S07]  /*184d0*/  IMAD.MOV.U32 R5, RZ, RZ, R14 ;  /* 0x000000ffff057224 */ /* 0x000fce00078e000e */
[----:B------:R-:W-:Y:S05]  /*184e0*/  WARPSYNC.COLLECTIVE R15, `(.L_x_669) ;  /* 0x000000000f087348 */ /* 0x000fea0003c00000 */
[----:B------:R0:W1:Y:S02]  /*184f0*/  SHFL.IDX P6, R14, R13, R12, R11 ;  /* 0x0000000c0d0e7389 */ /* 0x00006400000c000b */
[----:B01----:R-:W-:Y:S01]  /*18500*/  ENDCOLLECTIVE ;  /* 0x000000000000791b */ /* 0x003fe20003800000 */
.L_x_669:
[----:B------:R-:W-:Y:S05]  /*18510*/  BRA `(.L_x_670) ;  /* 0xfffffed800647947 */ /* 0x000fea000383ffff */
.L_x_473:
[----:B0-----:R0:W1:Y:S02]  /*18520*/  SYNCS.PHASECHK.TRANS64.TRYWAIT P0, [R2+URZ+0x30800], R5 ;  /* 0x03080005020075a7 */ /* 0x001064000800017f */
[----:B-1----:R-:W-:Y:S05]  /*18530*/  @!P0 NANOSLEEP.SYNCS 0x989680 ;  /* 0x009896800000895d */ /* 0x002fea0003900000 */
[----:B------:R-:W1:Y:S02]  /*18540*/  @!P0 SYNCS.PHASECHK.TRANS64 P0, [R2+URZ+0x30800], R5 ;  /* 0x03080005020085a7 */ /* 0x000e64000800007f */
[----:B-1----:R-:W-:Y:S05]  /*18550*/  @!P0 BRA `(.L_x_473) ;  /* 0xfffffffc00f08947 */ /* 0x002fea000383ffff */
[----:B------:R-:W-:Y:S05]  /*18560*/  BRA `(.L_x_671) ;  /* 0xfffffedc00a47947 */ /* 0x000fea000383ffff */
.L_x_481:
[----:B------:R-:W-:Y:S01]  /*18570*/  BSSY B1, `(.L_x_672) ;  /* 0x0000008000017945 */ /* 0x000fe20003800000 */
[----:B------:R-:W-:Y:S01]  /*18580*/  IMAD.MOV.U32 R13, RZ, RZ, R26 ;  /* 0x000000ffff0d7224 */ /* 0x000fe200078e001a */
[----:B------:R-:W-:Y:S01]  /*18590*/  MOV R11, 0x1c1f ;  /* 0x00001c1f000b7802 */ /* 0x000fe20000000f00 */
[----:B------:R-:W-:Y:S02]  /*185a0*/  IMAD.MOV.U32 R12, RZ, RZ, RZ ;  /* 0x000000ffff0c7224 */ /* 0x000fe400078e00ff */
[----:B------:R-:W-:-:S07]  /*185b0*/  IMAD.MOV.U32 R15, RZ, RZ, -0x1 ;  /* 0xffffffffff0f7424 */ /* 0x000fce00078e00ff */
[----:B0-----:R-:W-:Y:S05]  /*185c0*/  WARPSYNC.COLLECTIVE R15, `(.L_x_673) ;  /* 0x000000000f087348 */ /* 0x001fea0003c00000 */
[----:B0-----:R0:W1:Y:S02]  /*185d0*/  SHFL.IDX P6, R14, R13, R12, R11 ;  /* 0x0000000c0d0e7389 */ /* 0x00106400000c000b */
[----:B01----:R-:W-:Y:S01]  /*185e0*/  ENDCOLLECTIVE ;  /* 0x000000000000791b */ /* 0x003fe20003800000 */
.L_x_673:
[----:B------:R-:W-:Y:S05]  /*185f0*/  BSYNC B1 ;  /* 0x0000000000017941 */ /* 0x000fea0003800000 */
.L_x_672:
[----:B------:R-:W-:Y:S01]  /*18600*/  MOV R13, R24 ;  /* 0x00000018000d7202 */ /* 0x000fe20000000f00 */
[----:B------:R-:W-:Y:S01]  /*18610*/  IMAD.MOV.U32 R12, RZ, RZ, RZ ;  /* 0x000000ffff0c7224 */ /* 0x000fe200078e00ff */
[----:B------:R-:W-:Y:S01]  /*18620*/  MOV R15, 0xffffffff ;  /* 0xffffffff000f7802 */ /* 0x000fe20000000f00 */
[----:B------:R-:W-:Y:S02]  /*18630*/  IMAD.MOV.U32 R11, RZ, RZ, 0x1c1f ;  /* 0x00001c1fff0b7424 */ /* 0x000fe400078e00ff */
[----:B------:R-:W-:-:S07]  /*18640*/  IMAD.MOV.U32 R0, RZ, RZ, R14 ;  /* 0x000000ffff007224 */ /* 0x000fce00078e000e */
[----:B------:R-:W-:Y:S05]  /*18650*/  WARPSYNC.COLLECTIVE R15, `(.L_x_674) ;  /* 0x000000000f087348 */ /* 0x000fea0003c00000 */
[----:B------:R0:W1:Y:S02]  /*18660*/  SHFL.IDX P6, R14, R13, R12, R11 ;  /* 0x0000000c0d0e7389 */ /* 0x00006400000c000b */
[----:B01----:R-:W-:Y:S01]  /*18670*/  ENDCOLLECTIVE ;  /* 0x000000000000791b */ /* 0x003fe20003800000 */
.L_x_674:
[----:B------:R-:W-:Y:S02]  /*18680*/  IMAD.MOV.U32 R13, RZ, RZ, R28 ;  /* 0x000000ffff0d7224 */ /* 0x000fe400078e001c */
[----:B------:R-:W-:-:S07]  /*18690*/  IMAD.MOV.U32 R3, RZ, RZ, R14 ;  /* 0x000000ffff037224 */ /* 0x000fce00078e000e */
[----:B------:R-:W-:Y:S05]  /*186a0*/  WARPSYNC.COLLECTIVE R15, `(.L_x_675) ;  /* 0x000000000f087348 */ /* 0x000fea0003c00000 */
[----:B------:R0:W1:Y:S02]  /*186b0*/  SHFL.IDX P6, R14, R13, R12, R11 ;  /* 0x0000000c0d0e7389 */ /* 0x00006400000c000b */
[----:B01----:R-:W-:Y:S01]  /*186c0*/  ENDCOLLECTIVE ;  /* 0x000000000000791b */ /* 0x003fe20003800000 */
.L_x_675:
[----:B------:R-:W-:Y:S01]  /*186d0*/  IMAD.MOV.U32 R13, RZ, RZ, R27 ;  /* 0x000000ffff0d7224 */ /* 0x000fe200078e001b */
[----:B------:R-:W-:-:S07]  /*186e0*/  MOV R20, R14 ;  /* 0x0000000e00147202 */ /* 0x000fce0000000f00 */
[----:B------:R-:W-:Y:S05]  /*186f0*/  WARPSYNC.COLLECTIVE R15, `(.L_x_676) ;  /* 0x000000000f087348 */ /* 0x000fea0003c00000 */
[----:B------:R0:W1:Y:S02]  /*18700*/  SHFL.IDX P6, R14, R13, R12, R11 ;  /* 0x0000000c0d0e7389 */ /* 0x00006400000c000b */
[----:B01----:R-:W-:Y:S01]  /*18710*/  ENDCOLLECTIVE ;  /* 0x000000000000791b */ /* 0x003fe20003800000 */
.L_x_676:
[----:B------:R-:W-:Y:S05]  /*18720*/  BRA `(.L_x_677) ;  /* 0xfffffee8000c7947 */ /* 0x000fea000383ffff */
.L_x_485:
[----:B0-----:R0:W1:Y:S02]  /*18730*/  SYNCS.PHASECHK.TRANS64.TRYWAIT P1, [R2+URZ+0x30800], R25 ;  /* 0x03080019020075a7 */ /* 0x001064000802017f */
[----:B-1----:R-:W-:Y:S05]  /*18740*/  @!P1 NANOSLEEP.SYNCS 0x989680 ;  /* 0x009896800000995d */ /* 0x002fea0003900000 */
[----:B------:R-:W1:Y:S02]  /*18750*/  @!P1 SYNCS.PHASECHK.TRANS64 P1, [R2+URZ+0x30800], R25 ;  /* 0x03080019020095a7 */ /* 0x000e64000802007f */
[----:B-1----:R-:W-:Y:S05]  /*18760*/  @!P1 BRA `(.L_x_485) ;  /* 0xfffffffc00f09947 */ /* 0x002fea000383ffff */
[----:B------:R-:W-:Y:S05]  /*18770*/  BRA `(.L_x_678) ;  /* 0xfffffee800f47947 */ /* 0x000fea000383ffff */
.L_x_491:
[----:B-1----:R1:W3:Y:S02]  /*18780*/  SYNCS.PHASECHK.TRANS64.TRYWAIT P1, [R0+URZ+0x30830], R5 ;  /* 0x03083005000075a7 */ /* 0x0022e4000802017f */
[----:B---3--:R-:W-:Y:S05]  /*18790*/  @!P1 NANOSLEEP.SYNCS 0x989680 ;  /* 0x009896800000995d */ /* 0x008fea0003900000 */
[----:B------:R-:W3:Y:S02]  /*187a0*/  @!P1 SYNCS.PHASECHK.TRANS64 P1, [R0+URZ+0x30830], R5 ;  /* 0x03083005000095a7 */ /* 0x000ee4000802007f */
[----:B---3--:R-:W-:Y:S05]  /*187b0*/  @!P1 BRA `(.L_x_491) ;  /* 0xfffffffc00f09947 */ /* 0x008fea000383ffff */
[----:B------:R-:W-:Y:S05]  /*187c0*/  BRA `(.L_x_490) ;  /* 0xfffffef800487947 */ /* 0x000fea000383ffff */
.L_x_497:
[----:B-1----:R1:W2:Y:S02]  /*187d0*/  SYNCS.PHASECHK.TRANS64.TRYWAIT P3, [R5+URZ+0x30830], R6 ;  /* 0x03083006050075a7 */ /* 0x0022a4000806017f */
[----:B--2---:R-:W-:Y:S05]  /*187e0*/  @!P3 NANOSLEEP.SYNCS 0x989680 ;  /* 0x009896800000b95d */ /* 0x004fea0003900000 */
[----:B------:R-:W2:Y:S02]  /*187f0*/  @!P3 SYNCS.PHASECHK.TRANS64 P3, [R5+URZ+0x30830], R6 ;  /* 0x030830060500b5a7 */ /* 0x000ea4000806007f */
[----:B--2---:R-:W-:Y:S05]  /*18800*/  @!P3 BRA `(.L_x_497) ;  /* 0xfffffffc00f0b947 */ /* 0x004fea000383ffff */
[----:B------:R-:W-:Y:S05]  /*18810*/  BRA `(.L_x_496) ;  /* 0xffffff3000e07947 */ /* 0x000fea000383ffff */
.L_x_501:
[----:B-1----:R1:W2:Y:S02]  /*18820*/  SYNCS.PHASECHK.TRANS64.TRYWAIT P2, [R6+URZ+0x30850], R5 ;  /* 0x03085005060075a7 */ /* 0x0022a4000804017f */
[----:B--2---:R-:W-:Y:S05]  /*18830*/  @!P2 NANOSLEEP.SYNCS 0x989680 ;  /* 0x009896800000a95d */ /* 0x004fea0003900000 */
[----:B------:R-:W2:Y:S02]  /*18840*/  @!P2 SYNCS.PHASECHK.TRANS64 P2, [R6+URZ+0x30850], R5 ;  /* 0x030850050600a5a7 */ /* 0x000ea4000804007f */
[----:B--2---:R-:W-:Y:S05]  /*18850*/  @!P2 BRA `(.L_x_501) ;  /* 0xfffffffc00f0a947 */ /* 0x004fea000383ffff */
[----:B------:R-:W-:Y:S05]  /*18860*/  BRA `(.L_x_498) ;  /* 0xffffff3400b07947 */ /* 0x000fea000383ffff */
.L_x_506:
[----:B-1----:R1:W2:Y:S02]  /*18870*/  SYNCS.PHASECHK.TRANS64.TRYWAIT P0, [R11+URZ+0x30850], R0 ;  /* 0x030850000b0075a7 */ /* 0x0022a4000800017f */
[----:B--2---:R-:W-:Y:S05]  /*18880*/  @!P0 NANOSLEEP.SYNCS 0x989680 ;  /* 0x009896800000895d */ /* 0x004fea0003900000 */
[----:B------:R-:W2:Y:S02]  /*18890*/  @!P0 SYNCS.PHASECHK.TRANS64 P0, [R11+URZ+0x30850], R0 ;  /* 0x030850000b0085a7 */ /* 0x000ea4000800007f */
[----:B--2---:R-:W-:Y:S05]  /*188a0*/  @!P0 BRA `(.L_x_506) ;  /* 0xfffffffc00f08947 */ /* 0x004fea000383ffff */
[----:B------:R-:W-:Y:S05]  /*188b0*/  BRA `(.L_x_505) ;  /* 0xffffff7000107947 */ /* 0x000fea000383ffff */
.L_x_514:
[----:B------:R-:W-:Y:S01]  /*188c0*/  IMAD.MOV.U32 R13, RZ, RZ, R20 ;  /* 0x000000ffff0d7224 */ /* 0x000fe200078e0014 */
[----:B------:R-:W-:Y:S01]  /*188d0*/  MOV R12, RZ ;  /* 0x000000ff000c7202 */ /* 0x000fe20000000f00 */
[----:B------:R-:W-:Y:S02]  /*188e0*/  IMAD.MOV.U32 R11, RZ, RZ, 0x181f ;  /* 0x0000181fff0b7424 */ /* 0x000fe400078e00ff */
[----:B------:R-:W-:Y:S02]  /*188f0*/  IMAD.MOV.U32 R15, RZ, RZ, -0x1 ;  /* 0xffffffffff0f7424 */ /* 0x000fe400078e00ff */
[----:B------:R-:W-:Y:S02]  /*18900*/  IMAD R24, R26, 0xc0, R30 ;  /* 0x000000c01a187824 */ /* 0x000fe400078e021e */
[----:B------:R-:W-:-:S07]  /*18910*/  IMAD R21, R8, R27, RZ ;  /* 0x0000001b08157224 */ /* 0x000fce00078e02ff */
[----:B------:R-:W-:Y:S05]  /*18920*/  WARPSYNC.COLLECTIVE R15, `(.L_x_679) ;  /* 0x000000000f087348 */ /* 0x000fea0003c00000 */
[----:B------:R0:W1:Y:S02]  /*18930*/  SHFL.IDX P6, R14, R13, R12, R11 ;  /* 0x0000000c0d0e7389 */ /* 0x00006400000c000b */
[----:B01----:R-:W-:Y:S01]  /*18940*/  ENDCOLLECTIVE ;  /* 0x000000000000791b */ /* 0x003fe20003800000 */
.L_x_679:
[C---:B------:R-:W-:Y:S02]  /*18950*/  IADD3 R8, R24.reuse, 0x30, RZ ;  /* 0x0000003018087810 */ /* 0x040fe40007ffe0ff */
[-C--:B------:R-:W-:Y:S02]  /*18960*/  ISETP.GE.OR P3, PT, R24, R21.reuse, P0 ;  /* 0x000000151800720c */ /* 0x080fe40000766670 */
[----:B------:R-:W-:Y:S01]  /*18970*/  ISETP.GE.OR P4, PT, R8, R21, P0 ;  /* 0x000000150800720c */ /* 0x000fe20000786670 */
[----:B------:R-:W-:-:S05]  /*18980*/  VIADD R8, R24, 0x60 ;  /* 0x0000006018087836 */ /* 0x000fca0000000000 */
[----:B------:R-:W-:Y:S01]  /*18990*/  ISETP.GE.OR P2, PT, R8, R21, P0 ;  /* 0x000000150800720c */ /* 0x000fe20000746670 */
[----:B------:R-:W-:Y:S01]  /*189a0*/  IMAD.MOV.U32 R13, RZ, RZ, R7 ;  /* 0x000000ffff0d7224 */ /* 0x000fe200078e0007 */
[----:B------:R-:W-:-:S11]  /*189b0*/  MOV R0, R14 ;  /* 0x0000000e00007202 */ /* 0x000fd60000000f00 */
[----:B------:R-:W-:Y:S05]  /*189c0*/  WARPSYNC.COLLECTIVE R15, `(.L_x_680) ;  /* 0x000000000f087348 */ /* 0x000fea0003c00000 */
[----:B------:R0:W1:Y:S02]  /*189d0*/  SHFL.IDX P6, R14, R13, R12, R11 ;  /* 0x0000000c0d0e7389 */ /* 0x00006400000c000b */
[----:B01----:R-:W-:Y:S01]  /*189e0*/  ENDCOLLECTIVE ;  /* 0x000000000000791b */ /* 0x003fe20003800000 */
.L_x_680:
[----:B------:R-:W-:Y:S01]  /*189f0*/  MOV R13, R20 ;  /* 0x00000014000d7202 */ /* 0x000fe20000000f00 */
[----:B------:R-:W-:Y:S02]  /*18a00*/  IMAD.MOV.U32 R12, RZ, RZ, 0x1 ;  /* 0x00000001ff0c7424 */ /* 0x000fe400078e00ff */
[----:B------:R-:W-:-:S07]  /*18a10*/  IMAD.MOV.U32 R3, RZ, RZ, R14 ;  /* 0x000000ffff037224 */ /* 0x000fce00078e000e */
[----:B------:R-:W-:Y:S05]  /*18a20*/  WARPSYNC.COLLECTIVE R15, `(.L_x_681) ;  /* 0x000000000f087348 */ /* 0x000fea0003c00000 */
[----:B------:R0:W1:Y:S02]  /*18a30*/  SHFL.IDX P6, R14, R13, R12, R11 ;  /* 0x0000000c0d0e7389 */ /* 0x00006400000c000b */
[----:B01----:R-:W-:Y:S01]  /*18a40*/  ENDCOLLECTIVE ;  /* 0x000000000000791b */ /* 0x003fe20003800000 */
.L_x_681:
[----:B------:R-:W-:-:S04]  /*18a50*/  @!P3 LEA R10, P5, R29, R3, 0x1 ;  /* 0x000000031d0ab211 */ /* 0x000fc800078a08ff */
[----:B------:R-:W-:Y:S02]  /*18a60*/  @!P3 LEA.HI.X R3, R29, R0, R28, 0x1, P5 ;  /* 0x000000001d03b211 */ /* 0x000fe400028f0c1c */
[----:B------:R-:W-:Y:S01]  /*18a70*/  MOV R13, R7 ;  /* 0x00000007000d7202 */ /* 0x000fe20000000f00 */
[----:B------:R-:W-:-:S07]  /*18a80*/  IMAD.MOV.U32 R4, RZ, RZ, R14 ;  /* 0x000000ffff047224 */ /* 0x000fce00078e000e */
[----:B------:R-:W-:Y:S05]  /*18a90*/  WARPSYNC.COLLECTIVE R15, `(.L_x_682) ;  /* 0x000000000f087348 */ /* 0x000fea0003c00000 */
[----:B------:R0:W1:Y:S02]  /*18aa0*/  SHFL.IDX P6, R14, R13, R12, R11 ;  /* 0x0000000c0d0e7389 */ /* 0x00006400000c000b */
[----:B01----:R-:W-:Y:S01]  /*18ab0*/  ENDCOLLECTIVE ;  /* 0x000000000000791b */ /* 0x003fe20003800000 */
.L_x_682:
[----:B------:R-:W-:Y:S01]  /*18ac0*/  IMAD.MOV.U32 R13, RZ, RZ, R20 ;  /* 0x000000ffff0d7224 */ /* 0x000fe200078e0014 */
[----:B------:R-:W-:Y:S01]  /*18ad0*/  MOV R12, 0x2 ;  /* 0x00000002000c7802 */ /* 0x000fe20000000f00 */
[----:B------:R-:W-:-:S07]  /*18ae0*/  IMAD.MOV.U32 R5, RZ, RZ, R14 ;  /* 0x000000ffff057224 */ /* 0x000fce00078e000e */
[----:B------:R-:W-:Y:S05]  /*18af0*/  WARPSYNC.COLLECTIVE R15, `(.L_x_683) ;  /* 0x000000000f087348 */ /* 0x000fea0003c00000 */
[----:B------:R0:W1:Y:S02]  /*18b00*/  SHFL.IDX P6, R14, R13, R12, R11 ;  /* 0x0000000c0d0e7389 */ /* 0x00006400000c000b */
[----:B01----:R-:W-:Y:S01]  /*18b10*/  ENDCOLLECTIVE ;  /* 0x000000000000791b */ /* 0x003fe20003800000 */
.L_x_683:
[----:B------:R-:W-:-:S04]  /*18b20*/  @!P4 LEA R8, P1, R29, R5, 0x1 ;  /* 0x000000051d08c211 */ /* 0x000fc800078208ff */
[----:B------:R-:W-:Y:S01]  /*18b30*/  @!P4 LEA.HI.X R9, R29, R4, R28, 0x1, P1 ;  /* 0x000000041d09c211 */ /* 0x000fe200008f0c1c */
[----:B------:R-:W-:Y:S02]  /*18b40*/  IMAD.MOV.U32 R13, RZ, RZ, R7 ;  /* 0x000000ffff0d7224 */ /* 0x000fe400078e0007 */
[----:B------:R-:W-:-:S07]  /*18b50*/  IMAD.MOV.U32 R6, RZ, RZ, R14 ;  /* 0x000000ffff067224 */ /* 0x000fce00078e000e */
[----:B------:R-:W-:Y:S05]  /*18b60*/  WARPSYNC.COLLECTIVE R15, `(.L_x_684) ;  /* 0x000000000f087348 */ /* 0x000fea0003c00000 */
[----:B------:R0:W1:Y:S02]  /*18b70*/  SHFL.IDX P6, R14, R13, R12, R11 ;  /* 0x0000000c0d0e7389 */ /* 0x00006400000c000b */
[----:B01----:R-:W-:Y:S01]  /*18b80*/  ENDCOLLECTIVE ;  /* 0x000000000000791b */ /* 0x003fe20003800000 */
.L_x_684:
[----:B------:R-:W-:Y:S01]  /*18b90*/  @!P3 IMAD.MOV.U32 R11, RZ, RZ, R3 ;  /* 0x000000ffff0bb224 */ /* 0x000fe200078e0003 */
[----:B------:R-:W-:Y:S01]  /*18ba0*/  MOV R13, R20 ;  /* 0x00000014000d7202 */ /* 0x000fe20000000f00 */
[----:B------:R-:W-:-:S03]  /*18bb0*/  IMAD.MOV.U32 R12, RZ, RZ, 0x3 ;  /* 0x00000003ff0c7424 */ /* 0x000fc600078e00ff */
[----:B------:R0:W-:Y:S04]  /*18bc0*/  @!P3 ST.E.128 desc[UR56][R10.64], RZ ;  /* 0x000000ff0a00b985 */ /* 0x0001e8000c101d38 */
[----:B------:R1:W-:Y:S01]  /*18bd0*/  @!P4 ST.E.128 desc[UR56][R8.64], RZ ;  /* 0x000000ff0800c985 */ /* 0x0003e2000c101d38 */
[----:B------:R-:W-:-:S04]  /*18be0*/  @!P2 LEA R25, P5, R29, R14, 0x1 ;  /* 0x0000000e1d19a211 */ /* 0x000fc800078a08ff */
[----:B------:R-:W-:Y:S01]  /*18bf0*/  @!P2 LEA.HI.X R5, R29, R6, R28, 0x1, P5 ;  /* 0x000000061d05a211 */ /* 0x000fe200028f0c1c */
[----:B0-----:R-:W-:Y:S02]  /*18c00*/  IMAD.MOV.U32 R11, RZ, RZ, 0x181f ;  /* 0x0000181fff0b7424 */ /* 0x001fe400078e00ff */
[----:B------:R-:W-:-:S07]  /*18c10*/  @!P2 IMAD.MOV.U32 R4, RZ, RZ, R25 ;  /* 0x000000ffff04a224 */ /* 0x000fce00078e0019 */
[----:B-1----:R-:W-:Y:S05]  /*18c20*/  WARPSYNC.COLLECTIVE R15, `(.L_x_685) ;  /* 0x000000000f087348 */ /* 0x002fea0003c00000 */
[----:B------:R0:W2:Y:S02]  /*18c30*/  SHFL.IDX P6, R14, R13, R12, R11 ;  /* 0x0000000c0d0e7389 */ /* 0x0000a400000c000b */
[----:B012---:R-:W-:Y:S01]  /*18c40*/  ENDCOLLECTIVE ;  /* 0x000000000000791b */ /* 0x007fe20003800000 */
.L_x_685:
[----:B------:R0:W-:Y:S01]  /*18c50*/  @!P2 ST.E.128 desc[UR56][R4.64], RZ ;  /* 0x000000ff0400a985 */ /* 0x0001e2000c101d38 */
[----:B------:R-:W-:Y:S01]  /*18c60*/  IMAD.MOV.U32 R13, RZ, RZ, R7 ;  /* 0x000000ffff0d7224 */ /* 0x000fe200078e0007 */
[----:B------:R-:W-:-:S07]  /*18c70*/  MOV R0, R14 ;  /* 0x0000000e00007202 */ /* 0x000fce0000000f00 */
[----:B0-----:R-:W-:Y:S05]  /*18c80*/  WARPSYNC.COLLECTIVE R15, `(.L_x_686) ;  /* 0x000000000f087348 */ /* 0x001fea0003c00000 */
[----:B------:R1:W2:Y:S02]  /*18c90*/  SHFL.IDX P6, R14, R13, R12, R11 ;  /* 0x0000000c0d0e7389 */ /* 0x0002a400000c000b */
[----:B012---:R-:W-:Y:S01]  /*18ca0*/  ENDCOLLECTIVE ;  /* 0x000000000000791b */ /* 0x007fe20003800000 */
.L_x_686:
[----:B------:R-:W-:Y:S05]  /*18cb0*/  BRA `(.L_x_687) ;  /* 0xffffff9000707947 */ /* 0x000fea000383ffff */
.L_x_531:
[----:B------:R-:W0:Y:S01]  /*18cc0*/  S2R R6, SR_TID.X ;  /* 0x0000000000067919 */ /* 0x000e220000002100 */
[----:B------:R-:W-:Y:S01]  /*18cd0*/  BSSY B1, `(.L_x_688) ;  /* 0x000000a000017945 */ /* 0x000fe20003800000 */
[----:B------:R-:W-:Y:S01]  /*18ce0*/  IMAD.MOV.U32 R12, RZ, RZ, RZ ;  /* 0x000000ffff0c7224 */ /* 0x000fe200078e00ff */
[----:B------:R-:W-:Y:S01]  /*18cf0*/  MOV R15, 0xffffffff ;  /* 0xffffffff000f7802 */ /* 0x000fe20000000f00 */
[----:B------:R-:W-:Y:S01]  /*18d00*/  IMAD.MOV.U32 R11, RZ, RZ, 0x1f ;  /* 0x0000001fff0b7424 */ /* 0x000fe200078e00ff */
[----:B0-----:R-:W-:-:S04]  /*18d10*/  SHF.R.U32.HI R6, RZ, 0x5, R6 ;  /* 0x00000005ff067819 */ /* 0x001fc80000011606 */
[----:B------:R-:W-:-:S04]  /*18d20*/  LOP3.LUT R6, R6, 0x3, RZ, 0xc0, !PT ;  /* 0x0000000306067812 */ /* 0x000fc800078ec0ff */
[----:B------:R-:W-:-:S07]  /*18d30*/  MOV R13, R6 ;  /* 0x00000006000d7202 */ /* 0x000fce0000000f00 */
[----:B------:R-:W-:Y:S05]  /*18d40*/  WARPSYNC.COLLECTIVE R15, `(.L_x_689) ;  /* 0x000000000f087348 */ /* 0x000fea0003c00000 */
[----:B------:R0:W1:Y:S02]  /*18d50*/  SHFL.IDX P6, R14, R13, R12, R11 ;  /* 0x0000000c0d0e7389 */ /* 0x00006400000c000b */
[----:B01----:R-:W-:Y:S01]  /*18d60*/  ENDCOLLECTIVE ;  /* 0x000000000000791b */ /* 0x003fe20003800000 */
.L_x_689:
[----:B------:R-:W-:Y:S05]  /*18d70*/  BSYNC B1 ;  /* 0x0000000000017941 */ /* 0x000fea0003800000 */
.L_x_688:
[----:B------:R-:W-:Y:S05]  /*18d80*/  BRA `(.L_x_690) ;  /* 0xffffffa000e47947 */ /* 0x000fea000383ffff */
.L_x_533:
[----:B------:R-:W-:Y:S01]  /*18d90*/  BSSY B1, `(.L_x_691) ;  /* 0x0000006000017945 */ /* 0x000fe20003800000 */
[----:B------:R-:W-:-:S07]  /*18da0*/  IMAD.MOV.U32 R15, RZ, RZ, -0x1 ;  /* 0xffffffffff0f7424 */ /* 0x000fce00078e00ff */
[----:B0-----:R-:W-:Y:S05]  /*18db0*/  WARPSYNC.COLLECTIVE R15, `(.L_x_692) ;  /* 0x000000000f0c7348 */ /* 0x001fea0003c00000 */
[----:B------:R-:W-:Y:S02]  /*18dc0*/  ELECT P6, UR62, PT ;  /* 0x00000000003e782f */ /* 0x000fe400038c0000 */
[----:B------:R-:W-:Y:S01]  /*18dd0*/  MOV R14, UR62 ;  /* 0x0000003e000e7c02 */ /* 0x000fe20008000f00 */
[----:B0-----:R-:W-:Y:S10]  /*18de0*/  ENDCOLLECTIVE ;  /* 0x000000000000791b */ /* 0x001ff40003800000 */
.L_x_692:
[----:B------:R-:W-:Y:S05]  /*18df0*/  BSYNC B1 ;  /* 0x0000000000017941 */ /* 0x000fea0003800000 */
.L_x_691:
[----:B------:R-:W-:Y:S05]  /*18e00*/  BRA `(.L_x_532) ;  /* 0xffffffa000dc7947 */ /* 0x000fea000383ffff */
.L_x_535:
[----:B0-----:R0:W1:Y:S02]  /*18e10*/  SYNCS.PHASECHK.TRANS64.TRYWAIT P0, [R22+URZ+0x30820], R5 ;  /* 0x03082005160075a7 */ /* 0x001064000800017f */
[----:B-1----:R-:W-:Y:S05]  /*18e20*/  @!P0 NANOSLEEP.SYNCS 0x989680 ;  /* 0x009896800000895d */ /* 0x002fea0003900000 */
[----:B------:R-:W1:Y:S02]  /*18e30*/  @!P0 SYNCS.PHASECHK.TRANS64 P0, [R22+URZ+0x30820], R5 ;  /* 0x03082005160085a7 */ /* 0x000e64000800007f */
[----:B-1----:R-:W-:Y:S05]  /*18e40*/  @!P0 BRA `(.L_x_535) ;  /* 0xfffffffc00f08947 */ /* 0x002fea000383ffff */
[----:B------:R-:W-:Y:S05]  /*18e50*/  BRA `(.L_x_693) ;  /* 0xffffffa000ec7947 */ /* 0x000fea000383ffff */
.L_x_539:
[----:B0-----:R0:W1:Y:S02]  /*18e60*/  SYNCS.PHASECHK.TRANS64.TRYWAIT P0, [R6+URZ+0x308a0], R5 ;  /* 0x0308a005060075a7 */ /* 0x001064000800017f */
[----:B-1----:R-:W-:Y:S05]  /*18e70*/  @!P0 NANOSLEEP.SYNCS 0x989680 ;  /* 0x009896800000895d */ /* 0x002fea0003900000 */
[----:B------:R-:W1:Y:S02]  /*18e80*/  @!P0 SYNCS.PHASECHK.TRANS64 P0, [R6+URZ+0x308a0], R5 ;  /* 0x0308a005060085a7 */ /* 0x000e64000800007f */
[----:B-1----:R-:W-:Y:S05]  /*18e90*/  @!P0 BRA `(.L_x_539) ;  /* 0xfffffffc00f08947 */ /* 0x002fea000383ffff */
[----:B------:R-:W-:Y:S05]  /*18ea0*/  BRA `(.L_x_694) ;  /* 0xffffffa400087947 */ /* 0x000fea000383ffff */
.L_x_544:
[----:B-1----:R1:W2:Y:S02]  /*18eb0*/  SYNCS.PHASECHK.TRANS64.TRYWAIT P0, [R6+URZ+0x308c0], R5 ;  /* 0x0308c005060075a7 */ /* 0x0022a4000800017f */
[----:B--2---:R-:W-:Y:S05]  /*18ec0*/  @!P0 NANOSLEEP.SYNCS 0x989680 ;  /* 0x009896800000895d */ /* 0x004fea0003900000 */
[----:B------:R-:W2:Y:S02]  /*18ed0*/  @!P0 SYNCS.PHASECHK.TRANS64 P0, [R6+URZ+0x308c0], R5 ;  /* 0x0308c005060085a7 */ /* 0x000ea4000800007f */
[----:B--2---:R-:W-:Y:S05]  /*18ee0*/  @!P0 BRA `(.L_x_544) ;  /* 0xfffffffc00f08947 */ /* 0x004fea000383ffff */
[----:B------:R-:W-:Y:S05]  /*18ef0*/  BRA `(.L_x_695) ;  /* 0xffffffa400847947 */ /* 0x000fea000383ffff */
.L_x_551:
[----:B-1----:R1:W2:Y:S02]  /*18f00*/  SYNCS.PHASECHK.TRANS64.TRYWAIT P1, [R5+URZ+0x308a0], R6 ;  /* 0x0308a006050075a7 */ /* 0x0022a4000802017f */
[----:B--2---:R-:W-:Y:S05]  /*18f10*/  @!P1 NANOSLEEP.SYNCS 0x989680 ;  /* 0x009896800000995d */ /* 0x004fea0003900000 */
[----:B------:R-:W2:Y:S02]  /*18f20*/  @!P1 SYNCS.PHASECHK.TRANS64 P1, [R5+URZ+0x308a0], R6 ;  /* 0x0308a006050095a7 */ /* 0x000ea4000802007f */
[----:B--2---:R-:W-:Y:S05]  /*18f30*/  @!P1 BRA `(.L_x_551) ;  /* 0xfffffffc00f09947 */ /* 0x004fea000383ffff */
[----:B------:R-:W-:Y:S05]  /*18f40*/  BRA `(.L_x_696) ;  /* 0xffffffa8004c7947 */ /* 0x000fea000383ffff */
.L_x_556:
[----:B0-----:R0:W2:Y:S02]  /*18f50*/  SYNCS.PHASECHK.TRANS64.TRYWAIT P1, [R5+URZ+0x308c0], R6 ;  /* 0x0308c006050075a7 */ /* 0x0010a4000802017f */
[----:B--2---:R-:W-:Y:S05]  /*18f60*/  @!P1 NANOSLEEP.SYNCS 0x989680 ;  /* 0x009896800000995d */ /* 0x004fea0003900000 */
[----:B------:R-:W2:Y:S02]  /*18f70*/  @!P1 SYNCS.PHASECHK.TRANS64 P1, [R5+URZ+0x308c0], R6 ;  /* 0x0308c006050095a7 */ /* 0x000ea4000802007f */
[----:B--2---:R-:W-:Y:S05]  /*18f80*/  @!P1 BRA `(.L_x_556) ;  /* 0xfffffffc00f09947 */ /* 0x004fea000383ffff */
[----:B------:R-:W-:Y:S05]  /*18f90*/  BRA `(.L_x_697) ;  /* 0xffffffa800c47947 */ /* 0x000fea000383ffff */
.L_x_569:
        /* <DEDUP_REMOVED lines=8> */
[----:B01----:R-:W-:Y:S05]  /*19020*/  WARPSYNC.COLLECTIVE R15, `(.L_x_699) ;  /* 0x000000000f087348 */ /* 0x003fea0003c00000 */
[----:B------:R2:W3:Y:S02]  /*19030*/  SHFL.IDX P6, R14, R13, R12, R11 ;  /* 0x0000000c0d0e7389 */ /* 0x0004e400000c000b */
[----:B0123--:R-:W-:Y:S01]  /*19040*/  ENDCOLLECTIVE ;  /* 0x000000000000791b */ /* 0x00ffe20003800000 */
.L_x_699:
[----:B------:R-:W-:Y:S05]  /*19050*/  BSYNC B0 ;  /* 0x0000000000007941 */ /* 0x000fea0003800000 */
.L_x_698:
[----:B------:R-:W-:Y:S05]  /*19060*/  BRA `(.L_x_700) ;  /* 0xffffffb000dc7947 */ /* 0x000fea000383ffff */
.L_x_571:
[----:B------:R-:W-:Y:S01]  /*19070*/  BSSY B0, `(.L_x_701) ;  /* 0x0000006000007945 */ /* 0x000fe20003800000 */
[----:B------:R-:W-:-:S07]  /*19080*/  MOV R15, 0xffffffff ;  /* 0xffffffff000f7802 */ /* 0x000fce0000000f00 */
[----:B012---:R-:W-:Y:S05]  /*19090*/  WARPSYNC.COLLECTIVE R15, `(.L_x_702) ;  /* 0x000000000f0c7348 */ /* 0x007fea0003c00000 */
[----:B------:R-:W-:Y:S02]  /*190a0*/  ELECT P6, UR62, PT ;  /* 0x00000000003e782f */ /* 0x000fe400038c0000 */
[----:B------:R-:W-:Y:S01]  /*190b0*/  MOV R14, UR62 ;  /* 0x0000003e000e7c02 */ /* 0x000fe20008000f00 */
[----:B012---:R-:W-:Y:S10]  /*190c0*/  ENDCOLLECTIVE ;  /* 0x000000000000791b */ /* 0x007ff40003800000 */
.L_x_702:
[----:B------:R-:W-:Y:S05]  /*190d0*/  BSYNC B0 ;  /* 0x0000000000007941 */ /* 0x000fea0003800000 */
.L_x_701:
[----:B------:R-:W-:Y:S05]  /*190e0*/  BRA `(.L_x_703) ;  /* 0xffffffb000e47947 */ /* 0x000fea000383ffff */
.L_x_573:
[----:B--2---:R2:W3:Y:S02]  /*190f0*/  SYNCS.PHASECHK.TRANS64.TRYWAIT P0, [R0+URZ+0x30840], R2 ;  /* 0x03084002000075a7 */ /* 0x0044e4000800017f */
[----:B---3--:R-:W-:Y:S05]  /*19100*/  @!P0 NANOSLEEP.SYNCS 0x989680 ;  /* 0x009896800000895d */ /* 0x008fea0003900000 */
[----:B------:R-:W3:Y:S02]  /*19110*/  @!P0 SYNCS.PHASECHK.TRANS64 P0, [R0+URZ+0x30840], R2 ;  /* 0x03084002000085a7 */ /* 0x000ee4000800007f */
[----:B---3--:R-:W-:Y:S05]  /*19120*/  @!P0 BRA `(.L_x_573) ;  /* 0xfffffffc00f08947 */ /* 0x008fea000383ffff */
[----:B------:R-:W-:Y:S05]  /*19130*/  BRA `(.L_x_704) ;  /* 0xffffffb4003c7947 */ /* 0x000fea000383ffff */
.L_x_577:
[----:B------:R-:W2:Y:S01]  /*19140*/  LDL.LU R11, [R1+0x38] ;  /* 0x00003800010b7983 */ /* 0x000ea20000300800 */
[----:B------:R-:W-:Y:S02]  /*19150*/  IMAD.MOV.U32 R13, RZ, RZ, R4 ;  /* 0x000000ffff0d7224 */ /* 0x000fe400078e0004 */
[----:B------:R-:W-:Y:S02]  /*19160*/  IMAD.MOV.U32 R12, RZ, RZ, RZ ;  /* 0x000000ffff0c7224 */ /* 0x000fe400078e00ff */
[----:B------:R-:W-:Y:S02]  /*19170*/  IMAD.MOV.U32 R15, RZ, RZ, -0x1 ;  /* 0xffffffffff0f7424 */ /* 0x000fe400078e00ff */
[----:B------:R-:W-:-:S05]  /*19180*/  IMAD R17, R17, 0xc0, R21 ;  /* 0x000000c011117824 */ /* 0x000fca00078e0215 */
[----:B------:R-:W-:Y:S01]  /*19190*/  IADD3 R8, R17, 0x10, RZ ;  /* 0x0000001011087810 */ /* 0x000fe20007ffe0ff */
[----:B--2---:R-:W-:Y:S01]  /*191a0*/  IMAD R3, R11, R9, RZ ;  /* 0x000000090b037224 */ /* 0x004fe200078e02ff */
[----:B------:R-:W-:-:S04]  /*191b0*/  MOV R11, 0x181f ;  /* 0x0000181f000b7802 */ /* 0x000fc80000000f00 */
[----:B------:R-:W-:-:S13]  /*191c0*/  ISETP.GE.AND P1, PT, R17, R3, PT ;  /* 0x000000031100720c */ /* 0x000fda0003f26270 */
[----:B-----5:R-:W-:Y:S05]  /*191d0*/  WARPSYNC.COLLECTIVE R15, `(.L_x_705) ;  /* 0x000000000f087348 */ /* 0x020fea0003c00000 */
[----:B------:R0:W1:Y:S02]  /*191e0*/  SHFL.IDX P6, R14, R13, R12, R11 ;  /* 0x0000000c0d0e7389 */ /* 0x00006400000c000b */
[----:B01---5:R-:W-:Y:S01]  /*191f0*/  ENDCOLLECTIVE ;  /* 0x000000000000791b */ /* 0x023fe20003800000 */
.L_x_705:
[----:B------:R-:W-:Y:S01]  /*19200*/  MOV R13, R0 ;  /* 0x00000000000d7202 */ /* 0x000fe20000000f00 */
[----:B------:R-:W-:-:S07]  /*19210*/  IMAD.MOV.U32 R6, RZ, RZ, R14 ;  /* 0x000000ffff067224 */ /* 0x000fce00078e000e */
[----:B------:R-:W-:Y:S05]  /*19220*/  WARPSYNC.COLLECTIVE R15, `(.L_x_706) ;  /* 0x000000000f087348 */ /* 0x000fea0003c00000 */
[----:B------:R0:W1:Y:S02]  /*19230*/  SHFL.IDX P6, R14, R13, R12, R11 ;  /* 0x0000000c0d0e7389 */ /* 0x00006400000c000b */
[----:B01----:R-:W-:Y:S01]  /*19240*/  ENDCOLLECTIVE ;  /* 0x000000000000791b */ /* 0x003fe20003800000 */
.L_x_706:
[----:B------:R-:W-:Y:S02]  /*19250*/  IMAD.MOV.U32 R13, RZ, RZ, R4 ;  /* 0x000000ffff0d7224 */ /* 0x000fe400078e0004 */
[----:B------:R-:W-:Y:S02]  /*19260*/  IMAD.MOV.U32 R12, RZ, RZ, 0x1 ;  /* 0x00000001ff0c7424 */ /* 0x000fe400078e00ff */
[----:B------:R-:W-:-:S07]  /*19270*/  IMAD.MOV.U32 R7, RZ, RZ, R14 ;  /* 0x000000ffff077224 */ /* 0x000fce00078e000e */
[----:B------:R-:W-:Y:S05]  /*19280*/  WARPSYNC.COLLECTIVE R15, `(.L_x_707) ;  /* 0x000000000f087348 */ /* 0x000fea0003c00000 */
[----:B------:R0:W1:Y:S02]  /*19290*/  SHFL.IDX P6, R14, R13, R12, R11 ;  /* 0x0000000c0d0e7389 */ /* 0x00006400000c000b */
[----:B01----:R-:W-:Y:S01]  /*192a0*/  ENDCOLLECTIVE ;  /* 0x000000000000791b */ /* 0x003fe20003800000 */
.L_x_707:
        /* <DEDUP_REMOVED lines=10> */
[----:B------:R-:W-:Y:S02]  /*19350*/  ISETP.GE.AND P1, PT, R8, R3, PT ;  /* 0x000000030800720c */ /* 0x000fe40003f26270 */
[----:B0-----:R-:W-:-:S11]  /*19360*/  MOV R6, R14 ;  /* 0x0000000e00067202 */ /* 0x001fd60000000f00 */
[----:B------:R-:W-:Y:S05]  /*19370*/  WARPSYNC.COLLECTIVE R15, `(.L_x_708) ;  /* 0x000000000f087348 */ /* 0x000fea0003c00000 */
[----:B------:R0:W1:Y:S02]  /*19380*/  SHFL.IDX P6, R14, R13, R12, R11 ;  /* 0x0000000c0d0e7389 */ /* 0x00006400000c000b */
[----:B01----:R-:W-:Y:S01]  /*19390*/  ENDCOLLECTIVE ;  /* 0x000000000000791b */ /* 0x003fe20003800000 */
.L_x_708:
[----:B------:R-:W-:Y:S01]  /*193a0*/  IMAD.MOV.U32 R13, RZ, RZ, R4 ;  /* 0x000000ffff0d7224 */ /* 0x000fe200078e0004 */
[----:B------:R-:W-:Y:S01]  /*193b0*/  MOV R12, 0x2 ;  /* 0x00000002000c7802 */ /* 0x000fe20000000f00 */
[----:B------:R-:W-:-:S07]  /*193c0*/  IMAD.MOV.U32 R7, RZ, RZ, R14 ;  /* 0x000000ffff077224 */ /* 0x000fce00078e000e */
[----:B------:R-:W-:Y:S05]  /*193d0*/  WARPSYNC.COLLECTIVE R15, `(.L_x_709) ;  /* 0x000000000f087348 */ /* 0x000fea0003c00000 */
[----:B------:R0:W1:Y:S02]  /*193e0*/  SHFL.IDX P6, R14, R13, R12, R11 ;  /* 0x0000000c0d0e7389 */ /* 0x00006400000c000b */
[----:B01----:R-:W-:Y:S01]  /*193f0*/  ENDCOLLECTIVE ;  /* 0x000000000000791b */ /* 0x003fe20003800000 */
.L_x_709:
[----:B------:R-:W-:-:S04]  /*19400*/  @!P1 LEA R7, P2, R20, R7, 0x1 ;  /* 0x0000000714079211 */ /* 0x000fc800078408ff */
[----:B------:R-:W-:-:S04]  /*19410*/  @!P1 IADD3.X R6, RZ, R6, RZ, P2, !PT ;  /* 0x00000006ff069210 */ /* 0x000fc800017fe4ff */
        /* <DEDUP_REMOVED lines=14> */
.L_x_710:
[----:B------:R-:W-:Y:S01]  /*19500*/  MOV R13, R4 ;  /* 0x00000004000d7202 */ /* 0x000fe20000000f00 */
[----:B------:R-:W-:Y:S01]  /*19510*/  IMAD.MOV.U32 R12, RZ, RZ, 0x3 ;  /* 0x00000003ff0c7424 */ /* 0x000fe200078e00ff */
[----:B------:R-:W-:-:S07]  /*19520*/  MOV R7, R14 ;  /* 0x0000000e00077202 */ /* 0x000fce0000000f00 */
[----:B------:R-:W-:Y:S05]  /*19530*/  WARPSYNC.COLLECTIVE R15, `(.L_x_711) ;  /* 0x000000000f087348 */ /* 0x000fea0003c00000 */
[----:B------:R0:W1:Y:S02]  /*19540*/  SHFL.IDX P6, R14, R13, R12, R11 ;  /* 0x0000000c0d0e7389 */ /* 0x00006400000c000b */
[----:B01----:R-:W-:Y:S01]  /*19550*/  ENDCOLLECTIVE ;  /* 0x000000000000791b */ /* 0x003fe20003800000 */
.L_x_711:
[----:B------:R-:W-:-:S05]  /*19560*/  @!P1 LEA R7, P2, R20, R7, 0x1 ;  /* 0x0000000714079211 */ /* 0x000fca00078408ff */
[----:B------:R-:W-:-:S05]  /*19570*/  @!P1 IMAD.X R6, RZ, RZ, R6, P2 ;  /* 0x000000ffff069224 */ /* 0x000fca00010e0606 */
        /* <DEDUP_REMOVED lines=14> */
.L_x_712:
[----:B------:R-:W-:Y:S02]  /*19660*/  IMAD.MOV.U32 R13, RZ, RZ, R4 ;  /* 0x000000ffff0d7224 */ /* 0x000fe400078e0004 */
[----:B------:R-:W-:Y:S02]  /*19670*/  IMAD.MOV.U32 R12, RZ, RZ, 0x4 ;  /* 0x00000004ff0c7424 */ /* 0x000fe400078e00ff */
[----:B------:R-:W-:-:S07]  /*19680*/  IMAD.MOV.U32 R7, RZ, RZ, R14 ;  /* 0x000000ffff077224 */ /* 0x000fce00078e000e */
[----:B------:R-:W-:Y:S05]  /*19690*/  WARPSYNC.COLLECTIVE R15, `(.L_x_713) ;  /* 0x000000000f087348 */ /* 0x000fea0003c00000 */
[----:B------:R0:W1:Y:S02]  /*196a0*/  SHFL.IDX P6, R14, R13, R12, R11 ;  /* 0x0000000c0d0e7389 */ /* 0x00006400000c000b */
[----:B01----:R-:W-:Y:S01]  /*196b0*/  ENDCOLLECTIVE ;  /* 0x000000000000791b */ /* 0x003fe20003800000 */
.L_x_713:
        /* <DEDUP_REMOVED lines=11> */
[----:B------:R-:W-:Y:S02]  /*19770*/  ISETP.GE.AND P1, PT, R6, R3, PT ;  /* 0x000000030600720c */ /* 0x000fe40003f26270 */
[----:B------:R-:W-:-:S11]  /*19780*/  MOV R6, R14 ;  /* 0x0000000e00067202 */ /* 0x000fd60000000f00 */
[----:B------:R-:W-:Y:S05]  /*19790*/  WARPSYNC.COLLECTIVE R15, `(.L_x_714) ;  /* 0x000000000f087348 */ /* 0x000fea0003c00000 */
[----:B------:R0:W1:Y:S02]  /*197a0*/  SHFL.IDX P6, R14, R13, R12, R11 ;  /* 0x0000000c0d0e7389 */ /* 0x00006400000c000b */
[----:B01----:R-:W-:Y:S01]  /*197b0*/  ENDCOLLECTIVE ;  /* 0x000000000000791b */ /* 0x003fe20003800000 */
.L_x_714:
[----:B------:R-:W-:Y:S01]  /*197c0*/  IMAD.MOV.U32 R13, RZ, RZ, R4 ;  /* 0x000000ffff0d7224 */ /* 0x000fe200078e0004 */
[----:B------:R-:W-:Y:S01]  /*197d0*/  MOV R12, 0x5 ;  /* 0x00000005000c7802 */ /* 0x000fe20000000f00 */
[----:B------:R-:W-:-:S07]  /*197e0*/  IMAD.MOV.U32 R7, RZ, RZ, R14 ;  /* 0x000000ffff077224 */ /* 0x000fce00078e000e */
[----:B------:R-:W-:Y:S05]  /*197f0*/  WARPSYNC.COLLECTIVE R15, `(.L_x_715) ;  /* 0x000000000f087348 */ /* 0x000fea0003c00000 */
[----:B------:R0:W1:Y:S02]  /*19800*/  SHFL.IDX P6, R14, R13, R12, R11 ;  /* 0x0000000c0d0e7389 */ /* 0x00006400000c000b */
[----:B01----:R-:W-:Y:S01]  /*19810*/  ENDCOLLECTIVE ;  /* 0x000000000000791b */ /* 0x003fe20003800000 */
.L_x_715:
        /* <DEDUP_REMOVED lines=16> */
.L_x_716:
[----:B------:R-:W-:Y:S01]  /*19920*/  MOV R13, R4 ;  /* 0x00000004000d7202 */ /* 0x000fe20000000f00 */
[----:B------:R-:W-:Y:S01]  /*19930*/  IMAD.MOV.U32 R12, RZ, RZ, 0x6 ;  /* 0x00000006ff0c7424 */ /* 0x000fe200078e00ff */
[----:B------:R-:W-:-:S07]  /*19940*/  MOV R7, R14 ;  /* 0x0000000e00077202 */ /* 0x000fce0000000f00 */
[----:B------:R-:W-:Y:S05]  /*19950*/  WARPSYNC.COLLECTIVE R15, `(.L_x_717) ;  /* 0x000000000f087348 */ /* 0x000fea0003c00000 */
[----:B------:R0:W1:Y:S02]  /*19960*/  SHFL.IDX P6, R14, R13, R12, R11 ;  /* 0x0000000c0d0e7389 */ /* 0x00006400000c000b */
[----:B01----:R-:W-:Y:S01]  /*19970*/  ENDCOLLECTIVE ;  /* 0x000000000000791b */ /* 0x003fe20003800000 */
.L_x_717:
        /* <DEDUP_REMOVED lines=16> */
.L_x_718:
[----:B------:R-:W-:Y:S01]  /*19a80*/  MOV R13, R4 ;  /* 0x00000004000d7202 */ /* 0x000fe20000000f00 */
[----:B------:R-:W-:Y:S02]  /*19a90*/  IMAD.MOV.U32 R12, RZ, RZ, 0x7 ;  /* 0x00000007ff0c7424 */ /* 0x000fe400078e00ff */
[----:B------:R-:W-:-:S07]  /*19aa0*/  IMAD.MOV.U32 R7, RZ, RZ, R14 ;  /* 0x000000ffff077224 */ /* 0x000fce00078e000e */
[----:B------:R-:W-:Y:S05]  /*19ab0*/  WARPSYNC.COLLECTIVE R15, `(.L_x_719) ;  /* 0x000000000f087348 */ /* 0x000fea0003c00000 */
[----:B------:R0:W1:Y:S02]  /*19ac0*/  SHFL.IDX P6, R14, R13, R12, R11 ;  /* 0x0000000c0d0e7389 */ /* 0x00006400000c000b */
[----:B01----:R-:W-:Y:S01]  /*19ad0*/  ENDCOLLECTIVE ;  /* 0x000000000000791b */ /* 0x003fe20003800000 */
.L_x_719:
[----:B------:R-:W-:-:S05]  /*19ae0*/  @!P1 LEA R7, P2, R20, R7, 0x1 ;  /* 0x0000000714079211 */ /* 0x000fca00078408ff */
[----:B------:R-:W-:-:S05]  /*19af0*/  @!P1 IMAD.X R6, RZ, RZ, R6, P2 ;  /* 0x000000ffff069224 */ /* 0x000fca00010e0606 */
[----:B------:R-:W-:Y:S02]  /*19b00*/  @!P1 LOP3.LUT R7, R7, R6, RZ, 0x3c, !PT ;  /* 0x0000000607079212 */ /* 0x000fe400078e3cff */
[----:B------:R-:W-:Y:S01]  /*19b10*/  MOV R13, R0 ;  /* 0x00000000000d7202 */ /* 0x000fe20000000f00 */
[----:B------:R-:W-:Y:S01]  /*19b20*/  VIADD R0, R17, 0x70 ;  /* 0x0000007011007836 */ /* 0x000fe20000000000 */
[----:B------:R-:W-:-:S04]  /*19b30*/  @!P1 LOP3.LUT R6, R7, R6, RZ, 0x3c, !PT ;  /* 0x0000000607069212 */ /* 0x000fc800078e3cff */
[----:B------:R-:W-:Y:S01]  /*19b40*/  @!P1 LOP3.LUT R7, R7, R6, RZ, 0x3c, !PT ;  /* 0x0000000607079212 */ /* 0x000fe200078e3cff */
[----:B------:R-:W-:-:S07]  /*19b50*/  IMAD.MOV.U32 R4, RZ, RZ, R14 ;  /* 0x000000ffff047224 */ /* 0x000fce00078e000e */
[----:B------:R-:W-:Y:S05]  /*19b60*/  WARPSYNC.COLLECTIVE R15, `(.L_x_720) ;  /* 0x000000000f087348 */ /* 0x000fea0003c00000 */
[----:B------:R0:W1:Y:S02]  /*19b70*/  SHFL.IDX P6, R14, R13, R12, R11 ;  /* 0x0000000c0d0e7389 */ /* 0x00006400000c000b */
[----:B01----:R-:W-:Y:S01]  /*19b80*/  ENDCOLLECTIVE ;  /* 0x000000000000791b */ /* 0x003fe20003800000 */
.L_x_720:
[----:B------:R-:W-:Y:S01]  /*19b90*/  @!PT LDS RZ, [RZ] ;  /* 0x00000000fffff984 */ /* 0x000fe20000000800 */
[----:B------:R-:W-:Y:S01]  /*19ba0*/  @!PT LDS RZ, [RZ] ;  /* 0x00000000fffff984 */ /* 0x000fe20000000800 */
[----:B------:R-:W-:Y:S01]  /*19bb0*/  @!PT LDS RZ, [RZ] ;  /* 0x00000000fffff984 */ /* 0x000fe20000000800 */
[----:B------:R0:W-:Y:S01]  /*19bc0*/  @!P1 LDGSTS.E.BYPASS.LTC128B.128 [R10+0xf400], desc[UR56][R6.64], !P0 ;  /* 0x0f400000060a9fae */ /* 0x0001e2000c101d78 */
[----:B------:R-:W-:Y:S01]  /*19bd0*/  ISETP.GE.AND P1, PT, R0, R3, PT ;  /* 0x000000030000720c */ /* 0x000fe20003f26270 */
[----:B------:R-:W-:-:S05]  /*19be0*/  VIADD R0, R17, 0x80 ;  /* 0x0000008011007836 */ /* 0x000fca0000000000 */
[----:B------:R-:W-:Y:S02]  /*19bf0*/  ISETP.GE.AND P2, PT, R0, R3, PT ;  /* 0x000000030000720c */ /* 0x000fe40003f46270 */
[----:B------:R-:W-:Y:S01]  /*19c00*/  MOV R13, R2 ;  /* 0x00000002000d7202 */ /* 0x000fe20000000f00 */
[----:B------:R-:W-:Y:S02]  /*19c10*/  IMAD.MOV.U32 R12, RZ, RZ, RZ ;  /* 0x000000ffff0c7224 */ /* 0x000fe400078e00ff */
[----:B0-----:R-:W-:-:S08]  /*19c20*/  IMAD.MOV.U32 R6, RZ, RZ, R14 ;  /* 0x000000ffff067224 */ /* 0x001fd000078e000e */
[----:B------:R-:W-:Y:S05]  /*19c30*/  WARPSYNC.COLLECTIVE R15, `(.L_x_721) ;  /* 0x000000000f087348 */ /* 0x000fea0003c00000 */
[----:B------:R0:W1:Y:S02]  /*19c40*/  SHFL.IDX P6, R14, R13, R12, R11 ;  /* 0x0000000c0d0e7389 */ /* 0x00006400000c000b */
[----:B01----:R-:W-:Y:S01]  /*19c50*/  ENDCOLLECTIVE ;  /* 0x000000000000791b */ /* 0x003fe20003800000 */
.L_x_721:
[----:B------:R-:W-:-:S04]  /*19c60*/  @!P1 LEA R6, P3, R20, R6, 0x1 ;  /* 0x0000000614069211 */ /* 0x000fc800078608ff */
[----:B------:R-:W-:-:S05]  /*19c70*/  @!P1 IADD3.X R4, RZ, R4, RZ, P3, !PT ;  /* 0x00000004ff049210 */ /* 0x000fca0001ffe4ff */
[----:B------:R-:W-:Y:S01]  /*19c80*/  @!P1 IMAD.MOV.U32 R7, RZ, RZ, R4 ;  /* 0x000000ffff079224 */ /* 0x000fe200078e0004 */
[----:B------:R-:W-:Y:S01]  /*19c90*/  MOV R13, R5 ;  /* 0x00000005000d7202 */ /* 0x000fe20000000f00 */
[----:B------:R-:W-:-:S03]  /*19ca0*/  VIADD R4, R17, 0xa0 ;  /* 0x000000a011047836 */ /* 0x000fc60000000000 */
        /* <DEDUP_REMOVED lines=8> */
.L_x_722:
[----:B------:R-:W-:Y:S01]  /*19d30*/  IMAD.MOV.U32 R13, RZ, RZ, R2 ;  /* 0x000000ffff0d7224 */ /* 0x000fe200078e0002 */
[----:B------:R-:W-:Y:S01]  /*19d40*/  MOV R12, 0x1 ;  /* 0x00000001000c7802 */ /* 0x000fe20000000f00 */
[----:B------:R-:W-:-:S07]  /*19d50*/  IMAD.MOV.U32 R8, RZ, RZ, R14 ;  /* 0x000000ffff087224 */ /* 0x000fce00078e000e */
[----:B------:R-:W-:Y:S05]  /*19d60*/  WARPSYNC.COLLECTIVE R15, `(.L_x_723) ;  /* 0x000000000f087348 */ /* 0x000fea0003c00000 */
[----:B------:R0:W1:Y:S02]  /*19d70*/  SHFL.IDX P6, R14, R13, R12, R11 ;  /* 0x0000000c0d0e7389 */ /* 0x00006400000c000b */
[----:B01----:R-:W-:Y:S01]  /*19d80*/  ENDCOLLECTIVE ;  /* 0x000000000000791b */ /* 0x003fe20003800000 */
.L_x_723:
[----:B------:R-:W-:-:S05]  /*19d90*/  @!P2 LEA R6, P1, R20, R8, 0x1 ;  /* 0x000000081406a211 */ /* 0x000fca00078208ff */
[----:B------:R-:W-:-:S05]  /*19da0*/  @!P2 IMAD.X R0, RZ, RZ, R0, P1 ;  /* 0x000000ffff00a224 */ /* 0x000fca00008e0600 */
        /* <DEDUP_REMOVED lines=12> */
.L_x_724:
[----:B------:R-:W-:Y:S01]  /*19e70*/  MOV R13, R2 ;  /* 0x00000002000d7202 */ /* 0x000fe20000000f00 */
[----:B------:R-:W-:Y:S01]  /*19e80*/  IMAD.MOV.U32 R12, RZ, RZ, 0x2 ;  /* 0x00000002ff0c7424 */ /* 0x000fe200078e00ff */
[----:B------:R-:W-:-:S07]  /*19e90*/  MOV R6, R14 ;  /* 0x0000000e00067202 */ /* 0x000fce0000000f00 */
[----:B------:R-:W-:Y:S05]  /*19ea0*/  WARPSYNC.COLLECTIVE R15, `(.L_x_725) ;  /* 0x000000000f087348 */ /* 0x000fea0003c00000 */
[----:B------:R0:W1:Y:S02]  /*19eb0*/  SHFL.IDX P6, R14, R13, R12, R11 ;  /* 0x0000000c0d0e7389 */ /* 0x00006400000c000b */
[----:B01----:R-:W-:Y:S01]  /*19ec0*/  ENDCOLLECTIVE ;  /* 0x000000000000791b */ /* 0x003fe20003800000 */
.L_x_725:
[----:B------:R-:W-:-:S05]  /*19ed0*/  @!P1 LEA R6, P2, R20, R6, 0x1 ;  /* 0x0000000614069211 */ /* 0x000fca00078408ff */
[----:B------:R-:W-:-:S04]  /*19ee0*/  @!P1 IMAD.X R0, RZ, RZ, R0, P2 ;  /* 0x000000ffff009224 */ /* 0x000fc800010e0600 */
[----:B------:R-:W-:Y:S01]  /*19ef0*/  @!P1 IMAD.MOV.U32 R7, RZ, RZ, R0 ;  /* 0x000000ffff079224 */ /* 0x000fe200078e0000 */
[----:B------:R-:W-:-:S04]  /*19f00*/  MOV R13, R5 ;  /* 0x00000005000d7202 */ /* 0x000fc80000000f00 */
        /* <DEDUP_REMOVED lines=9> */
.L_x_726:
[----:B------:R-:W-:Y:S01]  /*19fa0*/  IMAD.MOV.U32 R13, RZ, RZ, R2 ;  /* 0x000000ffff0d7224 */ /* 0x000fe200078e0002 */
[----:B------:R-:W-:Y:S01]  /*19fb0*/  MOV R12, 0x3 ;  /* 0x00000003000c7802 */ /* 0x000fe20000000f00 */
[----:B------:R-:W-:-:S07]  /*19fc0*/  IMAD.MOV.U32 R6, RZ, RZ, R14 ;  /* 0x000000ffff067224 */ /* 0x000fce00078e000e */
[----:B------:R-:W-:Y:S05]  /*19fd0*/  WARPSYNC.COLLECTIVE R15, `(.L_x_727) ;  /* 0x000000000f087348 */ /* 0x000fea0003c00000 */
[----:B------:R0:W1:Y:S02]  /*19fe0*/  SHFL.IDX P6, R14, R13, R12, R11 ;  /* 0x0000000c0d0e7389 */ /* 0x00006400000c000b */
[----:B01----:R-:W-:Y:S01]  /*19ff0*/  ENDCOLLECTIVE ;  /* 0x000000000000791b */ /* 0x003fe20003800000 */
.L_x_727:
[----:B------:R-:W-:-:S04]  /*1a000*/  @!P1 LEA R6, P2, R20, R6, 0x1 ;  /* 0x0000000614069211 */ /* 0x000fc800078408ff */
[----:B------:R-:W-:-:S05]  /*1a010*/  @!P1 IADD3.X R0, RZ, R0, RZ, P2, !PT ;  /* 0x00000000ff009210 */ /* 0x000fca00017fe4ff */
[----:B------:R-:W-:Y:S02]  /*1a020*/  @!P1 IMAD.MOV.U32 R7, RZ, RZ, R0 ;  /* 0x000000ffff079224 */ /* 0x000fe400078e0000 */
        /* <DEDUP_REMOVED lines=9> */
.L_x_728:
[----:B------:R-:W-:Y:S01]  /*1a0c0*/  MOV R2, R14 ;  /* 0x0000000e00027202 */ /* 0x000fe20000000f00 */
[----:B------:R-:W-:Y:S06]  /*1a0d0*/  BRA `(.L_x_729) ;  /* 0xffffffb400607947 */ /* 0x000fec000383ffff */
.L_x_580:
[----:B0-----:R0:W1:Y:S02]  /*1a0e0*/  SYNCS.PHASECHK.TRANS64.TRYWAIT P0, [R22+URZ+0x30820], R3 ;  /* 0x03082003160075a7 */ /* 0x001064000800017f */
[----:B-1----:R-:W-:Y:S05]  /*1a0f0*/  @!P0 NANOSLEEP.SYNCS 0x989680 ;  /* 0x009896800000895d */ /* 0x002fea0003900000 */
[----:B------:R-:W1:Y:S02]  /*1a100*/  @!P0 SYNCS.PHASECHK.TRANS64 P0, [R22+URZ+0x30820], R3 ;  /* 0x03082003160085a7 */ /* 0x000e64000800007f */
[----:B-1----:R-:W-:Y:S05]  /*1a110*/  @!P0 BRA `(.L_x_580) ;  /* 0xfffffffc00f08947 */ /* 0x002fea000383ffff */
[----:B------:R-:W-:Y:S05]  /*1a120*/  BRA `(.L_x_730) ;  /* 0xffffffb400c87947 */ /* 0x000fea000383ffff */
.L_x_589:
[----:B0-----:R0:W2:Y:S02]  /*1a130*/  SYNCS.PHASECHK.TRANS64.TRYWAIT P0, [R2+URZ+0x30840], R3 ;  /* 0x03084003020075a7 */ /* 0x0010a4000800017f */
[----:B--2---:R-:W-:Y:S05]  /*1a140*/  @!P0 NANOSLEEP.SYNCS 0x989680 ;  /* 0x009896800000895d */ /* 0x004fea0003900000 */
[----:B------:R-:W2:Y:S02]  /*1a150*/  @!P0 SYNCS.PHASECHK.TRANS64 P0, [R2+URZ+0x30840], R3 ;  /* 0x03084003020085a7 */ /* 0x000ea4000800007f */
[----:B--2---:R-:W-:Y:S05]  /*1a160*/  @!P0 BRA `(.L_x_589) ;  /* 0xfffffffc00f08947 */ /* 0x004fea000383ffff */
[----:B------:R-:W-:Y:S05]  /*1a170*/  BRA `(.L_x_731) ;  /* 0xffffffb8007c7947 */ /* 0x000fea000383ffff */
.L_x_594:
[----:B0-----:R0:W1:Y:S02]  /*1a180*/  SYNCS.PHASECHK.TRANS64.TRYWAIT P0, [R3+URZ+0x60], R2 ;  /* 0x00006002030075a7 */ /* 0x001064000800017f */
[----:B-1----:R-:W-:Y:S05]  /*1a190*/  @!P0 NANOSLEEP.SYNCS 0x989680 ;  /* 0x009896800000895d */ /* 0x002fea0003900000 */
[----:B------:R-:W1:Y:S02]  /*1a1a0*/  @!P0 SYNCS.PHASECHK.TRANS64 P0, [R3+URZ+0x60], R2 ;  /* 0x00006002030085a7 */ /* 0x000e64000800007f */
[----:B-1----:R-:W-:Y:S05]  /*1a1b0*/  @!P0 BRA `(.L_x_594) ;  /* 0xfffffffc00f08947 */ /* 0x002fea000383ffff */
[----:B------:R-:W-:Y:S05]  /*1a1c0*/  BRA `(.L_x_732) ;  /* 0xffffffbc00087947 */ /* 0x000fea000383ffff */
.L_x_602:
[----:B0-----:R0:W2:Y:S02]  /*1a1d0*/  SYNCS.PHASECHK.TRANS64.TRYWAIT P0, [R2+URZ+0x30840], R3 ;  /* 0x03084003020075a7 */ /* 0x0010a4000800017f */
[----:B--2---:R-:W-:Y:S05]  /*1a1e0*/  @!P0 NANOSLEEP.SYNCS 0x989680 ;  /* 0x009896800000895d */ /* 0x004fea0003900000 */
[----:B------:R-:W2:Y:S02]  /*1a1f0*/  @!P0 SYNCS.PHASECHK.TRANS64 P0, [R2+URZ+0x30840], R3 ;  /* 0x03084003020085a7 */ /* 0x000ea4000800007f */
[----:B--2---:R-:W-:Y:S05]  /*1a200*/  @!P0 BRA `(.L_x_602) ;  /* 0xfffffffc00f08947 */ /* 0x004fea000383ffff */
[----:B------:R-:W-:Y:S05]  /*1a210*/  BRA `(.L_x_733) ;  /* 0xffffffc0004c7947 */ /* 0x000fea000383ffff */
.L_x_607:
[----:B0-----:R0:W1:Y:S02]  /*1a220*/  SYNCS.PHASECHK.TRANS64.TRYWAIT P0, [R10+URZ+0x60], R26 ;  /* 0x0000601a0a0075a7 */ /* 0x001064000800017f */
[----:B-1----:R-:W-:Y:S05]  /*1a230*/  @!P0 NANOSLEEP.SYNCS 0x989680 ;  /* 0x009896800000895d */ /* 0x002fea0003900000 */
[----:B------:R-:W1:Y:S02]  /*1a240*/  @!P0 SYNCS.PHASECHK.TRANS64 P0, [R10+URZ+0x60], R26 ;  /* 0x0000601a0a0085a7 */ /* 0x000e64000800007f */
[----:B-1----:R-:W-:Y:S05]  /*1a250*/  @!P0 BRA `(.L_x_607) ;  /* 0xfffffffc00f08947 */ /* 0x002fea000383ffff */
[----:B------:R-:W-:Y:S05]  /*1a260*/  BRA `(.L_x_734) ;  /* 0xffffffc000d87947 */ /* 0x000fea000383ffff */
.L_x_615:
[----:B0-----:R0:W2:Y:S02]  /*1a270*/  SYNCS.PHASECHK.TRANS64.TRYWAIT P0, [R2+URZ+0x30840], R3 ;  /* 0x03084003020075a7 */ /* 0x0010a4000800017f */
[----:B--2---:R-:W-:Y:S05]  /*1a280*/  @!P0 NANOSLEEP.SYNCS 0x989680 ;  /* 0x009896800000895d */ /* 0x004fea0003900000 */
[----:B------:R-:W2:Y:S02]  /*1a290*/  @!P0 SYNCS.PHASECHK.TRANS64 P0, [R2+URZ+0x30840], R3 ;  /* 0x03084003020085a7 */ /* 0x000ea4000800007f */
[----:B--2---:R-:W-:Y:S05]  /*1a2a0*/  @!P0 BRA `(.L_x_615) ;  /* 0xfffffffc00f08947 */ /* 0x004fea000383ffff */
[----:B------:R-:W-:Y:S05]  /*1a2b0*/  BRA `(.L_x_735) ;  /* 0xffffffc400e87947 */ /* 0x000fea000383ffff */
.L_x_620:
[----:B0-----:R0:W1:Y:S02]  /*1a2c0*/  SYNCS.PHASECHK.TRANS64.TRYWAIT P0, [R7+URZ+0x60], R2 ;  /* 0x00006002070075a7 */ /* 0x001064000800017f */
[----:B-1----:R-:W-:Y:S05]  /*1a2d0*/  @!P0 NANOSLEEP.SYNCS 0x989680 ;  /* 0x009896800000895d */ /* 0x002fea0003900000 */
[----:B------:R-:W1:Y:S02]  /*1a2e0*/  @!P0 SYNCS.PHASECHK.TRANS64 P0, [R7+URZ+0x60], R2 ;  /* 0x00006002070085a7 */ /* 0x000e64000800007f */
[----:B-1----:R-:W-:Y:S05]  /*1a2f0*/  @!P0 BRA `(.L_x_620) ;  /* 0xfffffffc00f08947 */ /* 0x002fea000383ffff */
[----:B------:R-:W-:Y:S05]  /*1a300*/  BRA `(.L_x_736) ;  /* 0xffffffc800787947 */ /* 0x000fea000383ffff */
.L_x_630:
[----:B0-----:R0:W1:Y:S02]  /*1a310*/  SYNCS.PHASECHK.TRANS64.TRYWAIT P0, [R3+URZ+0x30860], R0 ;  /* 0x03086000030075a7 */ /* 0x001064000800017f */
[----:B-1----:R-:W-:Y:S05]  /*1a320*/  @!P0 NANOSLEEP.SYNCS 0x989680 ;  /* 0x009896800000895d */ /* 0x002fea0003900000 */
[----:B------:R-:W1:Y:S02]  /*1a330*/  @!P0 SYNCS.PHASECHK.TRANS64 P0, [R3+URZ+0x30860], R0 ;  /* 0x03086000030085a7 */ /* 0x000e64000800007f */
[----:B-1----:R-:W-:Y:S05]  /*1a340*/  @!P0 BRA `(.L_x_630) ;  /* 0xfffffffc00f08947 */ /* 0x002fea000383ffff */
[----:B------:R-:W-:Y:S05]  /*1a350*/  BRA `(.L_x_737) ;  /* 0xffffffcc00747947 */ /* 0x000fea000383ffff */
.L_x_636:
[----:B------:R-:W-:Y:S01]  /*1a360*/  BSSY B0, `(.L_x_738) ;  /* 0x0000008000007945 */ /* 0x000fe20003800000 */
[----:B------:R-:W-:Y:S01]  /*1a370*/  IMAD.MOV.U32 R13, RZ, RZ, R16 ;  /* 0x000000ffff0d7224 */ /* 0x000fe200078e0010 */
[----:B------:R-:W-:Y:S01]  /*1a380*/  MOV R11, 0x1f ;  /* 0x0000001f000b7802 */ /* 0x000fe20000000f00 */
[----:B------:R-:W-:Y:S02]  /*1a390*/  IMAD.MOV.U32 R12, RZ, RZ, RZ ;  /* 0x000000ffff0c7224 */ /* 0x000fe400078e00ff */
[----:B------:R-:W-:-:S07]  /*1a3a0*/  IMAD.MOV.U32 R15, RZ, RZ, -0x1 ;  /* 0xffffffffff0f7424 */ /* 0x000fce00078e00ff */
[----:B-1----:R-:W-:Y:S05]  /*1a3b0*/  WARPSYNC.COLLECTIVE R15, `(.L_x_739) ;  /* 0x000000000f087348 */ /* 0x002fea0003c00000 */
[----:B------:R0:W2:Y:S02]  /*1a3c0*/  SHFL.IDX P6, R14, R13, R12, R11 ;  /* 0x0000000c0d0e7389 */ /* 0x0000a400000c000b */
[----:B012---:R-:W-:Y:S01]  /*1a3d0*/  ENDCOLLECTIVE ;  /* 0x000000000000791b */ /* 0x007fe20003800000 */
.L_x_739:
[----:B------:R-:W-:Y:S05]  /*1a3e0*/  BSYNC B0 ;  /* 0x0000000000007941 */ /* 0x000fea0003800000 */
.L_x_738:
[----:B------:R-:W-:Y:S01]  /*1a3f0*/  MOV R13, R16 ;  /* 0x00000010000d7202 */ /* 0x000fe20000000f00 */
[----:B------:R-:W-:Y:S01]  /*1a400*/  IMAD.MOV.U32 R12, RZ, RZ, 0x1 ;  /* 0x00000001ff0c7424 */ /* 0x000fe200078e00ff */
[----:B------:R-:W-:Y:S01]  /*1a410*/  MOV R15, 0xffffffff ;  /* 0xffffffff000f7802 */ /* 0x000fe20000000f00 */
[----:B------:R-:W-:Y:S02]  /*1a420*/  IMAD.MOV.U32 R11, RZ, RZ, 0x1f ;  /* 0x0000001fff0b7424 */ /* 0x000fe400078e00ff */
[----:B------:R-:W-:Y:S02]  /*1a430*/  IMAD.IADD R5, R19, 0x1, R8 ;  /* 0x0000000113057824 */ /* 0x000fe400078e0208 */
[----:B------:R-:W-:-:S07]  /*1a440*/  IMAD.MOV.U32 R0, RZ, RZ, R14 ;  /* 0x000000ffff007224 */ /* 0x000fce00078e000e */
[----:B------:R-:W-:Y:S05]  /*1a450*/  WARPSYNC.COLLECTIVE R15, `(.L_x_740) ;  /* 0x000000000f087348 */ /* 0x000fea0003c00000 */
[----:B------:R0:W1:Y:S02]  /*1a460*/  SHFL.IDX P6, R14, R13, R12, R11 ;  /* 0x0000000c0d0e7389 */ /* 0x00006400000c000b */
[----:B01----:R-:W-:Y:S01]  /*1a470*/  ENDCOLLECTIVE ;  /* 0x000000000000791b */ /* 0x003fe20003800000 */
.L_x_740:
[----:B------:R-:W-:Y:S02]  /*1a480*/  ULDC UR4, c[0x0][0xc3c] ;  /* 0x00030f0000047ab9 */ /* 0x000fe40000000800 */
[----:B------:R-:W-:-:S13]  /*1a490*/  ISETP.GE.OR P1, PT, R5, UR4, !P0 ;  /* 0x0000000405007c0c */ /* 0x000fda000c726670 */
[----:B------:R-:W0:Y:S01]  /*1a4a0*/  @!P1 LDC.64 R2, c[0x0][0xc80] ;  /* 0x00032000ff029b82 */ /* 0x000e220000000a00 */
[----:B------:R-:W-:Y:S01]  /*1a4b0*/  MOV R11, RZ ;  /* 0x000000ff000b7202 */ /* 0x000fe20000000f00 */
[----:B------:R-:W-:Y:S02]  /*1a4c0*/  IMAD.MOV.U32 R4, RZ, RZ, R14 ;  /* 0x000000ffff047224 */ /* 0x000fe400078e000e */
[----:B0-----:R-:W-:-:S06]  /*1a4d0*/  @!P1 IMAD.WIDE R2, R5, 0x4, R2 ;  /* 0x0000000405029825 */ /* 0x001fcc00078e0202 */
[----:B------:R0:W2:Y:S01]  /*1a4e0*/  @!P1 LDG.E R3, desc[UR56][R2.64] ;  /* 0x0000003802039981 */ /* 0x0000a2000c1e1900 */
[C---:B------:R-:W-:Y:S02]  /*1a4f0*/  ISETP.GE.U32.AND P2, PT, R8.reuse, 0x2, PT ;  /* 0x000000020800780c */ /* 0x040fe40003f46070 */
[C---:B------:R-:W-:Y:S02]  /*1a500*/  ISETP.GE.U32.AND P3, PT, R8.reuse, 0x4, PT ;  /* 0x000000040800780c */ /* 0x040fe40003f66070 */
[C---:B------:R-:W-:Y:S02]  /*1a510*/  ISETP.GE.U32.AND P4, PT, R8.reuse, 0x8, PT ;  /* 0x000000080800780c */ /* 0x040fe40003f86070 */
[C---:B------:R-:W-:Y:S02]  /*1a520*/  ISETP.GE.U32.AND P5, PT, R8.reuse, 0x10, PT ;  /* 0x000000100800780c */ /* 0x040fe40003fa6070 */
[----:B0-----:R-:W-:Y:S01]  /*1a530*/  MOV R2, RZ ;  /* 0x000000ff00027202 */ /* 0x001fe20000000f00 */
[----:B--2---:R-:W-:Y:S01]  /*1a540*/  @!P1 IMAD.MOV.U32 R2, RZ, RZ, R3 ;  /* 0x000000ffff029224 */ /* 0x004fe200078e0003 */
[----:B------:R-:W-:-:S03]  /*1a550*/  ISETP.NE.AND P1, PT, R8, RZ, PT ;  /* 0x000000ff0800720c */ /* 0x000fc60003f25270 */
[----:B------:R-:W-:-:S10]  /*1a560*/  IMAD.MOV.U32 R13, RZ, RZ, R2 ;  /* 0x000000ffff0d7224 */ /* 0x000fd400078e0002 */
[----:B------:R-:W-:Y:S05]  /*1a570*/  WARPSYNC.COLLECTIVE R15, `(.L_x_741) ;  /* 0x000000000f087348 */ /* 0x000fea0003c00000 */
[----:B------:R0:W1:Y:S02]  /*1a580*/  SHFL.UP P6, R14, R13, R12, R11 ;  /* 0x0400000c0d0e7389 */ /* 0x00006400000c000b */
[----:B01----:R-:W-:Y:S01]  /*1a590*/  ENDCOLLECTIVE ;  /* 0x000000000000791b */ /* 0x003fe20003800000 */
.L_x_741:
[----:B------:R-:W-:Y:S02]  /*1a5a0*/  MOV R12, 0x2 ;  /* 0x00000002000c7802 */ /* 0x000fe40000000f00 */
[----:B------:R-:W-:-:S05]  /*1a5b0*/  SEL R5, R14, RZ, P1 ;  /* 0x000000ff0e057207 */ /* 0x000fca0000800000 */
[----:B------:R-:W-:-:S04]  /*1a5c0*/  IMAD.IADD R5, R2, 0x1, R5 ;  /* 0x0000000102057824 */ /* 0x000fc800078e0205 */
[----:B------:R-:W-:-:S07]  /*1a5d0*/  IMAD.MOV.U32 R13, RZ, RZ, R5 ;  /* 0x000000ffff0d7224 */ /* 0x000fce00078e0005 */
[----:B------:R-:W-:Y:S05]  /*1a5e0*/  WARPSYNC.COLLECTIVE R15, `(.L_x_742) ;  /* 0x000000000f087348 */ /* 0x000fea0003c00000 */
[----:B------:R0:W1:Y:S02]  /*1a5f0*/  SHFL.UP P6, R14, R13, R12, R11 ;  /* 0x0400000c0d0e7389 */ /* 0x00006400000c000b */
[----:B01----:R-:W-:Y:S01]  /*1a600*/  ENDCOLLECTIVE ;  /* 0x000000000000791b */ /* 0x003fe20003800000 */
.L_x_742:
[----:B------:R-:W-:Y:S02]  /*1a610*/  MOV R12, 0x4 ;  /* 0x00000004000c7802 */ /* 0x000fe40000000f00 */
[----:B------:R-:W-:-:S05]  /*1a620*/  SEL R6, R14, RZ, P2 ;  /* 0x000000ff0e067207 */ /* 0x000fca0001000000 */
[----:B------:R-:W-:-:S04]  /*1a630*/  IMAD.IADD R6, R5, 0x1, R6 ;  /* 0x0000000105067824 */ /* 0x000fc800078e0206 */
[----:B------:R-:W-:-:S07]  /*1a640*/  IMAD.MOV.U32 R13, RZ, RZ, R6 ;  /* 0x000000ffff0d7224 */ /* 0x000fce00078e0006 */
[----:B------:R-:W-:Y:S05]  /*1a650*/  WARPSYNC.COLLECTIVE R15, `(.L_x_743) ;  /* 0x000000000f087348 */ /* 0x000fea0003c00000 */
[----:B------:R0:W1:Y:S02]  /*1a660*/  SHFL.UP P6, R14, R13, R12, R11 ;  /* 0x0400000c0d0e7389 */ /* 0x00006400000c000b */
[----:B01----:R-:W-:Y:S01]  /*1a670*/  ENDCOLLECTIVE ;  /* 0x000000000000791b */ /* 0x003fe20003800000 */
.L_x_743:
[----:B------:R-:W-:Y:S02]  /*1a680*/  MOV R12, 0x8 ;  /* 0x00000008000c7802 */ /* 0x000fe40000000f00 */
[----:B------:R-:W-:-:S05]  /*1a690*/  SEL R7, R14, RZ, P3 ;  /* 0x000000ff0e077207 */ /* 0x000fca0001800000 */
[----:B------:R-:W-:-:S04]  /*1a6a0*/  IMAD.IADD R7, R6, 0x1, R7 ;  /* 0x0000000106077824 */ /* 0x000fc800078e0207 */
[----:B------:R-:W-:-:S07]  /*1a6b0*/  IMAD.MOV.U32 R13, RZ, RZ, R7 ;  /* 0x000000ffff0d7224 */ /* 0x000fce00078e0007 */
[----:B------:R-:W-:Y:S05]  /*1a6c0*/  WARPSYNC.COLLECTIVE R15, `(.L_x_744) ;  /* 0x000000000f087348 */ /* 0x000fea0003c00000 */
[----:B------:R0:W1:Y:S02]  /*1a6d0*/  SHFL.UP P6, R14, R13, R12, R11 ;  /* 0x0400000c0d0e7389 */ /* 0x00006400000c000b */
[----:B01----:R-:W-:Y:S01]  /*1a6e0*/  ENDCOLLECTIVE ;  /* 0x000000000000791b */ /* 0x003fe20003800000 */
.L_x_744:
[----:B------:R-:W-:Y:S02]  /*1a6f0*/  MOV R12, 0x10 ;  /* 0x00000010000c7802 */ /* 0x000fe40000000f00 */
[----:B------:R-:W-:-:S05]  /*1a700*/  SEL R14, R14, RZ, P4 ;  /* 0x000000ff0e0e7207 */ /* 0x000fca0002000000 */
[----:B------:R-:W-:-:S04]  /*1a710*/  IMAD.IADD R5, R7, 0x1, R14 ;  /* 0x0000000107057824 */ /* 0x000fc800078e020e */
[----:B------:R-:W-:-:S07]  /*1a720*/  IMAD.MOV.U32 R13, RZ, RZ, R5 ;  /* 0x000000ffff0d7224 */ /* 0x000fce00078e0005 */
[----:B------:R-:W-:Y:S05]  /*1a730*/  WARPSYNC.COLLECTIVE R15, `(.L_x_745) ;  /* 0x000000000f087348 */ /* 0x000fea0003c00000 */
[----:B------:R0:W1:Y:S02]  /*1a740*/  SHFL.UP P6, R14, R13, R12, R11 ;  /* 0x0400000c0d0e7389 */ /* 0x00006400000c000b */
[----:B01----:R-:W-:Y:S01]  /*1a750*/  ENDCOLLECTIVE ;  /* 0x000000000000791b */ /* 0x003fe20003800000 */
.L_x_745:
[----:B------:R-:W-:Y:S01]  /*1a760*/  MOV R12, 0x1f ;  /* 0x0000001f000c7802 */ /* 0x000fe20000000f00 */
[----:B------:R-:W-:Y:S01]  /*1a770*/  IMAD.MOV.U32 R11, RZ, RZ, 0x1f ;  /* 0x0000001fff0b7424 */ /* 0x000fe200078e00ff */
[----:B------:R-:W-:-:S05]  /*1a780*/  SEL R14, R14, RZ, P5 ;  /* 0x000000ff0e0e7207 */ /* 0x000fca0002800000 */
[----:B------:R-:W-:-:S04]  /*1a790*/  IMAD.IADD R3, R5, 0x1, R14 ;  /* 0x0000000105037824 */ /* 0x000fc800078e020e */
[----:B------:R-:W-:-:S07]  /*1a7a0*/  IMAD.MOV.U32 R13, RZ, RZ, R3 ;  /* 0x000000ffff0d7224 */ /* 0x000fce00078e0003 */
[----:B------:R-:W-:Y:S05]  /*1a7b0*/  WARPSYNC.COLLECTIVE R15, `(.L_x_746) ;  /* 0x000000000f087348 */ /* 0x000fea0003c00000 */
[----:B------:R0:W1:Y:S02]  /*1a7c0*/  SHFL.IDX P6, R14, R13, R12, R11 ;  /* 0x0000000c0d0e7389 */ /* 0x00006400000c000b */
[----:B01----:R-:W-:Y:S01]  /*1a7d0*/  ENDCOLLECTIVE ;  /* 0x000000000000791b */ /* 0x003fe20003800000 */
.L_x_746:
[----:B------:R-:W-:Y:S05]  /*1a7e0*/  BRA `(.L_x_747) ;  /* 0xffffffcc00a87947 */ /* 0x000fea000383ffff */
.L_x_641:
[----:B------:R-:W-:Y:S01]  /*1a7f0*/  BSSY B0, `(.L_x_748) ;  /* 0x0000008000007945 */ /* 0x000fe20003800000 */
[----:B-----5:R-:W-:Y:S01]  /*1a800*/  IMAD.MOV.U32 R13, RZ, RZ, R2 ;  /* 0x000000ffff0d7224 */ /* 0x020fe200078e0002 */
[----:B------:R-:W-:Y:S01]  /*1a810*/  MOV R12, 0x1 ;  /* 0x00000001000c7802 */ /* 0x000fe20000000f00 */
[----:B------:R-:W-:Y:S02]  /*1a820*/  IMAD.MOV.U32 R11, RZ, RZ, RZ ;  /* 0x000000ffff0b7224 */ /* 0x000fe400078e00ff */
[----:B------:R-:W-:-:S07]  /*1a830*/  IMAD.MOV.U32 R15, RZ, RZ, -0x1 ;  /* 0xffffffffff0f7424 */ /* 0x000fce00078e00ff */
[----:B01----:R-:W-:Y:S05]  /*1a840*/  WARPSYNC.COLLECTIVE R15, `(.L_x_749) ;  /* 0x000000000f087348 */ /* 0x003fea0003c00000 */
[----:B------:R2:W3:Y:S02]  /*1a850*/  SHFL.UP P6, R14, R13, R12, R11 ;  /* 0x0400000c0d0e7389 */ /* 0x0004e400000c000b */
[----:B0123--:R-:W-:Y:S01]  /*1a860*/  ENDCOLLECTIVE ;  /* 0x000000000000791b */ /* 0x00ffe20003800000 */
.L_x_749:
[----:B------:R-:W-:Y:S05]  /*1a870*/  BSYNC B0 ;  /* 0x0000000000007941 */ /* 0x000fea0003800000 */
.L_x_748:
[----:B------:R-:W-:Y:S01]  /*1a880*/  SEL R13, R14, RZ, P1 ;  /* 0x000000ff0e0d7207 */ /* 0x000fe20000800000 */
[----:B------:R-:W-:Y:S01]  /*1a890*/  IMAD.MOV.U32 R12, RZ, RZ, 0x2 ;  /* 0x00000002ff0c7424 */ /* 0x000fe200078e00ff */
[----:B------:R-:W-:Y:S01]  /*1a8a0*/  MOV R15, 0xffffffff ;  /* 0xffffffff000f7802 */ /* 0x000fe20000000f00 */
[----:B------:R-:W-:Y:S01]  /*1a8b0*/  IMAD.MOV.U32 R11, RZ, RZ, RZ ;  /* 0x000000ffff0b7224 */ /* 0x000fe200078e00ff */
[----:B------:R-:W-:-:S07]  /*1a8c0*/  IADD3 R13, R2, R13, RZ ;  /* 0x0000000d020d7210 */ /* 0x000fce0007ffe0ff */
[----:B------:R-:W-:Y:S05]  /*1a8d0*/  WARPSYNC.COLLECTIVE R15, `(.L_x_750) ;  /* 0x000000000f087348 */ /* 0x000fea0003c00000 */
[----:B------:R0:W1:Y:S02]  /*1a8e0*/  SHFL.UP P6, R14, R13, R12, R11 ;  /* 0x0400000c0d0e7389 */ /* 0x00006400000c000b */
[----:B01----:R-:W-:Y:S01]  /*1a8f0*/  ENDCOLLECTIVE ;  /* 0x000000000000791b */ /* 0x003fe20003800000 */
.L_x_750:
[----:B------:R-:W-:Y:S02]  /*1a900*/  MOV R12, 0x4 ;  /* 0x00000004000c7802 */ /* 0x000fe40000000f00 */
[----:B------:R-:W-:-:S05]  /*1a910*/  SEL R14, R14, RZ, P2 ;  /* 0x000000ff0e0e7207 */ /* 0x000fca0001000000 */
[----:B------:R-:W-:-:S04]  /*1a920*/  IMAD.IADD R3, R13, 0x1, R14 ;  /* 0x000000010d037824 */ /* 0x000fc800078e020e */
[----:B------:R-:W-:-:S07]  /*1a930*/  IMAD.MOV.U32 R13, RZ, RZ, R3 ;  /* 0x000000ffff0d7224 */ /* 0x000fce00078e0003 */
[----:B------:R-:W-:Y:S05]  /*1a940*/  WARPSYNC.COLLECTIVE R15, `(.L_x_751) ;  /* 0x000000000f087348 */ /* 0x000fea0003c00000 */
[----:B------:R0:W1:Y:S02]  /*1a950*/  SHFL.UP P6, R14, R13, R12, R11 ;  /* 0x0400000c0d0e7389 */ /* 0x00006400000c000b */
[----:B01----:R-:W-:Y:S01]  /*1a960*/  ENDCOLLECTIVE ;  /* 0x000000000000791b */ /* 0x003fe20003800000 */
.L_x_751:
[----:B------:R-:W-:Y:S02]  /*1a970*/  MOV R12, 0x8 ;  /* 0x00000008000c7802 */ /* 0x000fe40000000f00 */
[----:B------:R-:W-:-:S05]  /*1a980*/  SEL R14, R14, RZ, P3 ;  /* 0x000000ff0e0e7207 */ /* 0x000fca0001800000 */
[----:B------:R-:W-:-:S04]  /*1a990*/  IMAD.IADD R5, R3, 0x1, R14 ;  /* 0x0000000103057824 */ /* 0x000fc800078e020e */
[----:B------:R-:W-:-:S07]  /*1a9a0*/  IMAD.MOV.U32 R13, RZ, RZ, R5 ;  /* 0x000000ffff0d7224 */ /* 0x000fce00078e0005 */
[----:B------:R-:W-:Y:S05]  /*1a9b0*/  WARPSYNC.COLLECTIVE R15, `(.L_x_752) ;  /* 0x000000000f087348 */ /* 0x000fea0003c00000 */
[----:B------:R0:W1:Y:S02]  /*1a9c0*/  SHFL.UP P6, R14, R13, R12, R11 ;  /* 0x0400000c0d0e7389 */ /* 0x00006400000c000b */
[----:B01----:R-:W-:Y:S01]  /*1a9d0*/  ENDCOLLECTIVE ;  /* 0x000000000000791b */ /* 0x003fe20003800000 */
.L_x_752:
[----:B------:R-:W-:Y:S02]  /*1a9e0*/  MOV R12, 0x10 ;  /* 0x00000010000c7802 */ /* 0x000fe40000000f00 */
[----:B------:R-:W-:-:S05]  /*1a9f0*/  SEL R6, R14, RZ, P4 ;  /* 0x000000ff0e067207 */ /* 0x000fca0002000000 */
[----:B------:R-:W-:-:S04]  /*1aa00*/  IMAD.IADD R6, R5, 0x1, R6 ;  /* 0x0000000105067824 */ /* 0x000fc800078e0206 */
[----:B------:R-:W-:-:S07]  /*1aa10*/  IMAD.MOV.U32 R13, RZ, RZ, R6 ;  /* 0x000000ffff0d7224 */ /* 0x000fce00078e0006 */
[----:B------:R-:W-:Y:S05]  /*1aa20*/  WARPSYNC.COLLECTIVE R15, `(.L_x_753) ;  /* 0x000000000f087348 */ /* 0x000fea0003c00000 */
[----:B------:R0:W1:Y:S02]  /*1aa30*/  SHFL.UP P6, R14, R13, R12, R11 ;  /* 0x0400000c0d0e7389 */ /* 0x00006400000c000b */
[----:B01----:R-:W-:Y:S01]  /*1aa40*/  ENDCOLLECTIVE ;  /* 0x000000000000791b */ /* 0x003fe20003800000 */
.L_x_753:
        /* <DEDUP_REMOVED lines=8> */
.L_x_754:
[----:B------:R-:W-:Y:S05]  /*1aad0*/  BRA `(.L_x_755) ;  /* 0xffffffcc00887947 */ /* 0x000fea000383ffff */
.L_x_643:
[----:B------:R-:W-:Y:S01]  /*1aae0*/  BSSY B0, `(.L_x_756) ;  /* 0x0000006000007945 */ /* 0x000fe20003800000 */
[----:B------:R-:W-:Y:S01]  /*1aaf0*/  PLOP3.LUT P6, PT, P6, PT, PT, 0x8, 0x0 ;  /* 0x000000000000781c */ /* 0x000fe200037ce170 */
[----:B------:R-:W-:-:S12]  /*1ab00*/  IMAD.MOV.U32 R15, RZ, RZ, -0x1 ;  /* 0xffffffffff0f7424 */ /* 0x000fd800078e00ff */
[----:B0-----:R-:W-:Y:S05]  /*1ab10*/  WARPSYNC.COLLECTIVE R15, `(.L_x_757) ;  /* 0x000000000f087348 */ /* 0x001fea0003c00000 */
[----:B------:R-:W-:Y:S01]  /*1ab20*/  VOTE.ANY R14, PT, P6 ;  /* 0x00000000000e7806 */ /* 0x000fe200030e0100 */
[----:B0-----:R-:W-:Y:S06]  /*1ab30*/  ENDCOLLECTIVE ;  /* 0x000000000000791b */ /* 0x001fec0003800000 */
.L_x_757:
[----:B------:R-:W-:Y:S05]  /*1ab40*/  BSYNC B0 ;  /* 0x0000000000007941 */ /* 0x000fea0003800000 */
.L_x_756:
[----:B------:R-:W-:Y:S01]  /*1ab50*/  MOV R6, R14 ;  /* 0x0000000e00067202 */ /* 0x000fe20000000f00 */
[----:B------:R-:W-:Y:S01]  /*1ab60*/  IMAD.MOV.U32 R13, RZ, RZ, R2 ;  /* 0x000000ffff0d7224 */ /* 0x000fe200078e0002 */
[----:B------:R-:W-:Y:S01]  /*1ab70*/  MOV R11, 0x1f ;  /* 0x0000001f000b7802 */ /* 0x000fe20000000f00 */
[----:B------:R-:W-:Y:S01]  /*1ab80*/  IMAD.MOV.U32 R15, RZ, RZ, -0x1 ;  /* 0xffffffffff0f7424 */ /* 0x000fe200078e00ff */
[----:B------:R-:W0:Y:S02]  /*1ab90*/  POPC R4, R6 ;  /* 0x0000000600047309 */ /* 0x000e240000000000 */
[----:B0-----:R-:W-:-:S07]  /*1aba0*/  IMAD.MOV.U32 R12, RZ, RZ, R4 ;  /* 0x000000ffff0c7224 */ /* 0x001fce00078e0004 */
[----:B------:R-:W-:Y:S05]  /*1abb0*/  WARPSYNC.COLLECTIVE R15, `(.L_x_758) ;  /* 0x000000000f087348 */ /* 0x000fea0003c00000 */
[----:B------:R0:W1:Y:S02]  /*1abc0*/  SHFL.IDX P6, R14, R13, R12, R11 ;  /* 0x0000000c0d0e7389 */ /* 0x00006400000c000b */
[----:B01----:R-:W-:Y:S01]  /*1abd0*/  ENDCOLLECTIVE ;  /* 0x000000000000791b */ /* 0x003fe20003800000 */
.L_x_758:
[----:B------:R-:W-:Y:S01]  /*1abe0*/  IMAD.MOV.U32 R17, RZ, RZ, R14 ;  /* 0x000000ffff117224 */ /* 0x000fe200078e000e */
[----:B------:R-:W-:Y:S06]  /*1abf0*/  BRA `(.L_x_759) ;  /* 0xffffffcc00787947 */ /* 0x000fec000383ffff */
.L_x_645:
[----:B------:R-:W-:Y:S01]  /*1ac00*/  BSSY B0, `(.L_x_760) ;  /* 0x0000007000007945 */ /* 0x000fe20003800000 */
[----:B------:R-:W-:Y:S01]  /*1ac10*/  MOV R13, R3 ;  /* 0x00000003000d7202 */ /* 0x000fe20000000f00 */
[----:B------:R-:W-:Y:S02]  /*1ac20*/  IMAD.MOV.U32 R11, RZ, RZ, 0x1f ;  /* 0x0000001fff0b7424 */ /* 0x000fe400078e00ff */
[----:B------:R-:W-:-:S07]  /*1ac30*/  IMAD.MOV.U32 R15, RZ, RZ, -0x1 ;  /* 0xffffffffff0f7424 */ /* 0x000fce00078e00ff */
[----:B012---:R-:W-:Y:S05]  /*1ac40*/  WARPSYNC.COLLECTIVE R15, `(.L_x_761) ;  /* 0x000000000f087348 */ /* 0x007fea0003c00000 */
[----:B------:R3:W4:Y:S02]  /*1ac50*/  SHFL.IDX P6, R14, R13, R12, R11 ;  /* 0x0000000c0d0e7389 */ /* 0x00072400000c000b */
[----:B01234-:R-:W-:Y:S01]  /*1ac60*/  ENDCOLLECTIVE ;  /* 0x000000000000791b */ /* 0x01ffe20003800000 */
.L_x_761:
[----:B------:R-:W-:Y:S05]  /*1ac70*/  BSYNC B0 ;  /* 0x0000000000007941 */ /* 0x000fea0003800000 */
.L_x_760:
[----:B------:R-:W-:Y:S05]  /*1ac80*/  BRA `(.L_x_644) ;  /* 0xffffffcc00707947 */ /* 0x000fea000383ffff */
.L_x_649:
[----:B0-----:R0:W2:Y:S02]  /*1ac90*/  SYNCS.PHASECHK.TRANS64.TRYWAIT P0, [R9+URZ+0x30820], R0 ;  /* 0x03082000090075a7 */ /* 0x0010a4000800017f */
[----:B--2---:R-:W-:Y:S05]  /*1aca0*/  @!P0 NANOSLEEP.SYNCS 0x989680 ;  /* 0x009896800000895d */ /* 0x004fea0003900000 */
[----:B------:R-:W2:Y:S02]  /*1acb0*/  @!P0 SYNCS.PHASECHK.TRANS64 P0, [R9+URZ+0x30820], R0 ;  /* 0x03082000090085a7 */ /* 0x000ea4000800007f */
[----:B--2---:R-:W-:Y:S05]  /*1acc0*/  @!P0 BRA `(.L_x_649) ;  /* 0xfffffffc00f08947 */ /* 0x004fea000383ffff */
[----:B------:R-:W-:Y:S05]  /*1acd0*/  BRA `(.L_x_762) ;  /* 0xffffffd0005c7947 */ /* 0x000fea000383ffff */
.L_x_650:
[----:B------:R-:W2:Y:S01]  /*1ace0*/  S2R R2, SR_TID.X ;  /* 0x0000000000027919 */ /* 0x000ea20000002100 */
[----:B------:R-:W-:Y:S01]  /*1acf0*/  BSSY B0, `(.L_x_763) ;  /* 0x000000a000007945 */ /* 0x000fe20003800000 */
[----:B------:R-:W-:Y:S01]  /*1ad00*/  IMAD.MOV.U32 R12, RZ, RZ, RZ ;  /* 0x000000ffff0c7224 */ /* 0x000fe200078e00ff */
[----:B------:R-:W-:Y:S01]  /*1ad10*/  MOV R15, 0xffffffff ;  /* 0xffffffff000f7802 */ /* 0x000fe20000000f00 */
[----:B------:R-:W-:Y:S01]  /*1ad20*/  IMAD.MOV.U32 R11, RZ, RZ, 0x1f ;  /* 0x0000001fff0b7424 */ /* 0x000fe200078e00ff */
[----:B--2---:R-:W-:-:S04]  /*1ad30*/  SHF.R.U32.HI R2, RZ, 0x5, R2 ;  /* 0x00000005ff027819 */ /* 0x004fc80000011602 */
[----:B------:R-:W-:-:S04]  /*1ad40*/  LOP3.LUT R2, R2, 0x3, RZ, 0xc0, !PT ;  /* 0x0000000302027812 */ /* 0x000fc800078ec0ff */
[----:B------:R-:W-:-:S07]  /*1ad50*/  MOV R13, R2 ;  /* 0x00000002000d7202 */ /* 0x000fce0000000f00 */
[----:B01--4-:R-:W-:Y:S05]  /*1ad60*/  WARPSYNC.COLLECTIVE R15, `(.L_x_764) ;  /* 0x000000000f087348 */ /* 0x013fea0003c00000 */
[----:B------:R2:W3:Y:S02]  /*1ad70*/  SHFL.IDX P6, R14, R13, R12, R11 ;  /* 0x0000000c0d0e7389 */ /* 0x0004e400000c000b */
[----:B01234-:R-:W-:Y:S01]  /*1ad80*/  ENDCOLLECTIVE ;  /* 0x000000000000791b */ /* 0x01ffe20003800000 */
.L_x_764:
[----:B------:R-:W-:Y:S05]  /*1ad90*/  BSYNC B0 ;  /* 0x0000000000007941 */ /* 0x000fea0003800000 */
.L_x_763:
[----:B------:R-:W-:Y:S05]  /*1ada0*/  BRA `(.L_x_765) ;  /* 0xffffffd000447947 */ /* 0x000fea000383ffff */
.L_x_651:
[----:B------:R-:W-:Y:S01]  /*1adb0*/  BSSY B0, `(.L_x_766) ;  /* 0x0000006000007945 */ /* 0x000fe20003800000 */
[----:B------:R-:W-:-:S07]  /*1adc0*/  IMAD.MOV.U32 R15, RZ, RZ, -0x1 ;  /* 0xffffffffff0f7424 */ /* 0x000fce00078e00ff */
[----:B01--4-:R-:W-:Y:S05]  /*1add0*/  WARPSYNC.COLLECTIVE R15, `(.L_x_767) ;  /* 0x000000000f0c7348 */ /* 0x013fea0003c00000 */
[----:B------:R-:W-:Y:S02]  /*1ade0*/  ELECT P6, UR62, PT ;  /* 0x00000000003e782f */ /* 0x000fe400038c0000 */
[----:B------:R-:W-:Y:S01]  /*1adf0*/  MOV R14, UR62 ;  /* 0x0000003e000e7c02 */ /* 0x000fe20008000f00 */
[----:B01--4-:R-:W-:Y:S10]  /*1ae00*/  ENDCOLLECTIVE ;  /* 0x000000000000791b */ /* 0x013ff40003800000 */
.L_x_767:
[----:B------:R-:W-:Y:S05]  /*1ae10*/  BSYNC B0 ;  /* 0x0000000000007941 */ /* 0x000fea0003800000 */
.L_x_766:
[----:B------:R-:W-:Y:S05]  /*1ae20*/  BRA `(.L_x_768) ;  /* 0xffffffd000387947 */ /* 0x000fea000383ffff */
.L_x_653:
[----:B0-----:R0:W2:Y:S02]  /*1ae30*/  SYNCS.PHASECHK.TRANS64.TRYWAIT P0, [R5+URZ], R4 ;  /* 0x00000004050075a7 */ /* 0x0010a4000800017f */
[----:B--2---:R-:W-:Y:S05]  /*1ae40*/  @!P0 NANOSLEEP.SYNCS 0x989680 ;  /* 0x009896800000895d */ /* 0x004fea0003900000 */
[----:B------:R-:W2:Y:S02]  /*1ae50*/  @!P0 SYNCS.PHASECHK.TRANS64 P0, [R5+URZ], R4 ;  /* 0x00000004050085a7 */ /* 0x000ea4000800007f */
[----:B--2---:R-:W-:Y:S05]  /*1ae60*/  @!P0 BRA `(.L_x_653) ;  /* 0xfffffffc00f08947 */ /* 0x004fea000383ffff */
[----:B------:R-:W-:Y:S05]  /*1ae70*/  BRA `(.L_x_769) ;  /* 0xffffffd0006c7947 */ /* 0x000fea000383ffff */
.L_x_654:
[----:B--2---:R2:W3:Y:S02]  /*1ae80*/  SYNCS.PHASECHK.TRANS64.TRYWAIT P0, [R3+URZ], R2 ;  /* 0x00000002030075a7 */ /* 0x0044e4000800017f */
[----:B---3--:R-:W-:Y:S05]  /*1ae90*/  @!P0 NANOSLEEP.SYNCS 0x989680 ;  /* 0x009896800000895d */ /* 0x008fea0003900000 */
[----:B------:R-:W3:Y:S02]  /*1aea0*/  @!P0 SYNCS.PHASECHK.TRANS64 P0, [R3+URZ], R2 ;  /* 0x00000002030085a7 */ /* 0x000ee4000800007f */
[----:B---3--:R-:W-:Y:S05]  /*1aeb0*/  @!P0 BRA `(.L_x_654) ;  /* 0xfffffffc00f08947 */ /* 0x008fea000383ffff */
[----:B------:R-:W-:Y:S05]  /*1aec0*/  BRA `(.L_x_770) ;  /* 0xffffffd000607947 */ /* 0x000fea000383ffff */
.L_x_656:
[----:B---3--:R3:W0:Y:S02]  /*1aed0*/  SYNCS.PHASECHK.TRANS64.TRYWAIT P0, [R23+URZ], R4 ;  /* 0x00000004170075a7 */ /* 0x008624000800017f */
[----:B0-----:R-:W-:Y:S05]  /*1aee0*/  @!P0 NANOSLEEP.SYNCS 0x989680 ;  /* 0x009896800000895d */ /* 0x001fea0003900000 */
[----:B------:R-:W0:Y:S02]  /*1aef0*/  @!P0 SYNCS.PHASECHK.TRANS64 P0, [R23+URZ], R4 ;  /* 0x00000004170085a7 */ /* 0x000e24000800007f */
[----:B0-----:R-:W-:Y:S05]  /*1af00*/  @!P0 BRA `(.L_x_656) ;  /* 0xfffffffc00f08947 */ /* 0x001fea000383ffff */
[----:B------:R-:W-:Y:S05]  /*1af10*/  BRA `(.L_x_771) ;  /* 0xffffffd000647947 */ /* 0x000fea000383ffff */
.L_x_772:
        /* <DEDUP_REMOVED lines=14> */
.L_x_2642:


//--------------------- .text._ZN7cutlass13device_kernelIN5flash11enable_sm90INS1_16FlashAttnFwdSm90INS1_25CollectiveMainloopFwdSm90ILi2EN4cute5tupleIJNS5_1CILi1EEES8_S8_EEENS6_IJNS7_ILi192EEENS7_ILi128EEENS7_ILi64EEEEEELi64ENS_6half_tEfNS_4arch4Sm90ELb0ELb1ELb1ELb0ELb0ELb0ELb0ELb1ELb1ELb1ELb0ELb0EEENS1_21CollectiveEpilogueFwdINS6_IJSA_SC_SB_EEES9_SE_SG_Li384ELb0ELb1ELb0ELb0EEENS1_30DynamicPersistentTileSchedulerILi384ELi128ELb0ELb1ELb1EEEEEEEEEvNT_6ParamsE --------------------------
	.section	.text._ZN7cutlass13device_kernelIN5flash11enable_sm90INS1_16FlashAttnFwdSm90INS1_25CollectiveMainloopFwdSm90ILi2EN4cute5tupleIJNS5_1CILi1EEES8_S8_EEENS6_IJNS7_ILi192EEENS7_ILi128EEENS7_ILi64EEEEEELi64ENS_6half_tEfNS_4arch4Sm90ELb0ELb1ELb1ELb0ELb0ELb0ELb0ELb1ELb1ELb1ELb0ELb0EEENS1_21CollectiveEpilogueFwdINS6_IJSA_SC_SB_EEES9_SE_SG_Li384ELb0ELb1ELb0ELb0EEENS1_30DynamicPersistentTileSchedulerILi384ELi128ELb0ELb1ELb1EEEEEEEEEvNT_6ParamsE,"ax",@progbits
	.align	128
.text._ZN7cutlass13device_kernelIN5flash11enable_sm90INS1_16FlashAttnFwdSm90INS1_25CollectiveMainloopFwdSm90ILi2EN4cute5tupleIJNS5_1CILi1EEES8_S8_EEENS6_IJNS7_ILi192EEENS7_ILi128EEENS7_ILi64EEEEEELi64ENS_6half_tEfNS_4arch4Sm90ELb0ELb1ELb1ELb0ELb0ELb0ELb0ELb1ELb1ELb1ELb0ELb0EEENS1_21CollectiveEpilogueFwdINS6_IJSA_SC_SB_EEES9_SE_SG_Li384ELb0ELb1ELb0ELb0EEENS1_30DynamicPersistentTileSchedulerILi384ELi128ELb0ELb1ELb1EEEEEEEEEvNT_6ParamsE:
        .type           _ZN7cutlass13device_kernelIN5flash11enable_sm90INS1_16FlashAttnFwdSm90INS1_25CollectiveMainloopFwdSm90ILi2EN4cute5tupleIJNS5_1CILi1EEES8_S8_EEENS6_IJNS7_ILi192EEENS7_ILi128EEENS7_ILi64EEEEEELi64ENS_6half_tEfNS_4arch4Sm90ELb0ELb1ELb1ELb0ELb0ELb0ELb0ELb1ELb1ELb1ELb0ELb0EEENS1_21CollectiveEpilogueFwdINS6_IJSA_SC_SB_EEES9_SE_SG_Li384ELb0ELb1ELb0ELb0EEENS1_30DynamicPersistentTileSchedulerILi384ELi128ELb0ELb1ELb1EEEEEEEEEvNT_6ParamsE,@function
        .size           _ZN7cutlass13device_kernelIN5flash11enable_sm90INS1_16FlashAttnFwdSm90INS1_25CollectiveMainloopFwdSm90ILi2EN4cute5tupleIJNS5_1CILi1EEES8_S8_EEENS6_IJNS7_ILi192EEENS7_ILi128EEENS7_ILi64EEEEEELi64ENS_6half_tEfNS_4arch4Sm90ELb0ELb1ELb1ELb0ELb0ELb0ELb0ELb1ELb1ELb1ELb0ELb0EEENS1_21CollectiveEpilogueFwdINS6_IJSA_SC_SB_EEES9_SE_SG_Li384ELb0ELb1ELb0ELb0EEENS1_30DynamicPersistentTileSchedulerILi384ELi128ELb0ELb1ELb1EEEEEEEEEvNT_6ParamsE,(.L_x_2643 - _ZN7cutlass13device_kernelIN5flash11enable_sm90INS1_16FlashAttnFwdSm90INS1_25CollectiveMainloopFwdSm90ILi2EN4cute5tupleIJNS5_1CILi1EEES8_S8_EEENS6_IJNS7_ILi192EEENS7_ILi128EEENS7_ILi64EEEEEELi64ENS_6half_tEfNS_4arch4Sm90ELb0ELb1ELb1ELb0ELb0ELb0ELb0ELb1ELb1ELb1ELb0ELb0EEENS1_21CollectiveEpilogueFwdINS6_IJSA_SC_SB_EEES9_SE_SG_Li384ELb0ELb1ELb0ELb0EEENS1_30DynamicPersistentTileSchedulerILi384ELi128ELb0ELb1ELb1EEEEEEEEEvNT_6ParamsE)
        .other          _ZN7cutlass13device_kernelIN5flash11enable_sm90INS1_16FlashAttnFwdSm90INS1_25CollectiveMainloopFwdSm90ILi2EN4cute5tupleIJNS5_1CILi1EEES8_S8_EEENS6_IJNS7_ILi192EEENS7_ILi128EEENS7_ILi64EEEEEELi64ENS_6half_tEfNS_4arch4Sm90ELb0ELb1ELb1ELb0ELb0ELb0ELb0ELb1ELb1ELb1ELb0ELb0EEENS1_21CollectiveEpilogueFwdINS6_IJSA_SC_SB_EEES9_SE_SG_Li384ELb0ELb1ELb0ELb0EEENS1_30DynamicPersistentTileSchedulerILi384ELi128ELb0ELb1ELb1EEEEEEEEEvNT_6ParamsE,@"STO_CUDA_ENTRY STV_DEFAULT"
_ZN7cutlass13device_kernelIN5flash11enable_sm90INS1_16FlashAttnFwdSm90INS1_25CollectiveMainloopFwdSm90ILi2EN4cute5tupleIJNS5_1CILi1EEES8_S8_EEENS6_IJNS7_ILi192EEENS7_ILi128EEENS7_ILi64EEEEEELi64ENS_6half_tEfNS_4arch4Sm90ELb0ELb1ELb1ELb0ELb0ELb0ELb0ELb1ELb1ELb1ELb0ELb0EEENS1_21CollectiveEpilogueFwdINS6_IJSA_SC_SB_EEES9_SE_SG_Li384ELb0ELb1ELb0ELb0EEENS1_30DynamicPersistentTileSchedulerILi384ELi128ELb0ELb1ELb1EEEEEEEEEvNT_6ParamsE:
[----:B------:R-:W0:Y:S01]  /*0000*/  LDC R1, c[0x0][0x28] ;  /* 0x00000a00ff017b82 */ /* 0x000e220000000800 */
[----:B------:R-:W1:Y:S01]  /*0010*/  S2R R3, SR_TID.X ;  /* 0x0000000000037919 */ /* 0x000e620000002100 */
[----:B------:R-:W-:Y:S01]  /*0020*/  ELECT P0, URZ, PT ;  /* 0x00000000003f782f */ /* 0x000fe20003800000 */
[----:B------:R-:W-:Y:S01]  /*0030*/  BSSY B0, `(.L_x_773) ;  /* 0x000000e000007945 */ /* 0x000fe20003800000 */
[--C-:B-1----:R-:W-:Y:S02]  /*0040*/  SHF.R.U32.HI R0, RZ, 0x5, R3.reuse ;  /* 0x00000005ff007819 */ /* 0x102fe40000011603 */
[----:B------:R-:W-:-:S03]  /*0050*/  SHF.R.U32.HI R23, RZ, 0x7, R3 ;  /* 0x00000007ff177819 */ /* 0x000fc60000011603 */
[----:B------:R-:W1:Y:S02]  /*0060*/  SHFL.IDX PT, R2, R0, RZ, 0x1f ;  /* 0x00001fff00027589 */ /* 0x000e6400000e0000 */
[----:B-1----:R-:W-:-:S13]  /*0070*/  ISETP.EQ.AND P0, PT, R2, RZ, P0 ;  /* 0x000000ff0200720c */ /* 0x002fda0000702270 */
[----:B0-----:R-:W-:Y:S05]  /*0080*/  @!P0 BRA `(.L_x_774) ;  /* 0x0000000000208947 */ /* 0x001fea0003800000 */
        /* <DEDUP_REMOVED lines=8> */
.L_x_774:
[----:B------:R-:W-:Y:S05]  /*0110*/  BSYNC B0 ;  /* 0x0000000000007941 */ /* 0x000fea0003800000 */
.L_x_773:
        /* <DEDUP_REMOVED lines=41> */
.L_x_775:
        /* <DEDUP_REMOVED lines=22> */
.L_x_776:
        /* <DEDUP_REMOVED lines=18> */
.L_x_777:
        /* <DEDUP_REMOVED lines=22> */
.L_x_778:
        /* <DEDUP_REMOVED lines=22> */
.L_x_779:
[----:B------:R-:W-:Y:S01]  /*08f0*/  PLOP3.LUT P0, PT, PT, PT, UP0, 0x80, 0x0 ;  /* 0x000000000000781c */ /* 0x000fe20003f0f008 */
[----:B------:R-:W-:Y:S01]  /*0900*/  UMOV UR38, 0x1 ;  /* 0x0000000100267882 */ /* 0x000fe20000000000 */
[----:B------:R-:W-:Y:S01]  /*0910*/  NOP ;  /* 0x0000000000007918 */ /* 0x000fe20000000000 */
[----:B------:R-:W-:Y:S01]  /*0920*/  USEL UR38, UR38, 0x2, !UP0 ;  /* 0x0000000226267887 */ /* 0x000fe2000c000000 */
[----:B------:R-:W-:Y:S01]  /*0930*/  ULDC.64 UR48, c[0x0][0x208] ;  /* 0x0000820000307ab9 */ /* 0x000fe20000000a00 */
[----:B012-4-:R-:W-:Y:S08]  /*0940*/  BAR.SYNC.DEFER_BLOCKING 0x0 ;  /* 0x0000000000007b1d */ /* 0x017ff00000010000 */
[----:B------:R-:W-:Y:S05]  /*0950*/  @!P0 BRA `(.L_x_780) ;  /* 0x000000f8002c8947 */ /* 0x000fea0003800000 */
.L_x_781:
[----:B------:R-:W-:-:S08]  /*0960*/  NOP ;  /* 0x0000000000007918 */ /* 0x000fd00000000000 */
[----:B------:R-:W0:Y:S02]  /*0970*/  USETMAXREG.TRY_ALLOC.CTAPOOL UP0, 0xa0 ;  /* 0x000000a0000079c8 */ /* 0x000e240008000600 */
[----:B0-----:R-:W-:-:S13]  /*0980*/  PLOP3.LUT P0, PT, PT, PT, UP0, 0x80, 0x0 ;  /* 0x000000000000781c */ /* 0x001fda0003f0f008 */
[----:B------:R-:W-:Y:S05]  /*0990*/  @!P0 BRA `(.L_x_781) ;  /* 0xfffffffc00f08947 */ /* 0x000fea000383ffff */
[----:B------:R-:W0:Y:S01]  /*09a0*/  S2R R2, SR_TID.X ;  /* 0x0000000000027919 */ /* 0x000e220000002100 */
[----:B------:R-:W1:Y:S08]  /*09b0*/  S2UR UR4, SR_CTAID.X ;  /* 0x00000000000479c3 */ /* 0x000e700000002500 */
[----:B------:R-:W-:Y:S08]  /*09c0*/  BAR.ARV 0x4, 0x200 ;  /* 0x0108000000007b1d */ /* 0x000ff00000002000 */
        /* <DEDUP_REMOVED lines=8> */
[----:B------:R-:W-:Y:S01]  /*0a50*/  ULOP3.LUT UR47, UR38, 0x1, URZ, 0xfc, !UPT ;  /* 0x00000001262f7892 */ /* 0x000fe2000f8efc3f */
[----:B------:R-:W-:Y:S01]  /*0a60*/  UMOV UR46, URZ ;  /* 0x0000003f002e7c82 */ /* 0x000fe20008000000 */
[----:B------:R-:W-:Y:S02]  /*0a70*/  UMOV UR36, URZ ;  /* 0x0000003f00247c82 */ /* 0x000fe40008000000 */
[----:B------:R-:W-:Y:S01]  /*0a80*/  SHF.R.S32.HI R0, RZ, 0x1f, R10 ;  /* 0x0000001fff007819 */ /* 0x000fe2000001140a */
[----:B------:R-:W-:-:S03]  /*0a90*/  UMOV UR37, URZ ;  /* 0x0000003f00257c82 */ /* 0x000fc60008000000 */
[CC--:B------:R-:W-:Y:S02]  /*0aa0*/  LEA.HI R154, R0.reuse, R10.reuse, RZ, 0x7 ;  /* 0x0000000a009a7211 */ /* 0x0c0fe400078f38ff */
[CC--:B------:R-:W-:Y:S02]  /*0ab0*/  LEA.HI R3, R0.reuse, R10.reuse, RZ, 0x5 ;  /* 0x0000000a00037211 */ /* 0x0c0fe400078f28ff */
[----:B------:R-:W-:Y:S02]  /*0ac0*/  LEA.HI R2, R0, R10, RZ, 0x4 ;  /* 0x0000000a00027211 */ /* 0x000fe400078f20ff */
[----:B------:R-:W-:Y:S01]  /*0ad0*/  LOP3.LUT R153, R154, 0xffffff80, RZ, 0xc0, !PT ;  /* 0xffffff809a997812 */ /* 0x000fe200078ec0ff */
[----:B------:R-:W-:Y:S01]  /*0ae0*/  IMAD.SHL.U32 R4, R3, 0x20, RZ ;  /* 0x0000002003047824 */ /* 0x000fe200078e00ff */
[----:B------:R-:W-:Y:S02]  /*0af0*/  SHF.R.S32.HI R5, RZ, 0x4, R2 ;  /* 0x00000004ff057819 */ /* 0x000fe40000011402 */
[----:B------:R-:W-:Y:S01]  /*0b00*/  LOP3.LUT R3, R2, 0x3fffff0, RZ, 0xc0, !PT ;  /* 0x03fffff002037812 */ /* 0x000fe200078ec0ff */
[----:B------:R-:W-:Y:S01]  /*0b10*/  IMAD.IADD R153, R10, 0x1, -R153 ;  /* 0x000000010a997824 */ /* 0x000fe200078e0a99 */
[----:B------:R-:W-:-:S02]  /*0b20*/  LEA.HI R2, R2, R5, RZ, 0x1 ;  /* 0x0000000502027211 */ /* 0x000fc400078f08ff */
[----:B------:R-:W-:Y:S01]  /*0b30*/  LOP3.LUT R4, R4, 0xfffffc00, RZ, 0xc0, !PT ;  /* 0xfffffc0004047812 */ /* 0x000fe200078ec0ff */
[----:B------:R-:W-:Y:S01]  /*0b40*/  IMAD.IADD R3, R10, 0x1, -R3 ;  /* 0x000000010a037824 */ /* 0x000fe200078e0a03 */
[----:B------:R-:W-:Y:S02]  /*0b50*/  SHF.R.S32.HI R6, RZ, 0x1f, R153 ;  /* 0x0000001fff067819 */ /* 0x000fe40000011499 */
[----:B------:R-:W-:Y:S01]  /*0b60*/  LOP3.LUT R2, R2, 0x1ffffffe, RZ, 0xc0, !PT ;  /* 0x1ffffffe02027812 */ /* 0x000fe200078ec0ff */
[----:B------:R-:W-:Y:S01]  /*0b70*/  IMAD R3, R3, 0x40, R4 ;  /* 0x0000004003037824 */ /* 0x000fe200078e0204 */
[----:B------:R-:W-:Y:S02]  /*0b80*/  LEA.HI R4, R6, R153, RZ, 0x2 ;  /* 0x0000009906047211 */ /* 0x000fe400078f10ff */
[----:B------:R-:W-:Y:S01]  /*0b90*/  LEA.HI R7, R0, R10, RZ, 0x2 ;  /* 0x0000000a00077211 */ /* 0x000fe200078f10ff */
[----:B------:R-:W-:Y:S01]  /*0ba0*/  IMAD.IADD R2, R5, 0x1, -R2 ;  /* 0x0000000105027824 */ /* 0x000fe200078e0a02 */
[----:B------:R-:W-:-:S02]  /*0bb0*/  SHF.R.S32.HI R5, RZ, 0x2, R4 ;  /* 0x00000002ff057819 */ /* 0x000fc40000011404 */
[----:B------:R-:W-:Y:S01]  /*0bc0*/  SHF.R.S32.HI R8, RZ, 0x1f, R4 ;  /* 0x0000001fff087819 */ /* 0x000fe20000011404 */
[----:B------:R-:W-:Y:S01]  /*0bd0*/  IMAD R156, R2, 0x8, R3 ;  /* 0x00000008029c7824 */ /* 0x000fe200078e0203 */
[----:B------:R-:W-:Y:S02]  /*0be0*/  SHF.R.S32.HI R154, RZ, 0x7, R154 ;  /* 0x00000007ff9a7819 */ /* 0x000fe4000001149a */
[----:B------:R-:W-:Y:S02]  /*0bf0*/  LOP3.LUT R7, R7, 0xfffffffc, RZ, 0xc0, !PT ;  /* 0xfffffffc07077812 */ /* 0x000fe400078ec0ff */
[----:B------:R-:W-:Y:S01]  /*0c00*/  LEA.HI R8, R8, R5, RZ, 0x3 ;  /* 0x0000000508087211 */ /* 0x000fe200078f18ff */
[----:B------:R-:W-:Y:S01]  /*0c10*/  IMAD.HI R2, R154, 0x55555556, RZ ;  /* 0x555555569a027827 */ /* 0x000fe200078e02ff */
[----:B------:R-:W-:Y:S02]  /*0c20*/  LEA.HI R0, R0, R10, RZ, 0x3 ;  /* 0x0000000a00007211 */ /* 0x000fe400078f18ff */
[----:B------:R-:W-:Y:S01]  /*0c30*/  LOP3.LUT R8, R8, 0xfffffff8, RZ, 0xc0, !PT ;  /* 0xfffffff808087812 */ /* 0x000fe200078ec0ff */
[----:B------:R-:W-:Y:S01]  /*0c40*/  IMAD.IADD R7, R10, 0x1, -R7 ;  /* 0x000000010a077824 */ /* 0x000fe200078e0a07 */
[----:B------:R-:W-:-:S02]  /*0c50*/  LEA.HI R6, R6, R153, RZ, 0x5 ;  /* 0x0000009906067211 */ /* 0x000fc400078f28ff */
[----:B------:R-:W-:Y:S01]  /*0c60*/  LOP3.LUT R18, R0, 0xfffffff8, RZ, 0xc0, !PT ;  /* 0xfffffff800127812 */ /* 0x000fe200078ec0ff */
[----:B------:R-:W-:Y:S01]  /*0c70*/  IMAD.IADD R5, R5, 0x1, -R8 ;  /* 0x0000000105057824 */ /* 0x000fe200078e0a08 */
[----:B------:R-:W-:Y:S02]  /*0c80*/  LEA.HI R9, R7, R7, RZ, 0x1 ;  /* 0x0000000707097211 */ /* 0x000fe400078f08ff */
[----:B------:R-:W-:Y:S01]  /*0c90*/  LEA.HI R3, R2, R2, RZ, 0x1 ;  /* 0x0000000202037211 */ /* 0x000fe200078f08ff */
[----:B------:R-:W-:Y:S01]  /*0ca0*/  IMAD.IADD R18, R10, 0x1, -R18 ;  /* 0x000000010a127824 */ /* 0x000fe200078e0a12 */
[----:B------:R-:W-:Y:S02]  /*0cb0*/  SHF.R.S32.HI R6, RZ, 0x5, R6 ;  /* 0x00000005ff067819 */ /* 0x000fe40000011406 */
[----:B------:R-:W-:Y:S01]  /*0cc0*/  LOP3.LUT R2, R9, 0x1ffffffe, RZ, 0xc0, !PT ;  /* 0x1ffffffe09027812 */ /* 0x000fe200078ec0ff */
[----:B------:R-:W-:Y:S01]  /*0cd0*/  IMAD R3, R3, -0x3, R154 ;  /* 0xfffffffd03037824 */ /* 0x000fe200078e029a */
[----:B------:R-:W-:Y:S01]  /*0ce0*/  LOP3.LUT R16, R4, 0x7ffffffc, RZ, 0xc0, !PT ;  /* 0x7ffffffc04107812 */ /* 0x000fe200078ec0ff */
[----:B------:R-:W-:Y:S01]  /*0cf0*/  IMAD R6, R6, 0x10, R5 ;  /* 0x0000001006067824 */ /* 0x000fe200078e0205 */
[----:B------:R-:W-:Y:S01]  /*0d00*/  SHF.R.S32.HI R152, RZ, 0x3, R0 ;  /* 0x00000003ff987819 */ /* 0x000fe20000011400 */
[----:B------:R-:W-:-:S02]  /*0d10*/  IMAD.SHL.U32 R19, R18, 0x8, RZ ;  /* 0x0000000812137824 */ /* 0x000fc400078e00ff */
[----:B------:R-:W-:Y:S02]  /*0d20*/  IMAD.IADD R2, R7, 0x1, -R2 ;  /* 0x0000000107027824 */ /* 0x000fe400078e0a02 */
[----:B------:R-:W-:Y:S01]  /*0d30*/  IMAD R155, R3, 0x40, R6 ;  /* 0x00000040039b7824 */ /* 0x000fe200078e0206 */
[----:B------:R-:W-:Y:S01]  /*0d40*/  SHF.R.S32.HI R157, RZ, 0x1f, R19 ;  /* 0x0000001fff9d7819 */ /* 0x000fe20000011413 */
[----:B------:R-:W-:Y:S02]  /*0d50*/  IMAD.IADD R16, R153, 0x1, -R16 ;  /* 0x0000000199107824 */ /* 0x000fe400078e0a10 */
[----:B------:R-:W-:-:S07]  /*0d60*/  IMAD R17, R2, 0x8, R155 ;  /* 0x0000000802117824 */ /* 0x000fce00078e029b */
.L_x_866:
[----:B------:R-:W-:Y:S01]  /*0d70*/  ULDC UR5, c[0x0][0xc60] ;  /* 0x0003180000057ab9 */ /* 0x000fe20000000800 */
[----:B------:R-:W-:Y:S01]  /*0d80*/  UMOV UR8, UR4 ;  /* 0x0000000400087c82 */ /* 0x000fe20008000000 */
[----:B------:R-:W-:-:S11]  /*0d90*/  UISETP.NE.AND UP0, UPT, UR5, 0x1, UPT ;  /* 0x000000010500788c */ /* 0x000fd6000bf05270 */
[----:B------:R-:W-:Y:S01]  /*0da0*/  @UP0 ULDC UR6, c[0x0][0xc64] ;  /* 0x0003190000060ab9 */ /* 0x000fe20000000800 */
[----:B------:R-:W-:Y:S01]  /*0db0*/  @UP0 ULDC UR9, c[0x0][0xc68] ;  /* 0x00031a0000090ab9 */ /* 0x000fe20000000800 */
[----:B------:R-:W-:-:S04]  /*0dc0*/  UIMAD.WIDE.U32 UR6, UR4, UR6, URZ ;  /* 0x00000006040672a5 */ /* 0x000fc8000f8e003f */
[----:B------:R-:W-:-:S03]  /*0dd0*/  @UP0 USHF.R.U32.HI UR8, URZ, UR9, UR7 ;  /* 0x000000093f080299 */ /* 0x000fc60008011607 */
[----:B------:R-:W-:Y:S02]  /*0de0*/  ULDC UR6, c[0x0][0xc78] ;  /* 0x00031e0000067ab9 */ /* 0x000fe40000000800 */
[----:B------:R-:W-:Y:S02]  /*0df0*/  UISETP.GE.AND UP0, UPT, UR8, UR6, UPT ;  /* 0x000000060800728c */ /* 0x000fe4000bf06270 */
[----:B------:R-:W-:-:S04]  /*0e00*/  UIADD3 UR6, -UR8, URZ, URZ ;  /* 0x0000003f08067290 */ /* 0x000fc8000fffe13f */
[----:B------:R-:W-:Y:S01]  /*0e10*/  PLOP3.LUT P0, PT, PT, PT, UP0, 0x80, 0x0 ;  /* 0x000000000000781c */ /* 0x000fe20003f0f008 */
[----:B------:R-:W-:-:S12]  /*0e20*/  UIMAD UR9, UR5, UR6, UR4 ;  /* 0x00000006050972a4 */ /* 0x000fd8000f8e0204 */
[----:B012--5:R-:W-:Y:S05]  /*0e30*/  @!P0 BRA `(.L_x_782) ;  /* 0x0000000000208947 */ /* 0x027fea0003800000 */
[----:B------:R-:W-:Y:S01]  /*0e40*/  ULDC UR7, c[0x0][0xc6c] ;  /* 0x00031b0000077ab9 */ /* 0x000fe20000000800 */
[----:B------:R-:W-:Y:S01]  /*0e50*/  UMOV UR6, UR9 ;  /* 0x0000000900067c82 */ /* 0x000fe20008000000 */
[----:B------:R-:W-:-:S11]  /*0e60*/  UISETP.NE.AND UP0, UPT, UR7, 0x1, UPT ;  /* 0x000000010700788c */ /* 0x000fd6000bf05270 */
[----:B------:R-:W-:Y:S02]  /*0e70*/  @UP0 ULDC.64 UR10, c[0x0][0xc70] ;  /* 0x00031c00000a0ab9 */ /* 0x000fe40000000a00 */
[----:B------:R-:W-:-:S04]  /*0e80*/  UIMAD.WIDE.U32 UR4, UR9, UR10, URZ ;  /* 0x0000000a090472a5 */ /* 0x000fc8000f8e003f */
[----:B------:R-:W-:-:S04]  /*0e90*/  @UP0 USHF.R.U32.HI UR6, URZ, UR11, UR5 ;  /* 0x0000000b3f060299 */ /* 0x000fc80008011605 */
[----:B------:R-:W-:Y:S01]  /*0ea0*/  UIMAD UR4, UR6, UR7, URZ ;  /* 0x00000007060472a4 */ /* 0x000fe2000f8e023f */
[----:B------:R-:W-:Y:S11]  /*0eb0*/  BRA `(.L_x_783) ;  /* 0x00000000001c7947 */ /* 0x000ff60003800000 */
.L_x_782:
[----:B------:R-:W-:Y:S01]  /*0ec0*/  ULDC UR7, c[0x0][0xc54] ;  /* 0x0003150000077ab9 */ /* 0x000fe20000000800 */
[----:B------:R-:W-:Y:S01]  /*0ed0*/  UMOV UR6, UR9 ;  /* 0x0000000900067c82 */ /* 0x000fe20008000000 */
[----:B------:R-:W-:-:S11]  /*0ee0*/  UISETP.NE.AND UP0, UPT, UR7, 0x1, UPT ;  /* 0x000000010700788c */ /* 0x000fd6000bf05270 */
[----:B------:R-:W-:Y:S02]  /*0ef0*/  @UP0 ULDC.64 UR10, c[0x0][0xc58] ;  /* 0x00031600000a0ab9 */ /* 0x000fe40000000a00 */
[----:B------:R-:W-:-:S04]  /*0f00*/  UIMAD.WIDE.U32 UR4, UR9, UR10, URZ ;  /* 0x0000000a090472a5 */ /* 0x000fc8000f8e003f */
[----:B------:R-:W-:-:S04]  /*0f10*/  @UP0 USHF.R.U32.HI UR6, URZ, UR11, UR5 ;  /* 0x0000000b3f060299 */ /* 0x000fc80008011605 */
[----:B------:R-:W-:-:S12]  /*0f20*/  UIMAD UR4, UR6, UR7, URZ ;  /* 0x00000007060472a4 */ /* 0x000fd8000f8e023f */
.L_x_783:
[----:B------:R-:W-:Y:S01]  /*0f30*/  ULOP3.LUT UR6, URZ, UR6, URZ, 0x33, !UPT ;  /* 0x000000063f067292 */ /* 0x000fe2000f8e333f */
[----:B------:R-:W-:Y:S01]  /*0f40*/  ULDC UR7, c[0x0][0x448] ;  /* 0x0001120000077ab9 */ /* 0x000fe20000000800 */
[----:B------:R-:W-:Y:S01]  /*0f50*/  ULDC UR5, c[0x0][0xc3c] ;  /* 0x00030f0000057ab9 */ /* 0x000fe20000000800 */
[----:B------:R-:W-:Y:S02]  /*0f60*/  UISETP.NE.AND UP1, UPT, UR7, 0x1, UPT ;  /* 0x000000010700788c */ /* 0x000fe4000bf25270 */
[----:B------:R-:W-:Y:S01]  /*0f70*/  UIADD3 UR6, UR6, UR5, URZ ;  /* 0x0000000506067290 */ /* 0x000fe2000fffe03f */
[----:B------:R-:W-:Y:S01]  /*0f80*/  ULDC.64 UR10, c[0x0][0x418] ;  /* 0x00010600000a7ab9 */ /* 0x000fe20000000a00 */
[----:B------:R-:W-:Y:S01]  /*0f90*/  UIADD3 UR4, UR9, -UR4, URZ ;  /* 0x8000000409047290 */ /* 0x000fe2000fffe03f */
[----:B------:R-:W-:Y:S01]  /*0fa0*/  ULDC UR42, c[0x0][0xc48] ;  /* 0x00031200002a7ab9 */ /* 0x000fe20000000800 */
[----:B------:R-:W-:Y:S02]  /*0fb0*/  UISETP.NE.U32.AND UP0, UPT, UR10, URZ, UPT ;  /* 0x0000003f0a00728c */ /* 0x000fe4000bf05070 */
[----:B------:R-:W-:-:S02]  /*0fc0*/  UIMAD UR39, UR6, 0xc0, URZ ;  /* 0x000000c0062778a4 */ /* 0x000fc4000f8e023f */
[----:B------:R-:W-:Y:S01]  /*0fd0*/  UISETP.NE.AND UP2, UPT, UR42, 0x1, UPT ;  /* 0x000000012a00788c */ /* 0x000fe2000bf45270 */
[----:B------:R-:W-:Y:S01]  /*0fe0*/  ULDC UR13, c[0x0][0xc54] ;  /* 0x00031500000d7ab9 */ /* 0x000fe20000000800 */
[----:B------:R-:W-:Y:S02]  /*0ff0*/  UISETP.NE.AND.EX UP0, UPT, UR11, URZ, UPT, UP0 ;  /* 0x0000003f0b00728c */ /* 0x000fe4000bf05300 */
[----:B------:R-:W-:Y:S02]  /*1000*/  UIADD3 UR10, UR39, 0xbf, URZ ;  /* 0x000000bf270a7890 */ /* 0x000fe4000fffe03f */
[----:B------:R-:W-:Y:S01]  /*1010*/  UIMAD UR13, UR8, UR13, UR4 ;  /* 0x0000000d080d72a4 */ /* 0x000fe2000f8e0204 */
[----:B------:R-:W-:Y:S01]  /*1020*/  ULDC UR41, c[0x0][0x424] ;  /* 0x0001090000297ab9 */ /* 0x000fe20000000800 */
[----:B------:R-:W-:Y:S01]  /*1030*/  ULDC UR50, c[0x0][0x288] ;  /* 0x0000a20000327ab9 */ /* 0x000fe20000000800 */
[----:B------:R-:W-:Y:S01]  /*1040*/  ULDC.64 UR4, c[0x0][0x9e0] ;  /* 0x0002780000047ab9 */ /* 0x000fe20000000a00 */
[----:B------:R-:W-:Y:S01]  /*1050*/  @UP1 ULDC UR8, c[0x0][0x44c] ;  /* 0x0001130000081ab9 */ /* 0x000fe20000000800 */
[----:B------:R-:W-:-:S02]  /*1060*/  UIADD3 UR11, -UR50, 0x1, URZ ;  /* 0x00000001320b7890 */ /* 0x000fc4000fffe13f */
[----:B------:R-:W-:Y:S02]  /*1070*/  UISETP.GE.AND UP3, UPT, UR5, 0x1, UPT ;  /* 0x000000010500788c */ /* 0x000fe4000bf66270 */
[----:B------:R-:W-:Y:S02]  /*1080*/  USEL UR41, UR41, 0x1, UP0 ;  /* 0x0000000129297887 */ /* 0x000fe40008000000 */
[----:B------:R-:W-:Y:S01]  /*1090*/  UIMAD.WIDE.U32 UR8, UR10, UR8, URZ ;  /* 0x000000080a0872a5 */ /* 0x000fe2000f8e003f */
[----:B------:R-:W-:Y:S01]  /*10a0*/  ULDC UR12, c[0x0][0x2f0] ;  /* 0x0000bc00000c7ab9 */ /* 0x000fe20000000800 */
[----:B------:R-:W-:Y:S01]  /*10b0*/  @UP1 ULDC UR15, c[0x0][0x450] ;  /* 0x00011400000f1ab9 */ /* 0x000fe20000000800 */
[----:B------:R-:W-:Y:S01]  /*10c0*/  @UP2 ULDC UR6, c[0x0][0xc4c] ;  /* 0x0003130000062ab9 */ /* 0x000fe20000000800 */
[----:B------:R-:W-:Y:S01]  /*10d0*/  UIMAD UR11, UR41, UR12, UR11 ;  /* 0x0000000c290b72a4 */ /* 0x000fe2000f8e020b */
[----:B------:R-:W-:Y:S01]  /*10e0*/  PLOP3.LUT P1, PT, PT, PT, UP3, 0x80, 0x0 ;  /* 0x000000000000781c */ /* 0x000fe20003f2f038 */
[----:B------:R-:W-:-:S02]  /*10f0*/  @UP1 USHF.R.U32.HI UR10, URZ, UR15, UR9 ;  /* 0x0000000f3f0a1299 */ /* 0x000fc40008011609 */
[----:B------:R-:W-:Y:S01]  /*1100*/  UIMAD.WIDE.U32 UR6, UR13, UR6, URZ ;  /* 0x000000060d0672a5 */ /* 0x000fe2000f8e003f */
[----:B------:R-:W-:Y:S01]  /*1110*/  @UP2 ULDC UR14, c[0x0][0xc50] ;  /* 0x00031400000e2ab9 */ /* 0x000fe20000000800 */
[----:B------:R-:W-:Y:S01]  /*1120*/  UIADD3 UR10, UR11, UR10, URZ ;  /* 0x0000000a0b0a7290 */ /* 0x000fe2000fffe03f */
[----:B------:R-:W-:Y:S01]  /*1130*/  UMOV UR40, UR13 ;  /* 0x0000000d00287c82 */ /* 0x000fe20008000000 */
[----:B------:R-:W-:Y:S02]  /*1140*/  @UP2 USHF.R.U32.HI UR40, URZ, UR14, UR7 ;  /* 0x0000000e3f282299 */ /* 0x000fe40008011607 */
[----:B------:R-:W-:Y:S02]  /*1150*/  UIADD3 UR4, UR10, UR4, URZ ;  /* 0x000000040a047290 */ /* 0x000fe4000fffe03f */
[----:B------:R-:W-:-:S04]  /*1160*/  UIADD3 UR6, -UR40, URZ, URZ ;  /* 0x0000003f28067290 */ /* 0x000fc8000fffe13f */
[----:B------:R-:W-:Y:S01]  /*1170*/  UIMAD UR42, UR42, UR6, UR13 ;  /* 0x000000062a2a72a4 */ /* 0x000fe2000f8e020d */
[----:B------:R-:W-:Y:S01]  /*1180*/  IMAD.U32 R0, RZ, RZ, UR4 ;  /* 0x00000004ff007e24 */ /* 0x000fe2000f8e00ff */
[----:B------:R-:W-:Y:S10]  /*1190*/  @!P1 BRA `(.L_x_784) ;  /* 0x0000000000409947 */ /* 0x000ff40003800000 */
[----:B------:R-:W-:Y:S01]  /*11a0*/  ISETP.LT.AND P0, PT, RZ, UR10, PT ;  /* 0x0000000aff007c0c */ /* 0x000fe2000bf01270 */
[----:B------:R-:W-:-:S12]  /*11b0*/  UIADD3 UR4, UR10, -0x1, URZ ;  /* 0xffffffff0a047890 */ /* 0x000fd8000fffe03f */
[----:B------:R-:W-:Y:S05]  /*11c0*/  @P0 BRA `(.L_x_785) ;  /* 0x00000000001c0947 */ /* 0x000fea0003800000 */
[----:B------:R-:W-:Y:S02]  /*11d0*/  UISETP.NE.AND UP0, UPT, UR5, 0x1, UPT ;  /* 0x000000010500788c */ /* 0x000fe4000bf05270 */
[----:B------:R-:W-:-:S09]  /*11e0*/  UIADD3 UR4, -UR10, URZ, URZ ;  /* 0x0000003f0a047290 */ /* 0x000fd2000fffe13f */
[----:B------:R-:W-:Y:S02]  /*11f0*/  @UP0 ULDC.64 UR8, c[0x0][0x9e8] ;  /* 0x00027a0000080ab9 */ /* 0x000fe40000000a00 */
[----:B------:R-:W-:-:S04]  /*1200*/  UIMAD.WIDE.U32 UR6, UR4, UR8, URZ ;  /* 0x00000008040672a5 */ /* 0x000fc8000f8e003f */
[----:B------:R-:W-:-:S04]  /*1210*/  @UP0 USHF.R.U32.HI UR4, URZ, UR9, UR7 ;  /* 0x000000093f040299 */ /* 0x000fc80008011607 */
[----:B------:R-:W-:Y:S01]  /*1220*/  ULOP3.LUT UR4, URZ, UR4, URZ, 0x33, !UPT ;  /* 0x000000043f047292 */ /* 0x000fe2000f8e333f */
[----:B------:R-:W-:Y:S11]  /*1230*/  BRA `(.L_x_786) ;  /* 0x0000000000107947 */ /* 0x000ff60003800000 */
.L_x_785:
[----:B------:R-:W-:-:S11]  /*1240*/  UISETP.NE.AND UP0, UPT, UR5, 0x1, UPT ;  /* 0x000000010500788c */ /* 0x000fd6000bf05270 */
[----:B------:R-:W-:Y:S02]  /*1250*/  @UP0 ULDC.64 UR8, c[0x0][0x9e8] ;  /* 0x00027a0000080ab9 */ /* 0x000fe40000000a00 */
[----:B------:R-:W-:-:S04]  /*1260*/  UIMAD.WIDE.U32 UR6, UR4, UR8, URZ ;  /* 0x00000008040672a5 */ /* 0x000fc8000f8e003f */
[----:B------:R-:W-:-:S12]  /*1270*/  @UP0 USHF.R.U32.HI UR4, URZ, UR9, UR7 ;  /* 0x000000093f040299 */ /* 0x000fd80008011607 */
.L_x_786:
[----:B------:R-:W-:-:S06]  /*1280*/  UIMAD UR4, UR4, UR5, UR5 ;  /* 0x00000005040472a4 */ /* 0x000fcc000f8e0205 */
[----:B------:R-:W-:-:S07]  /*1290*/  VIMNMX R0, R0, UR4, PT ;  /* 0x0000000400007c48 */ /* 0x000fce000bfe0100 */
.L_x_784:
[----:B------:R-:W-:Y:S01]  /*12a0*/  UIMAD UR4, UR41, UR12, 0x7f ;  /* 0x0000007f290474a4 */ /* 0x000fe2000f8e020c */
[----:B------:R-:W-:Y:S01]  /*12b0*/  VIADD R0, R0, 0x7f ;  /* 0x0000007f00007836 */ /* 0x000fe20000000000 */
[----:B------:R-:W-:Y:S01]  /*12c0*/  @UP1 ULDC UR6, c[0x0][0x44c] ;  /* 0x0001130000061ab9 */ /* 0x000fe20000000800 */
[----:B------:R-:W-:Y:S01]  /*12d0*/  @UP1 ULDC UR10, c[0x0][0x450] ;  /* 0x00011400000a1ab9 */ /* 0x000fe20000000800 */
[----:B------:R-:W-:Y:S02]  /*12e0*/  USHF.R.S32.HI UR8, URZ, 0x1f, UR4 ;  /* 0x0000001f3f087899 */ /* 0x000fe40008011404 */
[----:B------:R-:W-:Y:S01]  /*12f0*/  UIMAD.WIDE.U32 UR6, UR39, UR6, URZ ;  /* 0x00000006270672a5 */ /* 0x000fe2000f8e003f */
[----:B------:R-:W-:Y:S01]  /*1300*/  SHF.R.S32.HI R3, RZ, 0x1f, R0 ;  /* 0x0000001fff037819 */ /* 0x000fe20000011400 */
[----:B------:R-:W-:Y:S01]  /*1310*/  UMOV UR9, UR39 ;  /* 0x0000002700097c82 */ /* 0x000fe20008000000 */
[----:B------:R-:W-:Y:S02]  /*1320*/  ULEA.HI UR8, UR8, UR4, URZ, 0x7 ;  /* 0x0000000408087291 */ /* 0x000fe4000f8f383f */
[----:B------:R-:W-:Y:S01]  /*1330*/  @UP1 USHF.R.U32.HI UR9, URZ, UR10, UR7 ;  /* 0x0000000a3f091299 */ /* 0x000fe20008011607 */
[----:B------:R-:W-:Y:S01]  /*1340*/  LEA.HI R3, R3, R0, RZ, 0x7 ;  /* 0x0000000003037211 */ /* 0x000fe200078f38ff */
[----:B------:R-:W-:-:S02]  /*1350*/  UIMAD UR50, UR41, UR12, -UR50 ;  /* 0x0000000c293272a4 */ /* 0x000fc4000f8e0a32 */
[----:B------:R-:W-:Y:S01]  /*1360*/  USHF.R.S32.HI UR8, URZ, 0x7, UR8 ;  /* 0x000000073f087899 */ /* 0x000fe20008011408 */
[----:B------:R-:W-:Y:S01]  /*1370*/  SHF.R.S32.HI R3, RZ, 0x7, R3 ;  /* 0x00000007ff037819 */ /* 0x000fe20000011403 */
[----:B------:R-:W-:-:S03]  /*1380*/  UIADD3 UR4, UR50, UR9, URZ ;  /* 0x0000000932047290 */ /* 0x000fc6000fffe03f */
[----:B------:R-:W-:Y:S01]  /*1390*/  ULDC UR9, c[0x0][0x9dc] ;  /* 0x0002770000097ab9 */ /* 0x000fe20000000800 */
[----:B------:R-:W-:Y:S01]  /*13a0*/  VIMNMX R88, R3, UR8, PT ;  /* 0x0000000803587c48 */ /* 0x000fe2000bfe0100 */
[----:B------:R-:W-:Y:S01]  /*13b0*/  UIADD3 UR9, UR4, -UR9, URZ ;  /* 0x8000000904097290 */ /* 0x000fe2000fffe03f */
[----:B------:R-:W-:Y:S11]  /*13c0*/  @!P1 BRA `(.L_x_787) ;  /* 0x0000000000449947 */ /* 0x000ff60003800000 */
[----:B------:R-:W-:-:S06]  /*13d0*/  UISETP.GT.AND UP0, UPT, UR4, -0x1, UPT ;  /* 0xffffffff0400788c */ /* 0x000fcc000bf04270 */
[----:B------:R-:W-:-:S13]  /*13e0*/  PLOP3.LUT P0, PT, PT, PT, UP0, 0x80, 0x0 ;  /* 0x000000000000781c */ /* 0x000fda0003f0f008 */
[----:B------:R-:W-:Y:S05]  /*13f0*/  @P0 BRA `(.L_x_788) ;  /* 0x00000000001c0947 */ /* 0x000fea0003800000 */
[----:B------:R-:W-:Y:S02]  /*1400*/  UISETP.NE.AND UP0, UPT, UR5, 0x1, UPT ;  /* 0x000000010500788c */ /* 0x000fe4000bf05270 */
[----:B------:R-:W-:-:S09]  /*1410*/  ULOP3.LUT UR4, URZ, UR4, URZ, 0x33, !UPT ;  /* 0x000000043f047292 */ /* 0x000fd2000f8e333f */
[----:B------:R-:W-:Y:S02]  /*1420*/  @UP0 ULDC.64 UR10, c[0x0][0x9e8] ;  /* 0x00027a00000a0ab9 */ /* 0x000fe40000000a00 */
[----:B------:R-:W-:-:S04]  /*1430*/  UIMAD.WIDE.U32 UR6, UR4, UR10, URZ ;  /* 0x0000000a040672a5 */ /* 0x000fc8000f8e003f */
[----:B------:R-:W-:-:S04]  /*1440*/  @UP0 USHF.R.U32.HI UR4, URZ, UR11, UR7 ;  /* 0x0000000b3f040299 */ /* 0x000fc80008011607 */
[----:B------:R-:W-:Y:S01]  /*1450*/  ULOP3.LUT UR4, URZ, UR4, URZ, 0x33, !UPT ;  /* 0x000000043f047292 */ /* 0x000fe2000f8e333f */
[----:B------:R-:W-:Y:S11]  /*1460*/  BRA `(.L_x_789) ;  /* 0x0000000000107947 */ /* 0x000ff60003800000 */
.L_x_788:
[----:B------:R-:W-:-:S11]  /*1470*/  UISETP.NE.AND UP0, UPT, UR5, 0x1, UPT ;  /* 0x000000010500788c */ /* 0x000fd6000bf05270 */
[----:B------:R-:W-:Y:S02]  /*1480*/  @UP0 ULDC.64 UR10, c[0x0][0x9e8] ;  /* 0x00027a00000a0ab9 */ /* 0x000fe40000000a00 */
[----:B------:R-:W-:-:S04]  /*1490*/  UIMAD.WIDE.U32 UR6, UR4, UR10, URZ ;  /* 0x0000000a040672a5 */ /* 0x000fc8000f8e003f */
[----:B------:R-:W-:-:S12]  /*14a0*/  @UP0 USHF.R.U32.HI UR4, URZ, UR11, UR7 ;  /* 0x0000000b3f040299 */ /* 0x000fd80008011607 */
.L_x_789:
[----:B------:R-:W-:-:S04]  /*14b0*/  UIMAD UR4, UR4, UR5, URZ ;  /* 0x00000005040472a4 */ /* 0x000fc8000f8e023f */
[----:B------:R-:W-:-:S04]  /*14c0*/  UISETP.LT.AND UP0, UPT, UR9, UR4, UPT ;  /* 0x000000040900728c */ /* 0x000fc8000bf01270 */
[----:B------:R-:W-:-:S12]  /*14d0*/  USEL UR9, UR9, UR4, !UP0 ;  /* 0x0000000409097287 */ /* 0x000fd8000c000000 */
.L_x_787:
[----:B------:R-:W-:Y:S01]  /*14e0*/  USHF.R.S32.HI UR4, URZ, 0x1f, UR9 ;  /* 0x0000001f3f047899 */ /* 0x000fe20008011409 */
[----:B------:R-:W-:Y:S01]  /*14f0*/  PLOP3.LUT P0, PT, PT, PT, PT, 0x80, 0x0 ;  /* 0x000000000000781c */ /* 0x000fe20003f0f070 */
[----:B------:R-:W-:Y:S01]  /*1500*/  IMAD.MOV.U32 R0, RZ, RZ, RZ ;  /* 0x000000ffff007224 */ /* 0x000fe200078e00ff */
[----:B------:R-:W-:Y:S01]  /*1510*/  CS2R R26, SRZ ;  /* 0x00000000001a7805 */ /* 0x000fe2000001ff00 */
[----:B------:R-:W-:Y:S01]  /*1520*/  ULEA.HI UR4, UR4, UR9, URZ, 0x7 ;  /* 0x0000000904047291 */ /* 0x000fe2000f8f383f */
[----:B------:R-:W-:Y:S01]  /*1530*/  IMAD.MOV.U32 R30, RZ, RZ, RZ ;  /* 0x000000ffff1e7224 */ /* 0x000fe200078e00ff */
[----:B------:R-:W-:Y:S01]  /*1540*/  CS2R R24, SRZ ;  /* 0x0000000000187805 */ /* 0x000fe2000001ff00 */
[----:B------:R-:W-:Y:S01]  /*1550*/  IMAD.MOV.U32 R118, RZ, RZ, RZ ;  /* 0x000000ffff767224 */ /* 0x000fe200078e00ff */
[----:B------:R-:W-:Y:S01]  /*1560*/  USHF.R.S32.HI UR4, URZ, 0x7, UR4 ;  /* 0x000000073f047899 */ /* 0x000fe20008011404 */
[----:B------:R-:W-:Y:S01]  /*1570*/  IMAD.MOV.U32 R21, RZ, RZ, RZ ;  /* 0x000000ffff157224 */ /* 0x000fe200078e00ff */
[----:B------:R-:W-:Y:S01]  /*1580*/  CS2R R14, SRZ ;  /* 0x00000000000e7805 */ /* 0x000fe2000001ff00 */
[----:B------:R-:W-:Y:S01]  /*1590*/  IMAD.MOV.U32 R114, RZ, RZ, RZ ;  /* 0x000000ffff727224 */ /* 0x000fe200078e00ff */
[----:B------:R-:W-:Y:S01]  /*15a0*/  UISETP.LT.AND UP0, UPT, URZ, UR4, UPT ;  /* 0x000000043f00728c */ /* 0x000fe2000bf01270 */
[----:B------:R-:W-:Y:S01]  /*15b0*/  IMAD.MOV.U32 R29, RZ, RZ, RZ ;  /* 0x000000ffff1d7224 */ /* 0x000fe200078e00ff */
[----:B------:R-:W-:Y:S01]  /*15c0*/  CS2R R34, SRZ ;  /* 0x0000000000227805 */ /* 0x000fe2000001ff00 */
[----:B------:R-:W-:Y:S01]  /*15d0*/  IMAD.MOV.U32 R110, RZ, RZ, RZ ;  /* 0x000000ffff6e7224 */ /* 0x000fe200078e00ff */
[----:B------:R-:W-:Y:S01]  /*15e0*/  USEL UR43, URZ, UR4, !UP0 ;  /* 0x000000043f2b7287 */ /* 0x000fe2000c000000 */
[----:B------:R-:W-:Y:S01]  /*15f0*/  CS2R R12, SRZ ;  /* 0x00000000000c7805 */ /* 0x000fe2000001ff00 */
[----:B------:R-:W-:Y:S01]  /*1600*/  IMAD.MOV.U32 R106, RZ, RZ, RZ ;  /* 0x000000ffff6a7224 */ /* 0x000fe200078e00ff */
[----:B------:R-:W-:Y:S01]  /*1610*/  CS2R R102, SRZ ;  /* 0x0000000000667805 */ /* 0x000fe2000001ff00 */
[----:B------:R-:W-:Y:S01]  /*1620*/  IMAD.MOV.U32 R41, RZ, RZ, RZ ;  /* 0x000000ffff297224 */ /* 0x000fe200078e00ff */
[----:B------:R-:W-:-:S02]  /*1630*/  CS2R R100, SRZ ;  /* 0x0000000000647805 */ /* 0x000fc4000001ff00 */
[----:B------:R-:W-:Y:S02]  /*1640*/  ISETP.GT.AND P1, PT, R88, UR43, PT ;  /* 0x0000002b58007c0c */ /* 0x000fe4000bf24270 */
[----:B------:R-:W-:Y:S02]  /*1650*/  CS2R R98, SRZ ;  /* 0x0000000000627805 */ /* 0x000fe4000001ff00 */
[----:B------:R-:W-:Y:S02]  /*1660*/  CS2R R96, SRZ ;  /* 0x0000000000607805 */ /* 0x000fe4000001ff00 */
[----:B------:R-:W-:Y:S02]  /*1670*/  CS2R R94, SRZ ;  /* 0x00000000005e7805 */ /* 0x000fe4000001ff00 */
[----:B------:R-:W-:Y:S02]  /*1680*/  CS2R R92, SRZ ;  /* 0x00000000005c7805 */ /* 0x000fe4000001ff00 */
[----:B------:R-:W-:Y:S01]  /*1690*/  CS2R R90, SRZ ;  /* 0x00000000005a7805 */ /* 0x000fe2000001ff00 */
[----:B------:R-:W-:-:S02]  /*16a0*/  IMAD.MOV.U32 R89, RZ, RZ, RZ ;  /* 0x000000ffff597224 */ /* 0x000fc400078e00ff */
[----:B------:R-:W-:Y:S05]  /*16b0*/  @!P1 BRA `(.L_x_790) ;  /* 0x000000d400a49947 */ /* 0x000fea0003800000 */
[----:B------:R-:W0:Y:S01]  /*16c0*/  SHFL.IDX PT, R0, R154, RZ, 0x1f ;  /* 0x00001fff9a007589 */ /* 0x000e2200000e0000 */
[----:B------:R-:W1:Y:S01]  /*16d0*/  S2UR UR6, SR_CgaCtaId ;  /* 0x00000000000679c3 */ /* 0x000e620000008800 */
[----:B------:R-:W-:Y:S01]  /*16e0*/  UMOV UR45, 0x400 ;  /* 0x00000400002d7882 */ /* 0x000fe20000000000 */
[----:B0-----:R-:W-:Y:S01]  /*16f0*/  R2UR UR44, R0 ;  /* 0x00000000002c72ca */ /* 0x001fe200000e0000 */
[----:B-1----:R-:W-:-:S12]  /*1700*/  ULEA UR45, UR6, UR45, 0x18 ;  /* 0x0000002d062d7291 */ /* 0x002fd8000f8ec03f */
[----:B------:R-:W-:Y:S02]  /*1710*/  UIMAD.WIDE UR4, UR44, 0x55555556, URZ ;  /* 0x555555562c0478a5 */ /* 0x000fe4000f8e023f */
[----:B------:R-:W-:Y:S02]  /*1720*/  UIADD3 UR4, UR45, 0x8400, URZ ;  /* 0x000084002d047890 */ /* 0x000fe4000fffe03f */
[----:B------:R-:W-:Y:S02]  /*1730*/  ULEA.HI UR5, UR5, UR5, URZ, 0x1 ;  /* 0x0000000505057291 */ /* 0x000fe4000f8f083f */
[----:B------:R-:W-:Y:S02]  /*1740*/  ULOP3.LUT UP0, URZ, UR4, 0x3ff, URZ, 0xc0, !UPT ;  /* 0x000003ff043f7892 */ /* 0x000fe4000f80c03f */
[----:B------:R-:W-:-:S04]  /*1750*/  UIMAD UR5, UR5, -0x3, UR44 ;  /* 0xfffffffd050578a4 */ /* 0x000fc8000f8e022c */
[----:B------:R-:W-:Y:S01]  /*1760*/  PLOP3.LUT P0, PT, PT, PT, UP0, 0x80, 0x0 ;  /* 0x000000000000781c */ /* 0x000fe20003f0f008 */
[----:B------:R-:W-:-:S04]  /*1770*/  ULEA UR5, UR5, UR4, 0xd ;  /* 0x0000000405057291 */ /* 0x000fc8000f8e683f */
[----:B------:R-:W-:-:S04]  /*1780*/  USHF.R.U32.HI UR5, URZ, 0x4, UR5 ;  /* 0x000000043f057899 */ /* 0x000fc80008011605 */
[----:B------:R-:W-:-:S04]  /*1790*/  ULOP3.LUT UR51, UR5, 0x3fff, URZ, 0xc0, !UPT ;  /* 0x00003fff05337892 */ /* 0x000fc8000f8ec03f */
[----:B------:R-:W-:Y:S08]  /*17a0*/  @!P0 BRA `(.L_x_791) ;  /* 0x0000000000408947 */ /* 0x000ff00003800000 */
[----:B------:R-:W-:Y:S01]  /*17b0*/  MOV R0, 0x0 ;  /* 0x0000000000007802 */ /* 0x000fe20000000f00 */
[----:B------:R-:W-:Y:S01]  /*17c0*/  ULDC.64 UR4, c[0x4][0xa8] ;  /* 0x01002a0000047ab9 */ /* 0x000fe20000000a00 */
[----:B------:R-:W-:Y:S01]  /*17d0*/  ULDC.64 UR6, c[0x4][0x28] ;  /* 0x01000a0000067ab9 */ /* 0x000fe20000000a00 */
[----:B------:R-:W-:Y:S01]  /*17e0*/  IMAD.U32 R4, RZ, RZ, UR4 ;  /* 0x00000004ff047e24 */ /* 0x000fe2000f8e00ff */
[----:B------:R0:W1:Y:S01]  /*17f0*/  LDC.64 R2, c[0x4][R0] ;  /* 0x0100000000027b82 */ /* 0x0000620000000a00 */
[----:B------:R-:W-:Y:S01]  /*1800*/  IMAD.U32 R5, RZ, RZ, UR5 ;  /* 0x00000005ff057e24 */ /* 0x000fe2000f8e00ff */
[----:B------:R-:W-:Y:S01]  /*1810*/  ULDC.64 UR4, c[0x4][0xb0] ;  /* 0x01002c0000047ab9 */ /* 0x000fe20000000a00 */
[----:B------:R-:W-:Y:S02]  /*1820*/  IMAD.U32 R10, RZ, RZ, UR6 ;  /* 0x00000006ff0a7e24 */ /* 0x000fe4000f8e00ff */
[----:B------:R-:W-:Y:S02]  /*1830*/  IMAD.U32 R6, RZ, RZ, UR4 ;  /* 0x00000004ff067e24 */ /* 0x000fe4000f8e00ff */
[----:B------:R-:W-:-:S02]  /*1840*/  IMAD.U32 R7, RZ, RZ, UR5 ;  /* 0x00000005ff077e24 */ /* 0x000fc4000f8e00ff */
[----:B------:R-:W-:Y:S02]  /*1850*/  IMAD.U32 R11, RZ, RZ, UR7 ;  /* 0x00000007ff0b7e24 */ /* 0x000fe4000f8e00ff */
[----:B------:R-:W-:Y:S02]  /*1860*/  IMAD.MOV.U32 R8, RZ, RZ, 0x70 ;  /* 0x00000070ff087424 */ /* 0x000fe400078e00ff */
[----:B------:R-:W-:Y:S02]  /*1870*/  IMAD.MOV.U32 R12, RZ, RZ, 0x1 ;  /* 0x00000001ff0c7424 */ /* 0x000fe400078e00ff */
[----:B0-----:R-:W-:-:S07]  /*1880*/  IMAD.MOV.U32 R13, RZ, RZ, RZ ;  /* 0x000000ffff0d7224 */ /* 0x001fce00078e00ff */
[----:B------:R-:W-:-:S07]  /*1890*/  LEPC R20, `(.L_x_791) ;  /* 0x000000001014794e */ /* 0x000fce0000000000 */
[----:B-1----:R-:W-:Y:S05]  /*18a0*/  CALL.ABS.NOINC R2 ;  /* 0x0000000002007343 */ /* 0x002fea0003c00000 */
.L_x_791:
        /* <DEDUP_REMOVED lines=9> */
.L_x_964:
[----:B------:R-:W-:Y:S05]  /*1940*/  @!P0 BRA `(.L_x_793) ;  /* 0x0000000000048947 */ /* 0x000fea0003800000 */
[----:B------:R-:W-:Y:S01]  /*1950*/  BPT.TRAP 0x1 ;  /* 0x000000040000795c */ /* 0x000fe20000300000 */
.L_x_793:
[----:B------:R-:W-:Y:S02]  /*1960*/  IMAD.U32 R15, RZ, RZ, UR37 ;  /* 0x00000025ff0f7e24 */ /* 0x000fe4000f8e00ff */
[----:B0-----:R-:W-:-:S03]  /*1970*/  IMAD.U32 R0, RZ, RZ, UR36 ;  /* 0x00000024ff007e24 */ /* 0x001fc6000f8e00ff */
[----:B------:R-:W-:Y:S02]  /*1980*/  LEA R15, R15, UR45, 0x3 ;  /* 0x0000002d0f0f7c11 */ /* 0x000fe4000f8e18ff */
[----:B------:R-:W-:-:S04]  /*1990*/  SHF.L.U32 R0, R0, 0x1f, RZ ;  /* 0x0000001f00007819 */ /* 0x000fc800000006ff */
[----:B------:R0:W1:Y:S01]  /*19a0*/  SYNCS.PHASECHK.TRANS64.TRYWAIT P2, [R15+URZ+0x16830], R0 ;  /* 0x016830000f0075a7 */ /* 0x000062000804017f */
[----:B------:R-:W-:Y:S05]  /*19b0*/  @!P0 BRA `(.L_x_794) ;  /* 0x0000000000048947 */ /* 0x000fea0003800000 */
[----:B------:R-:W-:Y:S01]  /*19c0*/  BPT.TRAP 0x1 ;  /* 0x000000040000795c */ /* 0x000fe20000300000 */
.L_x_794:
[----:B------:R-:W2:Y:S02]  /*19d0*/  S2R R2, SR_TID.X ;  /* 0x0000000000027919 */ /* 0x000ea40000002100 */
[----:B--2---:R-:W-:Y:S01]  /*19e0*/  LOP3.LUT P1, RZ, R2, 0x7f, RZ, 0xc0, !PT ;  /* 0x0000007f02ff7812 */ /* 0x004fe2000782c0ff */
[----:B-1----:R-:W-:-:S12]  /*19f0*/  @P2 BRA `(.L_x_795) ;  /* 0x0000000000082947 */ /* 0x002fd80003800000 */
[----:B------:R-:W1:Y:S02]  /*1a00*/  SYNCS.PHASECHK.TRANS64.TRYWAIT P2, [R15+URZ+0x16830], R0 ;  /* 0x016830000f0075a7 */ /* 0x000e64000804017f */
[----:B-1----:R-:W-:Y:S05]  /*1a10*/  @!P2 BRA `(.L_x_796) ;  /* 0x00000128003ca947 */ /* 0x002fea0003800000 */
.L_x_795:
[----:B------:R-:W-:Y:S05]  /*1a20*/  WARPSYNC.ALL ;  /* 0x0000000000007948 */ /* 0x000fea0003800000 */
[----:B------:R-:W-:Y:S01]  /*1a30*/  UIADD3 UR4, UR45, 0xe400, URZ ;  /* 0x0000e4002d047890 */ /* 0x000fe2000fffe03f */
[----:B------:R-:W-:Y:S01]  /*1a40*/  WARPGROUP.ARRIVE ;  /* 0x00000000000079c5 */ /* 0x000fe20000000000 */
[----:B------:R-:W-:Y:S01]  /*1a50*/  ULOP3.LUT UR16, UR51, 0x10000, URZ, 0xfc, !UPT ;  /* 0x0001000033107892 */ /* 0x000fe2000f8efc3f */
[----:B01----:R-:W-:Y:S01]  /*1a60*/  @!P1 VIADD R15, R15, 0x16840 ;  /* 0x000168400f0f9836 */ /* 0x003fe20000000000 */
[----:B------:R-:W-:Y:S01]  /*1a70*/  USHF.R.U32.HI UR4, URZ, 0x4, UR4 ;  /* 0x000000043f047899 */ /* 0x000fe20008011604 */
[----:B------:R-:W-:Y:S01]  /*1a80*/  UMOV UR17, 0x40000040 ;  /* 0x4000004000117882 */ /* 0x000fe20000000000 */
[----:B------:R-:W-:-:S02]  /*1a90*/  UMOV UR19, 0x40000040 ;  /* 0x4000004000137882 */ /* 0x000fc40000000000 */
[----:B------:R-:W-:Y:S01]  /*1aa0*/  ULOP3.LUT UR4, UR4, 0x3fff, URZ, 0xc0, !UPT ;  /* 0x00003fff04047892 */ /* 0x000fe2000f8ec03f */
[----:B------:R-:W-:Y:S01]  /*1ab0*/  @!P1 PRMT R15, RZ, 0x654, R15 ;  /* 0x00000654ff0f9816 */ /* 0x000fe2000000000f */
[----:B------:R-:W-:Y:S01]  /*1ac0*/  UMOV UR5, 0x40000040 ;  /* 0x4000004000057882 */ /* 0x000fe20000000000 */
[----:B------:R-:W-:Y:S01]  /*1ad0*/  UMOV UR7, 0x40000040 ;  /* 0x4000004000077882 */ /* 0x000fe20000000000 */
[----:B------:R-:W-:Y:S02]  /*1ae0*/  ULOP3.LUT UR20, UR4, 0x10000, URZ, 0xfc, !UPT ;  /* 0x0001000004147892 */ /* 0x000fe4000f8efc3f */
[----:B------:R-:W-:Y:S02]  /*1af0*/  UIADD3 UR4, UR16, 0x2, URZ ;  /* 0x0000000210047890 */ /* 0x000fe4000fffe03f */
[----:B------:R-:W-:Y:S02]  /*1b00*/  ULEA UR18, UR37, UR20, 0xa ;  /* 0x0000001425127291 */ /* 0x000fe4000f8e503f */
[----:B------:R-:W-:-:S02]  /*1b10*/  UIADD3 UR8, UR16, 0x4, URZ ;  /* 0x0000000410087890 */ /* 0x000fc4000fffe03f */
[----:B------:R-:W-:Y:S02]  /*1b20*/  UIADD3 UR6, UR18, 0x2, URZ ;  /* 0x0000000212067890 */ /* 0x000fe4000fffe03f */
[----:B------:R-:W-:Y:S01]  /*1b30*/  UIADD3 UR10, UR18, 0x4, URZ ;  /* 0x00000004120a7890 */ /* 0x000fe2000fffe03f */
[----:B------:R-:W-:Y:S02]  /*1b40*/  UMOV UR9, 0x40000040 ;  /* 0x4000004000097882 */ /* 0x000fe40000000000 */
[----:B------:R-:W-:Y:S01]  /*1b50*/  HGMMA.64x128x16.F32 R24, gdesc[UR16], RZ, !UPT, gsb0 ;  /* 0x01e00000101879f0 */ /* 0x000fe2000c0008ff */
[----:B------:R-:W-:Y:S01]  /*1b60*/  UMOV UR11, 0x40000040 ;  /* 0x40000040000b7882 */ /* 0x000fe20000000000 */
[----:B------:R-:W-:Y:S02]  /*1b70*/  UIADD3 UR12, UR16, 0x6, URZ ;  /* 0x00000006100c7890 */ /* 0x000fe4000fffe03f */
[----:B------:R-:W-:Y:S01]  /*1b80*/  UIADD3 UR14, UR18, 0x6, URZ ;  /* 0x00000006120e7890 */ /* 0x000fe2000fffe03f */
[----:B------:R-:W-:Y:S01]  /*1b90*/  UMOV UR13, 0x40000040 ;  /* 0x40000040000d7882 */ /* 0x000fe20000000000 */
[----:B------:R-:W-:Y:S01]  /*1ba0*/  UMOV UR15, 0x40000040 ;  /* 0x40000040000f7882 */ /* 0x000fe20000000000 */
[----:B------:R-:W-:-:S02]  /*1bb0*/  ULDC UR21, c[0x0][0x9dc] ;  /* 0x0002770000157ab9 */ /* 0x000fc40000000800 */
[----:B------:R-:W-:Y:S01]  /*1bc0*/  ULOP3.LUT UR21, URZ, UR21, URZ, 0x33, !UPT ;  /* 0x000000153f157292 */ /* 0x000fe2000f8e333f */
[----:B------:R-:W-:Y:S02]  /*1bd0*/  WARPGROUP.DEPBAR.LE gsb0, 0x0 ;  /* 0x00008000000079c5 */ /* 0x000fe40000010000 */
[----:B------:R-:W-:-:S06]  /*1be0*/  WARPGROUP.ARRIVE ;  /* 0x00000000000079c5 */ /* 0x000fcc0000000000 */
[----:B------:R-:W-:Y:S01]  /*1bf0*/  HGMMA.64x128x16.F32 R24, gdesc[UR4], R24, gsb0 ;  /* 0x01e00000041879f0 */ /* 0x000fe20008000818 */
[----:B------:R-:W-:Y:S02]  /*1c00*/  ULDC UR6, c[0x0][0x448] ;  /* 0x0001120000067ab9 */ /* 0x000fe40000000800 */
[----:B------:R-:W-:-:S06]  /*1c10*/  UISETP.NE.AND UP0, UPT, UR6, 0x1, UPT ;  /* 0x000000010600788c */ /* 0x000fcc000bf05270 */
[----:B------:R-:W-:Y:S02]  /*1c20*/  PLOP3.LUT P2, PT, PT, PT, UP0, 0x80, 0x0 ;  /* 0x000000000000781c */ /* 0x000fe40003f4f008 */
[----:B------:R-:W-:-:S03]  /*1c30*/  PLOP3.LUT P3, PT, PT, PT, UP0, 0x80, 0x0 ;  /* 0x000000000000781c */ /* 0x000fc60003f6f008 */
[----:B------:R-:W-:Y:S01]  /*1c40*/  @UP0 ULDC UR6, c[0x0][0x44c] ;  /* 0x0001130000060ab9 */ /* 0x000fe20000000800 */
[----:B------:R-:W-:Y:S02]  /*1c50*/  WARPGROUP.DEPBAR.LE gsb0, 0x0 ;  /* 0x00008000000079c5 */ /* 0x000fe40000010000 */
[----:B------:R-:W-:-:S06]  /*1c60*/  WARPGROUP.ARRIVE ;  /* 0x00000000000079c5 */ /* 0x000fcc0000000000 */
[----:B------:R-:W-:Y:S01]  /*1c70*/  HGMMA.64x128x16.F32 R24, gdesc[UR8], R24, gsb0 ;  /* 0x01e00000081879f0 */ /* 0x000fe20008000818 */
[----:B------:R-:W-:Y:S02]  /*1c80*/  ULDC UR10, c[0x0][0x9d8] ;  /* 0x00027600000a7ab9 */ /* 0x000fe40000000800 */
[----:B------:R-:W-:Y:S02]  /*1c90*/  WARPGROUP.DEPBAR.LE gsb0, 0x0 ;  /* 0x00008000000079c5 */ /* 0x000fe40000010000 */
[----:B------:R-:W-:-:S07]  /*1ca0*/  WARPGROUP.ARRIVE ;  /* 0x00000000000079c5 */ /* 0x000fce0000000000 */
[----:B------:R-:W-:Y:S03]  /*1cb0*/  HGMMA.64x128x16.F32 R24, gdesc[UR12], R24, gsb0 ;  /* 0x01e000000c1879f0 */ /* 0x000fe60008000818 */
[----:B------:R-:W-:Y:S02]  /*1cc0*/  WARPGROUP.DEPBAR.LE gsb0, 0x0 ;  /* 0x00008000000079c5 */ /* 0x000fe40000010000 */
[----:B------:R-:W-:Y:S01]  /*1cd0*/  FMUL.FTZ R2, R24, UR10 ;  /* 0x0000000a18027c20 */ /* 0x000fe20008410000 */
[----:B------:R-:W-:Y:S01]  /*1ce0*/  FMUL.FTZ R90, R28, UR10 ;  /* 0x0000000a1c5a7c20 */ /* 0x000fe20008410000 */
[----:B------:R-:W-:Y:S01]  /*1cf0*/  FMUL.FTZ R20, R47, UR10 ;  /* 0x0000000a2f147c20 */ /* 0x000fe20008410000 */
[----:B------:R-:W-:Y:S01]  /*1d00*/  FMUL.FTZ R28, R55, UR10 ;  /* 0x0000000a371c7c20 */ /* 0x000fe20008410000 */
[----:B------:R-:W-:Y:S02]  /*1d10*/  VIADD R24, R17, UR39 ;  /* 0x0000002711187c36 */ /* 0x000fe40008000000 */
[----:B------:R-:W-:Y:S01]  /*1d20*/  FMUL.FTZ R55, R56, UR10 ;  /* 0x0000000a38377c20 */ /* 0x000fe20008410000 */
[----:B------:R-:W0:Y:S01]  /*1d30*/  LDC R47, c[0x0][0x2f0] ;  /* 0x0000bc00ff2f7b82 */ /* 0x000e220000000800 */
[----:B------:R-:W-:Y:S01]  /*1d40*/  FMUL.FTZ R56, R57, UR10 ;  /* 0x0000000a39387c20 */ /* 0x000fe20008410000 */
[----:B------:R-:W-:Y:S01]  /*1d50*/  FMUL.FTZ R0, R26, UR10 ;  /* 0x0000000a1a007c20 */ /* 0x000fe20008410000 */
[----:B------:R-:W-:Y:S01]  /*1d60*/  FMUL.FTZ R21, R46, UR10 ;  /* 0x0000000a2e157c20 */ /* 0x000fe20008410000 */
[----:B------:R-:W-:Y:S01]  /*1d70*/  FMUL.FTZ R57, R60, UR10 ;  /* 0x0000000a3c397c20 */ /* 0x000fe20008410000 */
[----:B------:R-:W-:Y:S01]  /*1d80*/  FMUL.FTZ R46, R49, UR10 ;  /* 0x0000000a312e7c20 */ /* 0x000fe20008410000 */
[----:B------:R-:W-:Y:S01]  /*1d90*/  FMUL.FTZ R26, R50, UR10 ;  /* 0x0000000a321a7c20 */ /* 0x000fe20008410000 */
[----:B------:R-:W-:-:S04]  /*1da0*/  @P2 IMAD.HI.U32 R60, R24, UR6, RZ ;  /* 0x00000006183c2c27 */ /* 0x000fc8000f8e00ff */
[----:B------:R-:W-:Y:S01]  /*1db0*/  FMUL.FTZ R4, R31, UR10 ;  /* 0x0000000a1f047c20 */ /* 0x000fe20008410000 */
[----:B------:R-:W-:Y:S01]  /*1dc0*/  FMUL.FTZ R49, R52, UR10 ;  /* 0x0000000a34317c20 */ /* 0x000fe20008410000 */
[----:B------:R-:W1:Y:S01]  /*1dd0*/  LDC R50, c[0x0][0x288] ;  /* 0x0000a200ff327b82 */ /* 0x000e620000000800 */
[----:B------:R-:W-:Y:S01]  /*1de0*/  FMUL.FTZ R31, R33, UR10 ;  /* 0x0000000a211f7c20 */ /* 0x000fe20008410000 */
[----:B------:R-:W-:Y:S01]  /*1df0*/  FMUL.FTZ R52, R53, UR10 ;  /* 0x0000000a35347c20 */ /* 0x000fe20008410000 */
[----:B------:R-:W-:Y:S01]  /*1e00*/  FMUL.FTZ R33, R58, UR10 ;  /* 0x0000000a3a217c20 */ /* 0x000fe20008410000 */
[----:B------:R-:W-:Y:S01]  /*1e10*/  FMUL.FTZ R53, R75, UR10 ;  /* 0x0000000a4b357c20 */ /* 0x000fe20008410000 */
[----:B------:R-:W-:Y:S01]  /*1e20*/  @UP0 ULDC UR6, c[0x0][0x450] ;  /* 0x0001140000060ab9 */ /* 0x000fe20000000800 */
[----:B------:R-:W-:Y:S01]  /*1e30*/  FMUL.FTZ R58, R61, UR10 ;  /* 0x0000000a3d3a7c20 */ /* 0x000fe20008410000 */
[----:B------:R-:W-:Y:S01]  /*1e40*/  IMAD.MOV.U32 R75, RZ, RZ, R24 ;  /* 0x000000ffff4b7224 */ /* 0x000fe200078e0018 */
[----:B------:R-:W-:Y:S01]  /*1e50*/  @P3 SHF.R.U32.HI R75, RZ, UR6, R60 ;  /* 0x00000006ff4b3c19 */ /* 0x000fe2000801163c */
[----:B------:R-:W-:-:S02]  /*1e60*/  IMAD.MOV.U32 R61, RZ, RZ, -0x80 ;  /* 0xffffff80ff3d7424 */ /* 0x000fc400078e00ff */
[----:B------:R-:W-:Y:S01]  /*1e70*/  FMUL.FTZ R7, R34, UR10 ;  /* 0x0000000a22077c20 */ /* 0x000fe20008410000 */
[----:B------:R-:W-:Y:S01]  /*1e80*/  FMUL.FTZ R34, R37, UR10 ;  /* 0x0000000a25227c20 */ /* 0x000fe20008410000 */
[----:B------:R-:W-:Y:S01]  /*1e90*/  FMUL.FTZ R14, R82, UR10 ;  /* 0x0000000a520e7c20 */ /* 0x000fe20008410000 */
[----:B------:R-:W-:Y:S01]  /*1ea0*/  FMUL.FTZ R37, R62, UR10 ;  /* 0x0000000a3e257c20 */ /* 0x000fe20008410000 */
[----:B------:R-:W-:Y:S02]  /*1eb0*/  IMAD R82, R88, R61, 0x80 ;  /* 0x0000008058527424 */ /* 0x000fe400078e023d */
[----:B------:R-:W-:Y:S01]  /*1ec0*/  FMUL.FTZ R5, R30, UR10 ;  /* 0x0000000a1e057c20 */ /* 0x000fe20008410000 */
[----:B------:R-:W2:Y:S01]  /*1ed0*/  SHFL.IDX PT, R62, R75, RZ, 0x1c1f ;  /* 0x001c1fff4b3e7589 */ /* 0x000ea200000e0000 */
[----:B------:R-:W-:Y:S01]  /*1ee0*/  FMUL.FTZ R30, R32, UR10 ;  /* 0x0000000a201e7c20 */ /* 0x000fe20008410000 */
[----:B------:R-:W-:Y:S01]  /*1ef0*/  ULDC.64 UR6, c[0x0][0x9e0] ;  /* 0x0002780000067ab9 */ /* 0x000fe20000000a00 */
[----:B------:R-:W-:Y:S01]  /*1f00*/  FMUL.FTZ R32, R36, UR10 ;  /* 0x0000000a24207c20 */ /* 0x000fe20008410000 */
[----:B------:R-:W-:Y:S01]  /*1f10*/  FMUL.FTZ R36, R40, UR10 ;  /* 0x0000000a28247c20 */ /* 0x000fe20008410000 */
[----:B------:R-:W-:Y:S01]  /*1f20*/  FMUL.FTZ R12, R42, UR10 ;  /* 0x0000000a2a0c7c20 */ /* 0x000fe20008410000 */
[----:B------:R-:W-:Y:S01]  /*1f30*/  VIADD R61, R82, 0x1 ;  /* 0x00000001523d7836 */ /* 0x000fe20000000000 */
[----:B------:R-:W-:Y:S01]  /*1f40*/  UISETP.GE.AND UP1, UPT, UR7, 0x1, UPT ;  /* 0x000000010700788c */ /* 0x000fe2000bf26270 */
[----:B------:R-:W-:Y:S01]  /*1f50*/  FMUL.FTZ R89, R25, UR10 ;  /* 0x0000000a19597c20 */ /* 0x000fe20008410000 */
        /* <DEDUP_REMOVED lines=13> */
[----:B------:R3:W-:Y:S01]  /*2030*/  @!P1 SYNCS.ARRIVE.TRANS64.RED.A1T0 RZ, [R15+URZ], RZ ;  /* 0x000000ff0fff99a7 */ /* 0x0007e2000810043f */
        /* <DEDUP_REMOVED lines=21> */
[----:B---3--:R-:W-:Y:S01]  /*2190*/  FMUL.FTZ R15, R87, UR10 ;  /* 0x0000000a570f7c20 */ /* 0x008fe20008410000 */
[----:B------:R-:W-:Y:S01]  /*21a0*/  IMAD R60, R16, -0x2, R61 ;  /* 0xfffffffe103c7824 */ /* 0x000fe200078e023d */
[----:B------:R-:W-:Y:S01]  /*21b0*/  PLOP3.LUT P2, PT, PT, PT, UP1, 0x40, 0x0 ;  /* 0x000000000000781c */ /* 0x000fe20003f4e818 */
[----:B------:R-:W3:Y:S01]  /*21c0*/  MUFU.TANH R2, R2 ;  /* 0x0000000200027308 */ /* 0x000ee20000002400 */
[----:B0-----:R-:W-:-:S02]  /*21d0*/  IMAD R61, R47, UR41, R82 ;  /* 0x000000292f3d7c24 */ /* 0x001fc4000f8e0252 */
[----:B------:R-:W-:Y:S01]  /*21e0*/  FMUL.FTZ R77, R77, UR10 ;  /* 0x0000000a4d4d7c20 */ /* 0x000fe20008410000 */
[----:B------:R-:W-:Y:S01]  /*21f0*/  IMAD R63, R47, UR41, R60 ;  /* 0x000000292f3f7c24 */ /* 0x000fe2000f8e023c */
[----:B------:R-:W-:Y:S01]  /*2200*/  LEA R78, R88, 0xffffff80, 0x7 ;  /* 0xffffff80584e7811 */ /* 0x000fe200078e38ff */
[----:B------:R-:W-:Y:S02]  /*2210*/  IMAD R79, R16, -0x2, R61 ;  /* 0xfffffffe104f7824 */ /* 0x000fe400078e023d */
[----:B-1----:R-:W-:Y:S01]  /*2220*/  IMAD.IADD R63, R63, 0x1, -R50 ;  /* 0x000000013f3f7824 */ /* 0x002fe200078e0a32 */
[----:B------:R-:W0:Y:S03]  /*2230*/  MUFU.TANH R89, R89 ;  /* 0x0000005900597308 */ /* 0x000e260000002400 */
[C---:B------:R-:W-:Y:S02]  /*2240*/  VIADD R86, R63.reuse, UR6 ;  /* 0x000000063f567c36 */ /* 0x040fe40008000000 */
[----:B------:R-:W-:-:S03]  /*2250*/  VIADD R83, R63, UR21 ;  /* 0x000000153f537c36 */ /* 0x000fc60008000000 */
[----:B------:R-:W1:Y:S01]  /*2260*/  MUFU.TANH R0, R0 ;  /* 0x0000000000007308 */ /* 0x000e620000002400 */
[----:B--2---:R-:W-:-:S07]  /*2270*/  VIADDMNMX R74, R62, R86, R79, PT ;  /* 0x000000563e4a7246 */ /* 0x004fce000380014f */
[----:B------:R-:W2:Y:S08]  /*2280*/  MUFU.TANH R3, R3 ;  /* 0x0000000300037308 */ /* 0x000eb00000002400 */
[----:B------:R-:W4:Y:S08]  /*2290*/  MUFU.TANH R90, R90 ;  /* 0x0000005a005a7308 */ /* 0x000f300000002400 */
[----:B------:R-:W0:Y:S08]  /*22a0*/  MUFU.TANH R29, R29 ;  /* 0x0000001d001d7308 */ /* 0x000e300000002400 */
        /* <DEDUP_REMOVED lines=57> */
[----:B------:R5:W0:Y:S02]  /*2640*/  MUFU.TANH R94, R77 ;  /* 0x0000004d005e7308 */ /* 0x000a240000002400 */
[----:B-----5:R-:W-:Y:S01]  /*2650*/  IMAD.IADD R77, R83, 0x1, R62 ;  /* 0x00000001534d7824 */ /* 0x020fe200078e023e */
[----:B-1234-:R-:W-:Y:S06]  /*2660*/  @P2 BRA `(.L_x_797) ;  /* 0x00000000005c2947 */ /* 0x01efec0003800000 */
[----:B------:R-:W-:Y:S01]  /*2670*/  IMAD R61, R47, UR41, R62 ;  /* 0x000000292f3d7c24 */ /* 0x000fe2000f8e023e */
[----:B------:R-:W-:Y:S03]  /*2680*/  BSSY B0, `(.L_x_798) ;  /* 0x0000011000007945 */ /* 0x000fe60003800000 */
[----:B------:R-:W-:-:S05]  /*2690*/  IMAD.IADD R61, R61, 0x1, -R50 ;  /* 0x000000013d3d7824 */ /* 0x000fca00078e0a32 */
[----:B------:R-:W-:-:S13]  /*26a0*/  ISETP.GT.AND P2, PT, R61, -0x1, PT ;  /* 0xffffffff3d00780c */ /* 0x000fda0003f44270 */
[----:B------:R-:W-:Y:S05]  /*26b0*/  @P2 BRA `(.L_x_799) ;  /* 0x0000000000202947 */ /* 0x000fea0003800000 */
[----:B------:R-:W-:Y:S01]  /*26c0*/  UISETP.NE.AND UP2, UPT, UR7, 0x1, UPT ;  /* 0x000000010700788c */ /* 0x000fe2000bf45270 */
[----:B------:R-:W-:-:S05]  /*26d0*/  LOP3.LUT R61, RZ, R61, RZ, 0x33, !PT ;  /* 0x0000003dff3d7212 */ /* 0x000fca00078e33ff */
[----:B------:R-:W-:-:S05]  /*26e0*/  PLOP3.LUT P2, PT, PT, PT, UP2, 0x80, 0x0 ;  /* 0x000000000000781c */ /* 0x000fca0003f4f028 */
[----:B------:R-:W-:-:S08]  /*26f0*/  @UP2 ULDC.64 UR10, c[0x0][0x9e8] ;  /* 0x00027a00000a2ab9 */ /* 0x000fd00000000a00 */
[----:B------:R-:W-:-:S05]  /*2700*/  @P2 IMAD.HI.U32 R60, R61, UR10, RZ ;  /* 0x0000000a3d3c2c27 */ /* 0x000fca000f8e00ff */
[----:B------:R-:W-:-:S04]  /*2710*/  @P2 SHF.R.U32.HI R61, RZ, UR11, R60 ;  /* 0x0000000bff3d2c19 */ /* 0x000fc8000801163c */
[----:B------:R-:W-:Y:S01]  /*2720*/  LOP3.LUT R61, RZ, R61, RZ, 0x33, !PT ;  /* 0x0000003dff3d7212 */ /* 0x000fe200078e33ff */
[----:B------:R-:W-:Y:S06]  /*2730*/  BRA `(.L_x_800) ;  /* 0x0000000000147947 */ /* 0x000fec0003800000 */
.L_x_799:
[----:B------:R-:W-:-:S06]  /*2740*/  UISETP.NE.AND UP2, UPT, UR7, 0x1, UPT ;  /* 0x000000010700788c */ /* 0x000fcc000bf45270 */
[----:B------:R-:W-:-:S05]  /*2750*/  PLOP3.LUT P2, PT, PT, PT, UP2, 0x80, 0x0 ;  /* 0x000000000000781c */ /* 0x000fca0003f4f028 */
[----:B------:R-:W-:-:S08]  /*2760*/  @UP2 ULDC.64 UR10, c[0x0][0x9e8] ;  /* 0x00027a00000a2ab9 */ /* 0x000fd00000000a00 */
[----:B------:R-:W-:-:S05]  /*2770*/  @P2 IMAD.HI.U32 R60, R61, UR10, RZ ;  /* 0x0000000a3d3c2c27 */ /* 0x000fca000f8e00ff */
[----:B------:R-:W-:-:S07]  /*2780*/  @P2 SHF.R.U32.HI R61, RZ, UR11, R60 ;  /* 0x0000000bff3d2c19 */ /* 0x000fce000801163c */
.L_x_800:
[----:B------:R-:W-:Y:S05]  /*2790*/  BSYNC B0 ;  /* 0x0000000000007941 */ /* 0x000fea0003800000 */
.L_x_798:
[----:B------:R-:W-:-:S04]  /*27a0*/  IMAD R61, R61, UR7, -R78 ;  /* 0x000000073d3d7c24 */ /* 0x000fc8000f8e0a4e */
[----:B------:R-:W-:-:S05]  /*27b0*/  IMAD R61, R16, -0x2, R61 ;  /* 0xfffffffe103d7824 */ /* 0x000fca00078e023d */
[----:B------:R-:W-:Y:S02]  /*27c0*/  VIMNMX R77, R77, R61, !PT ;  /* 0x0000003d4d4d7248 */ /* 0x000fe40007fe0100 */
[----:B------:R-:W-:-:S07]  /*27d0*/  VIADDMNMX R74, R61, UR7, R74, PT ;  /* 0x000000073d4a7c46 */ /* 0x000fce000b80014a */
.L_x_797:
[C---:B------:R-:W-:Y:S02]  /*27e0*/  ISETP.GE.AND P4, PT, R82.reuse, 0x9, PT ;  /* 0x000000095200780c */ /* 0x040fe40003f86270 */
[C---:B------:R-:W-:Y:S02]  /*27f0*/  ISETP.GE.AND P2, PT, R82.reuse, 0x2, PT ;  /* 0x000000025200780c */ /* 0x040fe40003f46270 */
[----:B------:R-:W-:Y:S02]  /*2800*/  ISETP.GE.AND P5, PT, R82, 0xa, PT ;  /* 0x0000000a5200780c */ /* 0x000fe40003fa6270 */
[----:B------:R-:W-:Y:S02]  /*2810*/  LOP3.LUT R22, R22, 0xfffffffd, RZ, 0xc0, !PT ;  /* 0xfffffffd16167812 */ /* 0x000fe400078ec0ff */
[----:B------:R-:W-:-:S04]  /*2820*/  ISETP.GT.AND P3, PT, R77, 0x1, !P2 ;  /* 0x000000014d00780c */ /* 0x000fc80005764270 */
[----:B------:R-:W-:Y:S02]  /*2830*/  ISETP.LT.OR P3, PT, R74, 0x2, P3 ;  /* 0x000000024a00780c */ /* 0x000fe40001f61670 */
[----:B------:R-:W-:Y:S02]  /*2840*/  @P4 LOP3.LUT R22, R22, 0x2, RZ, 0xfc, !PT ;  /* 0x0000000216164812 */ /* 0x000fe400078efcff */
[----:B0-----:R-:W-:Y:S02]  /*2850*/  FSEL R89, R89, -INF , !P3 ;  /* 0xff80000059597808 */ /* 0x001fe40005800000 */
[----:B------:R-:W-:Y:S02]  /*2860*/  LOP3.LUT R22, R22, 0xfffffffb, RZ, 0xc0, !PT ;  /* 0xfffffffb16167812 */ /* 0x000fe400078ec0ff */
[----:B------:R-:W-:Y:S02]  /*2870*/  ISETP.GT.AND P4, PT, R77, 0x8, !P4 ;  /* 0x000000084d00780c */ /* 0x000fe40006784270 */
[----:B------:R-:W-:-:S02]  /*2880*/  @P5 LOP3.LUT R22, R22, 0x4, RZ, 0xfc, !PT ;  /* 0x0000000416165812 */ /* 0x000fc400078efcff */
[----:B------:R-:W-:Y:S02]  /*2890*/  ISETP.GT.AND P3, PT, R77, 0x9, !P5 ;  /* 0x000000094d00780c */ /* 0x000fe40006f64270 */
[----:B------:R-:W-:Y:S02]  /*28a0*/  ISETP.GE.AND P5, PT, R82, 0x11, PT ;  /* 0x000000115200780c */ /* 0x000fe40003fa6270 */
[C---:B------:R-:W-:Y:S02]  /*28b0*/  ISETP.LT.OR P4, PT, R74.reuse, 0x9, P4 ;  /* 0x000000094a00780c */ /* 0x040fe40002781670 */
[----:B------:R-:W-:Y:S02]  /*28c0*/  ISETP.LT.OR P3, PT, R74, 0xa, P3 ;  /* 0x0000000a4a00780c */ /* 0x000fe40001f61670 */
[----:B------:R-:W-:Y:S02]  /*28d0*/  FSEL R90, R90, -INF , !P4 ;  /* 0xff8000005a5a7808 */ /* 0x000fe40006000000 */
[----:B------:R-:W-:-:S02]  /*28e0*/  ISETP.GE.AND P4, PT, R82, 0x12, PT ;  /* 0x000000125200780c */ /* 0x000fc40003f86270 */
[----:B------:R-:W-:Y:S02]  /*28f0*/  LOP3.LUT R22, R22, 0xfffffff7, RZ, 0xc0, !PT ;  /* 0xfffffff716167812 */ /* 0x000fe400078ec0ff */
[----:B------:R-:W-:Y:S02]  /*2900*/  FSEL R72, R29, -INF , !P3 ;  /* 0xff8000001d487808 */ /* 0x000fe40005800000 */
[----:B------:R-:W-:Y:S02]  /*2910*/  ISETP.GT.AND P3, PT, R77, 0x10, !P5 ;  /* 0x000000104d00780c */ /* 0x000fe40006f64270 */
[----:B------:R-:W-:Y:S02]  /*2920*/  @P5 LOP3.LUT R22, R22, 0x8, RZ, 0xfc, !PT ;  /* 0x0000000816165812 */ /* 0x000fe400078efcff */
[----:B------:R-:W-:Y:S02]  /*2930*/  ISETP.LT.OR P3, PT, R74, 0x11, P3 ;  /* 0x000000114a00780c */ /* 0x000fe40001f61670 */
[----:B------:R-:W-:-:S02]  /*2940*/  LOP3.LUT R22, R22, 0xfdffffff, RZ, 0xc0, !PT ;  /* 0xfdffffff16167812 */ /* 0x000fc400078ec0ff */
[----:B------:R-:W-:Y:S02]  /*2950*/  FSEL R71, R30, -INF , !P3 ;  /* 0xff8000001e477808 */ /* 0x000fe40005800000 */
[----:B------:R-:W-:Y:S02]  /*2960*/  @P4 LOP3.LUT R22, R22, 0x2000000, RZ, 0xfc, !PT ;  /* 0x0200000016164812 */ /* 0x000fe400078efcff */
[----:B------:R-:W-:Y:S02]  /*2970*/  ISETP.GT.AND P3, PT, R77, 0x11, !P4 ;  /* 0x000000114d00780c */ /* 0x000fe40006764270 */
[----:B------:R-:W-:Y:S02]  /*2980*/  ISETP.GE.AND P4, PT, R82, 0x19, PT ;  /* 0x000000195200780c */ /* 0x000fe40003f86270 */
[----:B------:R-:W-:Y:S02]  /*2990*/  ISETP.LT.OR P3, PT, R74, 0x12, P3 ;  /* 0x000000124a00780c */ /* 0x000fe40001f61670 */
[----:B------:R-:W-:-:S02]  /*29a0*/  LOP3.LUT R22, R22, 0xfeffffff, RZ, 0xc0, !PT ;  /* 0xfeffffff16167812 */ /* 0x000fc400078ec0ff */
[----:B------:R-:W-:Y:S02]  /*29b0*/  FSEL R69, R31, -INF , !P3 ;  /* 0xff8000001f457808 */ /* 0x000fe40005800000 */
[----:B------:R-:W-:-:S04]  /*29c0*/  ISETP.GT.AND P3, PT, R77, 0x18, !P4 ;  /* 0x000000184d00780c */ /* 0x000fc80006764270 */
[----:B------:R-:W-:Y:S02]  /*29d0*/  ISETP.LT.OR P3, PT, R74, 0x19, P3 ;  /* 0x000000194a00780c */ /* 0x000fe40001f61670 */
[----:B------:R-:W-:Y:S02]  /*29e0*/  @P4 LOP3.LUT R22, R22, 0x1000000, RZ, 0xfc, !PT ;  /* 0x0100000016164812 */ /* 0x000fe400078efcff */
[----:B------:R-:W-:Y:S02]  /*29f0*/  ISETP.GE.AND P4, PT, R82, 0x1a, PT ;  /* 0x0000001a5200780c */ /* 0x000fe40003f86270 */
[----:B------:R-:W-:Y:S02]  /*2a00*/  LOP3.LUT R22, R22, 0xff7fffff, RZ, 0xc0, !PT ;  /* 0xff7fffff16167812 */ /* 0x000fe400078ec0ff */
[----:B------:R-:W-:Y:S02]  /*2a10*/  FSEL R68, R32, -INF , !P3 ;  /* 0xff80000020447808 */ /* 0x000fe40005800000 */
[----:B------:R-:W-:-:S04]  /*2a20*/  ISETP.GT.AND P3, PT, R77, 0x19, !P4 ;  /* 0x000000194d00780c */ /* 0x000fc80006764270 */
[----:B------:R-:W-:-:S03]  /*2a30*/  ISETP.LT.OR P3, PT, R74, 0x1a, P3 ;  /* 0x0000001a4a00780c */ /* 0x000fc60001f61670 */
        /* <DEDUP_REMOVED lines=22> */
[----:B------:R-:W-:Y:S01]  /*2ba0*/  ISETP.GT.AND P3, PT, R77, 0x29, !P4 ;  /* 0x000000294d00780c */ /* 0x000fe20006764270 */
[----:B------:R-:W0:Y:S03]  /*2bb0*/  SHFL.IDX PT, R40, R75, 0x1, 0x1c1f ;  /* 0x003c1f004b287f89 */ /* 0x000e2600000e0000 */
        /* <DEDUP_REMOVED lines=83> */
[----:B------:R-:W-:Y:S02]  /*30f0*/  ISETP.GT.AND P3, PT, R77, 0x61, !P4 ;  /* 0x000000614d00780c */ /* 0x000fe40006764270 */
[----:B0-----:R-:W-:-:S02]  /*3100*/  VIADDMNMX R70, R40, R86, R79, PT ;  /* 0x0000005628467246 */ /* 0x001fc4000380014f */
[----:B------:R-:W-:-:S03]  /*3110*/  ISETP.LT.OR P3, PT, R74, 0x62, P3 ;  /* 0x000000624a00780c */ /* 0x000fc60001f61670 */
[----:B------:R-:W-:Y:S02]  /*3120*/  @P4 LOP3.LUT R22, R22, 0x20, RZ, 0xfc, !PT ;  /* 0x0000002016164812 */ /* 0x000fe400078efcff */
[----:B------:R-:W-:Y:S02]  /*3130*/  ISETP.GE.AND P4, PT, R82, 0x69, PT ;  /* 0x000000695200780c */ /* 0x000fe40003f86270 */
[----:B------:R-:W-:Y:S02]  /*3140*/  FSEL R44, R73, -INF , !P3 ;  /* 0xff800000492c7808 */ /* 0x000fe40005800000 */
[----:B------:R-:W-:Y:S02]  /*3150*/  LOP3.LUT R22, R22, 0xffffffef, RZ, 0xc0, !PT ;  /* 0xffffffef16167812 */ /* 0x000fe400078ec0ff */
[----:B------:R-:W-:-:S04]  /*3160*/  ISETP.GT.AND P3, PT, R77, 0x68, !P4 ;  /* 0x000000684d00780c */ /* 0x000fc80006764270 */
[----:B------:R-:W-:-:S03]  /*3170*/  ISETP.LT.OR P3, PT, R74, 0x69, P3 ;  /* 0x000000694a00780c */ /* 0x000fc60001f61670 */
[----:B------:R-:W-:Y:S02]  /*3180*/  @P4 LOP3.LUT R22, R22, 0x10, RZ, 0xfc, !PT ;  /* 0x0000001016164812 */ /* 0x000fe400078efcff */
[----:B------:R-:W-:Y:S02]  /*3190*/  ISETP.GE.AND P4, PT, R82, 0x6a, PT ;  /* 0x0000006a5200780c */ /* 0x000fe40003f86270 */
[----:B------:R-:W-:Y:S02]  /*31a0*/  FSEL R34, R76, -INF , !P3 ;  /* 0xff8000004c227808 */ /* 0x000fe40005800000 */
[----:B------:R-:W-:Y:S02]  /*31b0*/  ISETP.GT.AND P3, PT, R77, 0x69, !P4 ;  /* 0x000000694d00780c */ /* 0x000fe40006764270 */
[----:B------:R-:W-:Y:S02]  /*31c0*/  LOP3.LUT R22, R22, 0xfbffffff, RZ, 0xc0, !PT ;  /* 0xfbffffff16167812 */ /* 0x000fe400078ec0ff */
[----:B------:R-:W-:-:S04]  /*31d0*/  ISETP.LT.OR P3, PT, R74, 0x6a, P3 ;  /* 0x0000006a4a00780c */ /* 0x000fc80001f61670 */
[----:B------:R-:W-:Y:S02]  /*31e0*/  FSEL R32, R94, -INF , !P3 ;  /* 0xff8000005e207808 */ /* 0x000fe40005800000 */
[----:B------:R-:W-:Y:S02]  /*31f0*/  ISETP.GE.AND P3, PT, R82, 0x71, PT ;  /* 0x000000715200780c */ /* 0x000fe40003f66270 */
[----:B------:R-:W-:Y:S02]  /*3200*/  @P4 LOP3.LUT R22, R22, 0x4000000, RZ, 0xfc, !PT ;  /* 0x0400000016164812 */ /* 0x000fe400078efcff */
[----:B------:R-:W-:Y:S02]  /*3210*/  ISETP.GT.AND P4, PT, R77, 0x70, !P3 ;  /* 0x000000704d00780c */ /* 0x000fe40005f84270 */
[----:B------:R-:W-:Y:S02]  /*3220*/  LOP3.LUT R22, R22, 0xfffffffe, RZ, 0xc0, !PT ;  /* 0xfffffffe16167812 */ /* 0x000fe400078ec0ff */
[----:B------:R-:W-:-:S04]  /*3230*/  ISETP.LT.OR P4, PT, R74, 0x71, P4 ;  /* 0x000000714a00780c */ /* 0x000fc80002781670 */
[----:B------:R-:W-:Y:S02]  /*3240*/  FSEL R31, R80, -INF , !P4 ;  /* 0xff800000501f7808 */ /* 0x000fe40006000000 */
[----:B------:R-:W-:-:S04]  /*3250*/  ISETP.GE.AND P4, PT, R82, 0x72, PT ;  /* 0x000000725200780c */ /* 0x000fc80003f86270 */
[----:B------:R-:W-:-:S04]  /*3260*/  ISETP.GT.AND P5, PT, R77, 0x71, !P4 ;  /* 0x000000714d00780c */ /* 0x000fc800067a4270 */
[----:B------:R-:W-:-:S04]  /*3270*/  ISETP.LT.OR P5, PT, R74, 0x72, P5 ;  /* 0x000000724a00780c */ /* 0x000fc80002fa1670 */
[----:B------:R-:W-:Y:S02]  /*3280*/  FSEL R30, R81, -INF , !P5 ;  /* 0xff800000511e7808 */ /* 0x000fe40006800000 */
[----:B------:R-:W-:-:S04]  /*3290*/  ISETP.GE.AND P5, PT, R82, 0x79, PT ;  /* 0x000000795200780c */ /* 0x000fc80003fa6270 */
[----:B------:R-:W-:-:S04]  /*32a0*/  ISETP.GT.AND P6, PT, R77, 0x78, !P5 ;  /* 0x000000784d00780c */ /* 0x000fc80006fc4270 */
[----:B------:R-:W-:-:S04]  /*32b0*/  ISETP.LT.OR P6, PT, R74, 0x79, P6 ;  /* 0x000000794a00780c */ /* 0x000fc800037c1670 */
[----:B------:R-:W-:Y:S02]  /*32c0*/  FSEL R29, R84, -INF , !P6 ;  /* 0xff800000541d7808 */ /* 0x000fe40007000000 */
[----:B------:R-:W-:-:S13]  /*32d0*/  ISETP.GE.AND P6, PT, R82, 0x1, PT ;  /* 0x000000015200780c */ /* 0x000fda0003fc6270 */
[----:B------:R-:W-:Y:S02]  /*32e0*/  @P6 LOP3.LUT R22, R22, 0x1, RZ, 0xfc, !PT ;  /* 0x0000000116166812 */ /* 0x000fe400078efcff */
[----:B------:R-:W-:Y:S02]  /*32f0*/  ISETP.GT.AND P6, PT, R77, RZ, !P6 ;  /* 0x000000ff4d00720c */ /* 0x000fe400077c4270 */
[----:B------:R-:W-:Y:S02]  /*3300*/  LOP3.LUT R22, R22, 0xf7ffffff, RZ, 0xc0, !PT ;  /* 0xf7ffffff16167812 */ /* 0x000fe400078ec0ff */
[----:B------:R-:W-:-:S04]  /*3310*/  ISETP.LT.OR P6, PT, R74, 0x1, P6 ;  /* 0x000000014a00780c */ /* 0x000fc800037c1670 */
[----:B------:R-:W-:Y:S02]  /*3320*/  FSEL R76, R2, -INF , !P6 ;  /* 0xff800000024c7808 */ /* 0x000fe40007000000 */
[----:B------:R-:W-:-:S13]  /*3330*/  ISETP.GE.AND P6, PT, R82, 0x7a, PT ;  /* 0x0000007a5200780c */ /* 0x000fda0003fc6270 */
[----:B------:R-:W-:Y:S02]  /*3340*/  @P6 LOP3.LUT R22, R22, 0x8000000, RZ, 0xfc, !PT ;  /* 0x0800000016166812 */ /* 0x000fe400078efcff */
[----:B------:R-:W-:-:S04]  /*3350*/  ISETP.GT.AND P6, PT, R77, 0x79, !P6 ;  /* 0x000000794d00780c */ /* 0x000fc800077c4270 */
[----:B------:R-:W-:Y:S01]  /*3360*/  ISETP.LT.OR P6, PT, R74, 0x7a, P6 ;  /* 0x0000007a4a00780c */ /* 0x000fe200037c1670 */
[----:B------:R-:W-:-:S03]  /*3370*/  IMAD.IADD R74, R83, 0x1, R40 ;  /* 0x00000001534a7824 */ /* 0x000fc600078e0228 */
[----:B------:R-:W-:Y:S02]  /*3380*/  FSEL R2, R85, -INF , !P6 ;  /* 0xff80000055027808 */ /* 0x000fe40007000000 */
[----:B------:R-:W-:-:S13]  /*3390*/  PLOP3.LUT P6, PT, PT, PT, UP1, 0x40, 0x0 ;  /* 0x000000000000781c */ /* 0x000fda0003fce818 */
[----:B------:R-:W-:Y:S05]  /*33a0*/  @P6 BRA `(.L_x_801) ;  /* 0x0000000000646947 */ /* 0x000fea0003800000 */
        /* <DEDUP_REMOVED lines=9> */
[----:B------:R-:W-:Y:S01]  /*3440*/  @P6 IMAD.HI.U32 R40, R73, UR10, RZ ;  /* 0x0000000a49286c27 */ /* 0x000fe2000f8e00ff */
[----:B------:R-:W-:-:S13]  /*3450*/  PLOP3.LUT P6, PT, PT, PT, UP2, 0x80, 0x0 ;  /* 0x000000000000781c */ /* 0x000fda0003fcf028 */
[----:B------:R-:W-:-:S04]  /*3460*/  @P6 SHF.R.U32.HI R73, RZ, UR11, R40 ;  /* 0x0000000bff496c19 */ /* 0x000fc80008011628 */
[----:B------:R-:W-:Y:S01]  /*3470*/  LOP3.LUT R73, RZ, R73, RZ, 0x33, !PT ;  /* 0x00000049ff497212 */ /* 0x000fe200078e33ff */
[----:B------:R-:W-:Y:S06]  /*3480*/  BRA `(.L_x_804) ;  /* 0x0000000000187947 */ /* 0x000fec0003800000 */
.L_x_803:
[----:B------:R-:W-:-:S06]  /*3490*/  UISETP.NE.AND UP2, UPT, UR7, 0x1, UPT ;  /* 0x000000010700788c */ /* 0x000fcc000bf45270 */
[----:B------:R-:W-:-:S05]  /*34a0*/  PLOP3.LUT P6, PT, PT, PT, UP2, 0x80, 0x0 ;  /* 0x000000000000781c */ /* 0x000fca0003fcf028 */
[----:B------:R-:W-:-:S08]  /*34b0*/  @UP2 ULDC.64 UR10, c[0x0][0x9e8] ;  /* 0x00027a00000a2ab9 */ /* 0x000fd00000000a00 */
[----:B------:R-:W-:Y:S01]  /*34c0*/  @P6 IMAD.HI.U32 R40, R73, UR10, RZ ;  /* 0x0000000a49286c27 */ /* 0x000fe2000f8e00ff */
[----:B------:R-:W-:-:S13]  /*34d0*/  PLOP3.LUT P6, PT, PT, PT, UP2, 0x80, 0x0 ;  /* 0x000000000000781c */ /* 0x000fda0003fcf028 */
[----:B------:R-:W-:-:S07]  /*34e0*/  @P6 SHF.R.U32.HI R73, RZ, UR11, R40 ;  /* 0x0000000bff496c19 */ /* 0x000fce0008011628 */
.L_x_804:
[----:B------:R-:W-:Y:S05]  /*34f0*/  BSYNC B0 ;  /* 0x0000000000007941 */ /* 0x000fea0003800000 */
.L_x_802:
[----:B------:R-:W-:-:S04]  /*3500*/  IMAD R73, R73, UR7, -R78 ;  /* 0x0000000749497c24 */ /* 0x000fc8000f8e0a4e */
[----:B------:R-:W-:-:S05]  /*3510*/  IMAD R73, R16, -0x2, R73 ;  /* 0xfffffffe10497824 */ /* 0x000fca00078e0249 */
[----:B------:R-:W-:Y:S02]  /*3520*/  VIMNMX R74, R74, R73, !PT ;  /* 0x000000494a4a7248 */ /* 0x000fe40007fe0100 */
[----:B------:R-:W-:-:S07]  /*3530*/  VIADDMNMX R70, R73, UR7, R70, PT ;  /* 0x0000000749467c46 */ /* 0x000fce000b800146 */
.L_x_801:
[----:B------:R-:W-:Y:S01]  /*3540*/  ISETP.GT.AND P2, PT, R74, 0x1, !P2 ;  /* 0x000000014a00780c */ /* 0x000fe20005744270 */
[----:B------:R-:W-:Y:S01]  /*3550*/  ULDC UR22, c[0x0][0x988] ;  /* 0x0002620000167ab9 */ /* 0x000fe20000000800 */
[----:B------:R-:W-:Y:S01]  /*3560*/  LOP3.LUT P6, RZ, R22, 0x8, RZ, 0xc0, !PT ;  /* 0x0000000816ff7812 */ /* 0x000fe200078cc0ff */
[----:B------:R-:W-:Y:S01]  /*3570*/  @UP0 ULDC UR10, c[0x0][0x44c] ;  /* 0x00011300000a0ab9 */ /* 0x000fe20000000800 */
[----:B------:R-:W-:Y:S01]  /*3580*/  ISETP.LT.OR P2, PT, R70, 0x2, P2 ;  /* 0x000000024600780c */ /* 0x000fe20001741670 */
[----:B------:R-:W-:Y:S01]  /*3590*/  UIMAD.WIDE.U32 UR10, UR39, UR10, URZ ;  /* 0x0000000a270a72a5 */ /* 0x000fe2000f8e003f */
[----:B------:R-:W-:Y:S01]  /*35a0*/  FMNMX.FTZ R73, R76, R89, !PT ;  /* 0x000000594c497209 */ /* 0x000fe20007810000 */
[----:B------:R-:W-:Y:S01]  /*35b0*/  @UP0 ULDC UR15, c[0x0][0x450] ;  /* 0x00011400000f0ab9 */ /* 0x000fe20000000800 */
[----:B------:R-:W-:Y:S01]  /*35c0*/  FSEL R42, R3, -INF , !P2 ;  /* 0xff800000032a7808 */ /* 0x000fe20005000000 */
[----:B------:R-:W-:Y:S01]  /*35d0*/  UMOV UR14, UR39 ;  /* 0x00000027000e7c82 */ /* 0x000fe20008000000 */
[----:B------:R-:W-:Y:S01]  /*35e0*/  LOP3.LUT P2, RZ, R22, 0x2, RZ, 0xc0, !PT ;  /* 0x0000000216ff7812 */ /* 0x000fe2000784c0ff */
[----:B------:R-:W-:Y:S01]  /*35f0*/  @UP0 USHF.R.U32.HI UR14, URZ, UR15, UR11 ;  /* 0x0000000f3f0e0299 */ /* 0x000fe2000801160b */
[----:B------:R-:W-:-:S02]  /*3600*/  FMNMX.FTZ R73, R90, R73, !PT ;  /* 0x000000495a497209 */ /* 0x000fc40007810000 */
[C---:B------:R-:W-:Y:S01]  /*3610*/  ISETP.GT.AND P2, PT, R74.reuse, 0x8, !P2 ;  /* 0x000000084a00780c */ /* 0x040fe20005744270 */
[----:B------:R-:W-:Y:S01]  /*3620*/  UIADD3 UR50, UR50, UR14, URZ ;  /* 0x0000000e32327290 */ /* 0x000fe2000fffe03f */
[----:B------:R-:W-:Y:S02]  /*3630*/  ISETP.GT.AND P3, PT, R74, 0x70, !P3 ;  /* 0x000000704a00780c */ /* 0x000fe40005f64270 */
[----:B------:R-:W-:Y:S01]  /*3640*/  ISETP.LT.OR P2, PT, R70, 0x9, P2 ;  /* 0x000000094600780c */ /* 0x000fe20001741670 */
[----:B------:R-:W-:Y:S01]  /*3650*/  UIADD3 UR6, UR50, UR6, URZ ;  /* 0x0000000632067290 */ /* 0x000fe2000fffe03f */
[----:B------:R-:W-:Y:S02]  /*3660*/  ISETP.GT.AND P4, PT, R74, 0x71, !P4 ;  /* 0x000000714a00780c */ /* 0x000fe40006784270 */
[----:B------:R-:W-:Y:S02]  /*3670*/  FSEL R5, R5, -INF , !P2 ;  /* 0xff80000005057808 */ /* 0x000fe40005000000 */
[----:B------:R-:W-:-:S02]  /*3680*/  LOP3.LUT P2, RZ, R22, 0x4, RZ, 0xc0, !PT ;  /* 0x0000000416ff7812 */ /* 0x000fc4000784c0ff */
[----:B------:R-:W-:Y:S02]  /*3690*/  ISETP.LT.OR P3, PT, R70, 0x71, P3 ;  /* 0x000000714600780c */ /* 0x000fe40001f61670 */
[C---:B------:R-:W-:Y:S02]  /*36a0*/  ISETP.GT.AND P2, PT, R74.reuse, 0x9, !P2 ;  /* 0x000000094a00780c */ /* 0x040fe40005744270 */
[----:B------:R-:W-:Y:S02]  /*36b0*/  ISETP.GT.AND P5, PT, R74, 0x78, !P5 ;  /* 0x000000784a00780c */ /* 0x000fe40006fa4270 */
[C---:B------:R-:W-:Y:S02]  /*36c0*/  ISETP.LT.OR P2, PT, R70.reuse, 0xa, P2 ;  /* 0x0000000a4600780c */ /* 0x040fe40001741670 */
[----:B------:R-:W-:Y:S02]  /*36d0*/  ISETP.LT.OR P4, PT, R70, 0x72, P4 ;  /* 0x000000724600780c */ /* 0x000fe40002781670 */
[----:B------:R-:W-:-:S02]  /*36e0*/  FSEL R40, R4, -INF , !P2 ;  /* 0xff80000004287808 */ /* 0x000fc40005000000 */
[----:B------:R-:W-:Y:S02]  /*36f0*/  ISETP.GT.AND P2, PT, R74, 0x10, !P6 ;  /* 0x000000104a00780c */ /* 0x000fe40007744270 */
[----:B------:R-:W-:Y:S02]  /*3700*/  FMNMX.FTZ R4, R72, R73, !PT ;  /* 0x0000004948047209 */ /* 0x000fe40007810000 */
[----:B------:R-:W-:Y:S02]  /*3710*/  ISETP.LT.OR P2, PT, R70, 0x11, P2 ;  /* 0x000000114600780c */ /* 0x000fe40001741670 */
[----:B------:R-:W-:Y:S02]  /*3720*/  FMNMX.FTZ R4, R71, R4, !PT ;  /* 0x0000000447047209 */ /* 0x000fe40007810000 */
[----:B------:R-:W-:Y:S02]  /*3730*/  FSEL R7, R7, -INF , !P2 ;  /* 0xff80000007077808 */ /* 0x000fe40005000000 */
[----:B------:R-:W-:-:S02]  /*3740*/  LOP3.LUT P2, RZ, R22, 0x2000000, RZ, 0xc0, !PT ;  /* 0x0200000016ff7812 */ /* 0x000fc4000784c0ff */
[----:B------:R-:W-:Y:S02]  /*3750*/  FMNMX.FTZ R73, R69, R4, !PT ;  /* 0x0000000445497209 */ /* 0x000fe40007810000 */
[----:B------:R-:W-:Y:S02]  /*3760*/  ISETP.GT.AND P2, PT, R74, 0x11, !P2 ;  /* 0x000000114a00780c */ /* 0x000fe40005744270 */
[----:B------:R-:W-:Y:S02]  /*3770*/  FMNMX.FTZ R73, R68, R73, !PT ;  /* 0x0000004944497209 */ /* 0x000fe40007810000 */
[----:B------:R-:W-:Y:S02]  /*3780*/  ISETP.LT.OR P2, PT, R70, 0x12, P2 ;  /* 0x000000124600780c */ /* 0x000fe40001741670 */
[----:B------:R-:W-:Y:S02]  /*3790*/  FMNMX.FTZ R4, R60, R73, !PT ;  /* 0x000000493c047209 */ /* 0x000fe40007810000 */
[----:B------:R-:W-:-:S02]  /*37a0*/  FSEL R3, R6, -INF , !P2 ;  /* 0xff80000006037808 */ /* 0x000fc40005000000 */
[----:B------:R-:W-:Y:S02]  /*37b0*/  LOP3.LUT P2, RZ, R22, 0x1000000, RZ, 0xc0, !PT ;  /* 0x0100000016ff7812 */ /* 0x000fe4000784c0ff */
[----:B------:R-:W-:Y:S02]  /*37c0*/  FMNMX.FTZ R4, R67, R4, !PT ;  /* 0x0000000443047209 */ /* 0x000fe40007810000 */
[----:B------:R-:W-:Y:S02]  /*37d0*/  ISETP.GT.AND P2, PT, R74, 0x18, !P2 ;  /* 0x000000184a00780c */ /* 0x000fe40005744270 */
[----:B------:R-:W-:Y:S02]  /*37e0*/  LOP3.LUT P6, RZ, R22, 0x8000, RZ, 0xc0, !PT ;  /* 0x0000800016ff7812 */ /* 0x000fe400078cc0ff */
[----:B------:R-:W-:Y:S02]  /*37f0*/  ISETP.LT.OR P2, PT, R70, 0x19, P2 ;  /* 0x000000194600780c */ /* 0x000fe40001741670 */
[----:B------:R-:W-:-:S02]  /*3800*/  FMNMX.FTZ R73, R63, R4, !PT ;  /* 0x000000043f497209 */ /* 0x000fc40007810000 */
[----:B------:R-:W-:Y:S02]  /*3810*/  FSEL R9, R9, -INF , !P2 ;  /* 0xff80000009097808 */ /* 0x000fe40005000000 */
[----:B------:R-:W-:Y:S02]  /*3820*/  LOP3.LUT P2, RZ, R22, 0x800000, RZ, 0xc0, !PT ;  /* 0x0080000016ff7812 */ /* 0x000fe4000784c0ff */
[----:B------:R-:W-:Y:S02]  /*3830*/  FMNMX.FTZ R4, R66, R73, !PT ;  /* 0x0000004942047209 */ /* 0x000fe40007810000 */
[----:B------:R-:W-:Y:S02]  /*3840*/  ISETP.GT.AND P2, PT, R74, 0x19, !P2 ;  /* 0x000000194a00780c */ /* 0x000fe40005744270 */
[----:B------:R-:W-:Y:S02]  /*3850*/  FMNMX.FTZ R4, R61, R4, !PT ;  /* 0x000000043d047209 */ /* 0x000fe40007810000 */
[----:B------:R-:W-:-:S02]  /*3860*/  ISETP.LT.OR P2, PT, R70, 0x1a, P2 ;  /* 0x0000001a4600780c */ /* 0x000fc40001741670 */
[----:B------:R-:W-:Y:S02]  /*3870*/  FMNMX.FTZ R73, R65, R4, !PT ;  /* 0x0000000441497209 */ /* 0x000fe40007810000 */
[----:B------:R-:W-:Y:S02]  /*3880*/  FSEL R8, R8, -INF , !P2 ;  /* 0xff80000008087808 */ /* 0x000fe40005000000 */
[----:B------:R-:W-:Y:S02]  /*3890*/  LOP3.LUT P2, RZ, R22, 0x400000, RZ, 0xc0, !PT ;  /* 0x0040000016ff7812 */ /* 0x000fe4000784c0ff */
[----:B------:R-:W-:Y:S02]  /*38a0*/  FMNMX.FTZ R73, R62, R73, !PT ;  /* 0x000000493e497209 */ /* 0x000fe40007810000 */
[----:B------:R-:W-:Y:S02]  /*38b0*/  ISETP.GT.AND P2, PT, R74, 0x20, !P2 ;  /* 0x000000204a00780c */ /* 0x000fe40005744270 */
[----:B------:R-:W-:-:S02]  /*38c0*/  FMNMX.FTZ R73, R64, R73, !PT ;  /* 0x0000004940497209 */ /* 0x000fc40007810000 */
[----:B------:R-:W-:Y:S02]  /*38d0*/  ISETP.LT.OR P2, PT, R70, 0x21, P2 ;  /* 0x000000214600780c */ /* 0x000fe40001741670 */
[----:B------:R-:W-:Y:S02]  /*38e0*/  FMNMX.FTZ R4, R52, R73, !PT ;  /* 0x0000004934047209 */ /* 0x000fe40007810000 */
[----:B------:R-:W-:Y:S02]  /*38f0*/  FSEL R12, R12, -INF , !P2 ;  /* 0xff8000000c0c7808 */ /* 0x000fe40005000000 */
[----:B------:R-:W-:Y:S02]  /*3900*/  LOP3.LUT P2, RZ, R22, 0x200000, RZ, 0xc0, !PT ;  /* 0x0020000016ff7812 */ /* 0x000fe4000784c0ff */
[----:B------:R-:W-:Y:S02]  /*3910*/  FMNMX.FTZ R73, R55, R4, !PT ;  /* 0x0000000437497209 */ /* 0x000fe40007810000 */
[----:B------:R-:W-:-:S02]  /*3920*/  ISETP.GT.AND P2, PT, R74, 0x21, !P2 ;  /* 0x000000214a00780c */ /* 0x000fc40005744270 */
[----:B------:R-:W-:Y:S02]  /*3930*/  FMNMX.FTZ R4, R56, R73, !PT ;  /* 0x0000004938047209 */ /* 0x000fe40007810000 */
[----:B------:R-:W-:Y:S02]  /*3940*/  ISETP.LT.OR P2, PT, R70, 0x22, P2 ;  /* 0x000000224600780c */ /* 0x000fe40001741670 */
[----:B------:R-:W-:Y:S02]  /*3950*/  FMNMX.FTZ R73, R57, R4, !PT ;  /* 0x0000000439497209 */ /* 0x000fe40007810000 */
[----:B------:R-:W-:Y:S02]  /*3960*/  FSEL R11, R11, -INF , !P2 ;  /* 0xff8000000b0b7808 */ /* 0x000fe40005000000 */
[----:B------:R-:W-:Y:S02]  /*3970*/  LOP3.LUT P2, RZ, R22, 0x100000, RZ, 0xc0, !PT ;  /* 0x0010000016ff7812 */ /* 0x000fe4000784c0ff */
[----:B------:R-:W-:-:S02]  /*3980*/  FMNMX.FTZ R4, R58, R73, !PT ;  /* 0x000000493a047209 */ /* 0x000fc40007810000 */
        /* <DEDUP_REMOVED lines=15> */
[----:B------:R-:W-:Y:S02]  /*3a80*/  FMNMX.FTZ R73, R34, R73, !PT ;  /* 0x0000004922497209 */ /* 0x000fe40007810000 */
        /* <DEDUP_REMOVED lines=13> */
[----:B------:R-:W-:Y:S01]  /*3b60*/  FSEL R14, R14, -INF , !P3 ;  /* 0xff8000000e0e7808 */ /* 0x000fe20005800000 */
[----:B------:R-:W0:Y:S01]  /*3b70*/  SHFL.BFLY PT, R4, R73, 0x2, 0x1f ;  /* 0x0c401f0049047f89 */ /* 0x000e2200000e0000 */
[----:B------:R-:W-:-:S02]  /*3b80*/  ISETP.LT.OR P2, PT, R70, 0x39, P2 ;  /* 0x000000394600780c */ /* 0x000fc40001741670 */
[----:B------:R-:W-:Y:S02]  /*3b90*/  ISETP.LT.OR P5, PT, R70, 0x79, P5 ;  /* 0x000000794600780c */ /* 0x000fe40002fa1670 */
[----:B------:R-:W-:Y:S02]  /*3ba0*/  FSEL R27, R27, -INF , !P2 ;  /* 0xff8000001b1b7808 */ /* 0x000fe40005000000 */
[----:B------:R-:W-:Y:S02]  /*3bb0*/  ISETP.GT.AND P2, PT, R74, 0x39, !P6 ;  /* 0x000000394a00780c */ /* 0x000fe40007744270 */
[----:B------:R-:W-:Y:S02]  /*3bc0*/  LOP3.LUT P6, RZ, R22, 0x10, RZ, 0xc0, !PT ;  /* 0x0000001016ff7812 */ /* 0x000fe400078cc0ff */
[----:B------:R-:W-:Y:S02]  /*3bd0*/  ISETP.LT.OR P2, PT, R70, 0x3a, P2 ;  /* 0x0000003a4600780c */ /* 0x000fe40001741670 */
[----:B------:R-:W-:-:S02]  /*3be0*/  FSEL R24, R24, -INF , !P5 ;  /* 0xff80000018187808 */ /* 0x000fc40006800000 */
[----:B------:R-:W-:Y:S02]  /*3bf0*/  FSEL R28, R28, -INF , !P2 ;  /* 0xff8000001c1c7808 */ /* 0x000fe40005000000 */
[----:B------:R-:W-:-:S04]  /*3c00*/  LOP3.LUT P2, RZ, R22, 0x4000, RZ, 0xc0, !PT ;  /* 0x0000400016ff7812 */ /* 0x000fc8000784c0ff */
[----:B------:R-:W-:Y:S02]  /*3c10*/  ISETP.GT.AND P2, PT, R74, 0x40, !P2 ;  /* 0x000000404a00780c */ /* 0x000fe40005744270 */
[----:B0-----:R-:W-:Y:S02]  /*3c20*/  FMNMX.FTZ R6, R73, R4, !PT ;  /* 0x0000000449067209 */ /* 0x001fe40007810000 */
[----:B------:R-:W-:-:S03]  /*3c30*/  ISETP.LT.OR P2, PT, R70, 0x41, P2 ;  /* 0x000000414600780c */ /* 0x000fc60001741670 */
[----:B------:R-:W0:Y:S01]  /*3c40*/  SHFL.BFLY PT, R75, R6, 0x1, 0x1f ;  /* 0x0c201f00064b7f89 */ /* 0x000e2200000e0000 */
[----:B------:R-:W-:Y:S02]  /*3c50*/  FSEL R33, R33, -INF , !P2 ;  /* 0xff80000021217808 */ /* 0x000fe40005000000 */
[----:B------:R-:W-:-:S04]  /*3c60*/  LOP3.LUT P2, RZ, R22, 0x2000, RZ, 0xc0, !PT ;  /* 0x0000200016ff7812 */ /* 0x000fc8000784c0ff */
[----:B------:R-:W-:-:S04]  /*3c70*/  ISETP.GT.AND P2, PT, R74, 0x41, !P2 ;  /* 0x000000414a00780c */ /* 0x000fc80005744270 */
[----:B------:R-:W-:-:S04]  /*3c80*/  ISETP.LT.OR P2, PT, R70, 0x42, P2 ;  /* 0x000000424600780c */ /* 0x000fc80001741670 */
[----:B------:R-:W-:Y:S02]  /*3c90*/  FSEL R35, R35, -INF , !P2 ;  /* 0xff80000023237808 */ /* 0x000fe40005000000 */
[----:B------:R-:W-:-:S04]  /*3ca0*/  LOP3.LUT P2, RZ, R22, 0x1000, RZ, 0xc0, !PT ;  /* 0x0000100016ff7812 */ /* 0x000fc8000784c0ff */
[----:B------:R-:W-:Y:S02]  /*3cb0*/  ISETP.GT.AND P2, PT, R74, 0x48, !P2 ;  /* 0x000000484a00780c */ /* 0x000fe40005744270 */
[----:B0-----:R-:W-:Y:S02]  /*3cc0*/  FMNMX.FTZ R4, R6, R75, !PT ;  /* 0x0000004b06047209 */ /* 0x001fe40007810000 */
[----:B------:R-:W-:-:S03]  /*3cd0*/  ISETP.LT.OR P2, PT, R70, 0x49, P2 ;  /* 0x000000494600780c */ /* 0x000fc60001741670 */
[----:B------:R-:W-:Y:S01]  /*3ce0*/  FMUL.FTZ R79, R4, UR22 ;  /* 0x00000016044f7c20 */ /* 0x000fe20008410000 */
[----:B------:R-:W-:Y:S02]  /*3cf0*/  FSEL R37, R37, -INF , !P2 ;  /* 0xff80000025257808 */ /* 0x000fe40005000000 */
[----:B------:R-:W-:-:S04]  /*3d00*/  LOP3.LUT P2, RZ, R22, 0x800, RZ, 0xc0, !PT ;  /* 0x0000080016ff7812 */ /* 0x000fc8000784c0ff */
[----:B------:R-:W-:-:S04]  /*3d10*/  ISETP.GT.AND P2, PT, R74, 0x49, !P2 ;  /* 0x000000494a00780c */ /* 0x000fc80005744270 */
[----:B------:R-:W-:-:S04]  /*3d20*/  ISETP.LT.OR P2, PT, R70, 0x4a, P2 ;  /* 0x0000004a4600780c */ /* 0x000fc80001741670 */
        /* <DEDUP_REMOVED lines=25> */
[----:B------:R-:W-:Y:S02]  /*3ec0*/  ISETP.GT.AND P2, PT, R74, 0x68, !P6 ;  /* 0x000000684a00780c */ /* 0x000fe40007744270 */
[----:B------:R-:W-:Y:S02]  /*3ed0*/  LOP3.LUT P6, RZ, R22, 0x1, RZ, 0xc0, !PT ;  /* 0x0000000116ff7812 */ /* 0x000fe400078cc0ff */
[----:B------:R-:W-:-:S04]  /*3ee0*/  ISETP.LT.OR P2, PT, R70, 0x69, P2 ;  /* 0x000000694600780c */ /* 0x000fc80001741670 */
[----:B------:R-:W-:Y:S02]  /*3ef0*/  FSEL R54, R54, -INF , !P2 ;  /* 0xff80000036367808 */ /* 0x000fe40005000000 */
[----:B------:R-:W-:-:S04]  /*3f00*/  FSETP.NEU.FTZ.AND P2, PT, R4, -INF , PT ;  /* 0xff8000000400780b */ /* 0x000fc80003f5d000 */
[----:B------:R-:W-:Y:S02]  /*3f10*/  FSEL R79, R79, RZ, P2 ;  /* 0x000000ff4f4f7208 */ /* 0x000fe40001000000 */
[----:B------:R-:W-:Y:S02]  /*3f20*/  ISETP.GT.AND P2, PT, R74, RZ, !P6 ;  /* 0x000000ff4a00720c */ /* 0x000fe40007744270 */
[----:B------:R-:W-:Y:S01]  /*3f30*/  LOP3.LUT P6, RZ, R22, 0x8000000, RZ, 0xc0, !PT ;  /* 0x0800000016ff7812 */ /* 0x000fe200078cc0ff */
[--C-:B------:R-:W-:Y:S01]  /*3f40*/  FFMA.FTZ R144, R71, UR22, -R79.reuse ;  /* 0x0000001647907c23 */ /* 0x100fe2000801084f */
[----:B------:R-:W-:Y:S01]  /*3f50*/  ISETP.LT.OR P2, PT, R70, 0x1, P2 ;  /* 0x000000014600780c */ /* 0x000fe20001741670 */
[--C-:B------:R-:W-:Y:S01]  /*3f60*/  FFMA.FTZ R140, R67, UR22, -R79.reuse ;  /* 0x00000016438c7c23 */ /* 0x100fe2000801084f */
[----:B------:R-:W-:Y:S01]  /*3f70*/  ISETP.GT.AND P6, PT, R74, 0x79, !P6 ;  /* 0x000000794a00780c */ /* 0x000fe200077c4270 */
[--C-:B------:R-:W-:Y:S01]  /*3f80*/  FFMA.FTZ R124, R36, UR22, -R79.reuse ;  /* 0x00000016247c7c23 */ /* 0x100fe2000801084f */
[----:B------:R-:W-:Y:S01]  /*3f90*/  FSEL R77, R0, -INF , !P2 ;  /* 0xff800000004d7808 */ /* 0x000fe20005000000 */
[--C-:B------:R-:W-:Y:S01]  /*3fa0*/  FFMA.FTZ R148, R76, UR22, -R79.reuse ;  /* 0x000000164c947c23 */ /* 0x100fe2000801084f */
[----:B------:R-:W-:Y:S01]  /*3fb0*/  LOP3.LUT P2, RZ, R22, 0x4000000, RZ, 0xc0, !PT ;  /* 0x0400000016ff7812 */ /* 0x000fe2000784c0ff */
[--C-:B------:R-:W-:Y:S01]  /*3fc0*/  FFMA.FTZ R73, R89, UR22, -R79.reuse ;  /* 0x0000001659497c23 */ /* 0x100fe2000801084f */
[----:B------:R-:W-:Y:S01]  /*3fd0*/  FMNMX.FTZ R0, R77, R42, !PT ;  /* 0x0000002a4d007209 */ /* 0x000fe20007810000 */
[--C-:B------:R-:W-:Y:S01]  /*3fe0*/  FFMA.FTZ R150, R90, UR22, -R79.reuse ;  /* 0x000000165a967c23 */ /* 0x100fe2000801084f */
[----:B------:R-:W-:Y:S01]  /*3ff0*/  ISETP.GT.AND P2, PT, R74, 0x69, !P2 ;  /* 0x000000694a00780c */ /* 0x000fe20005744270 */
[----:B------:R-:W-:Y:S01]  /*4000*/  MUFU.EX2 R148, R148 ;  /* 0x0000009400947308 */ /* 0x000fe20000000800 */
[----:B------:R-:W-:Y:S01]  /*4010*/  FMNMX.FTZ R71, R5, R0, !PT ;  /* 0x0000000005477209 */ /* 0x000fe20007810000 */
[--C-:B------:R-:W-:Y:S01]  /*4020*/  FFMA.FTZ R75, R72, UR22, -R79.reuse ;  /* 0x00000016484b7c23 */ /* 0x100fe2000801084f */
[----:B------:R-:W-:Y:S01]  /*4030*/  ISETP.LT.OR P2, PT, R70, 0x6a, P2 ;  /* 0x0000006a4600780c */ /* 0x000fe20001741670 */
[--C-:B------:R-:W-:Y:S01]  /*4040*/  FFMA.FTZ R126, R34, UR22, -R79.reuse ;  /* 0x00000016227e7c23 */ /* 0x100fe2000801084f */
[----:B------:R-:W-:Y:S01]  /*4050*/  FMNMX.FTZ R0, R40, R71, !PT ;  /* 0x0000004728007209 */ /* 0x000fe20007810000 */
[--C-:B------:R-:W-:Y:S01]  /*4060*/  FFMA.FTZ R69, R69, UR22, -R79.reuse ;  /* 0x0000001645457c23 */ /* 0x100fe2000801084f */
[----:B------:R-:W-:Y:S01]  /*4070*/  FSEL R10, R10, -INF , !P2 ;  /* 0xff8000000a0a7808 */ /* 0x000fe20005000000 */
[----:B------:R-:W0:Y:S01]  /*4080*/  MUFU.EX2 R73, R73 ;  /* 0x0000004900497308 */ /* 0x000e220000000800 */
[----:B------:R-:W-:Y:S01]  /*4090*/  FMNMX.FTZ R0, R7, R0, !PT ;  /* 0x0000000007007209 */ /* 0x000fe20007810000 */
[--C-:B------:R-:W-:Y:S01]  /*40a0*/  FFMA.FTZ R146, R68, UR22, -R79.reuse ;  /* 0x0000001644927c23 */ /* 0x100fe2000801084f */
[----:B------:R-:W-:Y:S01]  /*40b0*/  ISETP.LT.OR P6, PT, R70, 0x7a, P6 ;  /* 0x0000007a4600780c */ /* 0x000fe200037c1670 */
        /* <DEDUP_REMOVED lines=14> */
[--C-:B------:R-:W-:Y:S01]  /*41a0*/  FFMA.FTZ R61, R61, UR22, -R79.reuse ;  /* 0x000000163d3d7c23 */ /* 0x100fe2000801084f */
[--C-:B------:R-:W-:Y:S01]  /*41b0*/  FFMA.FTZ R31, R30, UR22, -R79.reuse ;  /* 0x000000161e1f7c23 */ /* 0x100fe2000801084f */
[--C-:B------:R-:W-:Y:S01]  /*41c0*/  FFMA.FTZ R136, R65, UR22, -R79.reuse ;  /* 0x0000001641887c23 */ /* 0x100fe2000801084f */
[----:B------:R-:W-:Y:S01]  /*41d0*/  FMNMX.FTZ R0, R11, R0, !PT ;  /* 0x000000000b007209 */ /* 0x000fe20007810000 */
[--C-:B------:R-:W-:Y:S01]  /*41e0*/  FFMA.FTZ R65, R62, UR22, -R79.reuse ;  /* 0x000000163e417c23 */ /* 0x100fe2000801084f */
[--C-:B------:R-:W-:Y:S01]  /*41f0*/  FFMA.FTZ R130, R38, UR22, -R79.reuse ;  /* 0x0000001626827c23 */ /* 0x100fe2000801084f */
[----:B------:R-:W3:Y:S01]  /*4200*/  MUFU.EX2 R144, R144 ;  /* 0x0000009000907308 */ /* 0x000ee20000000800 */
[----:B------:R-:W-:Y:S01]  /*4210*/  FMNMX.FTZ R67, R21, R0, !PT ;  /* 0x0000000015437209 */ /* 0x000fe20007810000 */
[--C-:B------:R-:W-:Y:S01]  /*4220*/  FFMA.FTZ R138, R64, UR22, -R79.reuse ;  /* 0x00000016408a7c23 */ /* 0x100fe2000801084f */
[--C-:B------:R-:W-:Y:S01]  /*4230*/  FFMA.FTZ R132, R55, UR22, -R79.reuse ;  /* 0x0000001637847c23 */ /* 0x100fe2000801084f */
[--C-:B------:R-:W-:Y:S01]  /*4240*/  FFMA.FTZ R134, R57, UR22, -R79.reuse ;  /* 0x0000001639867c23 */ /* 0x100fe2000801084f */
[----:B------:R-:W-:Y:S01]  /*4250*/  FMNMX.FTZ R67, R20, R67, !PT ;  /* 0x0000004314437209 */ /* 0x000fe20007810000 */
[--C-:B------:R-:W-:Y:S01]  /*4260*/  FFMA.FTZ R57, R44, UR22, -R79.reuse ;  /* 0x000000162c397c23 */ /* 0x100fe2000801084f */
[--C-:B------:R-:W-:Y:S01]  /*4270*/  FFMA.FTZ R49, R49, UR22, -R79.reuse ;  /* 0x0000001631317c23 */ /* 0x100fe2000801084f */
[----:B------:R-:W4:Y:S01]  /*4280*/  MUFU.EX2 R69, R69 ;  /* 0x0000004500457308 */ /* 0x000f220000000800 */
[----:B------:R-:W-:Y:S01]  /*4290*/  FMNMX.FTZ R0, R26, R67, !PT ;  /* 0x000000431a007209 */ /* 0x000fe20007810000 */
[----:B------:R-:W-:-:S03]  /*42a0*/  FFMA.FTZ R55, R46, UR22, -R79 ;  /* 0x000000162e377c23 */ /* 0x000fc6000801084f */
[----:B------:R-:W-:-:S03]  /*42b0*/  FMNMX.FTZ R0, R25, R0, !PT ;  /* 0x0000000019007209 */ /* 0x000fc60007810000 */
[----:B------:R-:W5:Y:S01]  /*42c0*/  MUFU.EX2 R146, R146 ;  /* 0x0000009200927308 */ /* 0x000f620000000800 */
[----:B------:R-:W-:-:S04]  /*42d0*/  FMNMX.FTZ R67, R27, R0, !PT ;  /* 0x000000001b437209 */ /* 0x000fc80007810000 */
        /* <DEDUP_REMOVED lines=10> */
[----:B------:R-:W-:Y:S01]  /*4380*/  MUFU.EX2 R142, R142 ;  /* 0x0000008e008e7308 */ /* 0x000fe20000000800 */
[----:B------:R-:W-:-:S04]  /*4390*/  FMNMX.FTZ R67, R45, R0, !PT ;  /* 0x000000002d437209 */ /* 0x000fc80007810000 */
[----:B------:R-:W-:Y:S01]  /*43a0*/  FMNMX.FTZ R0, R48, R67, !PT ;  /* 0x0000004330007209 */ /* 0x000fe20007810000 */
[--C-:B------:R-:W-:Y:S01]  /*43b0*/  FFMA.FTZ R67, R52, UR22, -R79.reuse ;  /* 0x0000001634437c23 */ /* 0x100fe2000801084f */
[----:B------:R-:W-:Y:S01]  /*43c0*/  FSEL R52, R15, -INF , !P6 ;  /* 0xff8000000f347808 */ /* 0x000fe20007000000 */
[----:B------:R-:W-:Y:S01]  /*43d0*/  MUFU.EX2 R61, R61 ;  /* 0x0000003d003d7308 */ /* 0x000fe20000000800 */
[----:B------:R-:W-:Y:S01]  /*43e0*/  FMNMX.FTZ R0, R51, R0, !PT ;  /* 0x0000000033007209 */ /* 0x000fe20007810000 */
[----:B------:R-:W-:-:S03]  /*43f0*/  FFMA.FTZ R15, R58, UR22, -R79 ;  /* 0x000000163a0f7c23 */ /* 0x000fc6000801084f */
[----:B------:R-:W-:Y:S02]  /*4400*/  FMNMX.FTZ R81, R53, R0, !PT ;  /* 0x0000000035517209 */ /* 0x000fe40007810000 */
[----:B------:R-:W-:Y:S01]  /*4410*/  FSEL R0, R13, -INF , !P4 ;  /* 0xff8000000d007808 */ /* 0x000fe20006000000 */
[----:B------:R-:W-:Y:S01]  /*4420*/  MUFU.EX2 R136, R136 ;  /* 0x0000008800887308 */ /* 0x000fe20000000800 */
[----:B------:R-:W-:Y:S01]  /*4430*/  FMNMX.FTZ R81, R54, R81, !PT ;  /* 0x0000005136517209 */ /* 0x000fe20007810000 */
[----:B------:R-:W-:-:S03]  /*4440*/  FFMA.FTZ R13, R56, UR22, -R79 ;  /* 0x00000016380d7c23 */ /* 0x000fc6000801084f */
[----:B------:R-:W-:-:S03]  /*4450*/  FMNMX.FTZ R81, R10, R81, !PT ;  /* 0x000000510a517209 */ /* 0x000fc60007810000 */
[----:B------:R-:W-:Y:S01]  /*4460*/  MUFU.EX2 R65, R65 ;  /* 0x0000004100417308 */ /* 0x000fe20000000800 */
[----:B------:R-:W-:-:S04]  /*4470*/  FMNMX.FTZ R81, R14, R81, !PT ;  /* 0x000000510e517209 */ /* 0x000fc80007810000 */
[----:B------:R-:W-:-:S03]  /*4480*/  FMNMX.FTZ R81, R0, R81, !PT ;  /* 0x0000005100517209 */ /* 0x000fc60007810000 */
[----:B------:R-:W-:Y:S01]  /*4490*/  MUFU.EX2 R138, R138 ;  /* 0x0000008a008a7308 */ /* 0x000fe20000000800 */
[----:B------:R-:W-:-:S04]  /*44a0*/  FMNMX.FTZ R81, R24, R81, !PT ;  /* 0x0000005118517209 */ /* 0x000fc80007810000 */
[----:B------:R-:W-:-:S03]  /*44b0*/  FMNMX.FTZ R81, R52, R81, !PT ;  /* 0x0000005134517209 */ /* 0x000fc60007810000 */
[----:B------:R-:W-:Y:S02]  /*44c0*/  MUFU.EX2 R67, R67 ;  /* 0x0000004300437308 */ /* 0x000fe40000000800 */
[----:B------:R-:W0:Y:S06]  /*44d0*/  SHFL.BFLY PT, R6, R81, 0x2, 0x1f ;  /* 0x0c401f0051067f89 */ /* 0x000e2c00000e0000 */
[----:B------:R-:W-:Y:S08]  /*44e0*/  MUFU.EX2 R132, R132 ;  /* 0x0000008400847308 */ /* 0x000ff00000000800 */
[----:B------:R-:W-:Y:S08]  /*44f0*/  MUFU.EX2 R13, R13 ;  /* 0x0000000d000d7308 */ /* 0x000ff00000000800 */
[----:B------:R-:W-:Y:S01]  /*4500*/  MUFU.EX2 R134, R134 ;  /* 0x0000008600867308 */ /* 0x000fe20000000800 */
[----:B0-----:R-:W-:-:S05]  /*4510*/  FMNMX.FTZ R36, R81, R6, !PT ;  /* 0x0000000651247209 */ /* 0x001fca0007810000 */
        /* <DEDUP_REMOVED lines=12> */
[----:B------:R-:W-:Y:S01]  /*45e0*/  FADD.FTZ R3, R148, R73 ;  /* 0x0000004994037221 */ /* 0x000fe20000010000 */
[--C-:B------:R-:W-:Y:S01]  /*45f0*/  FFMA.FTZ R149, R77, UR22, -R34.reuse ;  /* 0x000000164d957c23 */ /* 0x100fe20008010822 */
[--C-:B------:R-:W-:Y:S01]  /*4600*/  FFMA.FTZ R2, R42, UR22, -R34.reuse ;  /* 0x000000162a027c23 */ /* 0x100fe20008010822 */
[--C-:B------:R-:W-:Y:S01]  /*4610*/  FFMA.FTZ R151, R5, UR22, -R34.reuse ;  /* 0x0000001605977c23 */ /* 0x100fe20008010822 */
[----:B-1----:R-:W-:Y:S01]  /*4620*/  FADD.FTZ R36, R150, R3 ;  /* 0x0000000396247221 */ /* 0x002fe20000010000 */
[--C-:B------:R-:W-:Y:S01]  /*4630*/  FFMA.FTZ R30, R40, UR22, -R34.reuse ;  /* 0x00000016281e7c23 */ /* 0x100fe20008010822 */
[----:B------:R-:W-:Y:S01]  /*4640*/  FFMA.FTZ R145, R7, UR22, -R34 ;  /* 0x0000001607917c23 */ /* 0x000fe20008010822 */
[----:B------:R-:W-:Y:S01]  /*4650*/  MUFU.EX2 R149, R149 ;  /* 0x0000009500957308 */ /* 0x000fe20000000800 */
[----:B--2---:R-:W-:Y:S01]  /*4660*/  FADD.FTZ R3, R75, R36 ;  /* 0x000000244b037221 */ /* 0x004fe20000010000 */
[--C-:B------:R-:W-:Y:S01]  /*4670*/  FFMA.FTZ R147, R9, UR22, -R34.reuse ;  /* 0x0000001609937c23 */ /* 0x100fe20008010822 */
[--C-:B------:R-:W-:Y:S01]  /*4680*/  FFMA.FTZ R8, R8, UR22, -R34.reuse ;  /* 0x0000001608087c23 */ /* 0x100fe20008010822 */
[--C-:B------:R-:W-:Y:S01]  /*4690*/  FFMA.FTZ R141, R12, UR22, -R34.reuse ;  /* 0x000000160c8d7c23 */ /* 0x100fe20008010822 */
[----:B---3--:R-:W-:Y:S01]  /*46a0*/  FADD.FTZ R36, R144, R3 ;  /* 0x0000000390247221 */ /* 0x008fe20000010000 */
[--C-:B------:R-:W-:Y:S01]  /*46b0*/  FFMA.FTZ R12, R11, UR22, -R34.reuse ;  /* 0x000000160b0c7c23 */ /* 0x100fe20008010822 */
[----:B------:R-:W-:Y:S01]  /*46c0*/  FFMA.FTZ R143, R21, UR22, -R34 ;  /* 0x00000016158f7c23 */ /* 0x000fe20008010822 */
[----:B------:R-:W0:Y:S01]  /*46d0*/  MUFU.EX2 R2, R2 ;  /* 0x0000000200027308 */ /* 0x000e220000000800 */
[----:B----4-:R-:W-:Y:S01]  /*46e0*/  FADD.FTZ R3, R69, R36 ;  /* 0x0000002445037221 */ /* 0x010fe20000010000 */
[--C-:B------:R-:W-:Y:S01]  /*46f0*/  FFMA.FTZ R20, R20, UR22, -R34.reuse ;  /* 0x0000001614147c23 */ /* 0x100fe20008010822 */
[--C-:B------:R-:W-:Y:S01]  /*4700*/  FFMA.FTZ R137, R26, UR22, -R34.reuse ;  /* 0x000000161a897c23 */ /* 0x100fe20008010822 */
[--C-:B------:R-:W-:Y:S01]  /*4710*/  FFMA.FTZ R26, R25, UR22, -R34.reuse ;  /* 0x00000016191a7c23 */ /* 0x100fe20008010822 */
[----:B-----5:R-:W-:Y:S01]  /*4720*/  FADD.FTZ R36, R146, R3 ;  /* 0x0000000392247221 */ /* 0x020fe20000010000 */
[--C-:B------:R-:W-:Y:S01]  /*4730*/  FFMA.FTZ R139, R27, UR22, -R34.reuse ;  /* 0x000000161b8b7c23 */ /* 0x100fe20008010822 */
[----:B------:R-:W-:Y:S01]  /*4740*/  FFMA.FTZ R28, R28, UR22, -R34 ;  /* 0x000000161c1c7c23 */ /* 0x000fe20008010822 */
[----:B------:R-:W1:Y:S01]  /*4750*/  MUFU.EX2 R151, R151 ;  /* 0x0000009700977308 */ /* 0x000e620000000800 */
[----:B------:R-:W-:Y:S01]  /*4760*/  FADD.FTZ R3, R71, R36 ;  /* 0x0000002447037221 */ /* 0x000fe20000010000 */
[--C-:B------:R-:W-:Y:S01]  /*4770*/  FFMA.FTZ R133, R33, UR22, -R34.reuse ;  /* 0x0000001621857c23 */ /* 0x100fe20008010822 */
[--C-:B------:R-:W-:Y:S01]  /*4780*/  FFMA.FTZ R36, R35, UR22, -R34.reuse ;  /* 0x0000001623247c23 */ /* 0x100fe20008010822 */
[--C-:B------:R-:W-:Y:S01]  /*4790*/  FFMA.FTZ R135, R37, UR22, -R34.reuse ;  /* 0x0000001625877c23 */ /* 0x100fe20008010822 */
[----:B------:R-:W-:Y:S01]  /*47a0*/  FADD.FTZ R38, R140, R3 ;  /* 0x000000038c267221 */ /* 0x000fe20000010000 */
[--C-:B------:R-:W-:Y:S01]  /*47b0*/  FFMA.FTZ R129, R41, UR22, -R34.reuse ;  /* 0x0000001629817c23 */ /* 0x100fe20008010822 */
[----:B------:R-:W-:Y:S01]  /*47c0*/  FFMA.FTZ R131, R45, UR22, -R34 ;  /* 0x000000162d837c23 */ /* 0x000fe20008010822 */
[----:B------:R-:W2:Y:S01]  /*47d0*/  MUFU.EX2 R30, R30 ;  /* 0x0000001e001e7308 */ /* 0x000ea20000000800 */
[----:B------:R-:W-:Y:S01]  /*47e0*/  FADD.FTZ R3, R63, R38 ;  /* 0x000000263f037221 */ /* 0x000fe20000010000 */
[----:B0-----:R-:W-:Y:S01]  /*47f0*/  FADD.FTZ R40, R149, R2 ;  /* 0x0000000295287221 */ /* 0x001fe20000010000 */
[--C-:B------:R-:W-:Y:S01]  /*4800*/  FFMA.FTZ R48, R48, UR22, -R34.reuse ;  /* 0x0000001630307c23 */ /* 0x100fe20008010822 */
[--C-:B------:R-:W-:Y:S01]  /*4810*/  FFMA.FTZ R51, R51, UR22, -R34.reuse ;  /* 0x0000001633337c23 */ /* 0x100fe20008010822 */
[----:B------:R-:W-:Y:S01]  /*4820*/  FADD.FTZ R38, R142, R3 ;  /* 0x000000038e267221 */ /* 0x000fe20000010000 */
[--C-:B------:R-:W-:Y:S01]  /*4830*/  FFMA.FTZ R53, R53, UR22, -R34.reuse ;  /* 0x0000001635357c23 */ /* 0x100fe20008010822 */
[----:B------:R-:W-:Y:S01]  /*4840*/  FFMA.FTZ R54, R54, UR22, -R34 ;  /* 0x0000001636367c23 */ /* 0x000fe20008010822 */
[----:B------:R-:W0:Y:S01]  /*4850*/  MUFU.EX2 R145, R145 ;  /* 0x0000009100917308 */ /* 0x000e220000000800 */
[----:B-1----:R-:W-:Y:S01]  /*4860*/  FADD.FTZ R3, R151, R40 ;  /* 0x0000002897037221 */ /* 0x002fe20000010000 */
[----:B------:R-:W-:Y:S01]  /*4870*/  FADD.FTZ R5, R61, R38 ;  /* 0x000000263d057221 */ /* 0x000fe20000010000 */
[--C-:B------:R-:W-:Y:S01]  /*4880*/  FFMA.FTZ R38, R39, UR22, -R34.reuse ;  /* 0x0000001627267c23 */ /* 0x100fe20008010822 */
[--C-:B------:R-:W-:Y:S01]  /*4890*/  FFMA.FTZ R10, R10, UR22, -R34.reuse ;  /* 0x000000160a0a7c23 */ /* 0x100fe20008010822 */
[----:B------:R-:W-:Y:S01]  /*48a0*/  FFMA.FTZ R14, R14, UR22, -R34 ;  /* 0x000000160e0e7c23 */ /* 0x000fe20008010822 */
[----:B------:R-:W-:Y:S01]  /*48b0*/  FADD.FTZ R42, R136, R5 ;  /* 0x00000005882a7221 */ /* 0x000fe20000010000 */
[----:B------:R-:W-:Y:S01]  /*48c0*/  F2FP.F16.F32.PACK_AB R149, R2, R149 ;  /* 0x000000950295723e */ /* 0x000fe200000000ff */
[----:B------:R-:W1:Y:S01]  /*48d0*/  MUFU.EX2 R32, R32 ;  /* 0x0000002000207308 */ /* 0x000e620000000800 */
[----:B--2---:R-:W-:Y:S01]  /*48e0*/  FADD.FTZ R40, R30, R3 ;  /* 0x000000031e287221 */ /* 0x004fe20000010000 */
[----:B------:R-:W-:Y:S01]  /*48f0*/  FADD.FTZ R5, R65, R42 ;  /* 0x0000002a41057221 */ /* 0x000fe20000010000 */
[----:B------:R-:W-:Y:S01]  /*4900*/  FFMA.FTZ R24, R24, UR22, -R34 ;  /* 0x0000001618187c23 */ /* 0x000fe20008010822 */
[----:B------:R-:W-:-:S02]  /*4910*/  F2FP.F16.F32.PACK_AB R148, R73, R148 ;  /* 0x000000944994723e */ /* 0x000fc400000000ff */
[----:B------:R-:W-:Y:S01]  /*4920*/  FADD.FTZ R44, R138, R5 ;  /* 0x000000058a2c7221 */ /* 0x000fe20000010000 */
[----:B------:R-:W-:Y:S01]  /*4930*/  F2FP.F16.F32.PACK_AB R150, R75, R150 ;  /* 0x000000964b96723e */ /* 0x000fe200000000ff */
[----:B------:R-:W2:Y:S01]  /*4940*/  MUFU.EX2 R147, R147 ;  /* 0x0000009300937308 */ /* 0x000ea20000000800 */
[----:B0-----:R-:W-:Y:S01]  /*4950*/  FADD.FTZ R3, R145, R40 ;  /* 0x0000002891037221 */ /* 0x001fe20000010000 */
[----:B------:R-:W-:Y:S01]  /*4960*/  FADD.FTZ R5, R67, R44 ;  /* 0x0000002c43057221 */ /* 0x000fe20000010000 */
[----:B------:R-:W-:Y:S01]  /*4970*/  FFMA.FTZ R40, R43, UR22, -R34 ;  /* 0x000000162b287c23 */ /* 0x000fe20008010822 */
[----:B------:R-:W-:Y:S02]  /*4980*/  F2FP.F16.F32.PACK_AB R144, R69, R144 ;  /* 0x000000904590723e */ /* 0x000fe400000000ff */
[----:B------:R-:W-:Y:S01]  /*4990*/  FADD.FTZ R44, R132, R5 ;  /* 0x00000005842c7221 */ /* 0x000fe20000010000 */
[----:B------:R-:W-:Y:S01]  /*49a0*/  F2FP.F16.F32.PACK_AB R146, R71, R146 ;  /* 0x000000924792723e */ /* 0x000fe200000000ff */
[----:B------:R-:W0:Y:S01]  /*49b0*/  MUFU.EX2 R8, R8 ;  /* 0x0000000800087308 */ /* 0x000e220000000800 */
[----:B-1----:R-:W-:Y:S01]  /*49c0*/  FADD.FTZ R42, R32, R3 ;  /* 0x00000003202a7221 */ /* 0x002fe20000010000 */
[----:B------:R-:W-:Y:S01]  /*49d0*/  FADD.FTZ R5, R13, R44 ;  /* 0x0000002c0d057221 */ /* 0x000fe20000010000 */
[----:B------:R-:W-:-:S02]  /*49e0*/  F2FP.F16.F32.PACK_AB R140, R63, R140 ;  /* 0x0000008c3f8c723e */ /* 0x000fc400000000ff */
[----:B------:R-:W-:Y:S01]  /*49f0*/  F2FP.F16.F32.PACK_AB R142, R61, R142 ;  /* 0x0000008e3d8e723e */ /* 0x000fe200000000ff */
[----:B------:R-:W-:Y:S01]  /*4a00*/  FADD.FTZ R44, R134, R5 ;  /* 0x00000005862c7221 */ /* 0x000fe20000010000 */
[----:B------:R-:W-:Y:S01]  /*4a10*/  FFMA.FTZ R5, R0, UR22, -R34 ;  /* 0x0000001600057c23 */ /* 0x000fe20008010822 */
[----:B------:R-:W1:Y:S01]  /*4a20*/  MUFU.EX2 R141, R141 ;  /* 0x0000008d008d7308 */ /* 0x000e620000000800 */
[----:B--2---:R-:W-:Y:S01]  /*4a30*/  FADD.FTZ R3, R147, R42 ;  /* 0x0000002a93037221 */ /* 0x004fe20000010000 */
[----:B------:R-:W-:Y:S01]  /*4a40*/  FADD.FTZ R7, R15, R44 ;  /* 0x0000002c0f077221 */ /* 0x000fe20000010000 */
[----:B------:R-:W-:Y:S01]  /*4a50*/  FFMA.FTZ R34, R52, UR22, -R34 ;  /* 0x0000001634227c23 */ /* 0x000fe20008010822 */
[----:B------:R-:W-:Y:S02]  /*4a60*/  F2FP.F16.F32.PACK_AB R136, R65, R136 ;  /* 0x000000884188723e */ /* 0x000fe400000000ff */
[----:B------:R-:W-:Y:S02]  /*4a70*/  F2FP.F16.F32.PACK_AB R138, R67, R138 ;  /* 0x0000008a438a723e */ /* 0x000fe400000000ff */
[----:B------:R-:W2:Y:S01]  /*4a80*/  MUFU.EX2 R12, R12 ;  /* 0x0000000c000c7308 */ /* 0x000ea20000000800 */
[----:B0-----:R-:W-:Y:S01]  /*4a90*/  FADD.FTZ R42, R8, R3 ;  /* 0x00000003082a7221 */ /* 0x001fe20000010000 */
[----:B------:R-:W-:-:S02]  /*4aa0*/  F2FP.F16.F32.PACK_AB R132, R13, R132 ;  /* 0x000000840d84723e */ /* 0x000fc400000000ff */
[----:B------:R-:W-:Y:S02]  /*4ab0*/  F2FP.F16.F32.PACK_AB R134, R15, R134 ;  /* 0x000000860f86723e */ /* 0x000fe400000000ff */
[----:B------:R-:W-:Y:S02]  /*4ac0*/  F2FP.F16.F32.PACK_AB R151, R30, R151 ;  /* 0x000000971e97723e */ /* 0x000fe400000000ff */
[----:B------:R-:W0:Y:S01]  /*4ad0*/  MUFU.EX2 R143, R143 ;  /* 0x0000008f008f7308 */ /* 0x000e220000000800 */
[----:B-1----:R-:W-:Y:S01]  /*4ae0*/  FADD.FTZ R3, R141, R42 ;  /* 0x0000002a8d037221 */ /* 0x002fe20000010000 */
[----:B------:R-:W-:Y:S02]  /*4af0*/  F2FP.F16.F32.PACK_AB R145, R32, R145 ;  /* 0x000000912091723e */ /* 0x000fe400000000ff */
[----:B------:R-:W-:-:S04]  /*4b00*/  F2FP.F16.F32.PACK_AB R147, R8, R147 ;  /* 0x000000930893723e */ /* 0x000fc800000000ff */
[----:B------:R-:W1:Y:S01]  /*4b10*/  MUFU.EX2 R20, R20 ;  /* 0x0000001400147308 */ /* 0x000e620000000800 */
[C---:B--2---:R-:W-:Y:S01]  /*4b20*/  FADD.FTZ R42, R12.reuse, R3 ;  /* 0x000000030c2a7221 */ /* 0x044fe20000010000 */
[----:B------:R-:W-:-:S06]  /*4b30*/  F2FP.F16.F32.PACK_AB R141, R12, R141 ;  /* 0x0000008d0c8d723e */ /* 0x000fcc00000000ff */
[----:B------:R-:W2:Y:S01]  /*4b40*/  MUFU.EX2 R137, R137 ;  /* 0x0000008900897308 */ /* 0x000ea20000000800 */
[----:B0-----:R-:W-:Y:S01]  /*4b50*/  FADD.FTZ R3, R143, R42 ;  /* 0x0000002a8f037221 */ /* 0x001fe20000010000 */
[----:B------:R-:W-:Y:S01]  /*4b60*/  FADD.FTZ R42, R128, R7 ;  /* 0x00000007802a7221 */ /* 0x000fe20000010000 */
[----:B------:R-:W-:-:S03]  /*4b70*/  F2FP.F16.F32.PACK_AB R128, R49, R128 ;  /* 0x000000803180723e */ /* 0x000fc600000000ff */
[----:B------:R-:W-:Y:S02]  /*4b80*/  FADD.FTZ R7, R49, R42 ;  /* 0x0000002a31077221 */ /* 0x000fe40000010000 */
[----:B------:R-:W0:Y:S01]  /*4b90*/  MUFU.EX2 R26, R26 ;  /* 0x0000001a001a7308 */ /* 0x000e220000000800 */
[----:B-1----:R-:W-:Y:S01]  /*4ba0*/  FADD.FTZ R0, R20, R3 ;  /* 0x0000000314007221 */ /* 0x002fe20000010000 */
[----:B------:R-:W-:Y:S01]  /*4bb0*/  FADD.FTZ R42, R130, R7 ;  /* 0x00000007822a7221 */ /* 0x000fe20000010000 */
[C---:B------:R-:W-:Y:S02]  /*4bc0*/  F2FP.F16.F32.PACK_AB R130, R55.reuse, R130 ;  /* 0x000000823782723e */ /* 0x040fe400000000ff */
[----:B------:R-:W-:Y:S01]  /*4bd0*/  F2FP.F16.F32.PACK_AB R143, R20, R143 ;  /* 0x0000008f148f723e */ /* 0x000fe200000000ff */
[----:B------:R-:W-:Y:S02]  /*4be0*/  FADD.FTZ R7, R55, R42 ;  /* 0x0000002a37077221 */ /* 0x000fe40000010000 */
[----:B------:R-:W1:Y:S01]  /*4bf0*/  MUFU.EX2 R139, R139 ;  /* 0x0000008b008b7308 */ /* 0x000e620000000800 */
[----:B--2---:R-:W-:-:S07]  /*4c00*/  FADD.FTZ R3, R137, R0 ;  /* 0x0000000089037221 */ /* 0x004fce0000010000 */
[----:B------:R-:W2:Y:S01]  /*4c10*/  MUFU.EX2 R28, R28 ;  /* 0x0000001c001c7308 */ /* 0x000ea20000000800 */
[C---:B0-----:R-:W-:Y:S01]  /*4c20*/  FADD.FTZ R0, R26.reuse, R3 ;  /* 0x000000031a007221 */ /* 0x041fe20000010000 */
[----:B------:R-:W-:-:S06]  /*4c30*/  F2FP.F16.F32.PACK_AB R137, R26, R137 ;  /* 0x000000891a89723e */ /* 0x000fcc00000000ff */
        /* <DEDUP_REMOVED lines=13> */
[C---:B0-----:R-:W-:Y:S01]  /*4d10*/  FADD.FTZ R42, R36.reuse, R3 ;  /* 0x00000003242a7221 */ /* 0x041fe20000010000 */
[----:B------:R-:W-:-:S06]  /*4d20*/  F2FP.F16.F32.PACK_AB R133, R36, R133 ;  /* 0x000000852485723e */ /* 0x000fcc00000000ff */
[----:B------:R-:W0:Y:S01]  /*4d30*/  MUFU.EX2 R59, R59 ;  /* 0x0000003b003b7308 */ /* 0x000e220000000800 */
[----:B-1----:R-:W-:-:S07]  /*4d40*/  FADD.FTZ R44, R126, R7 ;  /* 0x000000077e2c7221 */ /* 0x002fce0000010000 */
[----:B------:R-:W1:Y:S01]  /*4d50*/  MUFU.EX2 R38, R38 ;  /* 0x0000002600267308 */ /* 0x000e620000000800 */
[----:B--2---:R-:W-:-:S07]  /*4d60*/  FADD.FTZ R3, R135, R42 ;  /* 0x0000002a87037221 */ /* 0x004fce0000010000 */
[----:B------:R-:W2:Y:S01]  /*4d70*/  MUFU.EX2 R120, R120 ;  /* 0x0000007800787308 */ /* 0x000ea20000000800 */
[C---:B0-----:R-:W-:Y:S01]  /*4d80*/  FADD.FTZ R7, R59.reuse, R44 ;  /* 0x0000002c3b077221 */ /* 0x041fe20000010000 */
[----:B------:R-:W-:-:S06]  /*4d90*/  F2FP.F16.F32.PACK_AB R126, R59, R126 ;  /* 0x0000007e3b7e723e */ /* 0x000fcc00000000ff */
[----:B------:R-:W0:Y:S01]  /*4da0*/  MUFU.EX2 R129, R129 ;  /* 0x0000008100817308 */ /* 0x000e220000000800 */
[C---:B-1----:R-:W-:Y:S01]  /*4db0*/  FADD.FTZ R42, R38.reuse, R3 ;  /* 0x00000003262a7221 */ /* 0x042fe20000010000 */
[----:B------:R-:W-:-:S06]  /*4dc0*/  F2FP.F16.F32.PACK_AB R135, R38, R135 ;  /* 0x000000872687723e */ /* 0x000fcc00000000ff */
[----:B------:R-:W1:Y:S01]  /*4dd0*/  MUFU.EX2 R31, R31 ;  /* 0x0000001f001f7308 */ /* 0x000e620000000800 */
[----:B--2---:R-:W-:-:S07]  /*4de0*/  FADD.FTZ R44, R120, R7 ;  /* 0x00000007782c7221 */ /* 0x004fce0000010000 */
        /* <DEDUP_REMOVED lines=18> */
[C---:B-1----:R-:W-:Y:S01]  /*4f10*/  FADD.FTZ R7, R0.reuse, R7 ;  /* 0x0000000700077221 */ /* 0x042fe20000010000 */
[----:B------:R-:W-:Y:S01]  /*4f20*/  F2FP.F16.F32.PACK_AB R125, R0, R51 ;  /* 0x00000033007d723e */ /* 0x000fe200000000ff */
[----:B------:R-:W-:-:S05]  /*4f30*/  VIADD R0, R88, 0xfffffffe ;  /* 0xfffffffe58007836 */ /* 0x000fca0000000000 */
        /* <DEDUP_REMOVED lines=11> */
[----:B0-----:R-:W-:-:S04]  /*4ff0*/  FADD.FTZ R2, R24, R7 ;  /* 0x0000000718027221 */ /* 0x001fc80000010000 */
[C---:B-1----:R-:W-:Y:S01]  /*5000*/  FADD.FTZ R2, R123.reuse, R2 ;  /* 0x000000027b027221 */ /* 0x042fe20000010000 */
[----:B------:R-:W-:Y:S01]  /*5010*/  F2FP.F16.F32.PACK_AB R123, R123, R24 ;  /* 0x000000187b7b723e */ /* 0x000fe200000000ff */
[C---:B--2---:R-:W-:Y:S01]  /*5020*/  FADD.FTZ R3, R29.reuse, R44 ;  /* 0x0000002c1d037221 */ /* 0x044fe20000010000 */
[----:B------:R-:W-:Y:S01]  /*5030*/  F2FP.F16.F32.PACK_AB R122, R29, R122 ;  /* 0x0000007a1d7a723e */ /* 0x000fe200000000ff */
[----:B------:R-:W-:Y:S06]  /*5040*/  @P2 BRA `(.L_x_805) ;  /* 0x0000000000442947 */ /* 0x000fec0003800000 */
        /* <DEDUP_REMOVED lines=10> */
.L_x_806:
[----:B------:R-:W-:-:S11]  /*50f0*/  UISETP.NE.AND UP2, UPT, UR7, 0x1, UPT ;  /* 0x000000010700788c */ /* 0x000fd6000bf45270 */
[----:B------:R-:W-:Y:S02]  /*5100*/  @UP2 ULDC.64 UR18, c[0x0][0x9e8] ;  /* 0x00027a0000122ab9 */ /* 0x000fe40000000a00 */
[----:B------:R-:W-:-:S04]  /*5110*/  UIMAD.WIDE.U32 UR10, UR14, UR18, URZ ;  /* 0x000000120e0a72a5 */ /* 0x000fc8000f8e003f */
[----:B------:R-:W-:-:S12]  /*5120*/  @UP2 USHF.R.U32.HI UR14, URZ, UR19, UR11 ;  /* 0x000000133f0e2299 */ /* 0x000fd8000801160b */
.L_x_807:
[----:B------:R-:W-:-:S04]  /*5130*/  UIMAD UR7, UR14, UR7, UR7 ;  /* 0x000000070e0772a4 */ /* 0x000fc8000f8e0207 */
[----:B------:R-:W-:-:S04]  /*5140*/  UISETP.LT.AND UP2, UPT, UR6, UR7, UPT ;  /* 0x000000070600728c */ /* 0x000fc8000bf41270 */
[----:B------:R-:W-:-:S12]  /*5150*/  USEL UR6, UR6, UR7, UP2 ;  /* 0x0000000706067287 */ /* 0x000fd80009000000 */
.L_x_805:
[----:B------:R-:W-:Y:S01]  /*5160*/  USHF.R.S32.HI UR7, URZ, 0x1f, UR6 ;  /* 0x0000001f3f077899 */ /* 0x000fe20008011406 */
[----:B------:R-:W-:Y:S02]  /*5170*/  CS2R R118, SRZ ;  /* 0x0000000000767805 */ /* 0x000fe4000001ff00 */
[----:B------:R-:W-:Y:S02]  /*5180*/  CS2R R116, SRZ ;  /* 0x0000000000747805 */ /* 0x000fe4000001ff00 */
[----:B------:R-:W-:Y:S01]  /*5190*/  CS2R R114, SRZ ;  /* 0x0000000000727805 */ /* 0x000fe2000001ff00 */
[----:B------:R-:W-:Y:S01]  /*51a0*/  ULEA.HI UR7, UR7, UR6, URZ, 0x7 ;  /* 0x0000000607077291 */ /* 0x000fe2000f8f383f */
[----:B------:R-:W-:Y:S02]  /*51b0*/  CS2R R112, SRZ ;  /* 0x0000000000707805 */ /* 0x000fe4000001ff00 */
[----:B------:R-:W-:Y:S02]  /*51c0*/  CS2R R110, SRZ ;  /* 0x00000000006e7805 */ /* 0x000fe4000001ff00 */
[----:B------:R-:W-:Y:S01]  /*51d0*/  CS2R R108, SRZ ;  /* 0x00000000006c7805 */ /* 0x000fe2000001ff00 */
[----:B------:R-:W-:Y:S01]  /*51e0*/  USHF.R.S32.HI UR7, URZ, 0x7, UR7 ;  /* 0x000000073f077899 */ /* 0x000fe20008011407 */
[----:B------:R-:W-:-:S02]  /*51f0*/  CS2R R106, SRZ ;  /* 0x00000000006a7805 */ /* 0x000fc4000001ff00 */
[----:B------:R-:W-:Y:S02]  /*5200*/  CS2R R104, SRZ ;  /* 0x0000000000687805 */ /* 0x000fe4000001ff00 */
[----:B------:R-:W-:Y:S01]  /*5210*/  CS2R R102, SRZ ;  /* 0x0000000000667805 */ /* 0x000fe2000001ff00 */
[----:B------:R-:W-:Y:S01]  /*5220*/  UISETP.LT.AND UP2, UPT, UR43, UR7, UPT ;  /* 0x000000072b00728c */ /* 0x000fe2000bf41270 */
[----:B------:R-:W-:Y:S02]  /*5230*/  CS2R R100, SRZ ;  /* 0x0000000000647805 */ /* 0x000fe4000001ff00 */
[----:B------:R-:W-:Y:S02]  /*5240*/  CS2R R98, SRZ ;  /* 0x0000000000627805 */ /* 0x000fe4000001ff00 */
[----:B------:R-:W-:Y:S01]  /*5250*/  CS2R R96, SRZ ;  /* 0x0000000000607805 */ /* 0x000fe2000001ff00 */
[----:B------:R-:W-:Y:S01]  /*5260*/  USEL UR28, UR43, UR7, !UP2 ;  /* 0x000000072b1c7287 */ /* 0x000fe2000d000000 */
[----:B------:R-:W-:-:S02]  /*5270*/  CS2R R94, SRZ ;  /* 0x00000000005e7805 */ /* 0x000fc4000001ff00 */
[----:B------:R-:W-:Y:S02]  /*5280*/  CS2R R92, SRZ ;  /* 0x00000000005c7805 */ /* 0x000fe4000001ff00 */
[----:B------:R-:W-:Y:S02]  /*5290*/  CS2R R90, SRZ ;  /* 0x00000000005a7805 */ /* 0x000fe4000001ff00 */
[----:B------:R-:W-:Y:S02]  /*52a0*/  CS2R R88, SRZ ;  /* 0x0000000000587805 */ /* 0x000fe4000001ff00 */
[----:B------:R-:W-:-:S13]  /*52b0*/  ISETP.GE.AND P2, PT, R0, UR28, PT ;  /* 0x0000001c00007c0c */ /* 0x000fda000bf46270 */
[----:B------:R-:W-:Y:S05]  /*52c0*/  @!P2 BRA `(.L_x_808) ;  /* 0x000000340078a947 */ /* 0x000fea0003800000 */
[----:B------:R-:W-:Y:S01]  /*52d0*/  IMAD.MOV.U32 R119, RZ, RZ, RZ ;  /* 0x000000ffff777224 */ /* 0x000fe200078e00ff */
[----:B------:R-:W-:Y:S01]  /*52e0*/  ULDC UR23, c[0x0][0x9e4] ;  /* 0x0002790000177ab9 */ /* 0x000fe20000000800 */
[----:B------:R-:W-:Y:S01]  /*52f0*/  ULDC UR25, c[0x0][0x9d8] ;  /* 0x0002760000197ab9 */ /* 0x000fe20000000800 */
[----:B------:R-:W-:Y:S01]  /*5300*/  ULDC UR22, c[0x0][0x988] ;  /* 0x0002620000167ab9 */ /* 0x000fe20000000800 */
[----:B------:R-:W-:-:S05]  /*5310*/  ULDC UR24, c[0x0][0x9e0] ;  /* 0x0002780000187ab9 */ /* 0x000fca0000000800 */
.L_x_825:
        /* <DEDUP_REMOVED lines=9> */
.L_x_810:
[----:B------:R-:W-:Y:S01]  /*53b0*/  ULEA UR6, UR27, UR45, 0x3 ;  /* 0x0000002d1b067291 */ /* 0x000fe2000f8e183f */
[----:B------:R-:W-:-:S05]  /*53c0*/  IMAD.U32 R5, RZ, RZ, UR26 ;  /* 0x0000001aff057e24 */ /* 0x000fca000f8e00ff */
[----:B------:R-:W-:-:S04]  /*53d0*/  SHF.L.U32 R5, R5, 0x1f, RZ ;  /* 0x0000001f05057819 */ /* 0x000fc800000006ff */
[----:B------:R0:W1:Y:S01]  /*53e0*/  SYNCS.PHASECHK.TRANS64.TRYWAIT P2, [UR6+0x16830], R5 ;  /* 0x01683005ff0075a7 */ /* 0x0000620008040146 */
[----:B------:R-:W-:Y:S05]  /*53f0*/  @!P0 BRA `(.L_x_811) ;  /* 0x0000000000048947 */ /* 0x000fea0003800000 */
[----:B------:R-:W-:Y:S01]  /*5400*/  BPT.TRAP 0x1 ;  /* 0x000000040000795c */ /* 0x000fe20000300000 */
.L_x_811:
[----:B-1----:R-:W-:Y:S05]  /*5410*/  @P2 BRA `(.L_x_809) ;  /* 0x0000000000082947 */ /* 0x002fea0003800000 */
[----:B------:R-:W1:Y:S02]  /*5420*/  SYNCS.PHASECHK.TRANS64.TRYWAIT P2, [UR6+0x16830], R5 ;  /* 0x01683005ff0075a7 */ /* 0x000e640008040146 */
[----:B-1----:R-:W-:Y:S05]  /*5430*/  @!P2 BRA `(.L_x_812) ;  /* 0x000000ec00c8a947 */ /* 0x002fea0003800000 */
.L_x_809:
[----:B01----:R-:W-:Y:S01]  /*5440*/  VIADD R5, R23, 0x8 ;  /* 0x0000000817057836 */ /* 0x003fe20000000000 */
[----:B------:R-:W-:Y:S01]  /*5450*/  ULEA UR18, UR27, UR20, 0xa ;  /* 0x000000141b127291 */ /* 0x000fe2000f8e503f */
[----:B------:R-:W-:Y:S01]  /*5460*/  UMOV UR19, 0x40000040 ;  /* 0x4000004000137882 */ /* 0x000fe20000000000 */
[----:B------:R-:W-:Y:S02]  /*5470*/  UMOV UR7, 0x40000040 ;  /* 0x4000004000077882 */ /* 0x000fe40000000000 */
[----:B------:R0:W-:Y:S01]  /*5480*/  BAR.SYNC.DEFER_BLOCKING R5, 0x100 ;  /* 0x000400050000751d */ /* 0x0001e20000010000 */
[----:B------:R-:W-:Y:S02]  /*5490*/  UIADD3 UR6, UR18, 0x2, URZ ;  /* 0x0000000212067890 */ /* 0x000fe4000fffe03f */
[----:B------:R-:W-:Y:S02]  /*54a0*/  UIADD3 UR10, UR18, 0x4, URZ ;  /* 0x00000004120a7890 */ /* 0x000fe4000fffe03f */
[----:B------:R-:W-:Y:S01]  /*54b0*/  UIADD3 UR14, UR18, 0x6, URZ ;  /* 0x00000006120e7890 */ /* 0x000fe2000fffe03f */
[----:B------:R-:W-:Y:S01]  /*54c0*/  UMOV UR11, 0x40000040 ;  /* 0x40000040000b7882 */ /* 0x000fe20000000000 */
[----:B------:R-:W-:Y:S01]  /*54d0*/  UMOV UR15, 0x40000040 ;  /* 0x40000040000f7882 */ /* 0x000fe20000000000 */
[----:B------:R-:W-:-:S06]  /*54e0*/  WARPGROUP.ARRIVE ;  /* 0x00000000000079c5 */ /* 0x000fcc0000000000 */
[----:B------:R-:W-:Y:S03]  /*54f0*/  HGMMA.64x128x16.F32 R24, gdesc[UR16], RZ, !UPT, gsb0 ;  /* 0x01e00000101879f0 */ /* 0x000fe6000c0008ff */
[----:B------:R-:W-:Y:S02]  /*5500*/  WARPGROUP.DEPBAR.LE gsb0, 0x0 ;  /* 0x00008000000079c5 */ /* 0x000fe40000010000 */
[----:B------:R-:W-:-:S07]  /*5510*/  WARPGROUP.ARRIVE ;  /* 0x00000000000079c5 */ /* 0x000fce0000000000 */
[----:B------:R-:W-:Y:S03]  /*5520*/  HGMMA.64x128x16.F32 R24, gdesc[UR4], R24, gsb0 ;  /* 0x01e00000041879f0 */ /* 0x000fe60008000818 */
[----:B------:R-:W-:Y:S02]  /*5530*/  WARPGROUP.DEPBAR.LE gsb0, 0x0 ;  /* 0x00008000000079c5 */ /* 0x000fe40000010000 */
[----:B------:R-:W-:-:S07]  /*5540*/  WARPGROUP.ARRIVE ;  /* 0x00000000000079c5 */ /* 0x000fce0000000000 */
[----:B------:R-:W-:Y:S03]  /*5550*/  HGMMA.64x128x16.F32 R24, gdesc[UR8], R24, gsb0 ;  /* 0x01e00000081879f0 */ /* 0x000fe60008000818 */
[----:B------:R-:W-:Y:S02]  /*5560*/  WARPGROUP.DEPBAR.LE gsb0, 0x0 ;  /* 0x00008000000079c5 */ /* 0x000fe40000010000 */
[----:B------:R-:W-:-:S07]  /*5570*/  WARPGROUP.ARRIVE ;  /* 0x00000000000079c5 */ /* 0x000fce0000000000 */
[----:B------:R-:W-:Y:S03]  /*5580*/  HGMMA.64x128x16.F32 R24, gdesc[UR12], R24, gsb0 ;  /* 0x01e000000c1879f0 */ /* 0x000fe60008000818 */
[----:B------:R-:W-:Y:S02]  /*5590*/  WARPGROUP.DEPBAR.LE gsb0, 0x0 ;  /* 0x00008000000079c5 */ /* 0x000fe40000010000 */
[----:B0-----:R-:W-:Y:S05]  /*55a0*/  @P3 BRA `(.L_x_813) ;  /* 0x00000000002c3947 */ /* 0x001fea0003800000 */
[----:B------:R-:W-:Y:S05]  /*55b0*/  @!P0 BRA `(.L_x_814) ;  /* 0x0000000000048947 */ /* 0x000fea0003800000 */
[----:B------:R-:W-:Y:S01]  /*55c0*/  BPT.TRAP 0x1 ;  /* 0x000000040000795c */ /* 0x000fe20000300000 */
.L_x_814:
[----:B------:R-:W-:Y:S01]  /*55d0*/  ULEA UR6, UR37, UR45, 0x3 ;  /* 0x0000002d25067291 */ /* 0x000fe2000f8e183f */
[----:B------:R-:W-:-:S05]  /*55e0*/  IMAD.U32 R5, RZ, RZ, UR36 ;  /* 0x00000024ff057e24 */ /* 0x000fca000f8e00ff */
[----:B------:R-:W-:-:S04]  /*55f0*/  SHF.L.U32 R5, R5, 0x1f, RZ ;  /* 0x0000001f05057819 */ /* 0x000fc800000006ff */
[----:B------:R0:W1:Y:S01]  /*5600*/  SYNCS.PHASECHK.TRANS64.TRYWAIT P2, [UR6+0x16850], R5 ;  /* 0x01685005ff0075a7 */ /* 0x0000620008040146 */
[----:B------:R-:W-:Y:S05]  /*5610*/  @!P0 BRA `(.L_x_815) ;  /* 0x0000000000048947 */ /* 0x000fea0003800000 */
[----:B------:R-:W-:Y:S01]  /*5620*/  BPT.TRAP 0x1 ;  /* 0x000000040000795c */ /* 0x000fe20000300000 */
.L_x_815:
[----:B-1----:R-:W-:Y:S05]  /*5630*/  @P2 BRA `(.L_x_813) ;  /* 0x0000000000082947 */ /* 0x002fea0003800000 */
[----:B------:R-:W1:Y:S02]  /*5640*/  SYNCS.PHASECHK.TRANS64.TRYWAIT P2, [UR6+0x16850], R5 ;  /* 0x01685005ff0075a7 */ /* 0x000e640008040146 */
[----:B-1----:R-:W-:Y:S05]  /*5650*/  @!P2 BRA `(.L_x_816) ;  /* 0x000000ec0058a947 */ /* 0x002fea0003800000 */
.L_x_813:
[----:B------:R-:W-:Y:S01]  /*5660*/  UIADD3 UR6, UR45, 0x400, URZ ;  /* 0x000004002d067890 */ /* 0x000fe2000fffe03f */
[----:B------:R-:W-:Y:S01]  /*5670*/  WARPGROUP.ARRIVE ;  /* 0x00000000000079c5 */ /* 0x000fe20000000000 */
[----:B------:R-:W-:Y:S01]  /*5680*/  UMOV UR7, 0x40000040 ;  /* 0x4000004000077882 */ /* 0x000fe20000000000 */
[----:B------:R-:W-:Y:S01]  /*5690*/  PLOP3.LUT P2, PT, PT, PT, UP0, 0x80, 0x0 ;  /* 0x000000000000781c */ /* 0x000fe20003f4f008 */
[----:B------:R-:W-:Y:S01]  /*56a0*/  USHF.R.U32.HI UR6, URZ, 0x4, UR6 ;  /* 0x000000043f067899 */ /* 0x000fe20008011606 */
[----:B------:R-:W-:Y:S01]  /*56b0*/  PLOP3.LUT P3, PT, PT, PT, UP0, 0x80, 0x0 ;  /* 0x000000000000781c */ /* 0x000fe20003f6f008 */
[----:B01----:R-:W-:Y:S01]  /*56c0*/  FMUL.FTZ R5, R24, UR25 ;  /* 0x0000001918057c20 */ /* 0x003fe20008410000 */
[----:B------:R-:W-:Y:S01]  /*56d0*/  FMUL.FTZ R24, R36, UR25 ;  /* 0x0000001924187c20 */ /* 0x000fe20008410000 */
[----:B------:R-:W-:Y:S01]  /*56e0*/  ULOP3.LUT UR6, UR6, 0x3fff, URZ, 0xc0, !UPT ;  /* 0x00003fff06067892 */ /* 0x000fe2000f8ec03f */
[----:B------:R-:W-:Y:S01]  /*56f0*/  FMUL.FTZ R36, R47, UR25 ;  /* 0x000000192f247c20 */ /* 0x000fe20008410000 */
[----:B------:R-:W-:Y:S01]  /*5700*/  FMUL.FTZ R8, R26, UR25 ;  /* 0x000000191a087c20 */ /* 0x000fe20008410000 */
[----:B------:R-:W0:Y:S01]  /*5710*/  LDC R47, c[0x0][0x2f0] ;  /* 0x0000bc00ff2f7b82 */ /* 0x000e220000000800 */
[----:B------:R-:W-:Y:S01]  /*5720*/  ULEA UR10, UR37, UR6, 0xa ;  /* 0x00000006250a7291 */ /* 0x000fe2000f8e503f */
[----:B------:R-:W-:Y:S01]  /*5730*/  FMUL.FTZ R9, R27, UR25 ;  /* 0x000000191b097c20 */ /* 0x000fe20008410000 */
[----:B------:R-:W-:Y:S01]  /*5740*/  FMUL.FTZ R14, R32, UR25 ;  /* 0x00000019200e7c20 */ /* 0x000fe20008410000 */
[----:B------:R-:W-:Y:S01]  /*5750*/  FMUL.FTZ R26, R38, UR25 ;  /* 0x00000019261a7c20 */ /* 0x000fe20008410000 */
[----:B------:R-:W-:Y:S01]  /*5760*/  FMUL.FTZ R27, R39, UR25 ;  /* 0x00000019271b7c20 */ /* 0x000fe20008410000 */
[----:B------:R-:W-:Y:S01]  /*5770*/  FMUL.FTZ R15, R33, UR25 ;  /* 0x00000019210f7c20 */ /* 0x000fe20008410000 */
[----:B------:R-:W-:Y:S01]  /*5780*/  FMUL.FTZ R38, R50, UR25 ;  /* 0x0000001932267c20 */ /* 0x000fe20008410000 */
[----:B------:R-:W-:Y:S01]  /*5790*/  UMOV UR6, UR10 ;  /* 0x0000000a00067c82 */ /* 0x000fe20008000000 */
[----:B------:R-:W-:Y:S01]  /*57a0*/  FMUL.FTZ R39, R51, UR25 ;  /* 0x0000001933277c20 */ /* 0x000fe20008410000 */
[----:B------:R-:W-:Y:S01]  /*57b0*/  HGMMA.64x64x16.F32 R88, R148, gdesc[UR4].tnspB, R88, gsb0 ;  /* 0x40e0000494587df0 */ /* 0x000fe20008000858 */
[----:B------:R-:W-:Y:S01]  /*57c0*/  UIADD3 UR6, UR10, 0x80, URZ ;  /* 0x000000800a067890 */ /* 0x000fe2000fffe03f */
[----:B------:R-:W-:Y:S01]  /*57d0*/  FMUL.FTZ R51, R57, UR25 ;  /* 0x0000001939337c20 */ /* 0x000fe20008410000 */
[----:B------:R-:W-:Y:S01]  /*57e0*/  UMOV UR7, 0x40000040 ;  /* 0x4000004000077882 */ /* 0x000fe20000000000 */
[----:B------:R-:W-:Y:S01]  /*57f0*/  IMAD.U32 R33, RZ, RZ, UR27 ;  /* 0x0000001bff217e24 */ /* 0x000fe2000f8e00ff */
[----:B------:R-:W1:Y:S01]  /*5800*/  LDC R50, c[0x0][0x288] ;  /* 0x0000a200ff327b82 */ /* 0x000e620000000800 */
        /* <DEDUP_REMOVED lines=8> */
[----:B------:R-:W-:-:S02]  /*5890*/  IMAD.SHL.U32 R78, R0, 0x80, RZ ;  /* 0x00000080004e7824 */ /* 0x000fc400078e00ff */
[----:B------:R-:W-:Y:S01]  /*58a0*/  FMUL.FTZ R45, R53, UR25 ;  /* 0x00000019352d7c20 */ /* 0x000fe20008410000 */
[----:B------:R-:W-:Y:S01]  /*58b0*/  FMUL.FTZ R56, R61, UR25 ;  /* 0x000000193d387c20 */ /* 0x000fe20008410000 */
[----:B------:R-:W-:Y:S01]  /*58c0*/  FMUL.FTZ R53, R63, UR25 ;  /* 0x000000193f357c20 */ /* 0x000fe20008410000 */
[----:B------:R-:W-:Y:S01]  /*58d0*/  FMUL.FTZ R61, R70, UR25 ;  /* 0x00000019463d7c20 */ /* 0x000fe20008410000 */
[----:B------:R-:W-:Y:S01]  /*58e0*/  @!P1 LEA R33, R33, UR45, 0x3 ;  /* 0x0000002d21219c11 */ /* 0x000fe2000f8e18ff */
        /* <DEDUP_REMOVED lines=11> */
[----:B------:R-:W-:Y:S01]  /*59a0*/  IADD3 R77, -R78, 0x1, RZ ;  /* 0x000000014e4d7810 */ /* 0x000fe20007ffe1ff */
        /* <DEDUP_REMOVED lines=10> */
[----:B------:R-:W-:-:S02]  /*5a50*/  @!P1 VIADD R33, R33, 0x16840 ;  /* 0x0001684021219836 */ /* 0x000fc40000000000 */
        /* <DEDUP_REMOVED lines=14> */
[----:B------:R-:W-:-:S02]  /*5b40*/  IMAD R82, R16, -0x2, R77 ;  /* 0xfffffffe10527824 */ /* 0x000fc400078e024d */
[----:B------:R-:W-:Y:S01]  /*5b50*/  FMUL.FTZ R69, R79, UR25 ;  /* 0x000000194f457c20 */ /* 0x000fe20008410000 */
[----:B------:R-:W-:Y:S01]  /*5b60*/  FMUL.FTZ R74, R81, UR25 ;  /* 0x00000019514a7c20 */ /* 0x000fe20008410000 */
[----:B------:R-:W-:Y:S01]  /*5b70*/  FMUL.FTZ R83, R84, UR25 ;  /* 0x0000001954537c20 */ /* 0x000fe20008410000 */
[----:B------:R-:W-:Y:S01]  /*5b80*/  FMUL.FTZ R80, R85, UR25 ;  /* 0x0000001955507c20 */ /* 0x000fe20008410000 */
[----:B------:R-:W-:Y:S01]  /*5b90*/  FMUL.FTZ R77, R87, UR25 ;  /* 0x00000019574d7c20 */ /* 0x000fe20008410000 */
[----:B------:R-:W-:Y:S01]  /*5ba0*/  @!P1 PRMT R33, RZ, 0x654, R33 ;  /* 0x00000654ff219816 */ /* 0x000fe20000000021 */
[----:B------:R-:W2:Y:S08]  /*5bb0*/  MUFU.TANH R5, R5 ;  /* 0x0000000500057308 */ /* 0x000eb00000002400 */
[----:B------:R-:W3:Y:S01]  /*5bc0*/  MUFU.TANH R7, R7 ;  /* 0x0000000700077308 */ /* 0x000ee20000002400 */
[----:B------:R-:W-:-:S02]  /*5bd0*/  WARPGROUP.DEPBAR.LE gsb0, 0x0 ;  /* 0x00008000000079c5 */ /* 0x000fc40000010000 */
[----:B------:R-:W-:-:S06]  /*5be0*/  WARPGROUP.ARRIVE ;  /* 0x00000000000079c5 */ /* 0x000fcc0000000000 */
[----:B------:R-:W4:Y:S01]  /*5bf0*/  S2R R151, SR_TID.X ;  /* 0x0000000000977919 */ /* 0x000f220000002100 */
[----:B------:R-:W0:Y:S01]  /*5c00*/  MUFU.TANH R8, R8 ;  /* 0x0000000800087308 */ /* 0x000e220000002400 */
[----:B------:R-:W-:Y:S01]  /*5c10*/  HGMMA.64x64x16.F32 R88, R144, gdesc[UR4].tnspB, R88, gsb0 ;  /* 0x40e0000490587df0 */ /* 0x000fe20008000858 */
[----:B------:R-:W-:Y:S01]  /*5c20*/  UIADD3 UR6, UR10, 0x100, URZ ;  /* 0x000001000a067890 */ /* 0x000fe2000fffe03f */
[----:B------:R-:W-:-:S05]  /*5c30*/  UMOV UR7, 0x40000040 ;  /* 0x4000004000077882 */ /* 0x000fca0000000000 */
        /* <DEDUP_REMOVED lines=9> */
[----:B------:R-:W0:Y:S01]  /*5cd0*/  MUFU.TANH R24, R24 ;  /* 0x0000001800187308 */ /* 0x000e220000002400 */
[----:B------:R-:W-:-:S02]  /*5ce0*/  WARPGROUP.DEPBAR.LE gsb0, 0x0 ;  /* 0x00008000000079c5 */ /* 0x000fc40000010000 */
[----:B------:R-:W-:-:S05]  /*5cf0*/  WARPGROUP.ARRIVE ;  /* 0x00000000000079c5 */ /* 0x000fca0000000000 */
        /* <DEDUP_REMOVED lines=75> */
[----:B------:R-:W-:-:S06]  /*61b0*/  WARPGROUP.ARRIVE ;  /* 0x00000000000079c5 */ /* 0x000fcc0000000000 */
[----:B------:R-:W-:Y:S01]  /*61c0*/  HGMMA.64x64x16.F32 R88, R120, gdesc[UR4].tnspB, R88, gsb0 ;  /* 0x40e0000478587df0 */ /* 0x000fe20008000858 */
[----:B------:R-:W-:Y:S02]  /*61d0*/  @UP0 ULDC UR6, c[0x0][0x44c] ;  /* 0x0001130000060ab9 */ /* 0x000fe40000000800 */
[----:B------:R-:W-:Y:S02]  /*61e0*/  WARPGROUP.DEPBAR.LE gsb0, 0x0 ;  /* 0x00008000000079c5 */ /* 0x000fe40000010000 */
[----:B------:R-:W-:-:S04]  /*61f0*/  VIADD R120, R17, UR39 ;  /* 0x0000002711787c36 */ /* 0x000fc80008000000 */
[----:B------:R-:W-:Y:S01]  /*6200*/  @P2 IMAD.HI.U32 R32, R120, UR6, RZ ;  /* 0x0000000678202c27 */ /* 0x000fe2000f8e00ff */
[----:B------:R-:W-:Y:S01]  /*6210*/  @UP0 ULDC UR6, c[0x0][0x450] ;  /* 0x0001140000060ab9 */ /* 0x000fe20000000800 */
[----:B----4-:R-:W-:-:S03]  /*6220*/  ISETP.GE.U32.AND P2, PT, R151, 0x180, PT ;  /* 0x000001809700780c */ /* 0x010fc60003f46070 */
[----:B------:R-:W-:Y:S01]  /*6230*/  @P3 SHF.R.U32.HI R120, RZ, UR6, R32 ;  /* 0x00000006ff783c19 */ /* 0x000fe20008011620 */
[----:B------:R-:W-:-:S04]  /*6240*/  VIADD R32, R23, 0x9 ;  /* 0x0000000917207836 */ /* 0x000fc80000000000 */
[----:B------:R-:W4:Y:S01]  /*6250*/  SHFL.IDX PT, R86, R120, RZ, 0x1c1f ;  /* 0x001c1fff78567589 */ /* 0x000f2200000e0000 */
[----:B------:R-:W-:-:S05]  /*6260*/  SEL R32, R32, 0x9, !P2 ;  /* 0x0000000920207807 */ /* 0x000fca0005000000 */
[----:B------:R0:W-:Y:S06]  /*6270*/  BAR.ARV R32, 0x100 ;  /* 0x000400200000751d */ /* 0x0001ec0000002000 */
[----:B------:R-:W-:Y:S01]  /*6280*/  PLOP3.LUT P2, PT, PT, PT, UP1, 0x40, 0x0 ;  /* 0x000000000000781c */ /* 0x000fe20003f4e818 */
[----:B------:R0:W-:Y:S02]  /*6290*/  @!P1 SYNCS.ARRIVE.TRANS64.RED.A1T0 RZ, [R33+URZ], RZ ;  /* 0x000000ff21ff99a7 */ /* 0x0001e4000810043f */
[----:B0-----:R-:W-:-:S04]  /*62a0*/  IMAD R33, R47, UR41, R82 ;  /* 0x000000292f217c24 */ /* 0x001fc8000f8e0252 */
[----:B-1----:R-:W-:-:S04]  /*62b0*/  IMAD.IADD R33, R33, 0x1, -R50 ;  /* 0x0000000121217824 */ /* 0x002fc800078e0a32 */
[C---:B------:R-:W-:Y:S02]  /*62c0*/  VIADD R79, R33.reuse, UR24 ;  /* 0x00000018214f7c36 */ /* 0x040fe40008000000 */
[----:B------:R-:W-:Y:S02]  /*62d0*/  VIADD R81, R33, UR21 ;  /* 0x0000001521517c36 */ /* 0x000fe40008000000 */
[--C-:B----4-:R-:W-:Y:S02]  /*62e0*/  IMAD.IADD R84, R79, 0x1, R86.reuse ;  /* 0x000000014f547824 */ /* 0x110fe400078e0256 */
[----:B------:R-:W-:Y:S01]  /*62f0*/  IMAD.IADD R85, R81, 0x1, R86 ;  /* 0x0000000151557824 */ /* 0x000fe200078e0256 */
[----:B--23--:R-:W-:Y:S06]  /*6300*/  @P2 BRA `(.L_x_817) ;  /* 0x00000000005c2947 */ /* 0x00cfec0003800000 */
[----:B------:R-:W-:Y:S01]  /*6310*/  IMAD R33, R47, UR41, R86 ;  /* 0x000000292f217c24 */ /* 0x000fe2000f8e0256 */
[----:B------:R-:W-:Y:S03]  /*6320*/  BSSY B0, `(.L_x_818) ;  /* 0x0000011000007945 */ /* 0x000fe60003800000 */
[----:B------:R-:W-:-:S05]  /*6330*/  IMAD.IADD R87, R33, 0x1, -R50 ;  /* 0x0000000121577824 */ /* 0x000fca00078e0a32 */
[----:B------:R-:W-:-:S13]  /*6340*/  ISETP.GT.AND P2, PT, R87, -0x1, PT ;  /* 0xffffffff5700780c */ /* 0x000fda0003f44270 */
[----:B------:R-:W-:Y:S05]  /*6350*/  @P2 BRA `(.L_x_819) ;  /* 0x0000000000202947 */ /* 0x000fea0003800000 */
[----:B------:R-:W-:Y:S01]  /*6360*/  IMAD.U32 R82, RZ, RZ, UR23 ;  /* 0x00000017ff527e24 */ /* 0x000fe2000f8e00ff */
[----:B------:R-:W-:-:S04]  /*6370*/  LOP3.LUT R87, RZ, R87, RZ, 0x33, !PT ;  /* 0x00000057ff577212 */ /* 0x000fc800078e33ff */
[----:B------:R-:W-:-:S13]  /*6380*/  ISETP.NE.AND P2, PT, R82, 0x1, PT ;  /* 0x000000015200780c */ /* 0x000fda0003f45270 */
[----:B------:R-:W0:Y:S02]  /*6390*/  @P2 LDC.64 R32, c[0x0][0x9e8] ;  /* 0x00027a00ff202b82 */ /* 0x000e240000000a00 */
[----:B0-----:R-:W-:-:S05]  /*63a0*/  @P2 IMAD.HI.U32 R32, R87, R32, RZ ;  /* 0x0000002057202227 */ /* 0x001fca00078e00ff */
[----:B------:R-:W-:-:S04]  /*63b0*/  @P2 SHF.R.U32.HI R87, RZ, R33, R32 ;  /* 0x00000021ff572219 */ /* 0x000fc80000011620 */
[----:B------:R-:W-:Y:S01]  /*63c0*/  LOP3.LUT R87, RZ, R87, RZ, 0x33, !PT ;  /* 0x00000057ff577212 */ /* 0x000fe200078e33ff */
[----:B------:R-:W-:Y:S06]  /*63d0*/  BRA `(.L_x_820) ;  /* 0x0000000000147947 */ /* 0x000fec0003800000 */
.L_x_819:
[----:B------:R-:W-:-:S05]  /*63e0*/  IMAD.U32 R82, RZ, RZ, UR23 ;  /* 0x00000017ff527e24 */ /* 0x000fca000f8e00ff */
[----:B------:R-:W-:-:S13]  /*63f0*/  ISETP.NE.AND P2, PT, R82, 0x1, PT ;  /* 0x000000015200780c */ /* 0x000fda0003f45270 */
[----:B------:R-:W0:Y:S02]  /*6400*/  @P2 LDC.64 R32, c[0x0][0x9e8] ;  /* 0x00027a00ff202b82 */ /* 0x000e240000000a00 */
[----:B0-----:R-:W-:-:S05]  /*6410*/  @P2 IMAD.HI.U32 R32, R87, R32, RZ ;  /* 0x0000002057202227 */ /* 0x001fca00078e00ff */
[----:B------:R-:W-:-:S07]  /*6420*/  @P2 SHF.R.U32.HI R87, RZ, R33, R32 ;  /* 0x00000021ff572219 */ /* 0x000fce0000011620 */
.L_x_820:
[----:B------:R-:W-:Y:S05]  /*6430*/  BSYNC B0 ;  /* 0x0000000000007941 */ /* 0x000fea0003800000 */
.L_x_818:
[----:B------:R-:W-:-:S04]  /*6440*/  IMAD R87, R87, R82, -R78 ;  /* 0x0000005257577224 */ /* 0x000fc800078e0a4e */
[----:B------:R-:W-:-:S05]  /*6450*/  IMAD R87, R16, -0x2, R87 ;  /* 0xfffffffe10577824 */ /* 0x000fca00078e0257 */
[----:B------:R-:W-:Y:S02]  /*6460*/  VIADDMNMX R84, R87, R82, R84, PT ;  /* 0x0000005257547246 */ /* 0x000fe40003800154 */
[----:B------:R-:W-:-:S07]  /*6470*/  VIMNMX R85, R85, R87, !PT ;  /* 0x0000005755557248 */ /* 0x000fce0007fe0100 */
.L_x_817:
[----:B------:R-:W-:Y:S01]  /*6480*/  ISETP.GT.AND P2, PT, R0, -0x1, PT ;  /* 0xffffffff0000780c */ /* 0x000fe20003f44270 */
[----:B------:R-:W0:Y:S03]  /*6490*/  SHFL.IDX PT, R120, R120, 0x1, 0x1c1f ;  /* 0x003c1f0078787f89 */ /* 0x000e2600000e0000 */
[C---:B------:R-:W-:Y:S02]  /*64a0*/  ISETP.GT.AND P5, PT, R85.reuse, RZ, P2 ;  /* 0x000000ff5500720c */ /* 0x040fe400017a4270 */
[C---:B------:R-:W-:Y:S02]  /*64b0*/  ISETP.GT.AND P4, PT, R85.reuse, 0x1, P2 ;  /* 0x000000015500780c */ /* 0x040fe40001784270 */
[----:B------:R-:W-:Y:S02]  /*64c0*/  ISETP.LT.OR P5, PT, R84, 0x1, P5 ;  /* 0x000000015400780c */ /* 0x000fe40002fa1670 */
[----:B------:R-:W-:-:S02]  /*64d0*/  ISETP.GT.AND P6, PT, R85, 0x8, P2 ;  /* 0x000000085500780c */ /* 0x000fc400017c4270 */
[----:B------:R-:W-:Y:S02]  /*64e0*/  FSEL R82, R5, -INF , !P5 ;  /* 0xff80000005527808 */ /* 0x000fe40006800000 */
[C---:B------:R-:W-:Y:S02]  /*64f0*/  ISETP.GT.AND P5, PT, R85.reuse, 0x10, P2 ;  /* 0x000000105500780c */ /* 0x040fe400017a4270 */
[----:B------:R-:W-:Y:S02]  /*6500*/  ISETP.GT.AND P3, PT, R85, 0x9, P2 ;  /* 0x000000095500780c */ /* 0x000fe40001764270 */
[C---:B------:R-:W-:Y:S02]  /*6510*/  ISETP.LT.OR P5, PT, R84.reuse, 0x11, P5 ;  /* 0x000000115400780c */ /* 0x040fe40002fa1670 */
[----:B------:R-:W-:Y:S02]  /*6520*/  ISETP.LT.OR P4, PT, R84, 0x2, P4 ;  /* 0x000000025400780c */ /* 0x000fe40002781670 */
[----:B------:R-:W-:-:S02]  /*6530*/  FSEL R14, R14, -INF , !P5 ;  /* 0xff8000000e0e7808 */ /* 0x000fc40006800000 */
[----:B------:R-:W-:Y:S01]  /*6540*/  ISETP.GT.AND P5, PT, R85, 0x20, P2 ;  /* 0x000000205500780c */ /* 0x000fe200017a4270 */
[--C-:B0-----:R-:W-:Y:S01]  /*6550*/  IMAD.IADD R33, R81, 0x1, R120.reuse ;  /* 0x0000000151217824 */ /* 0x101fe200078e0278 */
[C---:B------:R-:W-:Y:S01]  /*6560*/  ISETP.LT.OR P6, PT, R84.reuse, 0x9, P6 ;  /* 0x000000095400780c */ /* 0x040fe200037c1670 */
[----:B------:R-:W-:Y:S01]  /*6570*/  IMAD.IADD R79, R79, 0x1, R120 ;  /* 0x000000014f4f7824 */ /* 0x000fe200078e0278 */
[C---:B------:R-:W-:Y:S02]  /*6580*/  ISETP.LT.OR P3, PT, R84.reuse, 0xa, P3 ;  /* 0x0000000a5400780c */ /* 0x040fe40001f61670 */
[----:B------:R-:W-:Y:S02]  /*6590*/  ISETP.LT.OR P5, PT, R84, 0x21, P5 ;  /* 0x000000215400780c */ /* 0x000fe40002fa1670 */
[----:B------:R-:W-:Y:S02]  /*65a0*/  FSEL R7, R7, -INF , !P4 ;  /* 0xff80000007077808 */ /* 0x000fe40006000000 */
[----:B------:R-:W-:-:S02]  /*65b0*/  ISETP.GT.AND P4, PT, R85, 0x11, P2 ;  /* 0x000000115500780c */ /* 0x000fc40001784270 */
[----:B------:R-:W-:Y:S02]  /*65c0*/  FSEL R5, R10, -INF , !P6 ;  /* 0xff8000000a057808 */ /* 0x000fe40007000000 */
[----:B------:R-:W-:Y:S02]  /*65d0*/  FSEL R32, R11, -INF , !P3 ;  /* 0xff8000000b207808 */ /* 0x000fe40005800000 */
[C---:B------:R-:W-:Y:S02]  /*65e0*/  ISETP.GT.AND P6, PT, R85.reuse, 0x18, P2 ;  /* 0x000000185500780c */ /* 0x040fe400017c4270 */
[C---:B------:R-:W-:Y:S02]  /*65f0*/  ISETP.GT.AND P3, PT, R85.reuse, 0x19, P2 ;  /* 0x000000195500780c */ /* 0x040fe40001764270 */
[----:B------:R-:W-:Y:S02]  /*6600*/  FSEL R28, R28, -INF , !P5 ;  /* 0xff8000001c1c7808 */ /* 0x000fe40006800000 */
[----:B------:R-:W-:-:S02]  /*6610*/  ISETP.GT.AND P5, PT, R85, 0x30, P2 ;  /* 0x000000305500780c */ /* 0x000fc400017a4270 */
[C---:B------:R-:W-:Y:S02]  /*6620*/  ISETP.LT.OR P4, PT, R84.reuse, 0x12, P4 ;  /* 0x000000125400780c */ /* 0x040fe40002781670 */
[C---:B------:R-:W-:Y:S02]  /*6630*/  ISETP.LT.OR P6, PT, R84.reuse, 0x19, P6 ;  /* 0x000000195400780c */ /* 0x040fe400037c1670 */
        /* <DEDUP_REMOVED lines=55> */
[----:B------:R-:W-:Y:S02]  /*69b0*/  ISETP.GT.AND P3, PT, R85, 0x69, P2 ;  /* 0x000000695500780c */ /* 0x000fe40001764270 */
[----:B------:R-:W-:Y:S02]  /*69c0*/  FSEL R72, R72, -INF , !P5 ;  /* 0xff80000048487808 */ /* 0x000fe40006800000 */
[----:B------:R-:W-:-:S02]  /*69d0*/  PLOP3.LUT P5, PT, PT, PT, UP1, 0x40, 0x0 ;  /* 0x000000000000781c */ /* 0x000fc40003fae818 */
[C---:B------:R-:W-:Y:S02]  /*69e0*/  ISETP.LT.OR P4, PT, R84.reuse, 0x62, P4 ;  /* 0x000000625400780c */ /* 0x040fe40002781670 */
[C---:B------:R-:W-:Y:S02]  /*69f0*/  ISETP.LT.OR P6, PT, R84.reuse, 0x69, P6 ;  /* 0x000000695400780c */ /* 0x040fe400037c1670 */
[----:B------:R-:W-:Y:S02]  /*6a00*/  ISETP.LT.OR P3, PT, R84, 0x6a, P3 ;  /* 0x0000006a5400780c */ /* 0x000fe40001f61670 */
[----:B------:R-:W-:Y:S02]  /*6a10*/  FSEL R68, R68, -INF , !P4 ;  /* 0xff80000044447808 */ /* 0x000fe40006000000 */
[----:B------:R-:W-:Y:S02]  /*6a20*/  ISETP.GT.AND P4, PT, R85, 0x71, P2 ;  /* 0x000000715500780c */ /* 0x000fe40001784270 */
[----:B------:R-:W-:-:S02]  /*6a30*/  FSEL R70, R70, -INF , !P6 ;  /* 0xff80000046467808 */ /* 0x000fc40007000000 */
[----:B------:R-:W-:Y:S02]  /*6a40*/  FSEL R71, R71, -INF , !P3 ;  /* 0xff80000047477808 */ /* 0x000fe40005800000 */
[C---:B------:R-:W-:Y:S02]  /*6a50*/  ISETP.GT.AND P6, PT, R85.reuse, 0x78, P2 ;  /* 0x000000785500780c */ /* 0x040fe400017c4270 */
[----:B------:R-:W-:Y:S02]  /*6a60*/  ISETP.GT.AND P3, PT, R85, 0x79, P2 ;  /* 0x000000795500780c */ /* 0x000fe40001764270 */
[C---:B------:R-:W-:Y:S02]  /*6a70*/  ISETP.LT.OR P4, PT, R84.reuse, 0x72, P4 ;  /* 0x000000725400780c */ /* 0x040fe40002781670 */
[C---:B------:R-:W-:Y:S02]  /*6a80*/  ISETP.LT.OR P6, PT, R84.reuse, 0x79, P6 ;  /* 0x000000795400780c */ /* 0x040fe400037c1670 */
[----:B------:R-:W-:-:S02]  /*6a90*/  ISETP.LT.OR P3, PT, R84, 0x7a, P3 ;  /* 0x0000007a5400780c */ /* 0x000fc40001f61670 */
[----:B------:R-:W-:Y:S02]  /*6aa0*/  FSEL R81, R74, -INF , !P4 ;  /* 0xff8000004a517808 */ /* 0x000fe40006000000 */
[----:B------:R-:W-:Y:S02]  /*6ab0*/  FSEL R74, R83, -INF , !P6 ;  /* 0xff800000534a7808 */ /* 0x000fe40007000000 */
[----:B------:R-:W-:Y:S01]  /*6ac0*/  FSEL R80, R80, -INF , !P3 ;  /* 0xff80000050507808 */ /* 0x000fe20005800000 */
[----:B------:R-:W-:Y:S06]  /*6ad0*/  @P5 BRA `(.L_x_821) ;  /* 0x00000000005c5947 */ /* 0x000fec0003800000 */
        /* <DEDUP_REMOVED lines=13> */
.L_x_823:
[----:B------:R-:W-:-:S05]  /*6bb0*/  IMAD.U32 R84, RZ, RZ, UR23 ;  /* 0x00000017ff547e24 */ /* 0x000fca000f8e00ff */
[----:B------:R-:W-:-:S13]  /*6bc0*/  ISETP.NE.AND P3, PT, R84, 0x1, PT ;  /* 0x000000015400780c */ /* 0x000fda0003f65270 */
[----:B------:R-:W0:Y:S02]  /*6bd0*/  @P3 LDC.64 R10, c[0x0][0x9e8] ;  /* 0x00027a00ff0a3b82 */ /* 0x000e240000000a00 */
[----:B0-----:R-:W-:-:S05]  /*6be0*/  @P3 IMAD.HI.U32 R10, R83, R10, RZ ;  /* 0x0000000a530a3227 */ /* 0x001fca00078e00ff */
[----:B------:R-:W-:-:S07]  /*6bf0*/  @P3 SHF.R.U32.HI R83, RZ, R11, R10 ;  /* 0x0000000bff533219 */ /* 0x000fce000001160a */
.L_x_824:
[----:B------:R-:W-:Y:S05]  /*6c00*/  BSYNC B0 ;  /* 0x0000000000007941 */ /* 0x000fea0003800000 */
.L_x_822:
[----:B------:R-:W-:-:S04]  /*6c10*/  IMAD R83, R83, R84, -R78 ;  /* 0x0000005453537224 */ /* 0x000fc800078e0a4e */
[----:B------:R-:W-:-:S05]  /*6c20*/  IMAD R10, R16, -0x2, R83 ;  /* 0xfffffffe100a7824 */ /* 0x000fca00078e0253 */
[----:B------:R-:W-:Y:S02]  /*6c30*/  VIADDMNMX R79, R10, R84, R79, PT ;  /* 0x000000540a4f7246 */ /* 0x000fe4000380014f */
[----:B------:R-:W-:-:S07]  /*6c40*/  VIMNMX R33, R33, R10, !PT ;  /* 0x0000000a21217248 */ /* 0x000fce0007fe0100 */
.L_x_821:
[----:B------:R-:W-:Y:S01]  /*6c50*/  FMNMX.FTZ R10, R82, R4, !PT ;  /* 0x00000004520a7209 */ /* 0x000fe20007810000 */
[----:B------:R-:W-:Y:S01]  /*6c60*/  UMOV UR36, UR26 ;  /* 0x0000001a00247c82 */ /* 0x000fe20008000000 */
[----:B------:R-:W-:Y:S02]  /*6c70*/  ISETP.GT.AND P5, PT, R33, 0x8, P2 ;  /* 0x000000082100780c */ /* 0x000fe400017a4270 */
[----:B------:R-:W-:Y:S02]  /*6c80*/  FMNMX.FTZ R10, R7, R10, !PT ;  /* 0x0000000a070a7209 */ /* 0x000fe40007810000 */
[----:B------:R-:W-:Y:S02]  /*6c90*/  ISETP.LT.OR P5, PT, R79, 0x9, P5 ;  /* 0x000000094f00780c */ /* 0x000fe40002fa1670 */
[----:B------:R-:W-:Y:S02]  /*6ca0*/  FMNMX.FTZ R11, R5, R10, !PT ;  /* 0x0000000a050b7209 */ /* 0x000fe40007810000 */
[----:B------:R-:W-:-:S02]  /*6cb0*/  FSEL R12, R12, -INF , !P5 ;  /* 0xff8000000c0c7808 */ /* 0x000fc40006800000 */
[----:B------:R-:W-:Y:S02]  /*6cc0*/  FMNMX.FTZ R11, R32, R11, !PT ;  /* 0x0000000b200b7209 */ /* 0x000fe40007810000 */
        /* <DEDUP_REMOVED lines=12> */
[C---:B------:R-:W-:Y:S02]  /*6d90*/  ISETP.GT.AND P5, PT, R33.reuse, RZ, P2 ;  /* 0x000000ff2100720c */ /* 0x040fe400017a4270 */
[----:B------:R-:W-:Y:S02]  /*6da0*/  FMNMX.FTZ R10, R34, R11, !PT ;  /* 0x0000000b220a7209 */ /* 0x000fe40007810000 */
[----:B------:R-:W-:Y:S02]  /*6db0*/  ISETP.GT.AND P4, PT, R33, 0x1, P2 ;  /* 0x000000012100780c */ /* 0x000fe40001784270 */
[----:B------:R-:W-:Y:S02]  /*6dc0*/  FMNMX.FTZ R11, R37, R10, !PT ;  /* 0x0000000a250b7209 */ /* 0x000fe40007810000 */
[----:B------:R-:W-:-:S02]  /*6dd0*/  ISETP.LT.OR P5, PT, R79, 0x1, P5 ;  /* 0x000000014f00780c */ /* 0x000fc40002fa1670 */
[----:B------:R-:W-:Y:S02]  /*6de0*/  FMNMX.FTZ R10, R40, R11, !PT ;  /* 0x0000000b280a7209 */ /* 0x000fe40007810000 */
[----:B------:R-:W-:Y:S02]  /*6df0*/  ISETP.LT.OR P4, PT, R79, 0x2, P4 ;  /* 0x000000024f00780c */ /* 0x000fe40002781670 */
[----:B------:R-:W-:Y:S02]  /*6e00*/  FMNMX.FTZ R11, R41, R10, !PT ;  /* 0x0000000a290b7209 */ /* 0x000fe40007810000 */
[----:B------:R-:W-:Y:S02]  /*6e10*/  ISETP.GT.AND P3, PT, R33, 0x9, P2 ;  /* 0x000000092100780c */ /* 0x000fe40001764270 */
[----:B------:R-:W-:Y:S02]  /*6e20*/  FMNMX.FTZ R10, R44, R11, !PT ;  /* 0x0000000b2c0a7209 */ /* 0x000fe40007810000 */
[----:B------:R-:W-:-:S02]  /*6e30*/  FSEL R9, R9, -INF , !P4 ;  /* 0xff80000009097808 */ /* 0x000fc40006000000 */
[----:B------:R-:W-:Y:S02]  /*6e40*/  FMNMX.FTZ R11, R45, R10, !PT ;  /* 0x0000000a2d0b7209 */ /* 0x000fe40007810000 */
[----:B------:R-:W-:Y:S02]  /*6e50*/  ISETP.GT.AND P4, PT, R33, 0x10, P2 ;  /* 0x000000102100780c */ /* 0x000fe40001784270 */
[----:B------:R-:W-:Y:S02]  /*6e60*/  FMNMX.FTZ R10, R46, R11, !PT ;  /* 0x0000000b2e0a7209 */ /* 0x000fe40007810000 */
[----:B------:R-:W-:Y:S02]  /*6e70*/  ISETP.LT.OR P3, PT, R79, 0xa, P3 ;  /* 0x0000000a4f00780c */ /* 0x000fe40001f61670 */
[----:B------:R-:W-:Y:S02]  /*6e80*/  FMNMX.FTZ R11, R51, R10, !PT ;  /* 0x0000000a330b7209 */ /* 0x000fe40007810000 */
[----:B------:R-:W-:-:S02]  /*6e90*/  ISETP.LT.OR P4, PT, R79, 0x11, P4 ;  /* 0x000000114f00780c */ /* 0x000fc40002781670 */
[----:B------:R-:W-:Y:S02]  /*6ea0*/  FMNMX.FTZ R11, R54, R11, !PT ;  /* 0x0000000b360b7209 */ /* 0x000fe40007810000 */
[----:B------:R-:W-:Y:S02]  /*6eb0*/  FSEL R13, R13, -INF , !P3 ;  /* 0xff8000000d0d7808 */ /* 0x000fe40005800000 */
[----:B------:R-:W-:Y:S02]  /*6ec0*/  FMNMX.FTZ R11, R56, R11, !PT ;  /* 0x0000000b380b7209 */ /* 0x000fe40007810000 */
[----:B------:R-:W-:Y:S02]  /*6ed0*/  ISETP.GT.AND P3, PT, R33, 0x18, P2 ;  /* 0x000000182100780c */ /* 0x000fe40001764270 */
[----:B------:R-:W-:Y:S02]  /*6ee0*/  FMNMX.FTZ R10, R58, R11, !PT ;  /* 0x0000000b3a0a7209 */ /* 0x000fe40007810000 */
[----:B------:R-:W-:-:S02]  /*6ef0*/  FSEL R20, R20, -INF , !P4 ;  /* 0xff80000014147808 */ /* 0x000fc40006000000 */
[----:B------:R-:W-:Y:S02]  /*6f00*/  FMNMX.FTZ R11, R59, R10, !PT ;  /* 0x0000000a3b0b7209 */ /* 0x000fe40007810000 */
[----:B------:R-:W-:Y:S02]  /*6f10*/  ISETP.GT.AND P4, PT, R33, 0x19, P2 ;  /* 0x000000192100780c */ /* 0x000fe40001784270 */
[----:B------:R-:W-:Y:S02]  /*6f20*/  FMNMX.FTZ R11, R60, R11, !PT ;  /* 0x0000000b3c0b7209 */ /* 0x000fe40007810000 */
[C---:B------:R-:W-:Y:S02]  /*6f30*/  ISETP.LT.OR P3, PT, R79.reuse, 0x19, P3 ;  /* 0x000000194f00780c */ /* 0x040fe40001f61670 */
        /* <DEDUP_REMOVED lines=18> */
[----:B------:R-:W-:Y:S01]  /*7060*/  FSEL R35, R35, -INF , !P4 ;  /* 0xff80000023237808 */ /* 0x000fe20006000000 */
[----:B------:R-:W0:Y:S01]  /*7070*/  SHFL.BFLY PT, R10, R11, 0x2, 0x1f ;  /* 0x0c401f000b0a7f89 */ /* 0x000e2200000e0000 */
[----:B------:R-:W-:-:S04]  /*7080*/  ISETP.GT.AND P4, PT, R33, 0x30, P2 ;  /* 0x000000302100780c */ /* 0x000fc80001784270 */
[----:B------:R-:W-:-:S04]  /*7090*/  ISETP.LT.OR P4, PT, R79, 0x31, P4 ;  /* 0x000000314f00780c */ /* 0x000fc80002781670 */
[----:B------:R-:W-:Y:S02]  /*70a0*/  FSEL R38, R38, -INF , !P4 ;  /* 0xff80000026267808 */ /* 0x000fe40006000000 */
[----:B------:R-:W-:-:S04]  /*70b0*/  ISETP.GT.AND P4, PT, R33, 0x39, P2 ;  /* 0x000000392100780c */ /* 0x000fc80001784270 */
[----:B------:R-:W-:-:S04]  /*70c0*/  ISETP.LT.OR P4, PT, R79, 0x3a, P4 ;  /* 0x0000003a4f00780c */ /* 0x000fc80002781670 */
[----:B------:R-:W-:Y:S02]  /*70d0*/  FSEL R43, R43, -INF , !P4 ;  /* 0xff8000002b2b7808 */ /* 0x000fe40006000000 */
[----:B------:R-:W-:Y:S02]  /*70e0*/  ISETP.GT.AND P4, PT, R33, 0x48, P2 ;  /* 0x000000482100780c */ /* 0x000fe40001784270 */
[----:B0-----:R-:W-:Y:S02]  /*70f0*/  FMNMX.FTZ R78, R11, R10, !PT ;  /* 0x0000000a0b4e7209 */ /* 0x001fe40007810000 */
[----:B------:R-:W-:-:S03]  /*7100*/  ISETP.LT.OR P4, PT, R79, 0x49, P4 ;  /* 0x000000494f00780c */ /* 0x000fc60002781670 */
[----:B------:R-:W0:Y:S01]  /*7110*/  SHFL.BFLY PT, R83, R78, 0x1, 0x1f ;  /* 0x0c201f004e537f89 */ /* 0x000e2200000e0000 */
[----:B------:R-:W-:Y:S02]  /*7120*/  FSEL R52, R52, -INF , !P4 ;  /* 0xff80000034347808 */ /* 0x000fe40006000000 */
        /* <DEDUP_REMOVED lines=8> */
[----:B------:R-:W-:Y:S02]  /*71b0*/  ISETP.LT.OR P4, PT, R79, 0x6a, P4 ;  /* 0x0000006a4f00780c */ /* 0x000fe40002781670 */
[C---:B------:R-:W-:Y:S01]  /*71c0*/  FSETP.NEU.FTZ.AND P6, PT, R10.reuse, -INF , PT ;  /* 0xff8000000a00780b */ /* 0x040fe20003fdd000 */
[----:B------:R-:W-:Y:S01]  /*71d0*/  FMUL.FTZ R83, R10, UR22 ;  /* 0x000000160a537c20 */ /* 0x000fe20008410000 */
[----:B------:R-:W-:-:S02]  /*71e0*/  FSEL R69, R69, -INF , !P4 ;  /* 0xff80000045457808 */ /* 0x000fc40006000000 */
[----:B------:R-:W-:Y:S02]  /*71f0*/  ISETP.GT.AND P4, PT, R33, 0x78, P2 ;  /* 0x000000782100780c */ /* 0x000fe40001784270 */
[----:B------:R-:W-:Y:S02]  /*7200*/  FSEL R11, R83, RZ, P6 ;  /* 0x000000ff530b7208 */ /* 0x000fe40003000000 */
[----:B------:R-:W-:Y:S02]  /*7210*/  FSEL R83, R8, -INF , !P5 ;  /* 0xff80000008537808 */ /* 0x000fe40006800000 */
[----:B------:R-:W-:Y:S01]  /*7220*/  ISETP.LT.OR P5, PT, R79, 0x2a, P3 ;  /* 0x0000002a4f00780c */ /* 0x000fe20001fa1670 */
[--C-:B------:R-:W-:Y:S01]  /*7230*/  FFMA.FTZ R140, R28, UR22, -R11.reuse ;  /* 0x000000161c8c7c23 */ /* 0x100fe2000801080b */
[----:B------:R-:W-:Y:S01]  /*7240*/  FMNMX.FTZ R8, R83, R6, !PT ;  /* 0x0000000653087209 */ /* 0x000fe20007810000 */
[--C-:B------:R-:W-:Y:S01]  /*7250*/  FFMA.FTZ R144, R14, UR22, -R11.reuse ;  /* 0x000000160e907c23 */ /* 0x100fe2000801080b */
[----:B------:R-:W-:Y:S01]  /*7260*/  ISETP.GT.AND P3, PT, R33, 0x31, P2 ;  /* 0x000000312100780c */ /* 0x000fe20001764270 */
[--C-:B------:R-:W-:Y:S01]  /*7270*/  FFMA.FTZ R28, R51, UR22, -R11.reuse ;  /* 0x00000016331c7c23 */ /* 0x100fe2000801080b */
[----:B------:R-:W-:Y:S01]  /*7280*/  FMNMX.FTZ R85, R9, R8, !PT ;  /* 0x0000000809557209 */ /* 0x000fe20007810000 */
[--C-:B------:R-:W-:Y:S01]  /*7290*/  FFMA.FTZ R146, R24, UR22, -R11.reuse ;  /* 0x0000001618927c23 */ /* 0x100fe2000801080b */
[----:B------:R-:W-:Y:S01]  /*72a0*/  FSEL R36, R36, -INF , !P5 ;  /* 0xff80000024247808 */ /* 0x000fe20006800000 */
[--C-:B------:R-:W-:Y:S01]  /*72b0*/  FFMA.FTZ R150, R5, UR22, -R11.reuse ;  /* 0x0000001605967c23 */ /* 0x100fe2000801080b */
[----:B------:R-:W-:Y:S01]  /*72c0*/  FMNMX.FTZ R8, R12, R85, !PT ;  /* 0x000000550c087209 */ /* 0x000fe20007810000 */
[--C-:B------:R-:W-:Y:S01]  /*72d0*/  FFMA.FTZ R5, R32, UR22, -R11.reuse ;  /* 0x0000001620057c23 */ /* 0x100fe2000801080b */
[----:B------:R-:W-:Y:S01]  /*72e0*/  ISETP.GT.AND P5, PT, R33, 0x38, P2 ;  /* 0x000000382100780c */ /* 0x000fe200017a4270 */
[--C-:B------:R-:W-:Y:S01]  /*72f0*/  FFMA.FTZ R148, R82, UR22, -R11.reuse ;  /* 0x0000001652947c23 */ /* 0x100fe2000801080b */
[----:B------:R-:W-:Y:S01]  /*7300*/  FMNMX.FTZ R85, R13, R8, !PT ;  /* 0x000000080d557209 */ /* 0x000fe20007810000 */
[--C-:B------:R-:W-:Y:S01]  /*7310*/  FFMA.FTZ R7, R7, UR22, -R11.reuse ;  /* 0x0000001607077c23 */ /* 0x100fe2000801080b */
[----:B------:R-:W-:Y:S01]  /*7320*/  ISETP.LT.OR P3, PT, R79, 0x32, P3 ;  /* 0x000000324f00780c */ /* 0x000fe20001f61670 */
[--C-:B------:R-:W-:Y:S01]  /*7330*/  FFMA.FTZ R15, R15, UR22, -R11.reuse ;  /* 0x000000160f0f7c23 */ /* 0x100fe2000801080b */
[----:B------:R-:W-:Y:S01]  /*7340*/  FMNMX.FTZ R8, R20, R85, !PT ;  /* 0x0000005514087209 */ /* 0x000fe20007810000 */
[--C-:B------:R-:W-:Y:S01]  /*7350*/  FFMA.FTZ R25, R25, UR22, -R11.reuse ;  /* 0x0000001619197c23 */ /* 0x100fe2000801080b */
[----:B------:R-:W-:Y:S01]  /*7360*/  FSEL R39, R39, -INF , !P3 ;  /* 0xff80000027277808 */ /* 0x000fe20005800000 */
[--C-:B------:R-:W-:Y:S01]  /*7370*/  FFMA.FTZ R29, R29, UR22, -R11.reuse ;  /* 0x000000161d1d7c23 */ /* 0x100fe2000801080b */
[----:B------:R-:W-:Y:S01]  /*7380*/  FMNMX.FTZ R85, R21, R8, !PT ;  /* 0x0000000815557209 */ /* 0x000fe20007810000 */
[--C-:B------:R-:W-:Y:S01]  /*7390*/  FFMA.FTZ R142, R34, UR22, -R11.reuse ;  /* 0x00000016228e7c23 */ /* 0x100fe2000801080b */
        /* <DEDUP_REMOVED lines=33> */
[----:B------:R-:W-:Y:S01]  /*75b0*/  FFMA.FTZ R80, R80, UR22, -R11 ;  /* 0x0000001650507c23 */ /* 0x000fe2000801080b */
[----:B------:R-:W-:Y:S01]  /*75c0*/  FMNMX.FTZ R8, R42, R85, !PT ;  /* 0x000000552a087209 */ /* 0x000fe20007810000 */
[----:B------:R-:W-:Y:S01]  /*75d0*/  MUFU.EX2 R148, R148 ;  /* 0x0000009400947308 */ /* 0x000fe20000000800 */
[----:B------:R-:W-:-:S02]  /*75e0*/  ISETP.GT.AND P5, PT, R33, 0x50, P2 ;  /* 0x000000502100780c */ /* 0x000fc400017a4270 */
[----:B------:R-:W-:Y:S02]  /*75f0*/  FMNMX.FTZ R85, R43, R8, !PT ;  /* 0x000000082b557209 */ /* 0x000fe40007810000 */
[----:B------:R-:W-:Y:S02]  /*7600*/  ISETP.LT.OR P3, PT, R79, 0x4a, P3 ;  /* 0x0000004a4f00780c */ /* 0x000fe40001f61670 */
[----:B------:R-:W-:Y:S01]  /*7610*/  FMNMX.FTZ R8, R48, R85, !PT ;  /* 0x0000005530087209 */ /* 0x000fe20007810000 */
[----:B------:R-:W-:Y:S01]  /*7620*/  MUFU.EX2 R7, R7 ;  /* 0x0000000700077308 */ /* 0x000fe20000000800 */
[----:B------:R-:W-:Y:S02]  /*7630*/  FSEL R53, R53, -INF , !P3 ;  /* 0xff80000035357808 */ /* 0x000fe40005800000 */
[----:B------:R-:W-:Y:S02]  /*7640*/  FMNMX.FTZ R85, R49, R8, !PT ;  /* 0x0000000831557209 */ /* 0x000fe40007810000 */
[----:B------:R-:W-:-:S02]  /*7650*/  ISETP.LT.OR P5, PT, R79, 0x51, P5 ;  /* 0x000000514f00780c */ /* 0x000fc40002fa1670 */
[----:B------:R-:W-:Y:S01]  /*7660*/  FMNMX.FTZ R8, R52, R85, !PT ;  /* 0x0000005534087209 */ /* 0x000fe20007810000 */
[----:B------:R-:W-:Y:S01]  /*7670*/  MUFU.EX2 R150, R150 ;  /* 0x0000009600967308 */ /* 0x000fe20000000800 */
[----:B------:R-:W-:Y:S02]  /*7680*/  ISETP.GT.AND P3, PT, R33, 0x58, P2 ;  /* 0x000000582100780c */ /* 0x000fe40001764270 */
[----:B------:R-:W-:Y:S02]  /*7690*/  FSEL R55, R55, -INF , !P5 ;  /* 0xff80000037377808 */ /* 0x000fe40006800000 */
[----:B------:R-:W-:Y:S02]  /*76a0*/  FMNMX.FTZ R8, R53, R8, !PT ;  /* 0x0000000835087209 */ /* 0x000fe40007810000 */
[----:B------:R-:W-:Y:S01]  /*76b0*/  ISETP.GT.AND P5, PT, R33, 0x59, P2 ;  /* 0x000000592100780c */ /* 0x000fe200017a4270 */
[----:B------:R-:W-:Y:S01]  /*76c0*/  MUFU.EX2 R5, R5 ;  /* 0x0000000500057308 */ /* 0x000fe20000000800 */
[----:B------:R-:W-:-:S02]  /*76d0*/  ISETP.LT.OR P3, PT, R79, 0x59, P3 ;  /* 0x000000594f00780c */ /* 0x000fc40001f61670 */
[----:B------:R-:W-:Y:S02]  /*76e0*/  FMNMX.FTZ R8, R55, R8, !PT ;  /* 0x0000000837087209 */ /* 0x000fe40007810000 */
[----:B------:R-:W-:Y:S02]  /*76f0*/  ISETP.LT.OR P5, PT, R79, 0x5a, P5 ;  /* 0x0000005a4f00780c */ /* 0x000fe40002fa1670 */
[----:B------:R-:W-:Y:S01]  /*7700*/  FSEL R61, R61, -INF , !P3 ;  /* 0xff8000003d3d7808 */ /* 0x000fe20005800000 */
[----:B------:R-:W-:Y:S01]  /*7710*/  MUFU.EX2 R144, R144 ;  /* 0x0000009000907308 */ /* 0x000fe20000000800 */
[----:B------:R-:W-:Y:S02]  /*7720*/  FMNMX.FTZ R8, R57, R8, !PT ;  /* 0x0000000839087209 */ /* 0x000fe40007810000 */
[----:B------:R-:W-:Y:S02]  /*7730*/  ISETP.GT.AND P3, PT, R33, 0x61, P2 ;  /* 0x000000612100780c */ /* 0x000fe40001764270 */
[----:B------:R-:W-:-:S02]  /*7740*/  FSEL R63, R63, -INF , !P5 ;  /* 0xff8000003f3f7808 */ /* 0x000fc40006800000 */
[----:B------:R-:W-:Y:S01]  /*7750*/  FMNMX.FTZ R8, R61, R8, !PT ;  /* 0x000000083d087209 */ /* 0x000fe20007810000 */
[----:B------:R-:W-:Y:S01]  /*7760*/  MUFU.EX2 R15, R15 ;  /* 0x0000000f000f7308 */ /* 0x000fe20000000800 */
[----:B------:R-:W-:Y:S02]  /*7770*/  ISETP.GT.AND P5, PT, R33, 0x68, P2 ;  /* 0x000000682100780c */ /* 0x000fe400017a4270 */
[----:B------:R-:W-:Y:S02]  /*7780*/  ISETP.LT.OR P3, PT, R79, 0x62, P3 ;  /* 0x000000624f00780c */ /* 0x000fe40001f61670 */
[----:B------:R-:W-:Y:S02]  /*7790*/  FMNMX.FTZ R85, R63, R8, !PT ;  /* 0x000000083f557209 */ /* 0x000fe40007810000 */
[----:B------:R-:W-:Y:S01]  /*77a0*/  FSEL R65, R65, -INF , !P3 ;  /* 0xff80000041417808 */ /* 0x000fe20005800000 */
[----:B------:R-:W-:Y:S01]  /*77b0*/  MUFU.EX2 R146, R146 ;  /* 0x0000009200927308 */ /* 0x000fe20000000800 */
[----:B------:R-:W-:-:S02]  /*77c0*/  ISETP.LT.OR P5, PT, R79, 0x69, P5 ;  /* 0x000000694f00780c */ /* 0x000fc40002fa1670 */
[----:B------:R-:W-:Y:S02]  /*77d0*/  FMNMX.FTZ R8, R64, R85, !PT ;  /* 0x0000005540087209 */ /* 0x000fe40007810000 */
[----:B------:R-:W-:Y:S02]  /*77e0*/  ISETP.GT.AND P3, PT, R33, 0x70, P2 ;  /* 0x000000702100780c */ /* 0x000fe40001764270 */
[----:B------:R-:W-:Y:S01]  /*77f0*/  FSEL R67, R67, -INF , !P5 ;  /* 0xff80000043437808 */ /* 0x000fe20006800000 */
[----:B------:R-:W-:Y:S01]  /*7800*/  MUFU.EX2 R25, R25 ;  /* 0x0000001900197308 */ /* 0x000fe20000000800 */
[----:B------:R-:W-:Y:S02]  /*7810*/  FMNMX.FTZ R8, R65, R8, !PT ;  /* 0x0000000841087209 */ /* 0x000fe40007810000 */
[----:B------:R-:W-:Y:S02]  /*7820*/  ISETP.GT.AND P5, PT, R33, 0x71, P2 ;  /* 0x000000712100780c */ /* 0x000fe400017a4270 */
[----:B------:R-:W-:-:S02]  /*7830*/  ISETP.LT.OR P3, PT, R79, 0x71, P3 ;  /* 0x000000714f00780c */ /* 0x000fc40001f61670 */
[----:B------:R-:W-:Y:S01]  /*7840*/  FMNMX.FTZ R8, R67, R8, !PT ;  /* 0x0000000843087209 */ /* 0x000fe20007810000 */
[----:B------:R-:W-:Y:S01]  /*7850*/  MUFU.EX2 R140, R140 ;  /* 0x0000008c008c7308 */ /* 0x000fe20000000800 */
[----:B------:R-:W-:Y:S02]  /*7860*/  ISETP.LT.OR P5, PT, R79, 0x72, P5 ;  /* 0x000000724f00780c */ /* 0x000fe40002fa1670 */
[----:B------:R-:W-:Y:S02]  /*7870*/  FSEL R14, R73, -INF , !P3 ;  /* 0xff800000490e7808 */ /* 0x000fe40005800000 */
[----:B------:R-:W-:Y:S02]  /*7880*/  FMNMX.FTZ R51, R69, R8, !PT ;  /* 0x0000000845337209 */ /* 0x000fe40007810000 */
[----:B------:R-:W-:Y:S01]  /*7890*/  ISETP.GT.AND P2, PT, R33, 0x79, P2 ;  /* 0x000000792100780c */ /* 0x000fe20001744270 */
[----:B------:R-:W-:Y:S01]  /*78a0*/  MUFU.EX2 R29, R29 ;  /* 0x0000001d001d7308 */ /* 0x000fe20000000800 */
[----:B------:R-:W-:-:S02]  /*78b0*/  ISETP.LT.OR P4, PT, R79, 0x79, P4 ;  /* 0x000000794f00780c */ /* 0x000fc40002781670 */
[----:B------:R-:W-:Y:S01]  /*78c0*/  FSEL R24, R75, -INF , !P5 ;  /* 0xff8000004b187808 */ /* 0x000fe20006800000 */
[----:B------:R-:W-:Y:S01]  /*78d0*/  FFMA.FTZ R75, R68, UR22, -R11 ;  /* 0x00000016444b7c23 */ /* 0x000fe2000801080b */
[----:B------:R-:W-:Y:S02]  /*78e0*/  FMNMX.FTZ R51, R14, R51, !PT ;  /* 0x000000330e337209 */ /* 0x000fe40007810000 */
[----:B------:R-:W-:Y:S01]  /*78f0*/  ISETP.LT.OR P2, PT, R79, 0x7a, P2 ;  /* 0x0000007a4f00780c */ /* 0x000fe20001741670 */
[----:B------:R0:W-:Y:S01]  /*7900*/  MUFU.EX2 R33, R28 ;  /* 0x0000001c00217308 */ /* 0x0001e20000000800 */
[----:B------:R-:W-:Y:S02]  /*7910*/  FSEL R76, R76, -INF , !P4 ;  /* 0xff8000004c4c7808 */ /* 0x000fe40006000000 */
[----:B------:R-:W-:-:S04]  /*7920*/  FMNMX.FTZ R73, R24, R51, !PT ;  /* 0x0000003318497209 */ /* 0x000fc80007810000 */
[----:B------:R-:W-:Y:S01]  /*7930*/  FMNMX.FTZ R73, R76, R73, !PT ;  /* 0x000000494c497209 */ /* 0x000fe20007810000 */
[----:B------:R-:W-:Y:S01]  /*7940*/  MUFU.EX2 R142, R142 ;  /* 0x0000008e008e7308 */ /* 0x000fe20000000800 */
[----:B0-----:R-:W-:-:S04]  /*7950*/  FSEL R28, R77, -INF , !P2 ;  /* 0xff8000004d1c7808 */ /* 0x001fc80005000000 */
[----:B------:R-:W-:Y:S01]  /*7960*/  FMNMX.FTZ R8, R28, R73, !PT ;  /* 0x000000491c087209 */ /* 0x000fe20007810000 */
[--C-:B------:R-:W-:Y:S02]  /*7970*/  FFMA.FTZ R73, R62, UR22, -R11.reuse ;  /* 0x000000163e497c23 */ /* 0x100fe4000801080b */
[----:B------:R-:W-:Y:S02]  /*7980*/  MUFU.EX2 R37, R37 ;  /* 0x0000002500257308 */ /* 0x000fe40000000800 */
[----:B------:R-:W0:Y:S06]  /*7990*/  SHFL.BFLY PT, R77, R8, 0x2, 0x1f ;  /* 0x0c401f00084d7f89 */ /* 0x000e2c00000e0000 */
[----:B------:R-:W-:Y:S08]  /*79a0*/  MUFU.EX2 R136, R136 ;  /* 0x0000008800887308 */ /* 0x000ff00000000800 */
[----:B------:R-:W-:Y:S08]  /*79b0*/  MUFU.EX2 R41, R41 ;  /* 0x0000002900297308 */ /* 0x000ff00000000800 */
[----:B------:R-:W-:Y:S01]  /*79c0*/  MUFU.EX2 R138, R138 ;  /* 0x0000008a008a7308 */ /* 0x000fe20000000800 */
[----:B0-----:R-:W-:Y:S01]  /*79d0*/  FMNMX.FTZ R32, R8, R77, !PT ;  /* 0x0000004d08207209 */ /* 0x001fe20007810000 */
[----:B------:R-:W-:Y:S01]  /*79e0*/  FFMA.FTZ R77, R81, UR22, -R11 ;  /* 0x00000016514d7c23 */ /* 0x000fe2000801080b */
[----:B------:R-:W-:-:S03]  /*79f0*/  FSEL R81, R10, RZ, P6 ;  /* 0x000000ff0a517208 */ /* 0x000fc60003000000 */
[----:B------:R-:W0:Y:S02]  /*7a00*/  SHFL.BFLY PT, R79, R32, 0x1, 0x1f ;  /* 0x0c201f00204f7f89 */ /* 0x000e2400000e0000 */
[----:B------:R-:W-:Y:S01]  /*7a10*/  MUFU.EX2 R45, R45 ;  /* 0x0000002d002d7308 */ /* 0x000fe20000000800 */
[----:B------:R-:W-:-:S04]  /*7a20*/  FADD.FTZ R81, -R81, R4 ;  /* 0x0000000451517221 */ /* 0x000fc80000010100 */
[----:B------:R-:W-:-:S03]  /*7a30*/  FMUL.FTZ R11, R81, UR22 ;  /* 0x00000016510b7c20 */ /* 0x000fc60008410000 */
[----:B------:R-:W-:Y:S08]  /*7a40*/  MUFU.EX2 R132, R132 ;  /* 0x0000008400847308 */ /* 0x000ff00000000800 */
[----:B------:R-:W1:Y:S01]  /*7a50*/  MUFU.EX2 R11, R11 ;  /* 0x0000000b000b7308 */ /* 0x000e620000000800 */
[----:B0-----:R-:W-:-:S07]  /*7a60*/  FMNMX.FTZ R8, R32, R79, !PT ;  /* 0x0000004f20087209 */ /* 0x001fce0007810000 */
[----:B------:R-:W-:Y:S01]  /*7a70*/  MUFU.EX2 R134, R134 ;  /* 0x0000008600867308 */ /* 0x000fe20000000800 */
[C---:B------:R-:W-:Y:S01]  /*7a80*/  FSETP.NEU.FTZ.AND P2, PT, R8.reuse, -INF , PT ;  /* 0xff8000000800780b */ /* 0x040fe20003f5d000 */
[----:B------:R-:W-:-:S06]  /*7a90*/  FMUL.FTZ R40, R8, UR22 ;  /* 0x0000001608287c20 */ /* 0x000fcc0008410000 */
[----:B------:R-:W-:Y:S01]  /*7aa0*/  MUFU.EX2 R51, R56 ;  /* 0x0000003800337308 */ /* 0x000fe20000000800 */
[----:B------:R-:W-:Y:S01]  /*7ab0*/  FSEL R40, R40, RZ, P2 ;  /* 0x000000ff28287208 */ /* 0x000fe20001000000 */
[-C--:B-1----:R-:W-:Y:S01]  /*7ac0*/  FMUL.FTZ R88, R88, R11.reuse ;  /* 0x0000000b58587220 */ /* 0x082fe20000410000 */
[-C--:B------:R-:W-:Y:S01]  /*7ad0*/  FMUL.FTZ R89, R89, R11.reuse ;  /* 0x0000000b59597220 */ /* 0x080fe20000410000 */
[-C--:B------:R-:W-:Y:S01]  /*7ae0*/  FMUL.FTZ R92, R92, R11.reuse ;  /* 0x0000000b5c5c7220 */ /* 0x080fe20000410000 */
[----:B------:R-:W-:Y:S01]  /*7af0*/  FMUL.FTZ R93, R93, R11 ;  /* 0x0000000b5d5d7220 */ /* 0x000fe20000410000 */
[----:B------:R-:W-:Y:S01]  /*7b00*/  FFMA.FTZ R32, R36, UR22, -R40 ;  /* 0x0000001624207c23 */ /* 0x000fe20008010828 */
[----:B------:R-:W-:Y:S01]  /*7b10*/  FFMA.FTZ R36, R11, R3, R148 ;  /* 0x000000030b247223 */ /* 0x000fe20000010094 */
[--C-:B------:R-:W-:Y:S01]  /*7b20*/  FFMA.FTZ R149, R9, UR22, -R40.reuse ;  /* 0x0000001609957c23 */ /* 0x100fe20008010828 */
[--C-:B------:R-:W-:Y:S01]  /*7b30*/  FFMA.FTZ R4, R83, UR22, -R40.reuse ;  /* 0x0000001653047c23 */ /* 0x100fe20008010828 */
[----:B------:R-:W-:Y:S01]  /*7b40*/  FFMA.FTZ R151, R12, UR22, -R40 ;  /* 0x000000160c977c23 */ /* 0x000fe20008010828 */
[----:B------:R-:W-:Y:S01]  /*7b50*/  FADD.FTZ R3, R7, R36 ;  /* 0x0000002407037221 */ /* 0x000fe20000010000 */
[--C-:B------:R-:W-:Y:S01]  /*7b60*/  FFMA.FTZ R12, R13, UR22, -R40.reuse ;  /* 0x000000160d0c7c23 */ /* 0x100fe20008010828 */
[--C-:B------:R-:W-:Y:S01]  /*7b70*/  FFMA.FTZ R145, R20, UR22, -R40.reuse ;  /* 0x0000001614917c23 */ /* 0x100fe20008010828 */
[----:B------:R-:W-:Y:S01]  /*7b80*/  MUFU.EX2 R149, R149 ;  /* 0x0000009500957308 */ /* 0x000fe20000000800 */
[----:B------:R-:W-:Y:S01]  /*7b90*/  FADD.FTZ R36, R150, R3 ;  /* 0x0000000396247221 */ /* 0x000fe20000010000 */
[----:B------:R-:W-:Y:S01]  /*7ba0*/  FSEL R3, R8, RZ, P2 ;  /* 0x000000ff08037208 */ /* 0x000fe20001000000 */
[--C-:B------:R-:W-:Y:S01]  /*7bb0*/  FFMA.FTZ R137, R38, UR22, -R40.reuse ;  /* 0x0000001626897c23 */ /* 0x100fe20008010828 */
[----:B------:R-:W-:Y:S01]  /*7bc0*/  FFMA.FTZ R20, R21, UR22, -R40 ;  /* 0x0000001615147c23 */ /* 0x000fe20008010828 */
[----:B------:R-:W-:Y:S01]  /*7bd0*/  FADD.FTZ R9, R5, R36 ;  /* 0x0000002405097221 */ /* 0x000fe20000010000 */
[----:B------:R-:W-:Y:S01]  /*7be0*/  FFMA.FTZ R147, R26, UR22, -R40 ;  /* 0x000000161a937c23 */ /* 0x000fe20008010828 */
[----:B------:R-:W-:Y:S01]  /*7bf0*/  FADD.FTZ R3, -R3, R6 ;  /* 0x0000000603037221 */ /* 0x000fe20000010100 */
[----:B------:R-:W-:Y:S01]  /*7c00*/  MUFU.EX2 R4, R4 ;  /* 0x0000000400047308 */ /* 0x000fe20000000800 */
[----:B------:R-:W-:Y:S01]  /*7c10*/  FADD.FTZ R36, R144, R9 ;  /* 0x0000000990247221 */ /* 0x000fe20000010000 */
[--C-:B------:R-:W-:Y:S01]  /*7c20*/  FFMA.FTZ R26, R27, UR22, -R40.reuse ;  /* 0x000000161b1a7c23 */ /* 0x100fe20008010828 */
[----:B------:R-:W-:Y:S01]  /*7c30*/  FMUL.FTZ R3, R3, UR22 ;  /* 0x0000001603037c20 */ /* 0x000fe20008410000 */
[----:B------:R-:W-:Y:S01]  /*7c40*/  FFMA.FTZ R139, R42, UR22, -R40 ;  /* 0x000000162a8b7c23 */ /* 0x000fe20008010828 */
[----:B------:R-:W-:Y:S01]  /*7c50*/  FADD.FTZ R9, R15, R36 ;  /* 0x000000240f097221 */ /* 0x000fe20000010000 */
[--C-:B------:R-:W-:Y:S01]  /*7c60*/  FFMA.FTZ R141, R30, UR22, -R40.reuse ;  /* 0x000000161e8d7c23 */ /* 0x100fe20008010828 */
[----:B------:R-:W-:Y:S01]  /*7c70*/  FFMA.FTZ R30, R31, UR22, -R40 ;  /* 0x000000161f1e7c23 */ /* 0x000fe20008010828 */
[----:B------:R-:W-:Y:S01]  /*7c80*/  MUFU.EX2 R151, R151 ;  /* 0x0000009700977308 */ /* 0x000fe20000000800 */
[----:B------:R-:W-:Y:S01]  /*7c90*/  FADD.FTZ R36, R146, R9 ;  /* 0x0000000992247221 */ /* 0x000fe20000010000 */
[----:B------:R-:W-:-:S02]  /*7ca0*/  IMAD.U32 R21, RZ, RZ, UR37 ;  /* 0x00000025ff157e24 */ /* 0x000fc4000f8e00ff */
[--C-:B------:R-:W-:Y:S01]  /*7cb0*/  FFMA.FTZ R143, R35, UR22, -R40.reuse ;  /* 0x00000016238f7c23 */ /* 0x100fe20008010828 */
[----:B------:R-:W-:Y:S01]  /*7cc0*/  FFMA.FTZ R34, R39, UR22, -R40 ;  /* 0x0000001627227c23 */ /* 0x000fe20008010828 */
[----:B------:R-:W-:Y:S01]  /*7cd0*/  FADD.FTZ R13, R25, R36 ;  /* 0x00000024190d7221 */ /* 0x000fe20000010000 */
[--C-:B------:R-:W-:Y:S01]  /*7ce0*/  FFMA.FTZ R43, R43, UR22, -R40.reuse ;  /* 0x000000162b2b7c23 */ /* 0x100fe20008010828 */
[----:B------:R-:W-:Y:S01]  /*7cf0*/  @!P1 LEA R21, R21, UR45, 0x3 ;  /* 0x0000002d15159c11 */ /* 0x000fe2000f8e18ff */
[----:B------:R0:W1:Y:S01]  /*7d00*/  MUFU.EX2 R9, R3 ;  /* 0x0000000300097308 */ /* 0x0000620000000800 */
[----:B------:R-:W-:Y:S01]  /*7d10*/  FADD.FTZ R36, R140, R13 ;  /* 0x0000000d8c247221 */ /* 0x000fe20000010000 */
[--C-:B------:R-:W-:Y:S01]  /*7d20*/  FFMA.FTZ R133, R48, UR22, -R40.reuse ;  /* 0x0000001630857c23 */ /* 0x100fe20008010828 */
[----:B------:R-:W-:Y:S01]  /*7d30*/  FFMA.FTZ R135, R52, UR22, -R40 ;  /* 0x0000001634877c23 */ /* 0x000fe20008010828 */
[----:B------:R-:W-:Y:S02]  /*7d40*/  @!P1 VIADD R21, R21, 0x16860 ;  /* 0x0001686015159836 */ /* 0x000fe40000000000 */
[----:B------:R-:W-:Y:S01]  /*7d50*/  FADD.FTZ R13, R29, R36 ;  /* 0x000000241d0d7221 */ /* 0x000fe20000010000 */
[--C-:B------:R-:W-:Y:S01]  /*7d60*/  FFMA.FTZ R36, R49, UR22, -R40.reuse ;  /* 0x0000001631247c23 */ /* 0x100fe20008010828 */
[--C-:B------:R-:W-:Y:S01]  /*7d70*/  FFMA.FTZ R129, R55, UR22, -R40.reuse ;  /* 0x0000001637817c23 */ /* 0x100fe20008010828 */
[----:B------:R-:W2:Y:S01]  /*7d80*/  MUFU.EX2 R12, R12 ;  /* 0x0000000c000c7308 */ /* 0x000ea20000000800 */
[----:B------:R-:W-:Y:S01]  /*7d90*/  FADD.FTZ R38, R142, R13 ;  /* 0x0000000d8e267221 */ /* 0x000fe20000010000 */
[----:B------:R-:W-:Y:S01]  /*7da0*/  @!P1 PRMT R21, RZ, 0x654, R21 ;  /* 0x00000654ff159816 */ /* 0x000fe20000000015 */
[--C-:B------:R-:W-:Y:S01]  /*7db0*/  FFMA.FTZ R57, R57, UR22, -R40.reuse ;  /* 0x0000001639397c23 */ /* 0x100fe20008010828 */
[----:B------:R-:W-:Y:S01]  /*7dc0*/  FFMA.FTZ R131, R61, UR22, -R40 ;  /* 0x000000163d837c23 */ /* 0x000fe20008010828 */
[----:B0-----:R-:W-:Y:S01]  /*7dd0*/  FADD.FTZ R3, R37, R38 ;  /* 0x0000002625037221 */ /* 0x001fe20000010000 */
[----:B------:R0:W-:Y:S01]  /*7de0*/  @!P1 SYNCS.ARRIVE.TRANS64.RED.A1T0 RZ, [R21+URZ], RZ ;  /* 0x000000ff15ff99a7 */ /* 0x0001e2000810043f */
[----:B------:R-:W-:Y:S01]  /*7df0*/  FFMA.FTZ R125, R64, UR22, -R40 ;  /* 0x00000016407d7c23 */ /* 0x000fe20008010828 */
[----:B------:R-:W3:Y:S01]  /*7e00*/  MUFU.EX2 R145, R145 ;  /* 0x0000009100917308 */ /* 0x000ee20000000800 */
[----:B-1----:R-:W-:Y:S01]  /*7e10*/  FFMA.FTZ R38, R9, R2, R4 ;  /* 0x0000000209267223 */ /* 0x002fe20000010004 */
[----:B------:R-:W-:Y:S01]  /*7e20*/  FADD.FTZ R42, R136, R3 ;  /* 0x00000003882a7221 */ /* 0x000fe20000010000 */
[--C-:B------:R-:W-:Y:S01]  /*7e30*/  FFMA.FTZ R2, R53, UR22, -R40.reuse ;  /* 0x0000001635027c23 */ /* 0x100fe20008010828 */
[----:B------:R-:W-:Y:S01]  /*7e40*/  FFMA.FTZ R65, R65, UR22, -R40 ;  /* 0x0000001641417c23 */ /* 0x000fe20008010828 */
[----:B------:R-:W-:Y:S01]  /*7e50*/  FADD.FTZ R38, R149, R38 ;  /* 0x0000002695267221 */ /* 0x000fe20000010000 */
[----:B------:R-:W-:Y:S01]  /*7e60*/  FADD.FTZ R13, R41, R42 ;  /* 0x0000002a290d7221 */ /* 0x000fe20000010000 */
[----:B------:R-:W-:Y:S01]  /*7e70*/  FFMA.FTZ R67, R67, UR22, -R40 ;  /* 0x0000001643437c23 */ /* 0x000fe20008010828 */
[----:B------:R-:W1:Y:S01]  /*7e80*/  MUFU.EX2 R20, R20 ;  /* 0x0000001400147308 */ /* 0x000e620000000800 */
[----:B------:R-:W-:Y:S01]  /*7e90*/  FADD.FTZ R3, R151, R38 ;  /* 0x0000002697037221 */ /* 0x000fe20000010000 */
[----:B------:R-:W-:Y:S01]  /*7ea0*/  FADD.FTZ R38, R138, R13 ;  /* 0x0000000d8a267221 */ /* 0x000fe20000010000 */
[--C-:B------:R-:W-:Y:S01]  /*7eb0*/  FFMA.FTZ R69, R69, UR22, -R40.reuse ;  /* 0x0000001645457c23 */ /* 0x100fe20008010828 */
[----:B------:R-:W-:Y:S01]  /*7ec0*/  FFMA.FTZ R24, R24, UR22, -R40 ;  /* 0x0000001618187c23 */ /* 0x000fe20008010828 */
[----:B--2---:R-:W-:Y:S01]  /*7ed0*/  FADD.FTZ R42, R12, R3 ;  /* 0x000000030c2a7221 */ /* 0x004fe20000010000 */
[----:B------:R-:W-:Y:S01]  /*7ee0*/  FADD.FTZ R13, R45, R38 ;  /* 0x000000262d0d7221 */ /* 0x000fe20000010000 */
[----:B------:R-:W-:Y:S01]  /*7ef0*/  FFMA.FTZ R38, R63, UR22, -R40 ;  /* 0x000000163f267c23 */ /* 0x000fe20008010828 */
[----:B------:R-:W2:Y:S01]  /*7f00*/  MUFU.EX2 R147, R147 ;  /* 0x0000009300937308 */ /* 0x000ea20000000800 */
[----:B---3--:R-:W-:Y:S01]  /*7f10*/  FADD.FTZ R3, R145, R42 ;  /* 0x0000002a91037221 */ /* 0x008fe20000010000 */
[----:B------:R-:W-:Y:S01]  /*7f20*/  FADD.FTZ R44, R132, R13 ;  /* 0x0000000d842c7221 */ /* 0x000fe20000010000 */
[--C-:B------:R-:W-:Y:S01]  /*7f30*/  FFMA.FTZ R76, R76, UR22, -R40.reuse ;  /* 0x000000164c4c7c23 */ /* 0x100fe20008010828 */
[----:B------:R-:W-:Y:S01]  /*7f40*/  FFMA.FTZ R28, R28, UR22, -R40 ;  /* 0x000000161c1c7c23 */ /* 0x000fe20008010828 */
[----:B------:R-:W-:Y:S01]  /*7f50*/  F2FP.F16.F32.PACK_AB R150, R5, R150 ;  /* 0x000000960596723e */ /* 0x000fe200000000ff */
[----:B------:R-:W-:Y:S01]  /*7f60*/  FADD.FTZ R13, R33, R44 ;  /* 0x0000002c210d7221 */ /* 0x000fe20000010000 */
[----:B------:R-:W-:Y:S01]  /*7f70*/  ISETP.GT.AND P2, PT, R0, UR28, PT ;  /* 0x0000001c00007c0c */ /* 0x000fe2000bf44270 */
[----:B------:R-:W3:Y:S01]  /*7f80*/  MUFU.EX2 R26, R26 ;  /* 0x0000001a001a7308 */ /* 0x000ee20000000800 */
[----:B-1----:R-:W-:Y:S01]  /*7f90*/  FADD.FTZ R42, R20, R3 ;  /* 0x00000003142a7221 */ /* 0x002fe20000010000 */
[----:B------:R-:W-:Y:S01]  /*7fa0*/  FADD.FTZ R44, R134, R13 ;  /* 0x0000000d862c7221 */ /* 0x000fe20000010000 */
[----:B------:R-:W-:Y:S01]  /*7fb0*/  FFMA.FTZ R13, R14, UR22, -R40 ;  /* 0x000000160e0d7c23 */ /* 0x000fe20008010828 */
[----:B------:R-:W-:Y:S01]  /*7fc0*/  UMOV UR37, UR27 ;  /* 0x0000001b00257c82 */ /* 0x000fe20008000000 */
[----:B------:R-:W-:Y:S01]  /*7fd0*/  F2FP.F16.F32.PACK_AB R149, R149, R4 ;  /* 0x000000049595723e */ /* 0x000fe200000000ff */
[----:B0-----:R-:W-:Y:S01]  /*7fe0*/  FADD.FTZ R21, R51, R44 ;  /* 0x0000002c33157221 */ /* 0x001fe20000010000 */
[----:B------:R-:W-:Y:S01]  /*7ff0*/  F2FP.F16.F32.PACK_AB R148, R7, R148 ;  /* 0x000000940794723e */ /* 0x000fe200000000ff */
[----:B------:R-:W0:Y:S01]  /*8000*/  MUFU.EX2 R141, R141 ;  /* 0x0000008d008d7308 */ /* 0x000e220000000800 */
[----:B--2---:R-:W-:Y:S01]  /*8010*/  FADD.FTZ R3, R147, R42 ;  /* 0x0000002a93037221 */ /* 0x004fe20000010000 */
[----:B------:R-:W-:Y:S01]  /*8020*/  F2FP.F16.F32.PACK_AB R144, R15, R144 ;  /* 0x000000900f90723e */ /* 0x000fe200000000ff */
[-C--:B------:R-:W-:Y:S01]  /*8030*/  FMUL.FTZ R96, R96, R11.reuse ;  /* 0x0000000b60607220 */ /* 0x080fe20000410000 */
[----:B------:R-:W-:Y:S01]  /*8040*/  F2FP.F16.F32.PACK_AB R146, R25, R146 ;  /* 0x000000921992723e */ /* 0x000fe200000000ff */
[-C--:B------:R-:W-:Y:S01]  /*8050*/  FMUL.FTZ R97, R97, R11.reuse ;  /* 0x0000000b61617220 */ /* 0x080fe20000410000 */
[----:B------:R-:W-:Y:S01]  /*8060*/  F2FP.F16.F32.PACK_AB R140, R29, R140 ;  /* 0x0000008c1d8c723e */ /* 0x000fe200000000ff */
[-C--:B------:R-:W-:Y:S01]  /*8070*/  FMUL.FTZ R100, R100, R11.reuse ;  /* 0x0000000b64647220 */ /* 0x080fe20000410000 */
[----:B------:R-:W1:Y:S01]  /*8080*/  MUFU.EX2 R30, R30 ;  /* 0x0000001e001e7308 */ /* 0x000e620000000800 */
[----:B---3--:R-:W-:Y:S01]  /*8090*/  FADD.FTZ R42, R26, R3 ;  /* 0x000000031a2a7221 */ /* 0x008fe20000010000 */
[----:B------:R-:W-:Y:S01]  /*80a0*/  F2FP.F16.F32.PACK_AB R142, R37, R142 ;  /* 0x0000008e258e723e */ /* 0x000fe200000000ff */
[-C--:B------:R-:W-:Y:S01]  /*80b0*/  FMUL.FTZ R101, R101, R11.reuse ;  /* 0x0000000b65657220 */ /* 0x080fe20000410000 */
[----:B------:R-:W-:Y:S01]  /*80c0*/  F2FP.F16.F32.PACK_AB R136, R41, R136 ;  /* 0x000000882988723e */ /* 0x000fe200000000ff */
[-C--:B------:R-:W-:Y:S01]  /*80d0*/  FMUL.FTZ R104, R104, R11.reuse ;  /* 0x0000000b68687220 */ /* 0x080fe20000410000 */
[----:B------:R-:W-:Y:S01]  /*80e0*/  F2FP.F16.F32.PACK_AB R138, R45, R138 ;  /* 0x0000008a2d8a723e */ /* 0x000fe200000000ff */
[-C--:B------:R-:W-:Y:S01]  /*80f0*/  FMUL.FTZ R105, R105, R11.reuse ;  /* 0x0000000b69697220 */ /* 0x080fe20000410000 */
[----:B------:R-:W2:Y:S01]  /*8100*/  MUFU.EX2 R128, R128 ;  /* 0x0000008000807308 */ /* 0x000ea20000000800 */
[----:B0-----:R-:W-:Y:S01]  /*8110*/  FADD.FTZ R3, R141, R42 ;  /* 0x0000002a8d037221 */ /* 0x001fe20000010000 */
[----:B------:R-:W-:Y:S01]  /*8120*/  F2FP.F16.F32.PACK_AB R132, R33, R132 ;  /* 0x000000842184723e */ /* 0x000fe200000000ff */
[-C--:B------:R-:W-:Y:S01]  /*8130*/  FMUL.FTZ R108, R108, R11.reuse ;  /* 0x0000000b6c6c7220 */ /* 0x080fe20000410000 */
[----:B------:R-:W-:Y:S01]  /*8140*/  F2FP.F16.F32.PACK_AB R134, R51, R134 ;  /* 0x000000863386723e */ /* 0x000fe200000000ff */
[-C--:B------:R-:W-:Y:S01]  /*8150*/  FMUL.FTZ R109, R109, R11.reuse ;  /* 0x0000000b6d6d7220 */ /* 0x080fe20000410000 */
[-C--:B------:R-:W-:Y:S01]  /*8160*/  FMUL.FTZ R112, R112, R11.reuse ;  /* 0x0000000b70707220 */ /* 0x080fe20000410000 */
[-C--:B------:R-:W-:Y:S01]  /*8170*/  FMUL.FTZ R113, R113, R11.reuse ;  /* 0x0000000b71717220 */ /* 0x080fe20000410000 */
[----:B------:R-:W0:Y:S01]  /*8180*/  MUFU.EX2 R143, R143 ;  /* 0x0000008f008f7308 */ /* 0x000e220000000800 */
[----:B-1----:R-:W-:Y:S01]  /*8190*/  FADD.FTZ R40, R30, R3 ;  /* 0x000000031e287221 */ /* 0x002fe20000010000 */
[-C--:B------:R-:W-:Y:S01]  /*81a0*/  FMUL.FTZ R116, R116, R11.reuse ;  /* 0x0000000b74747220 */ /* 0x080fe20000410000 */
[----:B------:R-:W-:Y:S01]  /*81b0*/  FMUL.FTZ R117, R117, R11 ;  /* 0x0000000b75757220 */ /* 0x000fe20000410000 */
[----:B------:R-:W-:Y:S01]  /*81c0*/  F2FP.F16.F32.PACK_AB R151, R12, R151 ;  /* 0x000000970c97723e */ /* 0x000fe200000000ff */
[----:B------:R-:W-:Y:S01]  /*81d0*/  VIADD R0, R0, 0xffffffff ;  /* 0xffffffff00007836 */ /* 0x000fe20000000000 */
[----:B------:R-:W-:Y:S01]  /*81e0*/  F2FP.F16.F32.PACK_AB R145, R20, R145 ;  /* 0x000000911491723e */ /* 0x000fe200000000ff */
[----:B------:R-:W-:Y:S01]  /*81f0*/  FMUL.FTZ R90, R90, R9 ;  /* 0x000000095a5a7220 */ /* 0x000fe20000410000 */
[----:B------:R-:W1:Y:S01]  /*8200*/  MUFU.EX2 R59, R59 ;  /* 0x0000003b003b7308 */ /* 0x000e620000000800 */
[----:B--2---:R-:W-:Y:S01]  /*8210*/  FADD.FTZ R42, R128, R21 ;  /* 0x00000015802a7221 */ /* 0x004fe20000010000 */
[----:B------:R-:W-:Y:S01]  /*8220*/  F2FP.F16.F32.PACK_AB R147, R26, R147 ;  /* 0x000000931a93723e */ /* 0x000fe200000000ff */
[----:B------:R-:W-:Y:S01]  /*8230*/  FMUL.FTZ R91, R91, R9 ;  /* 0x000000095b5b7220 */ /* 0x000fe20000410000 */
[----:B------:R-:W-:Y:S01]  /*8240*/  F2FP.F16.F32.PACK_AB R141, R30, R141 ;  /* 0x0000008d1e8d723e */ /* 0x000fe200000000ff */
[-C--:B------:R-:W-:Y:S01]  /*8250*/  FMUL.FTZ R94, R94, R9.reuse ;  /* 0x000000095e5e7220 */ /* 0x080fe20000410000 */
[-C--:B------:R-:W-:Y:S01]  /*8260*/  FMUL.FTZ R95, R95, R9.reuse ;  /* 0x000000095f5f7220 */ /* 0x080fe20000410000 */
[-C--:B------:R-:W-:Y:S01]  /*8270*/  FMUL.FTZ R98, R98, R9.reuse ;  /* 0x0000000962627220 */ /* 0x080fe20000410000 */
[----:B------:R-:W2:Y:S01]  /*8280*/  MUFU.EX2 R32, R32 ;  /* 0x0000002000207308 */ /* 0x000ea20000000800 */
[----:B0-----:R-:W-:Y:S01]  /*8290*/  FADD.FTZ R3, R143, R40 ;  /* 0x000000288f037221 */ /* 0x001fe20000010000 */
[-C--:B------:R-:W-:Y:S01]  /*82a0*/  FMUL.FTZ R99, R99, R9.reuse ;  /* 0x0000000963637220 */ /* 0x080fe20000410000 */
[-C--:B------:R-:W-:Y:S01]  /*82b0*/  FMUL.FTZ R102, R102, R9.reuse ;  /* 0x0000000966667220 */ /* 0x080fe20000410000 */
[-C--:B------:R-:W-:Y:S01]  /*82c0*/  FMUL.FTZ R103, R103, R9.reuse ;  /* 0x0000000967677220 */ /* 0x080fe20000410000 */
[-C--:B------:R-:W-:Y:S01]  /*82d0*/  FMUL.FTZ R106, R106, R9.reuse ;  /* 0x000000096a6a7220 */ /* 0x080fe20000410000 */
[-C--:B------:R-:W-:Y:S01]  /*82e0*/  FMUL.FTZ R107, R107, R9.reuse ;  /* 0x000000096b6b7220 */ /* 0x080fe20000410000 */
[-C--:B------:R-:W-:Y:S01]  /*82f0*/  FMUL.FTZ R110, R110, R9.reuse ;  /* 0x000000096e6e7220 */ /* 0x080fe20000410000 */
[----:B------:R-:W0:Y:S01]  /*8300*/  MUFU.EX2 R130, R130 ;  /* 0x0000008200827308 */ /* 0x000e220000000800 */
[C---:B-1----:R-:W-:Y:S01]  /*8310*/  FADD.FTZ R21, R59.reuse, R42 ;  /* 0x0000002a3b157221 */ /* 0x042fe20000010000 */
[----:B------:R-:W-:Y:S01]  /*8320*/  F2FP.F16.F32.PACK_AB R128, R59, R128 ;  /* 0x000000803b80723e */ /* 0x000fe200000000ff */
[-C--:B------:R-:W-:Y:S01]  /*8330*/  FMUL.FTZ R111, R111, R9.reuse ;  /* 0x000000096f6f7220 */ /* 0x080fe20000410000 */
[-C--:B------:R-:W-:Y:S01]  /*8340*/  FMUL.FTZ R114, R114, R9.reuse ;  /* 0x0000000972727220 */ /* 0x080fe20000410000 */
[-C--:B------:R-:W-:Y:S01]  /*8350*/  FMUL.FTZ R115, R115, R9.reuse ;  /* 0x0000000973737220 */ /* 0x080fe20000410000 */
[-C--:B------:R-:W-:Y:S01]  /*8360*/  FMUL.FTZ R118, R118, R9.reuse ;  /* 0x0000000976767220 */ /* 0x080fe20000410000 */
[----:B------:R-:W-:Y:S01]  /*8370*/  FMUL.FTZ R119, R119, R9 ;  /* 0x0000000977777220 */ /* 0x000fe20000410000 */
[----:B------:R-:W1:Y:S01]  /*8380*/  MUFU.EX2 R137, R137 ;  /* 0x0000008900897308 */ /* 0x000e620000000800 */
[C---:B--2---:R-:W-:Y:S01]  /*8390*/  FADD.FTZ R40, R32.reuse, R3 ;  /* 0x0000000320287221 */ /* 0x044fe20000010000 */
[----:B------:R-:W-:Y:S01]  /*83a0*/  F2FP.F16.F32.PACK_AB R143, R32, R143 ;  /* 0x0000008f208f723e */ /* 0x000fe200000000ff */
[----:B------:R-:W-:-:S05]  /*83b0*/  IMAD.MOV.U32 R4, RZ, RZ, R10 ;  /* 0x000000ffff047224 */ /* 0x000fca00078e000a */
        /* <DEDUP_REMOVED lines=19> */
[----:B------:R-:W-:Y:S01]  /*84f0*/  F2FP.F16.F32.PACK_AB R139, R6, R139 ;  /* 0x0000008b068b723e */ /* 0x000fe200000000ff */
[----:B------:R-:W-:-:S05]  /*8500*/  IMAD.MOV.U32 R6, RZ, RZ, R8 ;  /* 0x000000ffff067224 */ /* 0x000fca00078e0008 */
        /* <DEDUP_REMOVED lines=36> */
[----:B------:R-:W-:-:S06]  /*8750*/  F2FP.F16.F32.PACK_AB R125, R65, R125 ;  /* 0x0000007d417d723e */ /* 0x000fcc00000000ff */
        /* <DEDUP_REMOVED lines=11> */
[----:B0-----:R-:W-:Y:S01]  /*8810*/  FADD.FTZ R40, R123, R40 ;  /* 0x000000287b287221 */ /* 0x001fe20000010000 */
[C---:B-1----:R-:W-:Y:S01]  /*8820*/  FADD.FTZ R3, R79.reuse, R42 ;  /* 0x0000002a4f037221 */ /* 0x042fe20000010000 */
[----:B------:R-:W-:Y:S02]  /*8830*/  F2FP.F16.F32.PACK_AB R122, R79, R122 ;  /* 0x0000007a4f7a723e */ /* 0x000fe400000000ff */
[C---:B--2---:R-:W-:Y:S01]  /*8840*/  FADD.FTZ R2, R28.reuse, R40 ;  /* 0x000000281c027221 */ /* 0x044fe20000010000 */
[----:B------:R-:W-:Y:S01]  /*8850*/  F2FP.F16.F32.PACK_AB R123, R28, R123 ;  /* 0x0000007b1c7b723e */ /* 0x000fe200000000ff */
[----:B------:R-:W-:Y:S06]  /*8860*/  @P2 BRA `(.L_x_825) ;  /* 0xffffffc800ac2947 */ /* 0x000fec000383ffff */
[----:B------:R-:W-:Y:S01]  /*8870*/  IMAD.MOV.U32 R6, RZ, RZ, R8 ;  /* 0x000000ffff067224 */ /* 0x000fe200078e0008 */
[----:B------:R-:W-:Y:S01]  /*8880*/  UMOV UR37, UR27 ;  /* 0x0000001b00257c82 */ /* 0x000fe20008000000 */
[----:B------:R-:W-:Y:S01]  /*8890*/  IMAD.MOV.U32 R4, RZ, RZ, R10 ;  /* 0x000000ffff047224 */ /* 0x000fe200078e000a */
[----:B------:R-:W-:-:S06]  /*88a0*/  UMOV UR36, UR26 ;  /* 0x0000001a00247c82 */ /* 0x000fcc0008000000 */
.L_x_808:
[----:B------:R-:W0:Y:S01]  /*88b0*/  LDC R5, c[0x0][0x448] ;  /* 0x00011200ff057b82 */ /* 0x000e220000000800 */
[----:B------:R-:W-:Y:S01]  /*88c0*/  UIADD3 UR6, UR39, 0xbf, URZ ;  /* 0x000000bf27067890 */ /* 0x000fe2000fffe03f */
[----:B------:R-:W-:-:S05]  /*88d0*/  IADD3 R50, -R50, 0x1, RZ ;  /* 0x0000000132327810 */ /* 0x000fca0007ffe1ff */
[----:B------:R-:W-:Y:S01]  /*88e0*/  IMAD R50, R47, UR41, R50 ;  /* 0x000000292f327c24 */ /* 0x000fe2000f8e0232 */
[----:B------:R-:W1:Y:S01]  /*88f0*/  LDC R10, c[0x0][0x9e4] ;  /* 0x00027900ff0a7b82 */ /* 0x000e620000000800 */
[----:B0-----:R-:W-:Y:S02]  /*8900*/  ISETP.NE.AND P5, PT, R5, 0x1, PT ;  /* 0x000000010500780c */ /* 0x001fe40003fa5270 */
[----:B-1----:R-:W-:-:S11]  /*8910*/  ISETP.GE.AND P6, PT, R10, 0x1, PT ;  /* 0x000000010a00780c */ /* 0x002fd60003fc6270 */
[----:B------:R-:W0:Y:S08]  /*8920*/  @P5 LDC R5, c[0x0][0x44c] ;  /* 0x00011300ff055b82 */ /* 0x000e300000000800 */
[----:B------:R-:W1:Y:S01]  /*8930*/  @P5 LDC R8, c[0x0][0x450] ;  /* 0x00011400ff085b82 */ /* 0x000e620000000800 */
[----:B0-----:R-:W-:-:S04]  /*8940*/  @P5 IMAD.HI.U32 R7, R5, UR6, RZ ;  /* 0x0000000605075c27 */ /* 0x001fc8000f8e00ff */
[----:B------:R-:W-:Y:S01]  /*8950*/  IMAD.U32 R5, RZ, RZ, UR6 ;  /* 0x00000006ff057e24 */ /* 0x000fe2000f8e00ff */
[----:B------:R-:W-:Y:S01]  /*8960*/  ULDC UR6, c[0x0][0x9dc] ;  /* 0x0002770000067ab9 */ /* 0x000fe20000000800 */
[----:B-1----:R-:W-:-:S05]  /*8970*/  @P5 SHF.R.U32.HI R5, RZ, R8, R7 ;  /* 0x00000008ff055219 */ /* 0x002fca0000011607 */
[----:B------:R-:W-:-:S04]  /*8980*/  IMAD.IADD R5, R50, 0x1, R5 ;  /* 0x0000000132057824 */ /* 0x000fc800078e0205 */
[----:B------:R-:W-:Y:S01]  /*8990*/  VIADD R7, R5, -UR6 ;  /* 0x8000000605077c36 */ /* 0x000fe20008000000 */
[----:B------:R-:W-:Y:S06]  /*89a0*/  @!P6 BRA `(.L_x_826) ;  /* 0x00000000003ce947 */ /* 0x000fec0003800000 */
[----:B------:R-:W-:-:S13]  /*89b0*/  ISETP.GT.AND P2, PT, R5, -0x1, PT ;  /* 0xffffffff0500780c */ /* 0x000fda0003f44270 */
[----:B------:R-:W-:Y:S05]  /*89c0*/  @P2 BRA `(.L_x_827) ;  /* 0x00000000001c2947 */ /* 0x000fea0003800000 */
[----:B------:R-:W-:Y:S02]  /*89d0*/  ISETP.NE.AND P2, PT, R10, 0x1, PT ;  /* 0x000000010a00780c */ /* 0x000fe40003f45270 */
[----:B------:R-:W-:-:S11]  /*89e0*/  LOP3.LUT R5, RZ, R5, RZ, 0x33, !PT ;  /* 0x00000005ff057212 */ /* 0x000fd600078e33ff */
[----:B------:R-:W0:Y:S02]  /*89f0*/  @P2 LDC.64 R8, c[0x0][0x9e8] ;  /* 0x00027a00ff082b82 */ /* 0x000e240000000a00 */
[----:B0-----:R-:W-:-:S05]  /*8a00*/  @P2 IMAD.HI.U32 R8, R5, R8, RZ ;  /* 0x0000000805082227 */ /* 0x001fca00078e00ff */
[----:B------:R-:W-:-:S04]  /*8a10*/  @P2 SHF.R.U32.HI R5, RZ, R9, R8 ;  /* 0x00000009ff052219 */ /* 0x000fc80000011608 */
[----:B------:R-:W-:Y:S01]  /*8a20*/  LOP3.LUT R5, RZ, R5, RZ, 0x33, !PT ;  /* 0x00000005ff057212 */ /* 0x000fe200078e33ff */
[----:B------:R-:W-:Y:S06]  /*8a30*/  BRA `(.L_x_828) ;  /* 0x0000000000107947 */ /* 0x000fec0003800000 */
.L_x_827:
[----:B------:R-:W-:-:S13]  /*8a40*/  ISETP.NE.AND P2, PT, R10, 0x1, PT ;  /* 0x000000010a00780c */ /* 0x000fda0003f45270 */
[----:B------:R-:W0:Y:S02]  /*8a50*/  @P2 LDC.64 R8, c[0x0][0x9e8] ;  /* 0x00027a00ff082b82 */ /* 0x000e240000000a00 */
[----:B0-----:R-:W-:-:S05]  /*8a60*/  @P2 IMAD.HI.U32 R8, R5, R8, RZ ;  /* 0x0000000805082227 */ /* 0x001fca00078e00ff */
[----:B------:R-:W-:-:S07]  /*8a70*/  @P2 SHF.R.U32.HI R5, RZ, R9, R8 ;  /* 0x00000009ff052219 */ /* 0x000fce0000011608 */
.L_x_828:
[----:B------:R-:W-:-:S05]  /*8a80*/  IMAD R8, R5, R10, RZ ;  /* 0x0000000a05087224 */ /* 0x000fca00078e02ff */
[----:B------:R-:W-:-:S07]  /*8a90*/  VIMNMX R7, R7, R8, !PT ;  /* 0x0000000807077248 */ /* 0x000fce0007fe0100 */
.L_x_826:
[----:B------:R-:W-:-:S05]  /*8aa0*/  VIADD R7, R7, 0x7f ;  /* 0x0000007f07077836 */ /* 0x000fca0000000000 */
[----:B------:R-:W-:-:S04]  /*8ab0*/  SHF.R.S32.HI R8, RZ, 0x1f, R7 ;  /* 0x0000001fff087819 */ /* 0x000fc80000011407 */
[----:B------:R-:W-:-:S04]  /*8ac0*/  LEA.HI R8, R8, R7, RZ, 0x7 ;  /* 0x0000000708087211 */ /* 0x000fc800078f38ff */
[----:B------:R-:W-:-:S04]  /*8ad0*/  SHF.R.S32.HI R8, RZ, 0x7, R8 ;  /* 0x00000007ff087819 */ /* 0x000fc80000011408 */
[----:B------:R-:W-:-:S04]  /*8ae0*/  VIMNMX R9, R8, UR43, !PT ;  /* 0x0000002b08097c48 */ /* 0x000fc8000ffe0100 */
[----:B------:R-:W-:-:S13]  /*8af0*/  ISETP.GE.AND P2, PT, R0, R9, PT ;  /* 0x000000090000720c */ /* 0x000fda0003f46270 */
[----:B------:R-:W-:Y:S05]  /*8b00*/  @!P2 BRA `(.L_x_829) ;  /* 0x000000240030a947 */ /* 0x000fea0003800000 */
[----:B------:R-:W-:Y:S01]  /*8b10*/  IMAD.MOV.U32 R5, RZ, RZ, R6 ;  /* 0x000000ffff057224 */ /* 0x000fe200078e0006 */
[----:B------:R-:W-:Y:S01]  /*8b20*/  UMOV UR25, UR36 ;  /* 0x0000002400197c82 */ /* 0x000fe20008000000 */
[----:B------:R-:W-:Y:S01]  /*8b30*/  IMAD.MOV.U32 R7, RZ, RZ, R4 ;  /* 0x000000ffff077224 */ /* 0x000fe200078e0004 */
[----:B------:R-:W-:Y:S01]  /*8b40*/  UMOV UR24, UR37 ;  /* 0x0000002500187c82 */ /* 0x000fe20008000000 */
[----:B------:R-:W-:Y:S01]  /*8b50*/  ULDC UR23, c[0x0][0x9d8] ;  /* 0x0002760000177ab9 */ /* 0x000fe20000000800 */
[----:B------:R-:W-:-:S05]  /*8b60*/  ULDC UR22, c[0x0][0x988] ;  /* 0x0002620000167ab9 */ /* 0x000fca0000000800 */
.L_x_838:
        /* <DEDUP_REMOVED lines=9> */
.L_x_831:
[----:B------:R-:W-:Y:S01]  /*8c00*/  ULEA UR6, UR37, UR45, 0x3 ;  /* 0x0000002d25067291 */ /* 0x000fe2000f8e183f */
[----:B------:R-:W-:-:S05]  /*8c10*/  IMAD.U32 R4, RZ, RZ, UR36 ;  /* 0x00000024ff047e24 */ /* 0x000fca000f8e00ff */
[----:B------:R-:W-:-:S04]  /*8c20*/  SHF.L.U32 R4, R4, 0x1f, RZ ;  /* 0x0000001f04047819 */ /* 0x000fc800000006ff */
[----:B------:R0:W1:Y:S01]  /*8c30*/  SYNCS.PHASECHK.TRANS64.TRYWAIT P3, [UR6+0x16830], R4 ;  /* 0x01683004ff0075a7 */ /* 0x0000620008060146 */
[----:B------:R-:W-:Y:S05]  /*8c40*/  @!P0 BRA `(.L_x_832) ;  /* 0x0000000000048947 */ /* 0x000fea0003800000 */
[----:B------:R-:W-:Y:S01]  /*8c50*/  BPT.TRAP 0x1 ;  /* 0x000000040000795c */ /* 0x000fe20000300000 */
.L_x_832:
[----:B-1----:R-:W-:Y:S05]  /*8c60*/  @P3 BRA `(.L_x_830) ;  /* 0x0000000000083947 */ /* 0x002fea0003800000 */
[----:B------:R-:W1:Y:S02]  /*8c70*/  SYNCS.PHASECHK.TRANS64.TRYWAIT P3, [UR6+0x16830], R4 ;  /* 0x01683004ff0075a7 */ /* 0x000e640008060146 */
[----:B-1----:R-:W-:Y:S05]  /*8c80*/  @!P3 BRA `(.L_x_833) ;  /* 0x000000b400e4b947 */ /* 0x002fea0003800000 */
.L_x_830:
        /* <DEDUP_REMOVED lines=25> */
.L_x_835:
[----:B------:R-:W-:Y:S01]  /*8e20*/  ULEA UR6, UR24, UR45, 0x3 ;  /* 0x0000002d18067291 */ /* 0x000fe2000f8e183f */
[----:B------:R-:W-:-:S05]  /*8e30*/  IMAD.U32 R4, RZ, RZ, UR25 ;  /* 0x00000019ff047e24 */ /* 0x000fca000f8e00ff */
[----:B------:R-:W-:-:S04]  /*8e40*/  SHF.L.U32 R4, R4, 0x1f, RZ ;  /* 0x0000001f04047819 */ /* 0x000fc800000006ff */
[----:B------:R0:W1:Y:S01]  /*8e50*/  SYNCS.PHASECHK.TRANS64.TRYWAIT P2, [UR6+0x16850], R4 ;  /* 0x01685004ff0075a7 */ /* 0x0000620008040146 */
[----:B------:R-:W-:Y:S05]  /*8e60*/  @!P0 BRA `(.L_x_836) ;  /* 0x0000000000048947 */ /* 0x000fea0003800000 */
[----:B------:R-:W-:Y:S01]  /*8e70*/  BPT.TRAP 0x1 ;  /* 0x000000040000795c */ /* 0x000fe20000300000 */
.L_x_836:
[----:B-1----:R-:W-:Y:S05]  /*8e80*/  @P2 BRA `(.L_x_834) ;  /* 0x0000000000082947 */ /* 0x002fea0003800000 */
[----:B------:R-:W1:Y:S02]  /*8e90*/  SYNCS.PHASECHK.TRANS64.TRYWAIT P2, [UR6+0x16850], R4 ;  /* 0x01685004ff0075a7 */ /* 0x000e640008040146 */
[----:B-1----:R-:W-:Y:S05]  /*8ea0*/  @!P2 BRA `(.L_x_837) ;  /* 0x000000b40074a947 */ /* 0x002fea0003800000 */
.L_x_834:
[----:B------:R-:W-:Y:S01]  /*8eb0*/  UIADD3 UR6, UR45, 0x400, URZ ;  /* 0x000004002d067890 */ /* 0x000fe2000fffe03f */
[----:B------:R-:W-:Y:S01]  /*8ec0*/  WARPGROUP.ARRIVE ;  /* 0x00000000000079c5 */ /* 0x000fe20000000000 */
[----:B------:R-:W-:Y:S01]  /*8ed0*/  UMOV UR7, 0x40000040 ;  /* 0x4000004000077882 */ /* 0x000fe20000000000 */
[----:B------:R-:W-:Y:S01]  /*8ee0*/  FMUL.FTZ R6, R24, UR23 ;  /* 0x0000001718067c20 */ /* 0x000fe20008410000 */
[----:B------:R-:W-:Y:S01]  /*8ef0*/  USHF.R.U32.HI UR6, URZ, 0x4, UR6 ;  /* 0x000000043f067899 */ /* 0x000fe20008011606 */
[----:B------:R-:W-:Y:S01]  /*8f00*/  FMUL.FTZ R10, R25, UR23 ;  /* 0x00000017190a7c20 */ /* 0x000fe20008410000 */
[----:B------:R-:W-:Y:S01]  /*8f10*/  FMUL.FTZ R12, R28, UR23 ;  /* 0x000000171c0c7c20 */ /* 0x000fe20008410000 */
[----:B------:R-:W-:Y:S01]  /*8f20*/  FMUL.FTZ R14, R29, UR23 ;  /* 0x000000171d0e7c20 */ /* 0x000fe20008410000 */
[----:B------:R-:W-:Y:S01]  /*8f30*/  ULOP3.LUT UR6, UR6, 0x3fff, URZ, 0xc0, !UPT ;  /* 0x00003fff06067892 */ /* 0x000fe2000f8ec03f */
[----:B------:R-:W2:Y:S01]  /*8f40*/  MUFU.TANH R6, R6 ;  /* 0x0000000600067308 */ /* 0x000ea20000002400 */
[----:B------:R-:W-:Y:S01]  /*8f50*/  FMUL.FTZ R20, R32, UR23 ;  /* 0x0000001720147c20 */ /* 0x000fe20008410000 */
[----:B------:R-:W-:Y:S01]  /*8f60*/  FMUL.FTZ R21, R33, UR23 ;  /* 0x0000001721157c20 */ /* 0x000fe20008410000 */
[----:B------:R-:W-:Y:S01]  /*8f70*/  ULEA UR10, UR24, UR6, 0xa ;  /* 0x00000006180a7291 */ /* 0x000fe2000f8e503f */
[----:B------:R-:W-:Y:S01]  /*8f80*/  FMUL.FTZ R33, R43, UR23 ;  /* 0x000000172b217c20 */ /* 0x000fe20008410000 */
[----:B------:R-:W-:Y:S01]  /*8f90*/  FMUL.FTZ R43, R53, UR23 ;  /* 0x00000017352b7c20 */ /* 0x000fe20008410000 */
[----:B------:R-:W-:Y:S01]  /*8fa0*/  FMUL.FTZ R8, R26, UR23 ;  /* 0x000000171a087c20 */ /* 0x000fe20008410000 */
[----:B------:R-:W-:Y:S01]  /*8fb0*/  FMUL.FTZ R26, R36, UR23 ;  /* 0x00000017241a7c20 */ /* 0x000fe20008410000 */
[----:B------:R-:W3:Y:S01]  /*8fc0*/  MUFU.TANH R10, R10 ;  /* 0x0000000a000a7308 */ /* 0x000ee20000002400 */
[----:B------:R-:W-:Y:S01]  /*8fd0*/  FMUL.FTZ R28, R37, UR23 ;  /* 0x00000017251c7c20 */ /* 0x000fe20008410000 */
[----:B------:R-:W-:Y:S01]  /*8fe0*/  UMOV UR6, UR10 ;  /* 0x0000000a00067c82 */ /* 0x000fe20008000000 */
[----:B------:R-:W-:Y:S01]  /*8ff0*/  FMUL.FTZ R36, R45, UR23 ;  /* 0x000000172d247c20 */ /* 0x000fe20008410000 */
[----:B------:R-:W-:Y:S01]  /*9000*/  HGMMA.64x64x16.F32 R88, R148, gdesc[UR4].tnspB, R88, gsb0 ;  /* 0x40e0000494587df0 */ /* 0x000fe20008000858 */
[----:B------:R-:W-:Y:S01]  /*9010*/  UIADD3 UR6, UR10, 0x80, URZ ;  /* 0x000000800a067890 */ /* 0x000fe2000fffe03f */
[----:B------:R-:W-:Y:S01]  /*9020*/  FMUL.FTZ R45, R55, UR23 ;  /* 0x00000017372d7c20 */ /* 0x000fe20008410000 */
[----:B------:R-:W-:Y:S01]  /*9030*/  UMOV UR7, 0x40000040 ;  /* 0x4000004000077882 */ /* 0x000fe20000000000 */
[----:B------:R-:W4:Y:S01]  /*9040*/  MUFU.TANH R12, R12 ;  /* 0x0000000c000c7308 */ /* 0x000f220000002400 */
        /* <DEDUP_REMOVED lines=10> */
[----:B-1----:R-:W-:Y:S01]  /*90f0*/  FMUL.FTZ R11, R27, UR23 ;  /* 0x000000171b0b7c20 */ /* 0x002fe20008410000 */
[----:B------:R-:W-:Y:S01]  /*9100*/  FMUL.FTZ R47, R57, UR23 ;  /* 0x00000017392f7c20 */ /* 0x000fe20008410000 */
[----:B------:R-:W-:Y:S01]  /*9110*/  FMUL.FTZ R27, R38, UR23 ;  /* 0x00000017261b7c20 */ /* 0x000fe20008410000 */
[----:B------:R-:W-:Y:S01]  /*9120*/  FMUL.FTZ R38, R48, UR23 ;  /* 0x0000001730267c20 */ /* 0x000fe20008410000 */
[----:B------:R-:W-:Y:S01]  /*9130*/  FMUL.FTZ R40, R49, UR23 ;  /* 0x0000001731287c20 */ /* 0x000fe20008410000 */
[----:B------:R-:W0:Y:S01]  /*9140*/  MUFU.TANH R20, R20 ;  /* 0x0000001400147308 */ /* 0x000e220000002400 */
[----:B----4-:R-:W-:Y:S01]  /*9150*/  FMNMX.FTZ R55, R12, R53, !PT ;  /* 0x000000350c377209 */ /* 0x010fe20007810000 */
        /* <DEDUP_REMOVED lines=40> */
[----:B------:R-:W-:-:S06]  /*93e0*/  UMOV UR25, UR36 ;  /* 0x0000002400197c82 */ /* 0x000fcc0008000000 */
[----:B------:R-:W0:Y:S01]  /*93f0*/  MUFU.TANH R34, R34 ;  /* 0x0000002200227308 */ /* 0x000e220000002400 */
[----:B-1----:R-:W-:-:S07]  /*9400*/  FMNMX.FTZ R4, R30, R57, !PT ;  /* 0x000000391e047209 */ /* 0x002fce0007810000 */
[----:B------:R-:W1:Y:S01]  /*9410*/  MUFU.TANH R36, R36 ;  /* 0x0000002400247308 */ /* 0x000e620000002400 */
[----:B--2---:R-:W-:Y:S01]  /*9420*/  FMNMX.FTZ R57, R31, R4, !PT ;  /* 0x000000041f397209 */ /* 0x004fe20007810000 */
[----:B------:R-:W-:Y:S02]  /*9430*/  WARPGROUP.DEPBAR.LE gsb0, 0x0 ;  /* 0x00008000000079c5 */ /* 0x000fe40000010000 */
[----:B------:R-:W-:-:S04]  /*9440*/  WARPGROUP.ARRIVE ;  /* 0x00000000000079c5 */ /* 0x000fc80000000000 */
[----:B------:R-:W2:Y:S01]  /*9450*/  MUFU.TANH R38, R38 ;  /* 0x0000002600267308 */ /* 0x000ea20000002400 */
[----:B0-----:R-:W-:Y:S01]  /*9460*/  FMNMX.FTZ R59, R34, R57, !PT ;  /* 0x00000039223b7209 */ /* 0x001fe20007810000 */
[----:B------:R-:W-:Y:S01]  /*9470*/  HGMMA.64x64x16.F32 R88, R144, gdesc[UR4].tnspB, R88, gsb0 ;  /* 0x40e0000490587df0 */ /* 0x000fe20008000858 */
[----:B------:R-:W-:Y:S01]  /*9480*/  UIADD3 UR6, UR10, 0x100, URZ ;  /* 0x000001000a067890 */ /* 0x000fe2000fffe03f */
[----:B------:R-:W-:Y:S01]  /*9490*/  FMUL.FTZ R57, R72, UR23 ;  /* 0x0000001748397c20 */ /* 0x000fe20008410000 */
[----:B------:R-:W-:-:S03]  /*94a0*/  UMOV UR7, 0x40000040 ;  /* 0x4000004000077882 */ /* 0x000fc60000000000 */
        /* <DEDUP_REMOVED lines=9> */
[----:B------:R-:W-:-:S05]  /*9540*/  FMUL.FTZ R76, R83, UR23 ;  /* 0x00000017534c7c20 */ /* 0x000fca0008410000 */
        /* <DEDUP_REMOVED lines=8> */
[----:B------:R-:W-:Y:S02]  /*95d0*/  FMUL.FTZ R61, R80, UR23 ;  /* 0x00000017503d7c20 */ /* 0x000fe40008410000 */
[----:B------:R-:W2:Y:S04]  /*95e0*/  S2R R80, SR_TID.X ;  /* 0x0000000000507919 */ /* 0x000ea80000002100 */
[----:B------:R-:W3:Y:S01]  /*95f0*/  MUFU.TANH R54, R54 ;  /* 0x0000003600367308 */ /* 0x000ee20000002400 */
[----:B0-----:R-:W-:Y:S01]  /*9600*/  FMNMX.FTZ R4, R51, R4, !PT ;  /* 0x0000000433047209 */ /* 0x001fe20007810000 */
[----:B------:R-:W-:-:S02]  /*9610*/  WARPGROUP.DEPBAR.LE gsb0, 0x0 ;  /* 0x00008000000079c5 */ /* 0x000fc40000010000 */
[----:B------:R-:W-:-:S04]  /*9620*/  WARPGROUP.ARRIVE ;  /* 0x00000000000079c5 */ /* 0x000fc80000000000 */
[----:B------:R-:W0:Y:S01]  /*9630*/  MUFU.TANH R55, R55 ;  /* 0x0000003700377308 */ /* 0x000e220000002400 */
[----:B-1----:R-:W-:Y:S01]  /*9640*/  FMNMX.FTZ R65, R53, R4, !PT ;  /* 0x0000000435417209 */ /* 0x002fe20007810000 */
[----:B------:R-:W-:Y:S01]  /*9650*/  HGMMA.64x64x16.F32 R88, R140, gdesc[UR4].tnspB, R88, gsb0 ;  /* 0x40e000048c587df0 */ /* 0x000fe20008000858 */
[----:B------:R-:W-:Y:S02]  /*9660*/  UIADD3 UR6, UR10, 0x180, URZ ;  /* 0x000001800a067890 */ /* 0x000fe4000fffe03f */
[----:B---3--:R-:W-:Y:S01]  /*9670*/  FMNMX.FTZ R4, R54, R65, !PT ;  /* 0x0000004136047209 */ /* 0x008fe20007810000 */
[----:B------:R-:W-:Y:S02]  /*9680*/  UMOV UR7, 0x40000040 ;  /* 0x4000004000077882 */ /* 0x000fe40000000000 */
[----:B------:R-:W1:Y:S08]  /*9690*/  MUFU.TANH R56, R56 ;  /* 0x0000003800387308 */ /* 0x000e700000002400 */
[----:B------:R-:W3:Y:S01]  /*96a0*/  MUFU.TANH R57, R57 ;  /* 0x0000003900397308 */ /* 0x000ee20000002400 */
[----:B0-----:R-:W-:-:S02]  /*96b0*/  FMNMX.FTZ R65, R55, R4, !PT ;  /* 0x0000000437417209 */ /* 0x001fc40007810000 */
[----:B--2---:R-:W-:-:S05]  /*96c0*/  ISETP.GE.U32.AND P2, PT, R80, 0x180, PT ;  /* 0x000001805000780c */ /* 0x004fca0003f46070 */
[----:B------:R-:W0:Y:S01]  /*96d0*/  MUFU.TANH R58, R58 ;  /* 0x0000003a003a7308 */ /* 0x000e220000002400 */
[----:B-1----:R-:W-:Y:S01]  /*96e0*/  FMNMX.FTZ R4, R56, R65, !PT ;  /* 0x0000004138047209 */ /* 0x002fe20007810000 */
[----:B------:R-:W-:-:S06]  /*96f0*/  FMUL.FTZ R65, R85, UR23 ;  /* 0x0000001755417c20 */ /* 0x000fcc0008410000 */
        /* <DEDUP_REMOVED lines=14> */
[----:B------:R-:W-:Y:S02]  /*97e0*/  WARPGROUP.DEPBAR.LE gsb0, 0x0 ;  /* 0x00008000000079c5 */ /* 0x000fe40000010000 */
[----:B------:R-:W-:Y:S01]  /*97f0*/  WARPGROUP.ARRIVE ;  /* 0x00000000000079c5 */ /* 0x000fe20000000000 */
[----:B------:R-:W-:Y:S01]  /*9800*/  FMUL.FTZ R69, R71, UR23 ;  /* 0x0000001747457c20 */ /* 0x000fe20008410000 */
[----:B------:R-:W-:Y:S01]  /*9810*/  FMUL.FTZ R71, R75, UR23 ;  /* 0x000000174b477c20 */ /* 0x000fe20008410000 */
[----:B------:R-:W-:Y:S01]  /*9820*/  FMUL.FTZ R75, R82, UR23 ;  /* 0x00000017524b7c20 */ /* 0x000fe20008410000 */
[----:B------:R-:W2:Y:S01]  /*9830*/  MUFU.TANH R11, R11 ;  /* 0x0000000b000b7308 */ /* 0x000ea20000002400 */
[----:B0-----:R-:W-:Y:S01]  /*9840*/  FMNMX.FTZ R4, R65, R4, !PT ;  /* 0x0000000441047209 */ /* 0x001fe20007810000 */
[----:B------:R-:W-:Y:S01]  /*9850*/  HGMMA.64x64x16.F32 R88, R136, gdesc[UR4].tnspB, R88, gsb0 ;  /* 0x40e0000488587df0 */ /* 0x000fe20008000858 */
[----:B------:R-:W-:Y:S01]  /*9860*/  UIADD3 UR6, UR10, 0x200, URZ ;  /* 0x000002000a067890 */ /* 0x000fe2000fffe03f */
[----:B------:R-:W-:-:S02]  /*9870*/  UMOV UR7, 0x40000040 ;  /* 0x4000004000077882 */ /* 0x000fc40000000000 */
[----:B------:R-:W0:Y:S02]  /*9880*/  SHFL.BFLY PT, R77, R4, 0x2, 0x1f ;  /* 0x0c401f00044d7f89 */ /* 0x000e2400000e0000 */
[----:B------:R-:W3:Y:S08]  /*9890*/  MUFU.TANH R13, R13 ;  /* 0x0000000d000d7308 */ /* 0x000ef00000002400 */
[----:B------:R-:W4:Y:S08]  /*98a0*/  MUFU.TANH R15, R15 ;  /* 0x0000000f000f7308 */ /* 0x000f300000002400 */
[----:B------:R-:W5:Y:S01]  /*98b0*/  MUFU.TANH R24, R24 ;  /* 0x0000001800187308 */ /* 0x000f620000002400 */
[----:B0-----:R-:W-:Y:S01]  /*98c0*/  FMNMX.FTZ R72, R4, R77, !PT ;  /* 0x0000004d04487209 */ /* 0x001fe20007810000 */
[----:B------:R-:W-:-:S06]  /*98d0*/  FMUL.FTZ R77, R86, UR23 ;  /* 0x00000017564d7c20 */ /* 0x000fcc0008410000 */
[----:B------:R-:W0:Y:S01]  /*98e0*/  MUFU.TANH R25, R25 ;  /* 0x0000001900197308 */ /* 0x000e220000002400 */
[----:B------:R-:W1:Y:S07]  /*98f0*/  SHFL.BFLY PT, R79, R72, 0x1, 0x1f ;  /* 0x0c201f00484f7f89 */ /* 0x000e6e00000e0000 */
[----:B------:R-:W0:Y:S08]  /*9900*/  MUFU.TANH R27, R27 ;  /* 0x0000001b001b7308 */ /* 0x000e300000002400 */
[----:B------:R-:W0:Y:S08]  /*9910*/  MUFU.TANH R29, R29 ;  /* 0x0000001d001d7308 */ /* 0x000e300000002400 */
[----:B------:R-:W0:Y:S01]  /*9920*/  MUFU.TANH R32, R32 ;  /* 0x0000002000207308 */ /* 0x000e220000002400 */
[----:B-1----:R-:W-:-:S05]  /*9930*/  FMNMX.FTZ R4, R72, R79, !PT ;  /* 0x0000004f48047209 */ /* 0x002fca0007810000 */
[C---:B------:R-:W-:Y:S02]  /*9940*/  FADD.FTZ R7, -R4.reuse, R7 ;  /* 0x0000000704077221 */ /* 0x040fe40000010100 */
[----:B------:R-:W1:Y:S02]  /*9950*/  MUFU.TANH R33, R33 ;  /* 0x0000002100217308 */ /* 0x000e640000002400 */
[----:B------:R-:W-:Y:S01]  /*9960*/  FMUL.FTZ R72, R7, UR22 ;  /* 0x0000001607487c20 */ /* 0x000fe20008410000 */
[----:B------:R-:W-:-:S04]  /*9970*/  FMUL.FTZ R7, R4, UR22 ;  /* 0x0000001604077c20 */ /* 0x000fc80008410000 */
[--C-:B------:R-:W-:Y:S01]  /*9980*/  FFMA.FTZ R79, R6, UR22, -R7.reuse ;  /* 0x00000016064f7c23 */ /* 0x100fe20008010807 */
[----:B------:R-:W-:Y:S01]  /*9990*/  FMNMX.FTZ R6, R8, R5, !PT ;  /* 0x0000000508067209 */ /* 0x000fe20007810000 */
[----:B------:R-:W1:Y:S01]  /*99a0*/  MUFU.TANH R35, R35 ;  /* 0x0000002300237308 */ /* 0x000e620000002400 */
[--C-:B------:R-:W-:Y:S01]  /*99b0*/  FFMA.FTZ R142, R34, UR22, -R7.reuse ;  /* 0x00000016228e7c23 */ /* 0x100fe20008010807 */
[--C-:B------:R-:W-:Y:S01]  /*99c0*/  FFMA.FTZ R148, R10, UR22, -R7.reuse ;  /* 0x000000160a947c23 */ /* 0x100fe20008010807 */
[----:B--2---:R-:W-:Y:S01]  /*99d0*/  FMNMX.FTZ R6, R11, R6, !PT ;  /* 0x000000060b067209 */ /* 0x004fe20007810000 */
[--C-:B------:R-:W-:Y:S01]  /*99e0*/  FFMA.FTZ R150, R12, UR22, -R7.reuse ;  /* 0x000000160c967c23 */ /* 0x100fe20008010807 */
[----:B------:R-:W-:Y:S02]  /*99f0*/  WARPGROUP.DEPBAR.LE gsb0, 0x0 ;  /* 0x00008000000079c5 */ /* 0x000fe40000010000 */
[----:B------:R-:W-:Y:S01]  /*9a00*/  WARPGROUP.ARRIVE ;  /* 0x00000000000079c5 */ /* 0x000fe20000000000 */
[----:B---3--:R-:W-:Y:S01]  /*9a10*/  FMNMX.FTZ R6, R13, R6, !PT ;  /* 0x000000060d067209 */ /* 0x008fe20007810000 */
[----:B------:R-:W2:Y:S01]  /*9a20*/  MUFU.TANH R37, R37 ;  /* 0x0000002500257308 */ /* 0x000ea20000002400 */
[--C-:B------:R-:W-:Y:S01]  /*9a30*/  FFMA.FTZ R81, R14, UR22, -R7.reuse ;  /* 0x000000160e517c23 */ /* 0x100fe20008010807 */
[--C-:B------:R-:W-:Y:S01]  /*9a40*/  FFMA.FTZ R144, R20, UR22, -R7.reuse ;  /* 0x0000001614907c23 */ /* 0x100fe20008010807 */
[----:B----4-:R-:W-:Y:S01]  /*9a50*/  FMNMX.FTZ R83, R15, R6, !PT ;  /* 0x000000060f537209 */ /* 0x010fe20007810000 */
[----:B------:R-:W-:Y:S01]  /*9a60*/  HGMMA.64x64x16.F32 R88, R132, gdesc[UR4].tnspB, R88, gsb0 ;  /* 0x40e0000484587df0 */ /* 0x000fe20008000858 */
[----:B------:R-:W-:Y:S01]  /*9a70*/  UIADD3 UR6, UR10, 0x280, URZ ;  /* 0x000002800a067890 */ /* 0x000fe2000fffe03f */
[--C-:B------:R-:W-:Y:S01]  /*9a80*/  FFMA.FTZ R146, R26, UR22, -R7.reuse ;  /* 0x000000161a927c23 */ /* 0x100fe20008010807 */
[----:B------:R-:W-:Y:S01]  /*9a90*/  UMOV UR7, 0x40000040 ;  /* 0x4000004000077882 */ /* 0x000fe20000000000 */
[----:B-----5:R-:W-:Y:S01]  /*9aa0*/  FMNMX.FTZ R6, R24, R83, !PT ;  /* 0x0000005318067209 */ /* 0x020fe20007810000 */
[----:B------:R-:W3:Y:S01]  /*9ab0*/  MUFU.TANH R39, R39 ;  /* 0x0000002700277308 */ /* 0x000ee20000002400 */
[--C-:B------:R-:W-:Y:S01]  /*9ac0*/  FFMA.FTZ R83, R28, UR22, -R7.reuse ;  /* 0x000000161c537c23 */ /* 0x100fe20008010807 */
[--C-:B------:R-:W-:Y:S01]  /*9ad0*/  FFMA.FTZ R10, R53, UR22, -R7.reuse ;  /* 0x00000016350a7c23 */ /* 0x100fe20008010807 */
[----:B0-----:R-:W-:Y:S01]  /*9ae0*/  FMNMX.FTZ R6, R25, R6, !PT ;  /* 0x0000000619067209 */ /* 0x001fe20007810000 */
[--C-:B------:R-:W-:Y:S01]  /*9af0*/  FFMA.FTZ R12, R55, UR22, -R7.reuse ;  /* 0x00000016370c7c23 */ /* 0x100fe20008010807 */
[--C-:B------:R-:W-:Y:S01]  /*9b00*/  FFMA.FTZ R14, R57, UR22, -R7.reuse ;  /* 0x00000016390e7c23 */ /* 0x100fe20008010807 */
[--C-:B------:R-:W-:Y:S01]  /*9b10*/  FFMA.FTZ R20, R59, UR22, -R7.reuse ;  /* 0x000000163b147c23 */ /* 0x100fe20008010807 */
[----:B------:R-:W-:Y:S01]  /*9b20*/  FMNMX.FTZ R6, R27, R6, !PT ;  /* 0x000000061b067209 */ /* 0x000fe20007810000 */
[----:B------:R-:W0:Y:S01]  /*9b30*/  MUFU.TANH R41, R41 ;  /* 0x0000002900297308 */ /* 0x000e220000002400 */
[--C-:B------:R-:W-:Y:S01]  /*9b40*/  FFMA.FTZ R21, R21, UR22, -R7.reuse ;  /* 0x0000001615157c23 */ /* 0x100fe20008010807 */
[--C-:B------:R-:W-:Y:S01]  /*9b50*/  FFMA.FTZ R140, R30, UR22, -R7.reuse ;  /* 0x000000161e8c7c23 */ /* 0x100fe20008010807 */
[----:B------:R-:W-:Y:S01]  /*9b60*/  FMNMX.FTZ R85, R29, R6, !PT ;  /* 0x000000061d557209 */ /* 0x000fe20007810000 */
[--C-:B------:R-:W-:Y:S01]  /*9b70*/  FFMA.FTZ R36, R36, UR22, -R7.reuse ;  /* 0x0000001624247c23 */ /* 0x100fe20008010807 */
[--C-:B------:R-:W-:Y:S01]  /*9b80*/  FFMA.FTZ R136, R38, UR22, -R7.reuse ;  /* 0x0000001626887c23 */ /* 0x100fe20008010807 */
[--C-:B------:R-:W-:Y:S01]  /*9b90*/  FFMA.FTZ R40, R40, UR22, -R7.reuse ;  /* 0x0000001628287c23 */ /* 0x100fe20008010807 */
[----:B------:R-:W-:Y:S01]  /*9ba0*/  FMNMX.FTZ R6, R32, R85, !PT ;  /* 0x0000005520067209 */ /* 0x000fe20007810000 */
[----:B------:R-:W4:Y:S01]  /*9bb0*/  MUFU.TANH R44, R44 ;  /* 0x0000002c002c7308 */ /* 0x000f220000002400 */
[--C-:B------:R-:W-:Y:S01]  /*9bc0*/  FFMA.FTZ R85, R31, UR22, -R7.reuse ;  /* 0x000000161f557c23 */ /* 0x100fe20008010807 */
[--C-:B------:R-:W-:Y:S01]  /*9bd0*/  FFMA.FTZ R138, R42, UR22, -R7.reuse ;  /* 0x000000162a8a7c23 */ /* 0x100fe20008010807 */
[----:B-1----:R-:W-:Y:S01]  /*9be0*/  FMNMX.FTZ R6, R33, R6, !PT ;  /* 0x0000000621067209 */ /* 0x002fe20007810000 */
[--C-:B------:R-:W-:Y:S01]  /*9bf0*/  FFMA.FTZ R53, R56, UR22, -R7.reuse ;  /* 0x0000001638357c23 */ /* 0x100fe20008010807 */
[--C-:B------:R-:W-:Y:S01]  /*9c00*/  FFMA.FTZ R55, R58, UR22, -R7.reuse ;  /* 0x000000163a377c23 */ /* 0x100fe20008010807 */
[--C-:B------:R-:W-:Y:S01]  /*9c10*/  FFMA.FTZ R57, R60, UR22, -R7.reuse ;  /* 0x000000163c397c23 */ /* 0x100fe20008010807 */
[----:B------:R-:W-:Y:S01]  /*9c20*/  FMNMX.FTZ R6, R35, R6, !PT ;  /* 0x0000000623067209 */ /* 0x000fe20007810000 */
[----:B------:R-:W1:Y:S01]  /*9c30*/  MUFU.TANH R45, R45 ;  /* 0x0000002d002d7308 */ /* 0x000e620000002400 */
[--C-:B------:R-:W-:Y:S01]  /*9c40*/  FFMA.FTZ R26, R61, UR22, -R7.reuse ;  /* 0x000000163d1a7c23 */ /* 0x100fe20008010807 */
[--C-:B------:R-:W-:Y:S01]  /*9c50*/  FFMA.FTZ R59, R62, UR22, -R7.reuse ;  /* 0x000000163e3b7c23 */ /* 0x100fe20008010807 */
[----:B--2---:R-:W-:Y:S01]  /*9c60*/  FMNMX.FTZ R6, R37, R6, !PT ;  /* 0x0000000625067209 */ /* 0x004fe20007810000 */
[--C-:B------:R-:W-:Y:S01]  /*9c70*/  FFMA.FTZ R28, R64, UR22, -R7.reuse ;  /* 0x00000016401c7c23 */ /* 0x100fe20008010807 */
[----:B------:R-:W-:-:S02]  /*9c80*/  FFMA.FTZ R65, R65, UR22, -R7 ;  /* 0x0000001641417c23 */ /* 0x000fc40008010807 */
[----:B---3--:R-:W-:Y:S01]  /*9c90*/  FMNMX.FTZ R6, R39, R6, !PT ;  /* 0x0000000627067209 */ /* 0x008fe20007810000 */
[----:B------:R-:W2:Y:S03]  /*9ca0*/  MUFU.TANH R48, R48 ;  /* 0x0000003000307308 */ /* 0x000ea60000002400 */
[----:B0-----:R-:W-:-:S04]  /*9cb0*/  FMNMX.FTZ R31, R41, R6, !PT ;  /* 0x00000006291f7209 */ /* 0x001fc80007810000 */
[----:B----4-:R-:W-:Y:S01]  /*9cc0*/  FMNMX.FTZ R6, R44, R31, !PT ;  /* 0x0000001f2c067209 */ /* 0x010fe20007810000 */
[----:B------:R-:W0:Y:S03]  /*9cd0*/  MUFU.TANH R49, R49 ;  /* 0x0000003100317308 */ /* 0x000e260000002400 */
[----:B-1----:R-:W-:-:S05]  /*9ce0*/  FMNMX.FTZ R87, R45, R6, !PT ;  /* 0x000000062d577209 */ /* 0x002fca0007810000 */
[----:B------:R-:W1:Y:S01]  /*9cf0*/  MUFU.TANH R52, R52 ;  /* 0x0000003400347308 */ /* 0x000e620000002400 */
[----:B--2---:R-:W-:-:S07]  /*9d00*/  FMNMX.FTZ R6, R48, R87, !PT ;  /* 0x0000005730067209 */ /* 0x004fce0007810000 */
[----:B------:R-:W2:Y:S01]  /*9d10*/  MUFU.TANH R63, R63 ;  /* 0x0000003f003f7308 */ /* 0x000ea20000002400 */
[----:B0-----:R-:W-:-:S07]  /*9d20*/  FMNMX.FTZ R87, R49, R6, !PT ;  /* 0x0000000631577209 */ /* 0x001fce0007810000 */
[----:B------:R-:W0:Y:S01]  /*9d30*/  MUFU.TANH R66, R66 ;  /* 0x0000004200427308 */ /* 0x000e220000002400 */
[----:B-1----:R-:W-:-:S07]  /*9d40*/  FMNMX.FTZ R6, R52, R87, !PT ;  /* 0x0000005734067209 */ /* 0x002fce0007810000 */
[----:B------:R-:W1:Y:S01]  /*9d50*/  MUFU.TANH R67, R67 ;  /* 0x0000004300437308 */ /* 0x000e620000002400 */
[----:B------:R-:W-:Y:S02]  /*9d60*/  WARPGROUP.DEPBAR.LE gsb0, 0x0 ;  /* 0x00008000000079c5 */ /* 0x000fe40000010000 */
[----:B------:R-:W-:Y:S01]  /*9d70*/  WARPGROUP.ARRIVE ;  /* 0x00000000000079c5 */ /* 0x000fe20000000000 */
[----:B--2---:R-:W-:Y:S01]  /*9d80*/  FMNMX.FTZ R137, R63, R6, !PT ;  /* 0x000000063f897209 */ /* 0x004fe20007810000 */
[--C-:B------:R-:W-:Y:S01]  /*9d90*/  FFMA.FTZ R133, R43, UR22, -R7.reuse ;  /* 0x000000162b857c23 */ /* 0x100fe20008010807 */
[--C-:B------:R-:W-:Y:S01]  /*9da0*/  FFMA.FTZ R132, R46, UR22, -R7.reuse ;  /* 0x000000162e847c23 */ /* 0x100fe20008010807 */
[----:B------:R-:W-:Y:S01]  /*9db0*/  FFMA.FTZ R134, R50, UR22, -R7 ;  /* 0x0000001632867c23 */ /* 0x000fe20008010807 */
[----:B------:R-:W2:Y:S01]  /*9dc0*/  MUFU.TANH R68, R68 ;  /* 0x0000004400447308 */ /* 0x000ea20000002400 */
[----:B------:R-:W-:Y:S01]  /*9dd0*/  HGMMA.64x64x16.F32 R88, R128, gdesc[UR4].tnspB, R88, gsb0 ;  /* 0x40e0000480587df0 */ /* 0x000fe20008000858 */
[----:B------:R-:W-:Y:S01]  /*9de0*/  UIADD3 UR6, UR10, 0x300, URZ ;  /* 0x000003000a067890 */ /* 0x000fe2000fffe03f */
[----:B0-----:R-:W-:Y:S01]  /*9df0*/  FMNMX.FTZ R6, R66, R137, !PT ;  /* 0x0000008942067209 */ /* 0x001fe20007810000 */
[----:B------:R-:W-:-:S04]  /*9e00*/  UMOV UR7, 0x40000040 ;  /* 0x4000004000077882 */ /* 0x000fc80000000000 */
        /* <DEDUP_REMOVED lines=8> */
[----:B------:R-:W-:-:S06]  /*9e90*/  FFMA.FTZ R43, R47, UR22, -R7 ;  /* 0x000000162f2b7c23 */ /* 0x000fcc0008010807 */
        /* <DEDUP_REMOVED lines=10> */
[--C-:B------:R-:W-:Y:S01]  /*9f40*/  FFMA.FTZ R47, R51, UR22, -R7.reuse ;  /* 0x00000016332f7c23 */ /* 0x100fe20008010807 */
[----:B------:R-:W-:Y:S02]  /*9f50*/  WARPGROUP.DEPBAR.LE gsb0, 0x0 ;  /* 0x00008000000079c5 */ /* 0x000fe40000010000 */
[----:B------:R-:W-:Y:S01]  /*9f60*/  WARPGROUP.ARRIVE ;  /* 0x00000000000079c5 */ /* 0x000fe20000000000 */
[----:B-1----:R-:W-:Y:S02]  /*9f70*/  FMNMX.FTZ R51, R77, R6, !PT ;  /* 0x000000064d337209 */ /* 0x002fe40007810000 */
[----:B------:R-:W-:Y:S03]  /*9f80*/  MUFU.EX2 R72, R72 ;  /* 0x0000004800487308 */ /* 0x000fe60000000800 */
[----:B------:R-:W-:Y:S01]  /*9f90*/  HGMMA.64x64x16.F32 R88, R124, gdesc[UR4].tnspB, R88, gsb0 ;  /* 0x40e000047c587df0 */ /* 0x000fe20008000858 */
[----:B------:R-:W-:Y:S01]  /*9fa0*/  UIADD3 UR6, UR10, 0x380, URZ ;  /* 0x000003800a067890 */ /* 0x000fe2000fffe03f */
[----:B--2---:R-:W-:Y:S01]  /*9fb0*/  FMNMX.FTZ R6, R78, R51, !PT ;  /* 0x000000334e067209 */ /* 0x004fe20007810000 */
[----:B------:R-:W-:Y:S01]  /*9fc0*/  UMOV UR7, 0x40000040 ;  /* 0x4000004000077882 */ /* 0x000fe20000000000 */
[----:B------:R-:W-:Y:S01]  /*9fd0*/  FFMA.FTZ R51, R54, UR22, -R7 ;  /* 0x0000001636337c23 */ /* 0x000fe20008010807 */
[----:B------:R-:W0:Y:S02]  /*9fe0*/  MUFU.EX2 R79, R79 ;  /* 0x0000004f004f7308 */ /* 0x000e240000000800 */
[----:B------:R-:W1:Y:S06]  /*9ff0*/  SHFL.BFLY PT, R135, R6, 0x2, 0x1f ;  /* 0x0c401f0006877f89 */ /* 0x000e6c00000e0000 */
[----:B------:R-:W2:Y:S08]  /*a000*/  MUFU.EX2 R148, R148 ;  /* 0x0000009400947308 */ /* 0x000eb00000000800 */
[----:B------:R-:W-:Y:S01]  /*a010*/  MUFU.EX2 R150, R150 ;  /* 0x0000009600967308 */ /* 0x000fe20000000800 */
[----:B0-----:R-:W-:-:S07]  /*a020*/  FFMA.FTZ R3, R72, R3, R79 ;  /* 0x0000000348037223 */ /* 0x001fce000001004f */
[----:B------:R-:W-:Y:S01]  /*a030*/  MUFU.EX2 R81, R81 ;  /* 0x0000005100517308 */ /* 0x000fe20000000800 */
[----:B--2---:R-:W-:Y:S01]  /*a040*/  FADD.FTZ R3, R148, R3 ;  /* 0x0000000394037221 */ /* 0x004fe20000010000 */
[----:B-1----:R-:W-:Y:S02]  /*a050*/  FMNMX.FTZ R135, R6, R135, !PT ;  /* 0x0000008706877209 */ /* 0x002fe40007810000 */
[----:B------:R-:W-:-:S03]  /*a060*/  F2FP.F16.F32.PACK_AB R148, R148, R79 ;  /* 0x0000004f9494723e */ /* 0x000fc600000000ff */
[----:B------:R-:W0:Y:S01]  /*a070*/  SHFL.BFLY PT, R6, R135, 0x1, 0x1f ;  /* 0x0c201f0087067f89 */ /* 0x000e2200000e0000 */
[----:B------:R-:W-:Y:S08]  /*a080*/  MUFU.EX2 R144, R144 ;  /* 0x0000009000907308 */ /* 0x000ff00000000800 */
[----:B------:R-:W-:Y:S08]  /*a090*/  MUFU.EX2 R21, R21 ;  /* 0x0000001500157308 */ /* 0x000ff00000000800 */
[----:B------:R1:W-:Y:S01]  /*a0a0*/  MUFU.EX2 R31, R36 ;  /* 0x00000024001f7308 */ /* 0x0003e20000000800 */
[----:B0-----:R-:W-:-:S07]  /*a0b0*/  FMNMX.FTZ R6, R135, R6, !PT ;  /* 0x0000000687067209 */ /* 0x001fce0007810000 */
[----:B------:R-:W-:Y:S01]  /*a0c0*/  MUFU.EX2 R146, R146 ;  /* 0x0000009200927308 */ /* 0x000fe20000000800 */
[C---:B------:R-:W-:Y:S01]  /*a0d0*/  FMUL.FTZ R34, R6.reuse, UR22 ;  /* 0x0000001606227c20 */ /* 0x040fe20008410000 */
[----:B------:R-:W-:-:S03]  /*a0e0*/  FADD.FTZ R7, -R6, R5 ;  /* 0x0000000506077221 */ /* 0x000fc60000010100 */
[--C-:B------:R-:W-:Y:S01]  /*a0f0*/  FFMA.FTZ R149, R11, UR22, -R34.reuse ;  /* 0x000000160b957c23 */ /* 0x100fe20008010822 */
[----:B------:R-:W-:Y:S02]  /*a100*/  IMAD.U32 R11, RZ, RZ, UR37 ;  /* 0x00000025ff0b7e24 */ /* 0x000fe4000f8e00ff */
[----:B------:R-:W-:Y:S01]  /*a110*/  FMUL.FTZ R7, R7, UR22 ;  /* 0x0000001607077c20 */ /* 0x000fe20008410000 */
[--C-:B------:R-:W-:Y:S01]  /*a120*/  FFMA.FTZ R8, R8, UR22, -R34.reuse ;  /* 0x0000001608087c23 */ /* 0x100fe20008010822 */
[--C-:B------:R-:W-:Y:S01]  /*a130*/  FFMA.FTZ R151, R13, UR22, -R34.reuse ;  /* 0x000000160d977c23 */ /* 0x100fe20008010822 */
[----:B------:R-:W-:Y:S01]  /*a140*/  VIADD R13, R23, 0x9 ;  /* 0x00000009170d7836 */ /* 0x000fe20000000000 */
[----:B------:R-:W-:Y:S01]  /*a150*/  @!P1 LEA R11, R11, UR45, 0x3 ;  /* 0x0000002d0b0b9c11 */ /* 0x000fe2000f8e18ff */
[----:B------:R-:W-:Y:S01]  /*a160*/  MUFU.EX2 R149, R149 ;  /* 0x0000009500957308 */ /* 0x000fe20000000800 */
[----:B------:R-:W-:Y:S01]  /*a170*/  FFMA.FTZ R30, R15, UR22, -R34 ;  /* 0x000000160f1e7c23 */ /* 0x000fe20008010822 */
[----:B------:R-:W-:-:S02]  /*a180*/  WARPGROUP.DEPBAR.LE gsb0, 0x0 ;  /* 0x00008000000079c5 */ /* 0x000fc40000010000 */
[----:B------:R-:W-:Y:S01]  /*a190*/  WARPGROUP.ARRIVE ;  /* 0x00000000000079c5 */ /* 0x000fe20000000000 */
[----:B------:R-:W-:Y:S01]  /*a1a0*/  @!P1 VIADD R11, R11, 0x16840 ;  /* 0x000168400b0b9836 */ /* 0x000fe20000000000 */
[----:B------:R-:W-:Y:S01]  /*a1b0*/  SEL R15, R13, 0x9, !P2 ;  /* 0x000000090d0f7807 */ /* 0x000fe20005000000 */
[--C-:B------:R-:W-:Y:S01]  /*a1c0*/  FFMA.FTZ R145, R24, UR22, -R34.reuse ;  /* 0x0000001618917c23 */ /* 0x100fe20008010822 */
[----:B------:R-:W-:Y:S01]  /*a1d0*/  MUFU.EX2 R7, R7 ;  /* 0x0000000700077308 */ /* 0x000fe20000000800 */
[--C-:B------:R-:W-:Y:S01]  /*a1e0*/  FFMA.FTZ R24, R25, UR22, -R34.reuse ;  /* 0x0000001619187c23 */ /* 0x100fe20008010822 */
[----:B------:R-:W-:Y:S01]  /*a1f0*/  HGMMA.64x64x16.F32 R88, R120, gdesc[UR4].tnspB, R88, gsb0 ;  /* 0x40e0000478587df0 */ /* 0x000fe20008000858 */
[----:B------:R-:W-:Y:S01]  /*a200*/  @!P1 PRMT R13, RZ, 0x654, R11 ;  /* 0x00000654ff0d9816 */ /* 0x000fe2000000000b */
[--C-:B------:R-:W-:Y:S01]  /*a210*/  FFMA.FTZ R147, R27, UR22, -R34.reuse ;  /* 0x000000161b937c23 */ /* 0x100fe20008010822 */
[--C-:B------:R-:W-:Y:S01]  /*a220*/  FFMA.FTZ R48, R48, UR22, -R34.reuse ;  /* 0x0000001630307c23 */ /* 0x100fe20008010822 */
[--C-:B-1----:R-:W-:Y:S01]  /*a230*/  FFMA.FTZ R36, R29, UR22, -R34.reuse ;  /* 0x000000161d247c23 */ /* 0x102fe20008010822 */
        /* <DEDUP_REMOVED lines=16> */
[----:B------:R-:W-:Y:S01]  /*a340*/  FFMA.FTZ R74, R74, UR22, -R34 ;  /* 0x000000164a4a7c23 */ /* 0x000fe20008010822 */
[----:B------:R-:W2:Y:S01]  /*a350*/  MUFU.EX2 R30, R30 ;  /* 0x0000001e001e7308 */ /* 0x000ea20000000800 */
[----:B0-----:R-:W-:Y:S01]  /*a360*/  FFMA.FTZ R2, R7, R2, R8 ;  /* 0x0000000207027223 */ /* 0x001fe20000010008 */
[--C-:B------:R-:W-:Y:S01]  /*a370*/  FFMA.FTZ R75, R75, UR22, -R34.reuse ;  /* 0x000000164b4b7c23 */ /* 0x100fe20008010822 */
[--C-:B------:R-:W-:Y:S01]  /*a380*/  FFMA.FTZ R76, R76, UR22, -R34.reuse ;  /* 0x000000164c4c7c23 */ /* 0x100fe20008010822 */
[----:B------:R-:W-:Y:S01]  /*a390*/  FFMA.FTZ R77, R77, UR22, -R34 ;  /* 0x000000164d4d7c23 */ /* 0x000fe20008010822 */
[----:B------:R-:W-:Y:S01]  /*a3a0*/  FADD.FTZ R46, R149, R2 ;  /* 0x00000002952e7221 */ /* 0x000fe20000010000 */
[----:B------:R-:W-:Y:S01]  /*a3b0*/  FFMA.FTZ R2, R63, UR22, -R34 ;  /* 0x000000163f027c23 */ /* 0x000fe20008010822 */
[----:B------:R-:W-:Y:S01]  /*a3c0*/  F2FP.F16.F32.PACK_AB R149, R149, R8 ;  /* 0x000000089595723e */ /* 0x000fe200000000ff */
[----:B------:R-:W0:Y:S01]  /*a3d0*/  MUFU.EX2 R145, R145 ;  /* 0x0000009100917308 */ /* 0x000e220000000800 */
[C---:B------:R-:W-:Y:S01]  /*a3e0*/  ISETP.GT.AND P2, PT, R0.reuse, R9, PT ;  /* 0x000000090000720c */ /* 0x040fe20003f44270 */
[----:B------:R-:W-:-:S06]  /*a3f0*/  VIADD R0, R0, 0xffffffff ;  /* 0xffffffff00007836 */ /* 0x000fcc0000000000 */
[----:B------:R-:W3:Y:S08]  /*a400*/  MUFU.EX2 R24, R24 ;  /* 0x0000001800187308 */ /* 0x000ef00000000800 */
[----:B------:R4:W-:Y:S08]  /*a410*/  MUFU.EX2 R11, R48 ;  /* 0x00000030000b7308 */ /* 0x0009f00000000800 */
[----:B------:R-:W5:Y:S01]  /*a420*/  MUFU.EX2 R147, R147 ;  /* 0x0000009300937308 */ /* 0x000f620000000800 */
[----:B----4-:R-:W-:Y:S01]  /*a430*/  FADD.FTZ R48, R150, R3 ;  /* 0x0000000396307221 */ /* 0x010fe20000010000 */
[----:B-1----:R-:W-:Y:S01]  /*a440*/  FADD.FTZ R3, R151, R46 ;  /* 0x0000002e97037221 */ /* 0x002fe20000010000 */
[----:B--2---:R-:W-:-:S02]  /*a450*/  F2FP.F16.F32.PACK_AB R151, R30, R151 ;  /* 0x000000971e97723e */ /* 0x004fc400000000ff */
[----:B------:R-:W-:Y:S01]  /*a460*/  F2FP.F16.F32.PACK_AB R150, R81, R150 ;  /* 0x000000965196723e */ /* 0x000fe200000000ff */
[----:B------:R-:W-:Y:S02]  /*a470*/  FADD.FTZ R46, R30, R3 ;  /* 0x000000031e2e7221 */ /* 0x000fe40000010000 */
[----:B------:R-:W-:Y:S02]  /*a480*/  MUFU.EX2 R83, R83 ;  /* 0x0000005300537308 */ /* 0x000fe40000000800 */
[----:B0-----:R-:W-:Y:S01]  /*a490*/  FADD.FTZ R3, R145, R46 ;  /* 0x0000002e91037221 */ /* 0x001fe20000010000 */
[----:B------:R-:W-:Y:S01]  /*a4a0*/  FFMA.FTZ R46, R67, UR22, -R34 ;  /* 0x00000016432e7c23 */ /* 0x000fe20008010822 */
[C---:B---3--:R-:W-:Y:S02]  /*a4b0*/  F2FP.F16.F32.PACK_AB R145, R24.reuse, R145 ;  /* 0x000000911891723e */ /* 0x048fe400000000ff */
[----:B------:R-:W-:Y:S02]  /*a4c0*/  FADD.FTZ R50, R24, R3 ;  /* 0x0000000318327221 */ /* 0x000fe40000010000 */
[----:B------:R-:W0:Y:S02]  /*a4d0*/  MUFU.EX2 R36, R36 ;  /* 0x0000002400247308 */ /* 0x000e240000000800 */
[----:B-----5:R-:W-:Y:S01]  /*a4e0*/  FADD.FTZ R3, R147, R50 ;  /* 0x0000003293037221 */ /* 0x020fe20000010000 */
[----:B------:R-:W-:-:S02]  /*a4f0*/  WARPGROUP.DEPBAR.LE gsb0, 0x0 ;  /* 0x00008000000079c5 */ /* 0x000fc40000010000 */
[----:B------:R1:W-:Y:S06]  /*a500*/  BAR.ARV R15, 0x100 ;  /* 0x0004000f0000751d */ /* 0x0003ec0000002000 */
[----:B------:R2:W-:Y:S01]  /*a510*/  @!P1 SYNCS.ARRIVE.TRANS64.RED.A1T0 RZ, [R13+URZ], RZ ;  /* 0x000000ff0dff99a7 */ /* 0x0005e2000810043f */
[----:B------:R-:W-:Y:S01]  /*a520*/  MUFU.EX2 R140, R140 ;  /* 0x0000008c008c7308 */ /* 0x000fe20000000800 */
[----:B0-----:R-:W-:Y:S01]  /*a530*/  FADD.FTZ R50, R36, R3 ;  /* 0x0000000324327221 */ /* 0x001fe20000010000 */
[-C--:B------:R-:W-:Y:S01]  /*a540*/  FMUL.FTZ R90, R90, R7.reuse ;  /* 0x000000075a5a7220 */ /* 0x080fe20000410000 */
[-C--:B------:R-:W-:Y:S01]  /*a550*/  FMUL.FTZ R91, R91, R7.reuse ;  /* 0x000000075b5b7220 */ /* 0x080fe20000410000 */
[-C--:B------:R-:W-:Y:S01]  /*a560*/  FMUL.FTZ R94, R94, R7.reuse ;  /* 0x000000075e5e7220 */ /* 0x080fe20000410000 */
[-C--:B------:R-:W-:Y:S01]  /*a570*/  FMUL.FTZ R95, R95, R7.reuse ;  /* 0x000000075f5f7220 */ /* 0x080fe20000410000 */
[-C--:B------:R-:W-:Y:S01]  /*a580*/  FMUL.FTZ R98, R98, R7.reuse ;  /* 0x0000000762627220 */ /* 0x080fe20000410000 */
[----:B--2---:R-:W-:Y:S01]  /*a590*/  IMAD.U32 R13, RZ, RZ, UR24 ;  /* 0x00000018ff0d7e24 */ /* 0x004fe2000f8e00ff */
[----:B------:R-:W0:Y:S01]  /*a5a0*/  MUFU.EX2 R141, R141 ;  /* 0x0000008d008d7308 */ /* 0x000e220000000800 */
[----:B------:R-:W-:Y:S01]  /*a5b0*/  UMOV UR24, UR37 ;  /* 0x0000002500187c82 */ /* 0x000fe20008000000 */
[-C--:B------:R-:W-:Y:S01]  /*a5c0*/  FMUL.FTZ R99, R99, R7.reuse ;  /* 0x0000000763637220 */ /* 0x080fe20000410000 */
[-C--:B------:R-:W-:Y:S01]  /*a5d0*/  FMUL.FTZ R102, R102, R7.reuse ;  /* 0x0000000766667220 */ /* 0x080fe20000410000 */
[----:B------:R-:W-:Y:S01]  /*a5e0*/  @!P1 LEA R13, R13, UR45, 0x3 ;  /* 0x0000002d0d0d9c11 */ /* 0x000fe2000f8e18ff */
[-C--:B------:R-:W-:Y:S01]  /*a5f0*/  FMUL.FTZ R103, R103, R7.reuse ;  /* 0x0000000767677220 */ /* 0x080fe20000410000 */
[-C--:B------:R-:W-:Y:S01]  /*a600*/  FMUL.FTZ R106, R106, R7.reuse ;  /* 0x000000076a6a7220 */ /* 0x080fe20000410000 */
[----:B------:R-:W-:Y:S01]  /*a610*/  FMUL.FTZ R107, R107, R7 ;  /* 0x000000076b6b7220 */ /* 0x000fe20000410000 */
[----:B------:R-:W-:Y:S01]  /*a620*/  MUFU.EX2 R85, R85 ;  /* 0x0000005500557308 */ /* 0x000fe20000000800 */
[----:B------:R-:W-:-:S02]  /*a630*/  @!P1 VIADD R13, R13, 0x16860 ;  /* 0x000168600d0d9836 */ /* 0x000fc40000000000 */
[-C--:B------:R-:W-:Y:S01]  /*a640*/  FMUL.FTZ R110, R110, R7.reuse ;  /* 0x000000076e6e7220 */ /* 0x080fe20000410000 */
[-C--:B------:R-:W-:Y:S01]  /*a650*/  FMUL.FTZ R111, R111, R7.reuse ;  /* 0x000000076f6f7220 */ /* 0x080fe20000410000 */
[-C--:B------:R-:W-:Y:S01]  /*a660*/  FMUL.FTZ R114, R114, R7.reuse ;  /* 0x0000000772727220 */ /* 0x080fe20000410000 */
[-C--:B------:R-:W-:Y:S01]  /*a670*/  FMUL.FTZ R115, R115, R7.reuse ;  /* 0x0000000773737220 */ /* 0x080fe20000410000 */
[----:B-1----:R-:W-:Y:S01]  /*a680*/  @!P1 PRMT R15, RZ, 0x654, R13 ;  /* 0x00000654ff0f9816 */ /* 0x002fe2000000000d */
[----:B------:R-:W-:Y:S01]  /*a690*/  FADD.FTZ R13, R81, R48 ;  /* 0x00000030510d7221 */ /* 0x000fe20000010000 */
[----:B------:R-:W1:Y:S01]  /*a6a0*/  MUFU.EX2 R32, R32 ;  /* 0x0000002000207308 */ /* 0x000e620000000800 */
[----:B0-----:R-:W-:Y:S01]  /*a6b0*/  FADD.FTZ R3, R141, R50 ;  /* 0x000000328d037221 */ /* 0x001fe20000010000 */
[----:B------:R0:W-:Y:S01]  /*a6c0*/  @!P1 SYNCS.ARRIVE.TRANS64.RED.A1T0 RZ, [R15+URZ], RZ ;  /* 0x000000ff0fff99a7 */ /* 0x0001e2000810043f */
[----:B------:R-:W-:Y:S01]  /*a6d0*/  FADD.FTZ R48, R144, R13 ;  /* 0x0000000d90307221 */ /* 0x000fe20000010000 */
[-C--:B------:R-:W-:Y:S01]  /*a6e0*/  FMUL.FTZ R118, R118, R7.reuse ;  /* 0x0000000776767220 */ /* 0x080fe20000410000 */
[----:B------:R-:W-:Y:S01]  /*a6f0*/  FMUL.FTZ R119, R119, R7 ;  /* 0x0000000777777220 */ /* 0x000fe20000410000 */
[C---:B------:R-:W-:Y:S01]  /*a700*/  F2FP.F16.F32.PACK_AB R144, R21.reuse, R144 ;  /* 0x000000901590723e */ /* 0x040fe200000000ff */
[----:B------:R-:W-:Y:S01]  /*a710*/  FADD.FTZ R13, R21, R48 ;  /* 0x00000030150d7221 */ /* 0x000fe20000010000 */
[----:B------:R-:W2:Y:S01]  /*a720*/  MUFU.EX2 R142, R142 ;  /* 0x0000008e008e7308 */ /* 0x000ea20000000800 */
[----:B------:R-:W-:Y:S01]  /*a730*/  FFMA.FTZ R48, R69, UR22, -R34 ;  /* 0x0000001645307c23 */ /* 0x000fe20008010822 */
[----:B------:R-:W-:Y:S01]  /*a740*/  F2FP.F16.F32.PACK_AB R147, R36, R147 ;  /* 0x000000932493723e */ /* 0x000fe200000000ff */
[----:B------:R-:W-:Y:S01]  /*a750*/  FADD.FTZ R52, R146, R13 ;  /* 0x0000000d92347221 */ /* 0x000fe20000010000 */
[----:B------:R-:W-:Y:S01]  /*a760*/  F2FP.F16.F32.PACK_AB R146, R83, R146 ;  /* 0x000000925392723e */ /* 0x000fe200000000ff */
[-C--:B------:R-:W-:Y:S01]  /*a770*/  FMUL.FTZ R88, R88, R72.reuse ;  /* 0x0000004858587220 */ /* 0x080fe20000410000 */
[----:B------:R-:W-:Y:S01]  /*a780*/  FMUL.FTZ R89, R89, R72 ;  /* 0x0000004859597220 */ /* 0x000fe20000410000 */
[----:B------:R-:W-:Y:S01]  /*a790*/  FADD.FTZ R13, R83, R52 ;  /* 0x00000034530d7221 */ /* 0x000fe20000010000 */
[----:B------:R-:W3:Y:S01]  /*a7a0*/  MUFU.EX2 R143, R143 ;  /* 0x0000008f008f7308 */ /* 0x000ee20000000800 */
[C---:B-1----:R-:W-:Y:S01]  /*a7b0*/  FADD.FTZ R50, R32.reuse, R3 ;  /* 0x0000000320327221 */ /* 0x042fe20000010000 */
[----:B------:R-:W-:Y:S01]  /*a7c0*/  F2FP.F16.F32.PACK_AB R141, R32, R141 ;  /* 0x0000008d208d723e */ /* 0x000fe200000000ff */
[----:B------:R-:W-:Y:S01]  /*a7d0*/  FADD.FTZ R52, R140, R13 ;  /* 0x0000000d8c347221 */ /* 0x000fe20000010000 */
[----:B------:R-:W-:Y:S01]  /*a7e0*/  F2FP.F16.F32.PACK_AB R140, R85, R140 ;  /* 0x0000008c558c723e */ /* 0x000fe200000000ff */
[-C--:B------:R-:W-:Y:S01]  /*a7f0*/  FMUL.FTZ R92, R92, R72.reuse ;  /* 0x000000485c5c7220 */ /* 0x080fe20000410000 */
[-C--:B------:R-:W-:Y:S01]  /*a800*/  FMUL.FTZ R93, R93, R72.reuse ;  /* 0x000000485d5d7220 */ /* 0x080fe20000410000 */
[----:B------:R-:W-:Y:S01]  /*a810*/  FADD.FTZ R13, R85, R52 ;  /* 0x00000034550d7221 */ /* 0x000fe20000010000 */
[----:B------:R-:W1:Y:S01]  /*a820*/  MUFU.EX2 R38, R38 ;  /* 0x0000002600267308 */ /* 0x000e620000000800 */
[-C--:B------:R-:W-:Y:S01]  /*a830*/  FMUL.FTZ R96, R96, R72.reuse ;  /* 0x0000004860607220 */ /* 0x080fe20000410000 */
[----:B------:R-:W-:Y:S01]  /*a840*/  FMUL.FTZ R97, R97, R72 ;  /* 0x0000004861617220 */ /* 0x000fe20000410000 */
[----:B--2---:R-:W-:Y:S01]  /*a850*/  FADD.FTZ R52, R142, R13 ;  /* 0x0000000d8e347221 */ /* 0x004fe20000010000 */
[----:B------:R-:W-:Y:S01]  /*a860*/  F2FP.F16.F32.PACK_AB R142, R31, R142 ;  /* 0x0000008e1f8e723e */ /* 0x000fe200000000ff */
[-C--:B------:R-:W-:Y:S01]  /*a870*/  FMUL.FTZ R100, R100, R72.reuse ;  /* 0x0000004864647220 */ /* 0x080fe20000410000 */
[-C--:B------:R-:W-:Y:S01]  /*a880*/  FMUL.FTZ R101, R101, R72.reuse ;  /* 0x0000004865657220 */ /* 0x080fe20000410000 */
[----:B------:R-:W-:Y:S01]  /*a890*/  FADD.FTZ R13, R31, R52 ;  /* 0x000000341f0d7221 */ /* 0x000fe20000010000 */
[----:B------:R2:W-:Y:S01]  /*a8a0*/  MUFU.EX2 R87, R40 ;  /* 0x0000002800577308 */ /* 0x0005e20000000800 */
[----:B---3--:R-:W-:Y:S01]  /*a8b0*/  FADD.FTZ R3, R143, R50 ;  /* 0x000000328f037221 */ /* 0x008fe20000010000 */
[-C--:B------:R-:W-:Y:S01]  /*a8c0*/  FMUL.FTZ R104, R104, R72.reuse ;  /* 0x0000004868687220 */ /* 0x080fe20000410000 */
[-C--:B------:R-:W-:Y:S01]  /*a8d0*/  FMUL.FTZ R105, R105, R72.reuse ;  /* 0x0000004869697220 */ /* 0x080fe20000410000 */
[-C--:B------:R-:W-:Y:S01]  /*a8e0*/  FMUL.FTZ R108, R108, R72.reuse ;  /* 0x000000486c6c7220 */ /* 0x080fe20000410000 */
[-C--:B------:R-:W-:Y:S01]  /*a8f0*/  FMUL.FTZ R109, R109, R72.reuse ;  /* 0x000000486d6d7220 */ /* 0x080fe20000410000 */
[-C--:B------:R-:W-:Y:S01]  /*a900*/  FMUL.FTZ R112, R112, R72.reuse ;  /* 0x0000004870707220 */ /* 0x080fe20000410000 */
[-C--:B------:R-:W-:Y:S01]  /*a910*/  FMUL.FTZ R113, R113, R72.reuse ;  /* 0x0000004871717220 */ /* 0x080fe20000410000 */
[----:B------:R-:W3:Y:S01]  /*a920*/  MUFU.EX2 R136, R136 ;  /* 0x0000008800887308 */ /* 0x000ee20000000800 */
[--C-:B--2---:R-:W-:Y:S01]  /*a930*/  FFMA.FTZ R40, R41, UR22, -R34.reuse ;  /* 0x0000001629287c23 */ /* 0x104fe20008010822 */
[----:B-1----:R-:W-:Y:S01]  /*a940*/  FADD.FTZ R50, R38, R3 ;  /* 0x0000000326327221 */ /* 0x002fe20000010000 */
[----:B------:R-:W-:Y:S01]  /*a950*/  FFMA.FTZ R34, R78, UR22, -R34 ;  /* 0x000000164e227c23 */ /* 0x000fe20008010822 */
[----:B------:R-:W-:Y:S01]  /*a960*/  F2FP.F16.F32.PACK_AB R143, R38, R143 ;  /* 0x0000008f268f723e */ /* 0x000fe200000000ff */
[-C--:B------:R-:W-:Y:S01]  /*a970*/  FMUL.FTZ R116, R116, R72.reuse ;  /* 0x0000004874747220 */ /* 0x080fe20000410000 */
[----:B------:R-:W-:Y:S01]  /*a980*/  FMUL.FTZ R117, R117, R72 ;  /* 0x0000004875757220 */ /* 0x000fe20000410000 */
[----:B------:R-:W-:Y:S01]  /*a990*/  IMAD.MOV.U32 R7, RZ, RZ, R4 ;  /* 0x000000ffff077224 */ /* 0x000fe200078e0004 */
[----:B------:R-:W1:Y:S08]  /*a9a0*/  MUFU.EX2 R137, R137 ;  /* 0x0000008900897308 */ /* 0x000e700000000800 */
[----:B------:R-:W2:Y:S01]  /*a9b0*/  MUFU.EX2 R40, R40 ;  /* 0x0000002800287308 */ /* 0x000ea20000000800 */
[----:B---3--:R-:W-:Y:S01]  /*a9c0*/  FADD.FTZ R52, R136, R13 ;  /* 0x0000000d88347221 */ /* 0x008fe20000010000 */
[----:B------:R-:W-:-:S03]  /*a9d0*/  F2FP.F16.F32.PACK_AB R136, R87, R136 ;  /* 0x000000885788723e */ /* 0x000fc600000000ff */
[----:B------:R-:W-:-:S03]  /*a9e0*/  FADD.FTZ R13, R87, R52 ;  /* 0x00000034570d7221 */ /* 0x000fc60000010000 */
[----:B------:R-:W3:Y:S01]  /*a9f0*/  MUFU.EX2 R138, R138 ;  /* 0x0000008a008a7308 */ /* 0x000ee20000000800 */
[----:B-1----:R-:W-:-:S07]  /*aa00*/  FADD.FTZ R3, R137, R50 ;  /* 0x0000003289037221 */ /* 0x002fce0000010000 */
        /* <DEDUP_REMOVED lines=9> */
[----:B------:R-:W-:-:S06]  /*aaa0*/  F2FP.F16.F32.PACK_AB R138, R133, R138 ;  /* 0x0000008a858a723e */ /* 0x000fcc00000000ff */
[----:B------:R-:W2:Y:S01]  /*aab0*/  MUFU.EX2 R43, R43 ;  /* 0x0000002b002b7308 */ /* 0x000ea20000000800 */
[C---:B---3--:R-:W-:Y:S01]  /*aac0*/  FADD.FTZ R30, R42.reuse, R3 ;  /* 0x000000032a1e7221 */ /* 0x048fe20000010000 */
        /* <DEDUP_REMOVED lines=18> */
[C---:B-1----:R-:W-:Y:S01]  /*abf0*/  FADD.FTZ R24, R2.reuse, R3 ;  /* 0x0000000302187221 */ /* 0x042fe20000010000 */
[----:B------:R-:W-:-:S06]  /*ac00*/  F2FP.F16.F32.PACK_AB R135, R2, R135 ;  /* 0x000000870287723e */ /* 0x000fcc00000000ff */
        /* <DEDUP_REMOVED lines=53> */
[----:B--2---:R-:W-:Y:S01]  /*af60*/  FADD.FTZ R2, R77, R2 ;  /* 0x000000024d027221 */ /* 0x004fe20000010000 */
[C---:B---3--:R-:W-:Y:S01]  /*af70*/  FADD.FTZ R3, R5.reuse, R8 ;  /* 0x0000000805037221 */ /* 0x048fe20000010000 */
[----:B------:R-:W-:Y:S01]  /*af80*/  F2FP.F16.F32.PACK_AB R122, R5, R28 ;  /* 0x0000001c057a723e */ /* 0x000fe200000000ff */
[----:B------:R-:W-:Y:S02]  /*af90*/  IMAD.MOV.U32 R5, RZ, RZ, R6 ;  /* 0x000000ffff057224 */ /* 0x000fe400078e0006 */
[C---:B-1----:R-:W-:Y:S01]  /*afa0*/  FADD.FTZ R2, R34.reuse, R2 ;  /* 0x0000000222027221 */ /* 0x042fe20000010000 */
[----:B------:R-:W-:Y:S01]  /*afb0*/  F2FP.F16.F32.PACK_AB R123, R34, R77 ;  /* 0x0000004d227b723e */ /* 0x000fe200000000ff */
[----:B0-----:R-:W-:Y:S06]  /*afc0*/  @P2 BRA `(.L_x_838) ;  /* 0xffffffd800e82947 */ /* 0x001fec000383ffff */
.L_x_829:
[----:B------:R-:W-:-:S13]  /*afd0*/  ISETP.GE.AND P2, PT, R0, UR43, PT ;  /* 0x0000002b00007c0c */ /* 0x000fda000bf46270 */
[----:B------:R-:W-:Y:S05]  /*afe0*/  @!P2 BRA `(.L_x_839) ;  /* 0x000000340064a947 */ /* 0x000fea0003800000 */
[----:B------:R-:W-:Y:S01]  /*aff0*/  IMAD.MOV.U32 R7, RZ, RZ, R6 ;  /* 0x000000ffff077224 */ /* 0x000fe200078e0006 */
[----:B------:R-:W-:Y:S01]  /*b000*/  UMOV UR28, UR36 ;  /* 0x00000024001c7c82 */ /* 0x000fe20008000000 */
[----:B------:R-:W-:Y:S01]  /*b010*/  IMAD.MOV.U32 R5, RZ, RZ, R4 ;  /* 0x000000ffff057224 */ /* 0x000fe200078e0004 */
[----:B------:R-:W-:Y:S01]  /*b020*/  UMOV UR27, UR37 ;  /* 0x00000025001b7c82 */ /* 0x000fe20008000000 */
[----:B------:R-:W-:Y:S01]  /*b030*/  ULDC UR23, c[0x0][0x9e4] ;  /* 0x0002790000177ab9 */ /* 0x000fe20000000800 */
[----:B------:R-:W-:Y:S01]  /*b040*/  ULDC UR25, c[0x0][0x288] ;  /* 0x0000a20000197ab9 */ /* 0x000fe20000000800 */
[----:B------:R-:W-:Y:S01]  /*b050*/  ULDC UR26, c[0x0][0x9d8] ;  /* 0x00027600001a7ab9 */ /* 0x000fe20000000800 */
[----:B------:R-:W-:Y:S01]  /*b060*/  ULDC UR22, c[0x0][0x988] ;  /* 0x0002620000167ab9 */ /* 0x000fe20000000800 */
[----:B------:R-:W-:-:S05]  /*b070*/  ULDC UR24, c[0x0][0x9e0] ;  /* 0x0002780000187ab9 */ /* 0x000fca0000000800 */
.L_x_856:
        /* <DEDUP_REMOVED lines=9> */
.L_x_841:
[----:B------:R-:W-:Y:S01]  /*b110*/  ULEA UR6, UR37, UR45, 0x3 ;  /* 0x0000002d25067291 */ /* 0x000fe2000f8e183f */
[----:B------:R-:W-:-:S05]  /*b120*/  IMAD.U32 R4, RZ, RZ, UR36 ;  /* 0x00000024ff047e24 */ /* 0x000fca000f8e00ff */
[----:B------:R-:W-:-:S04]  /*b130*/  SHF.L.U32 R4, R4, 0x1f, RZ ;  /* 0x0000001f04047819 */ /* 0x000fc800000006ff */
[----:B------:R0:W1:Y:S01]  /*b140*/  SYNCS.PHASECHK.TRANS64.TRYWAIT P3, [UR6+0x16830], R4 ;  /* 0x01683004ff0075a7 */ /* 0x0000620008060146 */
[----:B------:R-:W-:Y:S05]  /*b150*/  @!P0 BRA `(.L_x_842) ;  /* 0x0000000000048947 */ /* 0x000fea0003800000 */
[----:B------:R-:W-:Y:S01]  /*b160*/  BPT.TRAP 0x1 ;  /* 0x000000040000795c */ /* 0x000fe20000300000 */
.L_x_842:
[----:B-1----:R-:W-:Y:S05]  /*b170*/  @P3 BRA `(.L_x_840) ;  /* 0x0000000000083947 */ /* 0x002fea0003800000 */
[----:B------:R-:W1:Y:S02]  /*b180*/  SYNCS.PHASECHK.TRANS64.TRYWAIT P3, [UR6+0x16830], R4 ;  /* 0x01683004ff0075a7 */ /* 0x000e640008060146 */
[----:B-1----:R-:W-:Y:S05]  /*b190*/  @!P3 BRA `(.L_x_843) ;  /* 0x0000009000d0b947 */ /* 0x002fea0003800000 */
.L_x_840:
        /* <DEDUP_REMOVED lines=25> */
.L_x_845:
[----:B------:R-:W-:Y:S01]  /*b330*/  ULEA UR6, UR27, UR45, 0x3 ;  /* 0x0000002d1b067291 */ /* 0x000fe2000f8e183f */
[----:B------:R-:W-:-:S05]  /*b340*/  IMAD.U32 R4, RZ, RZ, UR28 ;  /* 0x0000001cff047e24 */ /* 0x000fca000f8e00ff */
[----:B------:R-:W-:-:S04]  /*b350*/  SHF.L.U32 R4, R4, 0x1f, RZ ;  /* 0x0000001f04047819 */ /* 0x000fc800000006ff */
[----:B------:R0:W1:Y:S01]  /*b360*/  SYNCS.PHASECHK.TRANS64.TRYWAIT P2, [UR6+0x16850], R4 ;  /* 0x01685004ff0075a7 */ /* 0x0000620008040146 */
[----:B------:R-:W-:Y:S05]  /*b370*/  @!P0 BRA `(.L_x_846) ;  /* 0x0000000000048947 */ /* 0x000fea0003800000 */
[----:B------:R-:W-:Y:S01]  /*b380*/  BPT.TRAP 0x1 ;  /* 0x000000040000795c */ /* 0x000fe20000300000 */
.L_x_846:
[----:B-1----:R-:W-:Y:S05]  /*b390*/  @P2 BRA `(.L_x_844) ;  /* 0x0000000000082947 */ /* 0x002fea0003800000 */
[----:B------:R-:W1:Y:S02]  /*b3a0*/  SYNCS.PHASECHK.TRANS64.TRYWAIT P2, [UR6+0x16850], R4 ;  /* 0x01685004ff0075a7 */ /* 0x000e640008040146 */
[----:B-1----:R-:W-:Y:S05]  /*b3b0*/  @!P2 BRA `(.L_x_847) ;  /* 0x000000900060a947 */ /* 0x002fea0003800000 */
.L_x_844:
[----:B------:R-:W-:Y:S01]  /*b3c0*/  UIADD3 UR6, UR45, 0x400, URZ ;  /* 0x000004002d067890 */ /* 0x000fe2000fffe03f */
[----:B------:R-:W-:Y:S01]  /*b3d0*/  WARPGROUP.ARRIVE ;  /* 0x00000000000079c5 */ /* 0x000fe20000000000 */
[----:B------:R-:W-:Y:S01]  /*b3e0*/  UMOV UR7, 0x40000040 ;  /* 0x4000004000077882 */ /* 0x000fe20000000000 */
[----:B------:R-:W-:Y:S01]  /*b3f0*/  FMUL.FTZ R15, R33, UR26 ;  /* 0x0000001a210f7c20 */ /* 0x000fe20008410000 */
[----:B------:R-:W-:Y:S01]  /*b400*/  USHF.R.U32.HI UR6, URZ, 0x4, UR6 ;  /* 0x000000043f067899 */ /* 0x000fe20008011606 */
[----:B------:R-:W2:Y:S01]  /*b410*/  @P5 LDC R33, c[0x0][0x44c] ;  /* 0x00011300ff215b82 */ /* 0x000ea20000000800 */
[----:B------:R-:W-:Y:S01]  /*b420*/  FMUL.FTZ R14, R32, UR26 ;  /* 0x0000001a200e7c20 */ /* 0x000fe20008410000 */
[----:B-1----:R-:W-:Y:S01]  /*b430*/  FMUL.FTZ R9, R27, UR26 ;  /* 0x0000001a1b097c20 */ /* 0x002fe20008410000 */
[----:B------:R-:W-:Y:S01]  /*b440*/  ULOP3.LUT UR6, UR6, 0x3fff, URZ, 0xc0, !UPT ;  /* 0x00003fff06067892 */ /* 0x000fe2000f8ec03f */
[----:B------:R-:W-:Y:S01]  /*b450*/  FMUL.FTZ R27, R39, UR26 ;  /* 0x0000001a271b7c20 */ /* 0x000fe20008410000 */
[----:B------:R-:W-:Y:S01]  /*b460*/  FMUL.FTZ R39, R51, UR26 ;  /* 0x0000001a33277c20 */ /* 0x000fe20008410000 */
[----:B------:R-:W-:Y:S01]  /*b470*/  FMUL.FTZ R51, R63, UR26 ;  /* 0x0000001a3f337c20 */ /* 0x000fe20008410000 */
[----:B------:R-:W-:Y:S01]  /*b480*/  ULEA UR10, UR27, UR6, 0xa ;  /* 0x000000061b0a7291 */ /* 0x000fe2000f8e503f */
[----:B------:R-:W1:Y:S01]  /*b490*/  @P5 LDC R32, c[0x0][0x450] ;  /* 0x00011400ff205b82 */ /* 0x000e620000000800 */
[----:B------:R-:W-:Y:S01]  /*b4a0*/  FMUL.FTZ R63, R75, UR26 ;  /* 0x0000001a4b3f7c20 */ /* 0x000fe20008410000 */
[----:B------:R-:W-:Y:S01]  /*b4b0*/  FMUL.FTZ R75, R80, UR26 ;  /* 0x0000001a504b7c20 */ /* 0x000fe20008410000 */
[----:B------:R-:W-:-:S02]  /*b4c0*/  VIADD R80, R17, UR39 ;  /* 0x0000002711507c36 */ /* 0x000fc40008000000 */
        /* <DEDUP_REMOVED lines=8> */
[----:B------:R-:W-:Y:S01]  /*b550*/  FMUL.FTZ R59, R70, UR26 ;  /* 0x0000001a463b7c20 */ /* 0x000fe20008410000 */
[----:B------:R-:W-:Y:S01]  /*b560*/  FMUL.FTZ R70, R82, UR26 ;  /* 0x0000001a52467c20 */ /* 0x000fe20008410000 */
[----:B------:R-:W-:Y:S01]  /*b570*/  FMUL.FTZ R8, R25, UR26 ;  /* 0x0000001a19087c20 */ /* 0x000fe20008410000 */
[----:B------:R-:W3:Y:S01]  /*b580*/  LDC R82, c[0x0][0x2f0] ;  /* 0x0000bc00ff527b82 */ /* 0x000ee20000000800 */
[----:B--2---:R-:W-:-:S04]  /*b590*/  @P5 IMAD.HI.U32 R33, R80, R33, RZ ;  /* 0x0000002150215227 */ /* 0x004fc800078e00ff */
[----:B------:R-:W-:Y:S01]  /*b5a0*/  FMUL.FTZ R25, R37, UR26 ;  /* 0x0000001a25197c20 */ /* 0x000fe20008410000 */
[----:B0-----:R-:W-:Y:S01]  /*b5b0*/  FMUL.FTZ R4, R24, UR26 ;  /* 0x0000001a18047c20 */ /* 0x001fe20008410000 */
[----:B------:R-:W-:Y:S01]  /*b5c0*/  FMUL.FTZ R37, R45, UR26 ;  /* 0x0000001a2d257c20 */ /* 0x000fe20008410000 */
[----:B------:R-:W-:Y:S01]  /*b5d0*/  FMUL.FTZ R20, R34, UR26 ;  /* 0x0000001a22147c20 */ /* 0x000fe20008410000 */
[----:B------:R-:W-:Y:S01]  /*b5e0*/  FMUL.FTZ R24, R36, UR26 ;  /* 0x0000001a24187c20 */ /* 0x000fe20008410000 */
[----:B------:R-:W-:Y:S01]  /*b5f0*/  FMUL.FTZ R45, R53, UR26 ;  /* 0x0000001a352d7c20 */ /* 0x000fe20008410000 */
[----:B------:R-:W-:Y:S01]  /*b600*/  FMUL.FTZ R34, R44, UR26 ;  /* 0x0000001a2c227c20 */ /* 0x000fe20008410000 */
[----:B-1----:R-:W-:Y:S01]  /*b610*/  @P5 SHF.R.U32.HI R80, RZ, R32, R33 ;  /* 0x00000020ff505219 */ /* 0x002fe20000011621 */
[----:B------:R-:W-:Y:S02]  /*b620*/  IMAD.U32 R33, RZ, RZ, UR37 ;  /* 0x00000025ff217e24 */ /* 0x000fe4000f8e00ff */
[----:B------:R-:W-:Y:S01]  /*b630*/  FMUL.FTZ R36, R47, UR26 ;  /* 0x0000001a2f247c20 */ /* 0x000fe20008410000 */
[----:B------:R-:W-:Y:S01]  /*b640*/  FMUL.FTZ R53, R66, UR26 ;  /* 0x0000001a42357c20 */ /* 0x000fe20008410000 */
[----:B------:R-:W-:-:S02]  /*b650*/  VIADD R32, R23, 0x9 ;  /* 0x0000000917207836 */ /* 0x000fc40000000000 */
[----:B------:R-:W-:Y:S01]  /*b660*/  FMUL.FTZ R44, R52, UR26 ;  /* 0x0000001a342c7c20 */ /* 0x000fe20008410000 */
[----:B------:R-:W-:Y:S01]  /*b670*/  @!P1 LEA R33, R33, UR45, 0x3 ;  /* 0x0000002d21219c11 */ /* 0x000fe2000f8e18ff */
[----:B------:R-:W-:Y:S01]  /*b680*/  FMUL.FTZ R47, R58, UR26 ;  /* 0x0000001a3a2f7c20 */ /* 0x000fe20008410000 */
[----:B------:R-:W-:Y:S01]  /*b690*/  FMUL.FTZ R66, R73, UR26 ;  /* 0x0000001a49427c20 */ /* 0x000fe20008410000 */
[----:B------:R-:W-:Y:S01]  /*b6a0*/  FMUL.FTZ R52, R60, UR26 ;  /* 0x0000001a3c347c20 */ /* 0x000fe20008410000 */
[----:B------:R-:W-:Y:S01]  /*b6b0*/  FMUL.FTZ R58, R68, UR26 ;  /* 0x0000001a443a7c20 */ /* 0x000fe20008410000 */
[----:B------:R-:W-:Y:S02]  /*b6c0*/  @!P1 VIADD R73, R33, 0x16840 ;  /* 0x0001684021499836 */ /* 0x000fe40000000000 */
        /* <DEDUP_REMOVED lines=8> */
[----:B------:R-:W-:Y:S01]  /*b750*/  FMUL.FTZ R21, R35, UR26 ;  /* 0x0000001a23157c20 */ /* 0x000fe20008410000 */
[----:B------:R-:W-:Y:S01]  /*b760*/  FMUL.FTZ R26, R38, UR26 ;  /* 0x0000001a261a7c20 */ /* 0x000fe20008410000 */
[----:B------:R-:W-:Y:S01]  /*b770*/  @!P1 PRMT R73, RZ, 0x654, R73 ;  /* 0x00000654ff499816 */ /* 0x000fe20000000049 */
        /* <DEDUP_REMOVED lines=26> */
[----:B------:R-:W-:Y:S01]  /*b920*/  IMAD R33, R16, -0x2, R33 ;  /* 0xfffffffe10217824 */ /* 0x000fe200078e0221 */
[----:B------:R-:W0:Y:S03]  /*b930*/  MUFU.TANH R4, R4 ;  /* 0x0000000400047308 */ /* 0x000e260000002400 */
[----:B---3--:R-:W-:-:S04]  /*b940*/  IMAD R33, R82, UR41, R33 ;  /* 0x0000002952217c24 */ /* 0x008fc8000f8e0221 */
[----:B------:R-:W-:Y:S01]  /*b950*/  VIADD R33, R33, -UR25 ;  /* 0x8000001921217c36 */ /* 0x000fe20008000000 */
[----:B------:R-:W1:Y:S03]  /*b960*/  MUFU.TANH R8, R8 ;  /* 0x0000000800087308 */ /* 0x000e660000002400 */
[----:B------:R-:W-:Y:S01]  /*b970*/  VIADD R81, R33, UR24 ;  /* 0x0000001821517c36 */ /* 0x000fe20008000000 */
[----:B------:R-:W-:Y:S02]  /*b980*/  WARPGROUP.DEPBAR.LE gsb0, 0x0 ;  /* 0x00008000000079c5 */ /* 0x000fe40000010000 */
[----:B------:R-:W-:-:S06]  /*b990*/  WARPGROUP.ARRIVE ;  /* 0x00000000000079c5 */ /* 0x000fcc0000000000 */
[----:B------:R-:W2:Y:S01]  /*b9a0*/  S2R R151, SR_TID.X ;  /* 0x0000000000977919 */ /* 0x000ea20000002100 */
[----:B------:R-:W3:Y:S01]  /*b9b0*/  MUFU.TANH R6, R6 ;  /* 0x0000000600067308 */ /* 0x000ee20000002400 */
[----:B------:R-:W-:Y:S01]  /*b9c0*/  VIADD R83, R33, UR21 ;  /* 0x0000001521537c36 */ /* 0x000fe20008000000 */
[----:B------:R-:W-:Y:S01]  /*b9d0*/  HGMMA.64x64x16.F32 R88, R144, gdesc[UR4].tnspB, R88, gsb0 ;  /* 0x40e0000490587df0 */ /* 0x000fe20008000858 */
[----:B------:R-:W-:Y:S01]  /*b9e0*/  UIADD3 UR6, UR10, 0x100, URZ ;  /* 0x000001000a067890 */ /* 0x000fe2000fffe03f */
[----:B------:R-:W-:-:S04]  /*b9f0*/  UMOV UR7, 0x40000040 ;  /* 0x4000004000077882 */ /* 0x000fc80000000000 */
[----:B------:R-:W4:Y:S08]  /*ba00*/  MUFU.TANH R9, R9 ;  /* 0x0000000900097308 */ /* 0x000f300000002400 */
[----:B------:R-:W0:Y:S08]  /*ba10*/  MUFU.TANH R10, R10 ;  /* 0x0000000a000a7308 */ /* 0x000e300000002400 */
[----:B------:R-:W0:Y:S01]  /*ba20*/  MUFU.TANH R11, R11 ;  /* 0x0000000b000b7308 */ /* 0x000e220000002400 */
[----:B--2---:R-:W-:-:S07]  /*ba30*/  ISETP.GE.U32.AND P2, PT, R151, 0x180, PT ;  /* 0x000001809700780c */ /* 0x004fce0003f46070 */
[----:B------:R-:W2:Y:S01]  /*ba40*/  MUFU.TANH R12, R12 ;  /* 0x0000000c000c7308 */ /* 0x000ea20000002400 */
[----:B------:R-:W-:Y:S02]  /*ba50*/  SEL R77, R32, 0x9, !P2 ;  /* 0x00000009204d7807 */ /* 0x000fe40005000000 */
[----:B------:R-:W5:Y:S05]  /*ba60*/  SHFL.IDX PT, R32, R80, RZ, 0x1c1f ;  /* 0x001c1fff50207589 */ /* 0x000f6a00000e0000 */
[----:B------:R-:W0:Y:S08]  /*ba70*/  MUFU.TANH R13, R13 ;  /* 0x0000000d000d7308 */ /* 0x000e300000002400 */
[----:B------:R-:W0:Y:S08]  /*ba80*/  MUFU.TANH R14, R14 ;  /* 0x0000000e000e7308 */ /* 0x000e300000002400 */
[----:B------:R-:W0:Y:S01]  /*ba90*/  MUFU.TANH R15, R15 ;  /* 0x0000000f000f7308 */ /* 0x000e220000002400 */
[----:B-----5:R-:W-:-:S02]  /*baa0*/  IMAD.IADD R85, R81, 0x1, R32 ;  /* 0x0000000151557824 */ /* 0x020fc400078e0220 */
[----:B------:R-:W-:-:S05]  /*bab0*/  IMAD.IADD R84, R83, 0x1, R32 ;  /* 0x0000000153547824 */ /* 0x000fca00078e0220 */
        /* <DEDUP_REMOVED lines=80> */
[----:B------:R-:W-:Y:S03]  /*bfc0*/  HGMMA.64x64x16.F32 R88, R120, gdesc[UR4].tnspB, R88, gsb0 ;  /* 0x40e0000478587df0 */ /* 0x000fe60008000858 */
[----:B------:R-:W-:Y:S02]  /*bfd0*/  WARPGROUP.DEPBAR.LE gsb0, 0x0 ;  /* 0x00008000000079c5 */ /* 0x000fe40000010000 */
[----:B------:R0:W-:Y:S06]  /*bfe0*/  BAR.ARV R77, 0x100 ;  /* 0x0004004d0000751d */ /* 0x0001ec0000002000 */
[----:B------:R5:W-:Y:S02]  /*bff0*/  @!P1 SYNCS.ARRIVE.TRANS64.RED.A1T0 RZ, [R73+URZ], RZ ;  /* 0x000000ff49ff99a7 */ /* 0x000be4000810043f */
[----:B-----5:R-:W-:-:S06]  /*c000*/  FMUL.FTZ R73, R87, UR26 ;  /* 0x0000001a57497c20 */ /* 0x020fcc0008410000 */
[----:B------:R-:W0:Y:S01]  /*c010*/  MUFU.TANH R73, R73 ;  /* 0x0000004900497308 */ /* 0x000e220000002400 */
[----:B-1234-:R-:W-:Y:S05]  /*c020*/  @!P6 BRA `(.L_x_848) ;  /* 0x00000000005ce947 */ /* 0x01efea0003800000 */
[----:B------:R-:W-:Y:S01]  /*c030*/  IMAD R32, R82, UR41, R32 ;  /* 0x0000002952207c24 */ /* 0x000fe2000f8e0220 */
[----:B------:R-:W-:Y:S03]  /*c040*/  BSSY B0, `(.L_x_849) ;  /* 0x0000011000007945 */ /* 0x000fe60003800000 */
[----:B0-----:R-:W-:-:S05]  /*c050*/  VIADD R77, R32, -UR25 ;  /* 0x80000019204d7c36 */ /* 0x001fca0008000000 */
        /* <DEDUP_REMOVED lines=10> */
.L_x_850:
[----:B------:R-:W-:-:S05]  /*c100*/  IMAD.U32 R86, RZ, RZ, UR23 ;  /* 0x00000017ff567e24 */ /* 0x000fca000f8e00ff */
[----:B------:R-:W-:-:S13]  /*c110*/  ISETP.NE.AND P2, PT, R86, 0x1, PT ;  /* 0x000000015600780c */ /* 0x000fda0003f45270 */
[----:B------:R-:W0:Y:S02]  /*c120*/  @P2 LDC.64 R32, c[0x0][0x9e8] ;  /* 0x00027a00ff202b82 */ /* 0x000e240000000a00 */
[----:B0-----:R-:W-:-:S05]  /*c130*/  @P2 IMAD.HI.U32 R32, R77, R32, RZ ;  /* 0x000000204d202227 */ /* 0x001fca00078e00ff */
[----:B------:R-:W-:-:S07]  /*c140*/  @P2 SHF.R.U32.HI R77, RZ, R33, R32 ;  /* 0x00000021ff4d2219 */ /* 0x000fce0000011620 */
.L_x_851:
[----:B------:R-:W-:Y:S05]  /*c150*/  BSYNC B0 ;  /* 0x0000000000007941 */ /* 0x000fea0003800000 */
.L_x_849:
[----:B------:R-:W-:-:S04]  /*c160*/  IMAD R77, R77, R86, -R76 ;  /* 0x000000564d4d7224 */ /* 0x000fc800078e0a4c */
[----:B------:R-:W-:-:S05]  /*c170*/  IMAD R77, R16, -0x2, R77 ;  /* 0xfffffffe104d7824 */ /* 0x000fca00078e024d */
[----:B------:R-:W-:Y:S02]  /*c180*/  VIADDMNMX R85, R77, R86, R85, PT ;  /* 0x000000564d557246 */ /* 0x000fe40003800155 */
[----:B------:R-:W-:-:S07]  /*c190*/  VIMNMX R84, R84, R77, !PT ;  /* 0x0000004d54547248 */ /* 0x000fce0007fe0100 */
.L_x_848:
[----:B------:R-:W-:-:S04]  /*c1a0*/  ISETP.GT.AND P2, PT, R0, -0x1, PT ;  /* 0xffffffff0000780c */ /* 0x000fc80003f44270 */
[C---:B------:R-:W-:Y:S02]  /*c1b0*/  ISETP.GT.AND P4, PT, R84.reuse, RZ, P2 ;  /* 0x000000ff5400720c */ /* 0x040fe40001784270 */
[----:B------:R-:W-:Y:S02]  /*c1c0*/  ISETP.GT.AND P3, PT, R84, 0x1, P2 ;  /* 0x000000015400780c */ /* 0x000fe40001764270 */
[C---:B------:R-:W-:Y:S02]  /*c1d0*/  ISETP.LT.OR P4, PT, R85.reuse, 0x1, P4 ;  /* 0x000000015500780c */ /* 0x040fe40002781670 */
[----:B------:R-:W-:Y:S02]  /*c1e0*/  ISETP.LT.OR P3, PT, R85, 0x2, P3 ;  /* 0x000000025500780c */ /* 0x000fe40001f61670 */
[----:B0-----:R-:W-:Y:S02]  /*c1f0*/  FSEL R32, R4, -INF , !P4 ;  /* 0xff80000004207808 */ /* 0x001fe40006000000 */
[----:B------:R-:W-:Y:S01]  /*c200*/  FSEL R8, R8, -INF , !P3 ;  /* 0xff80000008087808 */ /* 0x000fe20005800000 */
[----:B------:R0:W1:Y:S01]  /*c210*/  SHFL.IDX PT, R4, R80, 0x1, 0x1c1f ;  /* 0x003c1f0050047f89 */ /* 0x00006200000e0000 */
[----:B------:R-:W-:-:S02]  /*c220*/  ISETP.GT.AND P4, PT, R84, 0x8, P2 ;  /* 0x000000085400780c */ /* 0x000fc40001784270 */
[----:B------:R-:W-:Y:S02]  /*c230*/  ISETP.GT.AND P3, PT, R84, 0x9, P2 ;  /* 0x000000095400780c */ /* 0x000fe40001764270 */
[C---:B------:R-:W-:Y:S02]  /*c240*/  ISETP.LT.OR P4, PT, R85.reuse, 0x9, P4 ;  /* 0x000000095500780c */ /* 0x040fe40002781670 */
[----:B------:R-:W-:Y:S02]  /*c250*/  ISETP.LT.OR P3, PT, R85, 0xa, P3 ;  /* 0x0000000a5500780c */ /* 0x000fe40001f61670 */
[----:B------:R-:W-:Y:S02]  /*c260*/  FSEL R33, R10, -INF , !P4 ;  /* 0xff8000000a217808 */ /* 0x000fe40006000000 */
[----:B------:R-:W-:Y:S02]  /*c270*/  FSEL R77, R11, -INF , !P3 ;  /* 0xff8000000b4d7808 */ /* 0x000fe40005800000 */
        /* <DEDUP_REMOVED lines=77> */
[----:B0-----:R-:W-:Y:S01]  /*c750*/  FSEL R80, R74, -INF , !P3 ;  /* 0xff8000004a507808 */ /* 0x001fe20005800000 */
[--C-:B-1----:R-:W-:Y:S01]  /*c760*/  IMAD.IADD R74, R81, 0x1, R4.reuse ;  /* 0x00000001514a7824 */ /* 0x102fe200078e0204 */
[C---:B------:R-:W-:Y:S01]  /*c770*/  ISETP.GT.AND P4, PT, R84.reuse, 0x78, P2 ;  /* 0x000000785400780c */ /* 0x040fe20001784270 */
[----:B------:R-:W-:Y:S01]  /*c780*/  IMAD.IADD R81, R83, 0x1, R4 ;  /* 0x0000000153517824 */ /* 0x000fe200078e0204 */
[----:B------:R-:W-:-:S02]  /*c790*/  ISETP.GT.AND P3, PT, R84, 0x79, P2 ;  /* 0x000000795400780c */ /* 0x000fc40001764270 */
[C---:B------:R-:W-:Y:S02]  /*c7a0*/  ISETP.LT.OR P4, PT, R85.reuse, 0x79, P4 ;  /* 0x000000795500780c */ /* 0x040fe40002781670 */
[----:B------:R-:W-:Y:S02]  /*c7b0*/  ISETP.LT.OR P3, PT, R85, 0x7a, P3 ;  /* 0x0000007a5500780c */ /* 0x000fe40001f61670 */
[----:B------:R-:W-:Y:S02]  /*c7c0*/  FSEL R78, R78, -INF , !P4 ;  /* 0xff8000004e4e7808 */ /* 0x000fe40006000000 */
[----:B------:R-:W-:Y:S01]  /*c7d0*/  FSEL R79, R79, -INF , !P3 ;  /* 0xff8000004f4f7808 */ /* 0x000fe20005800000 */
[----:B------:R-:W-:Y:S08]  /*c7e0*/  @!P6 BRA `(.L_x_852) ;  /* 0x00000000005ce947 */ /* 0x000ff00003800000 */
[----:B------:R-:W-:Y:S01]  /*c7f0*/  IMAD R82, R82, UR41, R4 ;  /* 0x0000002952527c24 */ /* 0x000fe2000f8e0204 */
[----:B------:R-:W-:Y:S03]  /*c800*/  BSSY B0, `(.L_x_853) ;  /* 0x0000011000007945 */ /* 0x000fe60003800000 */
[----:B------:R-:W-:-:S05]  /*c810*/  VIADD R83, R82, -UR25 ;  /* 0x8000001952537c36 */ /* 0x000fca0008000000 */
        /* <DEDUP_REMOVED lines=10> */
.L_x_854:
[----:B------:R-:W-:-:S05]  /*c8c0*/  IMAD.U32 R4, RZ, RZ, UR23 ;  /* 0x00000017ff047e24 */ /* 0x000fca000f8e00ff */
[----:B------:R-:W-:-:S13]  /*c8d0*/  ISETP.NE.AND P3, PT, R4, 0x1, PT ;  /* 0x000000010400780c */ /* 0x000fda0003f65270 */
[----:B------:R-:W0:Y:S02]  /*c8e0*/  @P3 LDC.64 R10, c[0x0][0x9e8] ;  /* 0x00027a00ff0a3b82 */ /* 0x000e240000000a00 */
[----:B0-----:R-:W-:-:S05]  /*c8f0*/  @P3 IMAD.HI.U32 R10, R83, R10, RZ ;  /* 0x0000000a530a3227 */ /* 0x001fca00078e00ff */
[----:B------:R-:W-:-:S07]  /*c900*/  @P3 SHF.R.U32.HI R83, RZ, R11, R10 ;  /* 0x0000000bff533219 */ /* 0x000fce000001160a */
.L_x_855:
[----:B------:R-:W-:Y:S05]  /*c910*/  BSYNC B0 ;  /* 0x0000000000007941 */ /* 0x000fea0003800000 */
.L_x_853:
[----:B------:R-:W-:-:S04]  /*c920*/  IMAD R83, R83, R4, -R76 ;  /* 0x0000000453537224 */ /* 0x000fc800078e0a4c */
[----:B------:R-:W-:-:S05]  /*c930*/  IMAD R83, R16, -0x2, R83 ;  /* 0xfffffffe10537824 */ /* 0x000fca00078e0253 */
[----:B------:R-:W-:Y:S02]  /*c940*/  VIADDMNMX R74, R83, R4, R74, PT ;  /* 0x00000004534a7246 */ /* 0x000fe4000380014a */
[----:B------:R-:W-:-:S07]  /*c950*/  VIMNMX R81, R81, R83, !PT ;  /* 0x0000005351517248 */ /* 0x000fce0007fe0100 */
.L_x_852:
        /* <DEDUP_REMOVED lines=12> */
[----:B------:R-:W-:-:S02]  /*ca20*/  ISETP.GT.AND P3, PT, R81, 0x1, P2 ;  /* 0x000000015100780c */ /* 0x000fc40001764270 */
[----:B------:R-:W-:Y:S02]  /*ca30*/  FMNMX.FTZ R4, R24, R11, !PT ;  /* 0x0000000b18047209 */ /* 0x000fe40007810000 */
[----:B------:R-:W-:Y:S02]  /*ca40*/  FSEL R20, R20, -INF , !P4 ;  /* 0xff80000014147808 */ /* 0x000fe40006000000 */
[----:B------:R-:W-:Y:S02]  /*ca50*/  FMNMX.FTZ R11, R25, R4, !PT ;  /* 0x00000004190b7209 */ /* 0x000fe40007810000 */
[----:B------:R-:W-:Y:S02]  /*ca60*/  ISETP.GT.AND P4, PT, R81, 0x18, P2 ;  /* 0x000000185100780c */ /* 0x000fe40001784270 */
[----:B------:R-:W-:Y:S02]  /*ca70*/  FMNMX.FTZ R4, R28, R11, !PT ;  /* 0x0000000b1c047209 */ /* 0x000fe40007810000 */
[----:B------:R-:W-:-:S02]  /*ca80*/  ISETP.LT.OR P3, PT, R74, 0x2, P3 ;  /* 0x000000024a00780c */ /* 0x000fc40001f61670 */
[----:B------:R-:W-:Y:S02]  /*ca90*/  FMNMX.FTZ R11, R29, R4, !PT ;  /* 0x000000041d0b7209 */ /* 0x000fe40007810000 */
[----:B------:R-:W-:Y:S02]  /*caa0*/  ISETP.LT.OR P4, PT, R74, 0x19, P4 ;  /* 0x000000194a00780c */ /* 0x000fe40002781670 */
[----:B------:R-:W-:Y:S02]  /*cab0*/  FMNMX.FTZ R4, R34, R11, !PT ;  /* 0x0000000b22047209 */ /* 0x000fe40007810000 */
[----:B------:R-:W-:Y:S02]  /*cac0*/  FSEL R9, R9, -INF , !P3 ;  /* 0xff80000009097808 */ /* 0x000fe40005800000 */
        /* <DEDUP_REMOVED lines=42> */
[C---:B------:R-:W-:Y:S01]  /*cd70*/  ISETP.LT.OR P3, PT, R74.reuse, 0x22, P3 ;  /* 0x000000224a00780c */ /* 0x040fe20001f61670 */
[----:B------:R-:W0:Y:S01]  /*cd80*/  SHFL.BFLY PT, R11, R4, 0x2, 0x1f ;  /* 0x0c401f00040b7f89 */ /* 0x000e2200000e0000 */
[----:B------:R-:W-:-:S02]  /*cd90*/  ISETP.LT.OR P4, PT, R74, 0x39, P4 ;  /* 0x000000394a00780c */ /* 0x000fc40002781670 */
[----:B------:R-:W-:Y:S02]  /*cda0*/  FSEL R31, R31, -INF , !P3 ;  /* 0xff8000001f1f7808 */ /* 0x000fe40005800000 */
[----:B------:R-:W-:Y:S02]  /*cdb0*/  ISETP.GT.AND P3, PT, R81, 0x29, P2 ;  /* 0x000000295100780c */ /* 0x000fe40001764270 */
[----:B------:R-:W-:Y:S02]  /*cdc0*/  FSEL R41, R41, -INF , !P4 ;  /* 0xff80000029297808 */ /* 0x000fe40006000000 */
[----:B------:R-:W-:Y:S02]  /*cdd0*/  ISETP.GT.AND P4, PT, R81, 0x40, P2 ;  /* 0x000000405100780c */ /* 0x000fe40001784270 */
[C---:B------:R-:W-:Y:S02]  /*cde0*/  ISETP.LT.OR P3, PT, R74.reuse, 0x2a, P3 ;  /* 0x0000002a4a00780c */ /* 0x040fe40001f61670 */
[----:B------:R-:W-:-:S02]  /*cdf0*/  ISETP.LT.OR P4, PT, R74, 0x41, P4 ;  /* 0x000000414a00780c */ /* 0x000fc40002781670 */
[----:B------:R-:W-:Y:S02]  /*ce00*/  FSEL R36, R36, -INF , !P3 ;  /* 0xff80000024247808 */ /* 0x000fe40005800000 */
[----:B------:R-:W-:Y:S02]  /*ce10*/  ISETP.GT.AND P3, PT, R81, 0x31, P2 ;  /* 0x000000315100780c */ /* 0x000fe40001764270 */
[----:B------:R-:W-:Y:S02]  /*ce20*/  FSEL R47, R47, -INF , !P4 ;  /* 0xff8000002f2f7808 */ /* 0x000fe40006000000 */
[----:B------:R-:W-:Y:S02]  /*ce30*/  ISETP.GT.AND P4, PT, R81, 0x41, P2 ;  /* 0x000000415100780c */ /* 0x000fe40001784270 */
[----:B------:R-:W-:Y:S02]  /*ce40*/  ISETP.LT.OR P3, PT, R74, 0x32, P3 ;  /* 0x000000324a00780c */ /* 0x000fe40001f61670 */
[----:B0-----:R-:W-:-:S02]  /*ce50*/  FMNMX.FTZ R4, R4, R11, !PT ;  /* 0x0000000b04047209 */ /* 0x001fc40007810000 */
[----:B------:R-:W-:Y:S02]  /*ce60*/  ISETP.LT.OR P4, PT, R74, 0x42, P4 ;  /* 0x000000424a00780c */ /* 0x000fe40002781670 */
[----:B------:R-:W-:Y:S01]  /*ce70*/  FSEL R39, R39, -INF , !P3 ;  /* 0xff80000027277808 */ /* 0x000fe20005800000 */
[----:B------:R-:W0:Y:S01]  /*ce80*/  SHFL.BFLY PT, R11, R4, 0x1, 0x1f ;  /* 0x0c201f00040b7f89 */ /* 0x000e2200000e0000 */
[C---:B------:R-:W-:Y:S02]  /*ce90*/  ISETP.GT.AND P3, PT, R81.reuse, 0x39, P2 ;  /* 0x000000395100780c */ /* 0x040fe40001764270 */
[----:B------:R-:W-:Y:S02]  /*cea0*/  FSEL R48, R48, -INF , !P4 ;  /* 0xff80000030307808 */ /* 0x000fe40006000000 */
[----:B------:R-:W-:Y:S02]  /*ceb0*/  ISETP.GT.AND P4, PT, R81, 0x48, P2 ;  /* 0x000000485100780c */ /* 0x000fe40001784270 */
[----:B------:R-:W-:-:S02]  /*cec0*/  ISETP.LT.OR P3, PT, R74, 0x3a, P3 ;  /* 0x0000003a4a00780c */ /* 0x000fc40001f61670 */
[----:B------:R-:W-:Y:S02]  /*ced0*/  ISETP.LT.OR P4, PT, R74, 0x49, P4 ;  /* 0x000000494a00780c */ /* 0x000fe40002781670 */
[----:B------:R-:W-:Y:S02]  /*cee0*/  FSEL R43, R43, -INF , !P3 ;  /* 0xff8000002b2b7808 */ /* 0x000fe40005800000 */
[----:B------:R-:W-:Y:S02]  /*cef0*/  FSEL R49, R49, -INF , !P4 ;  /* 0xff80000031317808 */ /* 0x000fe40006000000 */
[----:B------:R-:W-:-:S04]  /*cf00*/  ISETP.GT.AND P4, PT, R81, RZ, P2 ;  /* 0x000000ff5100720c */ /* 0x000fc80001784270 */
[----:B------:R-:W-:Y:S02]  /*cf10*/  ISETP.LT.OR P4, PT, R74, 0x1, P4 ;  /* 0x000000014a00780c */ /* 0x000fe40002781670 */
[----:B0-----:R-:W-:-:S04]  /*cf20*/  FMNMX.FTZ R4, R4, R11, !PT ;  /* 0x0000000b04047209 */ /* 0x001fc80007810000 */
[C---:B------:R-:W-:Y:S01]  /*cf30*/  FSETP.NEU.FTZ.AND P3, PT, R4.reuse, -INF , PT ;  /* 0xff8000000400780b */ /* 0x040fe20003f7d000 */
[----:B------:R-:W-:-:S05]  /*cf40*/  FMUL.FTZ R11, R4, UR22 ;  /* 0x00000016040b7c20 */ /* 0x000fca0008410000 */
[----:B------:R-:W-:-:S05]  /*cf50*/  FSEL R11, R11, RZ, P3 ;  /* 0x000000ff0b0b7208 */ /* 0x000fca0001800000 */
[--C-:B------:R-:W-:Y:S01]  /*cf60*/  FFMA.FTZ R83, R8, UR22, -R11.reuse ;  /* 0x0000001608537c23 */ /* 0x100fe2000801080b */
[----:B------:R-:W-:Y:S01]  /*cf70*/  FSEL R8, R6, -INF , !P4 ;  /* 0xff80000006087808 */ /* 0x000fe20006000000 */
[--C-:B------:R-:W-:Y:S01]  /*cf80*/  FFMA.FTZ R150, R33, UR22, -R11.reuse ;  /* 0x0000001621967c23 */ /* 0x100fe2000801080b */
        /* <DEDUP_REMOVED lines=10> */
[----:B------:R-:W-:Y:S01]  /*d030*/  MUFU.EX2 R83, R83 ;  /* 0x0000005300537308 */ /* 0x000fe20000000800 */
[----:B------:R-:W-:Y:S01]  /*d040*/  FMNMX.FTZ R6, R12, R77, !PT ;  /* 0x0000004d0c067209 */ /* 0x000fe20007810000 */
[--C-:B------:R-:W-:Y:S01]  /*d050*/  FFMA.FTZ R136, R40, UR22, -R11.reuse ;  /* 0x0000001628887c23 */ /* 0x100fe2000801080b */
[----:B------:R-:W-:Y:S01]  /*d060*/  ISETP.GT.AND P4, PT, R81, 0x50, P2 ;  /* 0x000000505100780c */ /* 0x000fe20001784270 */
[--C-:B------:R-:W-:Y:S01]  /*d070*/  FFMA.FTZ R15, R15, UR22, -R11.reuse ;  /* 0x000000160f0f7c23 */ /* 0x100fe2000801080b */
[----:B------:R-:W-:Y:S01]  /*d080*/  FMNMX.FTZ R77, R13, R6, !PT ;  /* 0x000000060d4d7209 */ /* 0x000fe20007810000 */
[--C-:B------:R-:W-:Y:S01]  /*d090*/  FFMA.FTZ R25, R25, UR22, -R11.reuse ;  /* 0x0000001619197c23 */ /* 0x100fe2000801080b */
[----:B------:R-:W-:Y:S01]  /*d0a0*/  ISETP.LT.OR P4, PT, R74, 0x51, P4 ;  /* 0x000000514a00780c */ /* 0x000fe20002781670 */
[----:B------:R-:W-:Y:S01]  /*d0b0*/  MUFU.EX2 R148, R148 ;  /* 0x0000009400947308 */ /* 0x000fe20000000800 */
[----:B------:R-:W-:Y:S01]  /*d0c0*/  FMNMX.FTZ R6, R20, R77, !PT ;  /* 0x0000004d14067209 */ /* 0x000fe20007810000 */
[--C-:B------:R-:W-:Y:S01]  /*d0d0*/  FFMA.FTZ R29, R29, UR22, -R11.reuse ;  /* 0x000000161d1d7c23 */ /* 0x100fe2000801080b */
[----:B------:R-:W-:Y:S01]  /*d0e0*/  FSEL R53, R53, -INF , !P4 ;  /* 0xff80000035357808 */ /* 0x000fe20006000000 */
[--C-:B------:R-:W-:Y:S01]  /*d0f0*/  FFMA.FTZ R142, R34, UR22, -R11.reuse ;  /* 0x00000016228e7c23 */ /* 0x100fe2000801080b */
[----:B------:R-:W-:Y:S01]  /*d100*/  FMNMX.FTZ R77, R21, R6, !PT ;  /* 0x00000006154d7209 */ /* 0x000fe20007810000 */
[--C-:B------:R-:W-:Y:S01]  /*d110*/  FFMA.FTZ R37, R37, UR22, -R11.reuse ;  /* 0x0000001625257c23 */ /* 0x100fe2000801080b */
[----:B------:R-:W-:Y:S01]  /*d120*/  ISETP.GT.AND P4, PT, R81, 0x51, P2 ;  /* 0x000000515100780c */ /* 0x000fe20001784270 */
        /* <DEDUP_REMOVED lines=33> */
[----:B------:R-:W-:Y:S01]  /*d340*/  ISETP.GT.AND P4, PT, R81, 0x60, P2 ;  /* 0x000000605100780c */ /* 0x000fe20001784270 */
[--C-:B------:R-:W-:Y:S01]  /*d350*/  FFMA.FTZ R69, R69, UR22, -R11.reuse ;  /* 0x0000001645457c23 */ /* 0x100fe2000801080b */
[----:B------:R-:W-:Y:S01]  /*d360*/  FMNMX.FTZ R6, R41, R6, !PT ;  /* 0x0000000629067209 */ /* 0x000fe20007810000 */
[--C-:B------:R-:W-:Y:S01]  /*d370*/  FFMA.FTZ R120, R75, UR22, -R11.reuse ;  /* 0x000000164b787c23 */ /* 0x100fe2000801080b */
[----:B------:R-:W-:Y:S01]  /*d380*/  ISETP.LT.OR P4, PT, R74, 0x61, P4 ;  /* 0x000000614a00780c */ /* 0x000fe20002781670 */
[--C-:B------:R-:W-:Y:S01]  /*d390*/  FFMA.FTZ R75, R80, UR22, -R11.reuse ;  /* 0x00000016504b7c23 */ /* 0x100fe2000801080b */
[----:B------:R-:W-:Y:S01]  /*d3a0*/  FMNMX.FTZ R6, R43, R6, !PT ;  /* 0x000000062b067209 */ /* 0x000fe20007810000 */
[----:B------:R-:W-:Y:S01]  /*d3b0*/  MUFU.EX2 R25, R25 ;  /* 0x0000001900197308 */ /* 0x000fe20000000800 */
[----:B------:R-:W-:Y:S01]  /*d3c0*/  FSEL R62, R62, -INF , !P4 ;  /* 0xff8000003e3e7808 */ /* 0x000fe20006000000 */
[----:B------:R-:W-:Y:S01]  /*d3d0*/  FFMA.FTZ R122, R78, UR22, -R11 ;  /* 0x000000164e7a7c23 */ /* 0x000fe2000801080b */
[----:B------:R-:W-:-:S02]  /*d3e0*/  ISETP.GT.AND P4, PT, R81, 0x61, P2 ;  /* 0x000000615100780c */ /* 0x000fc40001784270 */
[----:B------:R-:W-:Y:S02]  /*d3f0*/  FMNMX.FTZ R61, R47, R6, !PT ;  /* 0x000000062f3d7209 */ /* 0x000fe40007810000 */
[----:B------:R-:W-:Y:S01]  /*d400*/  ISETP.LT.OR P4, PT, R74, 0x62, P4 ;  /* 0x000000624a00780c */ /* 0x000fe20002781670 */
[----:B------:R-:W-:Y:S01]  /*d410*/  MUFU.EX2 R140, R140 ;  /* 0x0000008c008c7308 */ /* 0x000fe20000000800 */
[----:B------:R-:W-:Y:S02]  /*d420*/  FMNMX.FTZ R6, R48, R61, !PT ;  /* 0x0000003d30067209 */ /* 0x000fe40007810000 */
[----:B------:R-:W-:Y:S02]  /*d430*/  FSEL R14, R63, -INF , !P4 ;  /* 0xff8000003f0e7808 */ /* 0x000fe40006000000 */
[----:B------:R-:W-:Y:S02]  /*d440*/  ISETP.GT.AND P4, PT, R81, 0x68, P2 ;  /* 0x000000685100780c */ /* 0x000fe40001784270 */
[----:B------:R-:W-:Y:S01]  /*d450*/  FMNMX.FTZ R6, R49, R6, !PT ;  /* 0x0000000631067209 */ /* 0x000fe20007810000 */
[----:B------:R-:W-:Y:S01]  /*d460*/  MUFU.EX2 R29, R29 ;  /* 0x0000001d001d7308 */ /* 0x000fe20000000800 */
[----:B------:R-:W-:-:S02]  /*d470*/  ISETP.LT.OR P4, PT, R74, 0x69, P4 ;  /* 0x000000694a00780c */ /* 0x000fc40002781670 */
[----:B------:R-:W-:Y:S02]  /*d480*/  FMNMX.FTZ R6, R51, R6, !PT ;  /* 0x0000000633067209 */ /* 0x000fe40007810000 */
[----:B------:R-:W-:Y:S02]  /*d490*/  FSEL R65, R65, -INF , !P4 ;  /* 0xff80000041417808 */ /* 0x000fe40006000000 */
[----:B------:R-:W-:Y:S01]  /*d4a0*/  FMNMX.FTZ R6, R53, R6, !PT ;  /* 0x0000000635067209 */ /* 0x000fe20007810000 */
[----:B------:R-:W-:Y:S01]  /*d4b0*/  MUFU.EX2 R142, R142 ;  /* 0x0000008e008e7308 */ /* 0x000fe20000000800 */
[----:B------:R-:W-:Y:S02]  /*d4c0*/  ISETP.GT.AND P4, PT, R81, 0x69, P2 ;  /* 0x000000695100780c */ /* 0x000fe40001784270 */
[----:B------:R-:W-:Y:S02]  /*d4d0*/  FMNMX.FTZ R6, R55, R6, !PT ;  /* 0x0000000637067209 */ /* 0x000fe40007810000 */
[----:B------:R-:W-:-:S02]  /*d4e0*/  ISETP.LT.OR P4, PT, R74, 0x6a, P4 ;  /* 0x0000006a4a00780c */ /* 0x000fc40002781670 */
[----:B------:R-:W-:Y:S01]  /*d4f0*/  FMNMX.FTZ R63, R59, R6, !PT ;  /* 0x000000063b3f7209 */ /* 0x000fe20007810000 */
[----:B------:R-:W-:Y:S01]  /*d500*/  MUFU.EX2 R37, R37 ;  /* 0x0000002500257308 */ /* 0x000fe20000000800 */
[----:B------:R-:W-:Y:S02]  /*d510*/  FSEL R67, R67, -INF , !P4 ;  /* 0xff80000043437808 */ /* 0x000fe40006000000 */
[----:B------:R-:W-:Y:S02]  /*d520*/  ISETP.GT.AND P4, PT, R81, 0x70, P2 ;  /* 0x000000705100780c */ /* 0x000fe40001784270 */
[----:B------:R-:W-:Y:S02]  /*d530*/  FMNMX.FTZ R63, R10, R63, !PT ;  /* 0x0000003f0a3f7209 */ /* 0x000fe40007810000 */
[----:B------:R-:W-:Y:S01]  /*d540*/  ISETP.LT.OR P4, PT, R74, 0x71, P4 ;  /* 0x000000714a00780c */ /* 0x000fe20002781670 */
[----:B------:R-:W-:Y:S01]  /*d550*/  MUFU.EX2 R136, R136 ;  /* 0x0000008800887308 */ /* 0x000fe20000000800 */
[----:B------:R-:W-:-:S02]  /*d560*/  FMNMX.FTZ R63, R62, R63, !PT ;  /* 0x0000003f3e3f7209 */ /* 0x000fc40007810000 */
[----:B------:R-:W-:Y:S02]  /*d570*/  FSEL R70, R70, -INF , !P4 ;  /* 0xff80000046467808 */ /* 0x000fe40006000000 */
[----:B------:R-:W-:Y:S02]  /*d580*/  ISETP.GT.AND P4, PT, R81, 0x71, P2 ;  /* 0x000000715100780c */ /* 0x000fe40001784270 */
[----:B------:R-:W-:Y:S01]  /*d590*/  FMNMX.FTZ R6, R14, R63, !PT ;  /* 0x0000003f0e067209 */ /* 0x000fe20007810000 */
[----:B------:R-:W-:Y:S01]  /*d5a0*/  MUFU.EX2 R61, R42 ;  /* 0x0000002a003d7308 */ /* 0x000fe20000000800 */
[----:B------:R-:W-:Y:S02]  /*d5b0*/  ISETP.LT.OR P4, PT, R74, 0x72, P4 ;  /* 0x000000724a00780c */ /* 0x000fe40002781670 */
[----:B------:R-:W-:Y:S02]  /*d5c0*/  FMNMX.FTZ R6, R65, R6, !PT ;  /* 0x0000000641067209 */ /* 0x000fe40007810000 */
[----:B------:R-:W-:-:S02]  /*d5d0*/  FSEL R24, R71, -INF , !P4 ;  /* 0xff80000047187808 */ /* 0x000fc40006000000 */
[----:B------:R-:W-:Y:S01]  /*d5e0*/  ISETP.GT.AND P4, PT, R81, 0x78, P2 ;  /* 0x000000785100780c */ /* 0x000fe20001784270 */
[----:B------:R-:W-:Y:S01]  /*d5f0*/  MUFU.EX2 R138, R138 ;  /* 0x0000008a008a7308 */ /* 0x000fe20000000800 */
[----:B------:R-:W-:Y:S02]  /*d600*/  FMNMX.FTZ R71, R67, R6, !PT ;  /* 0x0000000643477209 */ /* 0x000fe40007810000 */
[----:B------:R-:W-:Y:S02]  /*d610*/  ISETP.GT.AND P2, PT, R81, 0x79, P2 ;  /* 0x000000795100780c */ /* 0x000fe40001744270 */
[----:B------:R-:W-:Y:S02]  /*d620*/  ISETP.LT.OR P4, PT, R74, 0x79, P4 ;  /* 0x000000794a00780c */ /* 0x000fe40002781670 */
[----:B------:R-:W-:Y:S01]  /*d630*/  FMNMX.FTZ R71, R70, R71, !PT ;  /* 0x0000004746477209 */ /* 0x000fe20007810000 */
[----:B------:R-:W-:Y:S01]  /*d640*/  MUFU.EX2 R45, R45 ;  /* 0x0000002d002d7308 */ /* 0x000fe20000000800 */
[----:B------:R-:W-:-:S02]  /*d650*/  ISETP.LT.OR P2, PT, R74, 0x7a, P2 ;  /* 0x0000007a4a00780c */ /* 0x000fc40001741670 */
[----:B------:R-:W-:Y:S02]  /*d660*/  FSEL R72, R72, -INF , !P4 ;  /* 0xff80000048487808 */ /* 0x000fe40006000000 */
[----:B------:R-:W-:Y:S02]  /*d670*/  FMNMX.FTZ R77, R24, R71, !PT ;  /* 0x00000047184d7209 */ /* 0x000fe40007810000 */
[----:B------:R-:W-:Y:S01]  /*d680*/  FSEL R28, R73, -INF , !P2 ;  /* 0xff800000491c7808 */ /* 0x000fe20005000000 */
[----:B------:R-:W-:Y:S01]  /*d690*/  MUFU.EX2 R132, R132 ;  /* 0x0000008400847308 */ /* 0x000fe20000000800 */
[----:B------:R-:W-:Y:S01]  /*d6a0*/  FMNMX.FTZ R77, R72, R77, !PT ;  /* 0x0000004d484d7209 */ /* 0x000fe20007810000 */
[--C-:B------:R-:W-:Y:S01]  /*d6b0*/  FFMA.FTZ R73, R60, UR22, -R11.reuse ;  /* 0x000000163c497c23 */ /* 0x100fe2000801080b */
[----:B------:R-:W-:Y:S02]  /*d6c0*/  FSEL R32, R4, RZ, P3 ;  /* 0x000000ff04207208 */ /* 0x000fe40001800000 */
[----:B------:R-:W-:Y:S01]  /*d6d0*/  FMNMX.FTZ R6, R28, R77, !PT ;  /* 0x0000004d1c067209 */ /* 0x000fe20007810000 */
[--C-:B------:R-:W-:Y:S01]  /*d6e0*/  FFMA.FTZ R77, R66, UR22, -R11.reuse ;  /* 0x00000016424d7c23 */ /* 0x100fe2000801080b */
[----:B------:R-:W-:Y:S01]  /*d6f0*/  FFMA.FTZ R11, R79, UR22, -R11 ;  /* 0x000000164f0b7c23 */ /* 0x000fe2000801080b */
[----:B------:R-:W-:Y:S01]  /*d700*/  FADD.FTZ R32, -R32, R5 ;  /* 0x0000000520207221 */ /* 0x000fe20000010100 */
[----:B------:R-:W-:Y:S01]  /*d710*/  MUFU.EX2 R63, R50 ;  /* 0x00000032003f7308 */ /* 0x000fe20000000800 */
[----:B------:R-:W0:Y:S02]  /*d720*/  SHFL.BFLY PT, R81, R6, 0x2, 0x1f ;  /* 0x0c401f0006517f89 */ /* 0x000e2400000e0000 */
[----:B------:R-:W-:-:S05]  /*d730*/  FMUL.FTZ R5, R32, UR22 ;  /* 0x0000001620057c20 */ /* 0x000fca0008410000 */
[----:B------:R-:W-:Y:S08]  /*d740*/  MUFU.EX2 R134, R134 ;  /* 0x0000008600867308 */ /* 0x000ff00000000800 */
[----:B------:R-:W1:Y:S08]  /*d750*/  MUFU.EX2 R5, R5 ;  /* 0x0000000500057308 */ /* 0x000e700000000800 */
[----:B------:R-:W-:Y:S01]  /*d760*/  MUFU.EX2 R71, R54 ;  /* 0x0000003600477308 */ /* 0x000fe20000000800 */
[----:B0-----:R-:W-:-:S05]  /*d770*/  FMNMX.FTZ R81, R6, R81, !PT ;  /* 0x0000005106517209 */ /* 0x001fca0007810000 */
[----:B------:R-:W0:Y:S02]  /*d780*/  SHFL.BFLY PT, R6, R81, 0x1, 0x1f ;  /* 0x0c201f0051067f89 */ /* 0x000e2400000e0000 */
[----:B------:R-:W-:Y:S01]  /*d790*/  MUFU.EX2 R128, R128 ;  /* 0x0000008000807308 */ /* 0x000fe20000000800 */
[-C--:B-1----:R-:W-:Y:S01]  /*d7a0*/  FMUL.FTZ R88, R88, R5.reuse ;  /* 0x0000000558587220 */ /* 0x082fe20000410000 */
[-C--:B------:R-:W-:Y:S01]  /*d7b0*/  FMUL.FTZ R89, R89, R5.reuse ;  /* 0x0000000559597220 */ /* 0x080fe20000410000 */
[-C--:B------:R-:W-:Y:S01]  /*d7c0*/  FMUL.FTZ R92, R92, R5.reuse ;  /* 0x000000055c5c7220 */ /* 0x080fe20000410000 */
[-C--:B------:R-:W-:Y:S01]  /*d7d0*/  FMUL.FTZ R93, R93, R5.reuse ;  /* 0x000000055d5d7220 */ /* 0x080fe20000410000 */
[-C--:B------:R-:W-:Y:S01]  /*d7e0*/  FMUL.FTZ R96, R96, R5.reuse ;  /* 0x0000000560607220 */ /* 0x080fe20000410000 */
[-C--:B------:R-:W-:Y:S01]  /*d7f0*/  FMUL.FTZ R97, R97, R5.reuse ;  /* 0x0000000561617220 */ /* 0x080fe20000410000 */
[-C--:B------:R-:W-:Y:S01]  /*d800*/  FMUL.FTZ R100, R100, R5.reuse ;  /* 0x0000000564647220 */ /* 0x080fe20000410000 */
[----:B------:R-:W-:Y:S01]  /*d810*/  MUFU.EX2 R57, R57 ;  /* 0x0000003900397308 */ /* 0x000fe20000000800 */
[-C--:B------:R-:W-:Y:S01]  /*d820*/  FMUL.FTZ R101, R101, R5.reuse ;  /* 0x0000000565657220 */ /* 0x080fe20000410000 */
        /* <DEDUP_REMOVED lines=8> */
[----:B------:R-:W-:Y:S01]  /*d8b0*/  FMUL.FTZ R117, R117, R5 ;  /* 0x0000000575757220 */ /* 0x000fe20000410000 */
[----:B0-----:R-:W-:-:S05]  /*d8c0*/  FMNMX.FTZ R6, R81, R6, !PT ;  /* 0x0000000651067209 */ /* 0x001fca0007810000 */
[----:B------:R-:W-:Y:S01]  /*d8d0*/  MUFU.EX2 R73, R73 ;  /* 0x0000004900497308 */ /* 0x000fe20000000800 */
[C---:B------:R-:W-:Y:S01]  /*d8e0*/  FSETP.NEU.FTZ.AND P2, PT, R6.reuse, -INF , PT ;  /* 0xff8000000600780b */ /* 0x040fe20003f5d000 */
[----:B------:R-:W-:-:S05]  /*d8f0*/  FMUL.FTZ R40, R6, UR22 ;  /* 0x0000001606287c20 */ /* 0x000fca0008410000 */
[----:B------:R-:W-:Y:S01]  /*d900*/  FSEL R40, R40, RZ, P2 ;  /* 0x000000ff28287208 */ /* 0x000fe20001000000 */
[----:B------:R-:W-:Y:S04]  /*d910*/  MUFU.EX2 R124, R124 ;  /* 0x0000007c007c7308 */ /* 0x000fe80000000800 */
        /* <DEDUP_REMOVED lines=8> */
[----:B------:R-:W-:Y:S01]  /*d9a0*/  FFMA.FTZ R145, R20, UR22, -R40 ;  /* 0x0000001614917c23 */ /* 0x000fe20008010828 */
[----:B------:R-:W-:Y:S01]  /*d9b0*/  FADD.FTZ R36, R150, R3 ;  /* 0x0000000396247221 */ /* 0x000fe20000010000 */
[----:B------:R-:W-:Y:S01]  /*d9c0*/  MUFU.EX2 R8, R8 ;  /* 0x0000000800087308 */ /* 0x000fe20000000800 */
[----:B------:R-:W-:-:S02]  /*d9d0*/  IMAD.U32 R13, RZ, RZ, UR27 ;  /* 0x0000001bff0d7e24 */ /* 0x000fc4000f8e00ff */
[----:B------:R-:W-:Y:S01]  /*d9e0*/  FFMA.FTZ R20, R21, UR22, -R40 ;  /* 0x0000001615147c23 */ /* 0x000fe20008010828 */
[----:B------:R-:W-:Y:S01]  /*d9f0*/  FADD.FTZ R3, R33, R36 ;  /* 0x0000002421037221 */ /* 0x000fe20000010000 */
[----:B------:R-:W-:Y:S01]  /*da00*/  FSEL R36, R6, RZ, P2 ;  /* 0x000000ff06247208 */ /* 0x000fe20001000000 */
[--C-:B------:R-:W-:Y:S01]  /*da10*/  FFMA.FTZ R147, R26, UR22, -R40.reuse ;  /* 0x000000161a937c23 */ /* 0x100fe20008010828 */
[----:B------:R-:W-:Y:S01]  /*da20*/  @!P1 LEA R13, R13, UR45, 0x3 ;  /* 0x0000002d0d0d9c11 */ /* 0x000fe2000f8e18ff */
[----:B------:R-:W-:Y:S01]  /*da30*/  FADD.FTZ R38, R144, R3 ;  /* 0x0000000390267221 */ /* 0x000fe20000010000 */
[----:B------:R-:W-:Y:S01]  /*da40*/  MUFU.EX2 R149, R149 ;  /* 0x0000009500957308 */ /* 0x000fe20000000800 */
[----:B------:R-:W-:Y:S01]  /*da50*/  FADD.FTZ R3, -R36, R7 ;  /* 0x0000000724037221 */ /* 0x000fe20000010100 */
[----:B------:R-:W-:Y:S01]  /*da60*/  FFMA.FTZ R26, R27, UR22, -R40 ;  /* 0x000000161b1a7c23 */ /* 0x000fe20008010828 */
[----:B------:R-:W-:Y:S01]  /*da70*/  FADD.FTZ R7, R15, R38 ;  /* 0x000000260f077221 */ /* 0x000fe20000010000 */
[----:B------:R-:W-:-:S02]  /*da80*/  @!P1 VIADD R13, R13, 0x16860 ;  /* 0x000168600d0d9836 */ /* 0x000fc40000000000 */
[----:B------:R-:W-:Y:S01]  /*da90*/  FMUL.FTZ R3, R3, UR22 ;  /* 0x0000001603037c20 */ /* 0x000fe20008410000 */
[--C-:B------:R-:W-:Y:S01]  /*daa0*/  FFMA.FTZ R141, R30, UR22, -R40.reuse ;  /* 0x000000161e8d7c23 */ /* 0x100fe20008010828 */
[----:B------:R-:W-:Y:S01]  /*dab0*/  FADD.FTZ R38, R146, R7 ;  /* 0x0000000792267221 */ /* 0x000fe20000010000 */
[----:B------:R-:W-:Y:S01]  /*dac0*/  MUFU.EX2 R151, R151 ;  /* 0x0000009700977308 */ /* 0x000fe20000000800 */
[----:B------:R-:W-:Y:S01]  /*dad0*/  @!P1 PRMT R13, RZ, 0x654, R13 ;  /* 0x00000654ff0d9816 */ /* 0x000fe2000000000d */
[----:B------:R-:W-:Y:S01]  /*dae0*/  FFMA.FTZ R30, R31, UR22, -R40 ;  /* 0x000000161f1e7c23 */ /* 0x000fe20008010828 */
[----:B------:R-:W-:Y:S01]  /*daf0*/  FADD.FTZ R9, R25, R38 ;  /* 0x0000002619097221 */ /* 0x000fe20000010000 */
[--C-:B------:R-:W-:Y:S01]  /*db00*/  FFMA.FTZ R143, R35, UR22, -R40.reuse ;  /* 0x00000016238f7c23 */ /* 0x100fe20008010828 */
[----:B------:R0:W-:Y:S01]  /*db10*/  @!P1 SYNCS.ARRIVE.TRANS64.RED.A1T0 RZ, [R13+URZ], RZ ;  /* 0x000000ff0dff99a7 */ /* 0x0001e2000810043f */
[--C-:B------:R-:W-:Y:S01]  /*db20*/  FFMA.FTZ R34, R39, UR22, -R40.reuse ;  /* 0x0000001627227c23 */ /* 0x100fe20008010828 */
[----:B------:R-:W-:Y:S01]  /*db30*/  FADD.FTZ R38, R140, R9 ;  /* 0x000000098c267221 */ /* 0x000fe20000010000 */
[----:B------:R1:W2:Y:S01]  /*db40*/  MUFU.EX2 R7, R3 ;  /* 0x0000000300077308 */ /* 0x0002a20000000800 */
[--C-:B------:R-:W-:Y:S01]  /*db50*/  FFMA.FTZ R139, R41, UR22, -R40.reuse ;  /* 0x00000016298b7c23 */ /* 0x100fe20008010828 */
[----:B------:R-:W-:Y:S01]  /*db60*/  FFMA.FTZ R43, R43, UR22, -R40 ;  /* 0x000000162b2b7c23 */ /* 0x000fe20008010828 */
[----:B------:R-:W-:Y:S01]  /*db70*/  FADD.FTZ R9, R29, R38 ;  /* 0x000000261d097221 */ /* 0x000fe20000010000 */
[--C-:B------:R-:W-:Y:S01]  /*db80*/  FFMA.FTZ R133, R47, UR22, -R40.reuse ;  /* 0x000000162f857c23 */ /* 0x100fe20008010828 */
[--C-:B------:R-:W-:Y:S01]  /*db90*/  FFMA.FTZ R38, R48, UR22, -R40.reuse ;  /* 0x0000001630267c23 */ /* 0x100fe20008010828 */
[--C-:B------:R-:W-:Y:S01]  /*dba0*/  FFMA.FTZ R135, R49, UR22, -R40.reuse ;  /* 0x0000001631877c23 */ /* 0x100fe20008010828 */
[----:B------:R-:W-:Y:S01]  /*dbb0*/  FADD.FTZ R42, R142, R9 ;  /* 0x000000098e2a7221 */ /* 0x000fe20000010000 */
[----:B------:R-:W3:Y:S01]  /*dbc0*/  MUFU.EX2 R12, R12 ;  /* 0x0000000c000c7308 */ /* 0x000ee20000000800 */
[--C-:B------:R-:W-:Y:S01]  /*dbd0*/  FFMA.FTZ R129, R53, UR22, -R40.reuse ;  /* 0x0000001635817c23 */ /* 0x100fe20008010828 */
[----:B------:R-:W-:Y:S01]  /*dbe0*/  FFMA.FTZ R55, R55, UR22, -R40 ;  /* 0x0000001637377c23 */ /* 0x000fe20008010828 */
[----:B-1----:R-:W-:Y:S01]  /*dbf0*/  FADD.FTZ R3, R37, R42 ;  /* 0x0000002a25037221 */ /* 0x002fe20000010000 */
[--C-:B------:R-:W-:Y:S01]  /*dc00*/  FFMA.FTZ R131, R59, UR22, -R40.reuse ;  /* 0x000000163b837c23 */ /* 0x100fe20008010828 */
[--C-:B------:R-:W-:Y:S01]  /*dc10*/  FFMA.FTZ R125, R62, UR22, -R40.reuse ;  /* 0x000000163e7d7c23 */ /* 0x100fe20008010828 */
[----:B------:R-:W-:Y:S01]  /*dc20*/  FFMA.FTZ R65, R65, UR22, -R40 ;  /* 0x0000001641417c23 */ /* 0x000fe20008010828 */
[----:B------:R-:W-:Y:S01]  /*dc30*/  FADD.FTZ R44, R136, R3 ;  /* 0x00000003882c7221 */ /* 0x000fe20000010000 */
[----:B------:R-:W0:Y:S01]  /*dc40*/  MUFU.EX2 R145, R145 ;  /* 0x0000009100917308 */ /* 0x000e220000000800 */
[----:B--2---:R-:W-:Y:S01]  /*dc50*/  FFMA.FTZ R42, R7, R2, R8 ;  /* 0x00000002072a7223 */ /* 0x004fe20000010008 */
[----:B------:R-:W-:Y:S01]  /*dc60*/  FFMA.FTZ R2, R51, UR22, -R40 ;  /* 0x0000001633027c23 */ /* 0x000fe20008010828 */
[----:B------:R-:W-:Y:S01]  /*dc70*/  FADD.FTZ R9, R61, R44 ;  /* 0x0000002c3d097221 */ /* 0x000fe20000010000 */
[----:B------:R-:W-:Y:S01]  /*dc80*/  FFMA.FTZ R67, R67, UR22, -R40 ;  /* 0x0000001643437c23 */ /* 0x000fe20008010828 */
[----:B------:R-:W-:Y:S01]  /*dc90*/  FADD.FTZ R42, R149, R42 ;  /* 0x0000002a952a7221 */ /* 0x000fe20000010000 */
[----:B------:R-:W-:Y:S01]  /*dca0*/  FFMA.FTZ R70, R70, UR22, -R40 ;  /* 0x0000001646467c23 */ /* 0x000fe20008010828 */
[----:B------:R-:W-:Y:S01]  /*dcb0*/  FADD.FTZ R44, R138, R9 ;  /* 0x000000098a2c7221 */ /* 0x000fe20000010000 */
[----:B------:R-:W1:Y:S01]  /*dcc0*/  MUFU.EX2 R20, R20 ;  /* 0x0000001400147308 */ /* 0x000e620000000800 */
[----:B------:R-:W-:Y:S01]  /*dcd0*/  FADD.FTZ R3, R151, R42 ;  /* 0x0000002a97037221 */ /* 0x000fe20000010000 */
[--C-:B------:R-:W-:Y:S01]  /*dce0*/  FFMA.FTZ R9, R10, UR22, -R40.reuse ;  /* 0x000000160a097c23 */ /* 0x100fe20008010828 */
[--C-:B------:R-:W-:Y:S01]  /*dcf0*/  FFMA.FTZ R24, R24, UR22, -R40.reuse ;  /* 0x0000001618187c23 */ /* 0x100fe20008010828 */
[----:B------:R-:W-:Y:S01]  /*dd00*/  FFMA.FTZ R72, R72, UR22, -R40 ;  /* 0x0000001648487c23 */ /* 0x000fe20008010828 */
[----:B---3--:R-:W-:Y:S01]  /*dd10*/  FADD.FTZ R42, R12, R3 ;  /* 0x000000030c2a7221 */ /* 0x008fe20000010000 */
[----:B------:R-:W-:Y:S01]  /*dd20*/  FADD.FTZ R3, R45, R44 ;  /* 0x0000002c2d037221 */ /* 0x000fe20000010000 */
[----:B------:R-:W-:Y:S01]  /*dd30*/  FFMA.FTZ R28, R28, UR22, -R40 ;  /* 0x000000161c1c7c23 */ /* 0x000fe20008010828 */
[----:B------:R-:W2:Y:S01]  /*dd40*/  MUFU.EX2 R147, R147 ;  /* 0x0000009300937308 */ /* 0x000ea20000000800 */
[----:B0-----:R-:W-:Y:S01]  /*dd50*/  FADD.FTZ R13, R145, R42 ;  /* 0x0000002a910d7221 */ /* 0x001fe20000010000 */
[----:B------:R-:W-:Y:S01]  /*dd60*/  FADD.FTZ R42, R132, R3 ;  /* 0x00000003842a7221 */ /* 0x000fe20000010000 */
[----:B------:R-:W-:Y:S01]  /*dd70*/  FFMA.FTZ R3, R14, UR22, -R40 ;  /* 0x000000160e037c23 */ /* 0x000fe20008010828 */
[----:B------:R-:W-:Y:S01]  /*dd80*/  F2FP.F16.F32.PACK_AB R144, R15, R144 ;  /* 0x000000900f90723e */ /* 0x000fe200000000ff */
[----:B------:R-:W-:Y:S01]  /*dd90*/  UMOV UR27, UR37 ;  /* 0x00000025001b7c82 */ /* 0x000fe20008000000 */
[----:B------:R-:W-:Y:S01]  /*dda0*/  FADD.FTZ R21, R63, R42 ;  /* 0x0000002a3f157221 */ /* 0x000fe20000010000 */
[----:B------:R-:W-:Y:S01]  /*ddb0*/  ISETP.GT.AND P2, PT, R0, UR43, PT ;  /* 0x0000002b00007c0c */ /* 0x000fe2000bf44270 */
[----:B------:R-:W0:Y:S01]  /*ddc0*/  MUFU.EX2 R26, R26 ;  /* 0x0000001a001a7308 */ /* 0x000e220000000800 */
[----:B-1----:R-:W-:Y:S01]  /*ddd0*/  FADD.FTZ R10, R20, R13 ;  /* 0x0000000d140a7221 */ /* 0x002fe20000010000 */
[----:B------:R-:W-:Y:S01]  /*dde0*/  FADD.FTZ R42, R134, R21 ;  /* 0x00000015862a7221 */ /* 0x000fe20000010000 */
[-C--:B------:R-:W-:Y:S01]  /*ddf0*/  FMUL.FTZ R90, R90, R7.reuse ;  /* 0x000000075a5a7220 */ /* 0x080fe20000410000 */
[-C--:B------:R-:W-:Y:S01]  /*de00*/  FMUL.FTZ R91, R91, R7.reuse ;  /* 0x000000075b5b7220 */ /* 0x080fe20000410000 */
[-C--:B------:R-:W-:Y:S01]  /*de10*/  FMUL.FTZ R94, R94, R7.reuse ;  /* 0x000000075e5e7220 */ /* 0x080fe20000410000 */
[----:B------:R-:W-:Y:S01]  /*de20*/  FADD.FTZ R21, R71, R42 ;  /* 0x0000002a47157221 */ /* 0x000fe20000010000 */
[-C--:B------:R-:W-:Y:S01]  /*de30*/  FMUL.FTZ R95, R95, R7.reuse ;  /* 0x000000075f5f7220 */ /* 0x080fe20000410000 */
[----:B------:R-:W1:Y:S01]  /*de40*/  MUFU.EX2 R141, R141 ;  /* 0x0000008d008d7308 */ /* 0x000e620000000800 */
[----:B--2---:R-:W-:Y:S01]  /*de50*/  FADD.FTZ R13, R147, R10 ;  /* 0x0000000a930d7221 */ /* 0x004fe20000010000 */
[----:B------:R-:W-:Y:S01]  /*de60*/  FADD.FTZ R42, R128, R21 ;  /* 0x00000015802a7221 */ /* 0x000fe20000010000 */
[-C--:B------:R-:W-:Y:S01]  /*de70*/  FMUL.FTZ R98, R98, R7.reuse ;  /* 0x0000000762627220 */ /* 0x080fe20000410000 */
[-C--:B------:R-:W-:Y:S01]  /*de80*/  FMUL.FTZ R99, R99, R7.reuse ;  /* 0x0000000763637220 */ /* 0x080fe20000410000 */
[-C--:B------:R-:W-:Y:S01]  /*de90*/  FMUL.FTZ R102, R102, R7.reuse ;  /* 0x0000000766667220 */ /* 0x080fe20000410000 */
[----:B------:R-:W-:Y:S01]  /*dea0*/  FADD.FTZ R21, R57, R42 ;  /* 0x0000002a39157221 */ /* 0x000fe20000010000 */
[-C--:B------:R-:W-:Y:S01]  /*deb0*/  FMUL.FTZ R103, R103, R7.reuse ;  /* 0x0000000767677220 */ /* 0x080fe20000410000 */
[----:B------:R-:W2:Y:S01]  /*dec0*/  MUFU.EX2 R30, R30 ;  /* 0x0000001e001e7308 */ /* 0x000ea20000000800 */
[----:B0-----:R-:W-:Y:S01]  /*ded0*/  FADD.FTZ R14, R26, R13 ;  /* 0x0000000d1a0e7221 */ /* 0x001fe20000010000 */
[----:B------:R-:W-:Y:S01]  /*dee0*/  FADD.FTZ R42, R130, R21 ;  /* 0x00000015822a7221 */ /* 0x000fe20000010000 */
[-C--:B------:R-:W-:Y:S01]  /*def0*/  FMUL.FTZ R106, R106, R7.reuse ;  /* 0x000000076a6a7220 */ /* 0x080fe20000410000 */
[-C--:B------:R-:W-:Y:S01]  /*df00*/  FMUL.FTZ R107, R107, R7.reuse ;  /* 0x000000076b6b7220 */ /* 0x080fe20000410000 */
[-C--:B------:R-:W-:Y:S01]  /*df10*/  FMUL.FTZ R110, R110, R7.reuse ;  /* 0x000000076e6e7220 */ /* 0x080fe20000410000 */
[----:B------:R-:W-:Y:S01]  /*df20*/  FADD.FTZ R15, R73, R42 ;  /* 0x0000002a490f7221 */ /* 0x000fe20000010000 */
[-C--:B------:R-:W-:Y:S01]  /*df30*/  FMUL.FTZ R111, R111, R7.reuse ;  /* 0x000000076f6f7220 */ /* 0x080fe20000410000 */
[----:B------:R-:W0:Y:S01]  /*df40*/  MUFU.EX2 R143, R143 ;  /* 0x0000008f008f7308 */ /* 0x000e220000000800 */
[----:B-1----:R-:W-:Y:S01]  /*df50*/  FADD.FTZ R13, R141, R14 ;  /* 0x0000000e8d0d7221 */ /* 0x002fe20000010000 */
[----:B------:R-:W-:Y:S01]  /*df60*/  FADD.FTZ R42, R124, R15 ;  /* 0x0000000f7c2a7221 */ /* 0x000fe20000010000 */
[-C--:B------:R-:W-:Y:S01]  /*df70*/  FMUL.FTZ R114, R114, R7.reuse ;  /* 0x0000000772727220 */ /* 0x080fe20000410000 */
[-C--:B------:R-:W-:Y:S01]  /*df80*/  FMUL.FTZ R115, R115, R7.reuse ;  /* 0x0000000773737220 */ /* 0x080fe20000410000 */
[-C--:B------:R-:W-:Y:S01]  /*df90*/  FMUL.FTZ R118, R118, R7.reuse ;  /* 0x0000000776767220 */ /* 0x080fe20000410000 */
[----:B------:R-:W-:Y:S01]  /*dfa0*/  FMUL.FTZ R119, R119, R7 ;  /* 0x0000000777777220 */ /* 0x000fe20000410000 */
[----:B------:R-:W-:Y:S01]  /*dfb0*/  F2FP.F16.F32.PACK_AB R148, R83, R148 ;  /* 0x000000945394723e */ /* 0x000fe200000000ff */
[----:B------:R-:W1:Y:S01]  /*dfc0*/  MUFU.EX2 R32, R32 ;  /* 0x0000002000207308 */ /* 0x000e620000000800 */
[----:B--2---:R-:W-:Y:S01]  /*dfd0*/  FADD.FTZ R14, R30, R13 ;  /* 0x0000000d1e0e7221 */ /* 0x004fe20000010000 */
[----:B------:R-:W-:Y:S01]  /*dfe0*/  F2FP.F16.F32.PACK_AB R150, R33, R150 ;  /* 0x000000962196723e */ /* 0x000fe200000000ff */
[----:B------:R-:W-:Y:S01]  /*dff0*/  VIADD R0, R0, 0xffffffff ;  /* 0xffffffff00007836 */ /* 0x000fe20000000000 */
[----:B------:R-:W-:Y:S01]  /*e000*/  F2FP.F16.F32.PACK_AB R146, R25, R146 ;  /* 0x000000921992723e */ /* 0x000fe200000000ff */
[----:B------:R-:W-:Y:S01]  /*e010*/  IMAD.MOV.U32 R5, RZ, RZ, R4 ;  /* 0x000000ffff057224 */ /* 0x000fe200078e0004 */
[----:B------:R-:W-:Y:S01]  /*e020*/  F2FP.F16.F32.PACK_AB R140, R29, R140 ;  /* 0x0000008c1d8c723e */ /* 0x000fe200000000ff */
[----:B------:R-:W-:Y:S01]  /*e030*/  IMAD.MOV.U32 R7, RZ, RZ, R6 ;  /* 0x000000ffff077224 */ /* 0x000fe200078e0006 */
        /* <DEDUP_REMOVED lines=8> */
[----:B------:R-:W-:Y:S02]  /*e0c0*/  F2FP.F16.F32.PACK_AB R134, R71, R134 ;  /* 0x000000864786723e */ /* 0x000fe400000000ff */
[----:B------:R-:W-:-:S02]  /*e0d0*/  F2FP.F16.F32.PACK_AB R128, R57, R128 ;  /* 0x000000803980723e */ /* 0x000fc400000000ff */
[----:B------:R-:W-:Y:S01]  /*e0e0*/  MUFU.EX2 R139, R139 ;  /* 0x0000008b008b7308 */ /* 0x000fe20000000800 */
[----:B--2---:R-:W-:Y:S01]  /*e0f0*/  FADD.FTZ R13, R137, R40 ;  /* 0x00000028890d7221 */ /* 0x004fe20000010000 */
[----:B------:R-:W-:Y:S02]  /*e100*/  F2FP.F16.F32.PACK_AB R130, R73, R130 ;  /* 0x000000824982723e */ /* 0x000fe400000000ff */
[----:B------:R-:W-:Y:S02]  /*e110*/  F2FP.F16.F32.PACK_AB R149, R149, R8 ;  /* 0x000000089595723e */ /* 0x000fe400000000ff */
[----:B------:R-:W-:Y:S02]  /*e120*/  F2FP.F16.F32.PACK_AB R151, R12, R151 ;  /* 0x000000970c97723e */ /* 0x000fe400000000ff */
[----:B------:R-:W1:Y:S01]  /*e130*/  MUFU.EX2 R77, R77 ;  /* 0x0000004d004d7308 */ /* 0x000e620000000800 */
[----:B0-----:R-:W-:Y:S01]  /*e140*/  FADD.FTZ R40, R34, R13 ;  /* 0x0000000d22287221 */ /* 0x001fe20000010000 */
[----:B------:R-:W-:-:S02]  /*e150*/  F2FP.F16.F32.PACK_AB R145, R20, R145 ;  /* 0x000000911491723e */ /* 0x000fc400000000ff */
[----:B------:R-:W-:Y:S02]  /*e160*/  F2FP.F16.F32.PACK_AB R147, R26, R147 ;  /* 0x000000931a93723e */ /* 0x000fe400000000ff */
[----:B------:R-:W-:Y:S02]  /*e170*/  F2FP.F16.F32.PACK_AB R141, R30, R141 ;  /* 0x0000008d1e8d723e */ /* 0x000fe400000000ff */
[----:B------:R-:W-:Y:S01]  /*e180*/  MUFU.EX2 R36, R43 ;  /* 0x0000002b00247308 */ /* 0x000fe20000000800 */
[----:B------:R-:W-:Y:S02]  /*e190*/  F2FP.F16.F32.PACK_AB R143, R32, R143 ;  /* 0x0000008f208f723e */ /* 0x000fe400000000ff */
[----:B------:R-:W-:-:S05]  /*e1a0*/  F2FP.F16.F32.PACK_AB R137, R34, R137 ;  /* 0x000000892289723e */ /* 0x000fca00000000ff */
[----:B------:R-:W0:Y:S01]  /*e1b0*/  MUFU.EX2 R126, R126 ;  /* 0x0000007e007e7308 */ /* 0x000e220000000800 */
[C---:B-1----:R-:W-:Y:S01]  /*e1c0*/  FADD.FTZ R13, R77.reuse, R42 ;  /* 0x0000002a4d0d7221 */ /* 0x042fe20000010000 */
[----:B------:R-:W-:-:S06]  /*e1d0*/  F2FP.F16.F32.PACK_AB R124, R77, R124 ;  /* 0x0000007c4d7c723e */ /* 0x000fcc00000000ff */
[----:B------:R-:W-:Y:S08]  /*e1e0*/  MUFU.EX2 R133, R133 ;  /* 0x0000008500857308 */ /* 0x000ff00000000800 */
[----:B------:R-:W1:Y:S01]  /*e1f0*/  MUFU.EX2 R69, R69 ;  /* 0x0000004500457308 */ /* 0x000e620000000800 */
[----:B0-----:R-:W-:-:S07]  /*e200*/  FADD.FTZ R42, R126, R13 ;  /* 0x0000000d7e2a7221 */ /* 0x001fce0000010000 */
[----:B------:R-:W-:Y:S08]  /*e210*/  MUFU.EX2 R38, R38 ;  /* 0x0000002600267308 */ /* 0x000ff00000000800 */
[----:B------:R-:W0:Y:S01]  /*e220*/  MUFU.EX2 R120, R120 ;  /* 0x0000007800787308 */ /* 0x000e220000000800 */
[C---:B-1----:R-:W-:Y:S01]  /*e230*/  FADD.FTZ R13, R69.reuse, R42 ;  /* 0x0000002a450d7221 */ /* 0x042fe20000010000 */
[----:B------:R-:W-:-:S06]  /*e240*/  F2FP.F16.F32.PACK_AB R126, R69, R126 ;  /* 0x0000007e457e723e */ /* 0x000fcc00000000ff */
[----:B------:R-:W-:Y:S08]  /*e250*/  MUFU.EX2 R135, R135 ;  /* 0x0000008700877308 */ /* 0x000ff00000000800 */
[----:B------:R1:W-:Y:S01]  /*e260*/  MUFU.EX2 R14, R9 ;  /* 0x00000009000e7308 */ /* 0x0003e20000000800 */
[----:B0-----:R-:W-:-:S07]  /*e270*/  FADD.FTZ R42, R120, R13 ;  /* 0x0000000d782a7221 */ /* 0x001fce0000010000 */
[----:B------:R-:W0:Y:S01]  /*e280*/  MUFU.EX2 R75, R75 ;  /* 0x0000004b004b7308 */ /* 0x000e220000000800 */
[----:B-1----:R-:W-:Y:S01]  /*e290*/  FADD.FTZ R9, R139, R40 ;  /* 0x000000288b097221 */ /* 0x002fe20000010000 */
[----:B------:R-:W-:-:S03]  /*e2a0*/  F2FP.F16.F32.PACK_AB R139, R36, R139 ;  /* 0x0000008b248b723e */ /* 0x000fc600000000ff */
[----:B------:R-:W-:-:S03]  /*e2b0*/  FADD.FTZ R40, R36, R9 ;  /* 0x0000000924287221 */ /* 0x000fc60000010000 */
[----:B------:R-:W-:Y:S01]  /*e2c0*/  MUFU.EX2 R2, R2 ;  /* 0x0000000200027308 */ /* 0x000fe20000000800 */
[----:B------:R-:W-:Y:S01]  /*e2d0*/  FADD.FTZ R9, R133, R40 ;  /* 0x0000002885097221 */ /* 0x000fe20000010000 */
[----:B------:R-:W-:-:S03]  /*e2e0*/  F2FP.F16.F32.PACK_AB R133, R38, R133 ;  /* 0x000000852685723e */ /* 0x000fc600000000ff */
[----:B------:R-:W-:-:S03]  /*e2f0*/  FADD.FTZ R40, R38, R9 ;  /* 0x0000000926287221 */ /* 0x000fc60000010000 */
[----:B------:R-:W1:Y:S01]  /*e300*/  MUFU.EX2 R122, R122 ;  /* 0x0000007a007a7308 */ /* 0x000e620000000800 */
[C---:B0-----:R-:W-:Y:S01]  /*e310*/  FADD.FTZ R9, R75.reuse, R42 ;  /* 0x0000002a4b097221 */ /* 0x041fe20000010000 */
[----:B------:R-:W-:-:S06]  /*e320*/  F2FP.F16.F32.PACK_AB R120, R75, R120 ;  /* 0x000000784b78723e */ /* 0x000fcc00000000ff */
[----:B------:R-:W0:Y:S08]  /*e330*/  MUFU.EX2 R129, R129 ;  /* 0x0000008100817308 */ /* 0x000e300000000800 */
[----:B------:R-:W2:Y:S01]  /*e340*/  MUFU.EX2 R10, R55 ;  /* 0x00000037000a7308 */ /* 0x000ea20000000800 */
[----:B-1----:R-:W-:-:S07]  /*e350*/  FADD.FTZ R42, R122, R9 ;  /* 0x000000097a2a7221 */ /* 0x002fce0000010000 */
[----:B------:R-:W1:Y:S08]  /*e360*/  MUFU.EX2 R131, R131 ;  /* 0x0000008300837308 */ /* 0x000e700000000800 */
[----:B------:R3:W-:Y:S08]  /*e370*/  MUFU.EX2 R15, R3 ;  /* 0x00000003000f7308 */ /* 0x0007f00000000800 */
[----:B------:R-:W4:Y:S01]  /*e380*/  MUFU.EX2 R125, R125 ;  /* 0x0000007d007d7308 */ /* 0x000f220000000800 */
[----:B---3--:R-:W-:Y:S01]  /*e390*/  FADD.FTZ R3, R135, R40 ;  /* 0x0000002887037221 */ /* 0x008fe20000010000 */
[----:B------:R-:W-:-:S03]  /*e3a0*/  F2FP.F16.F32.PACK_AB R135, R2, R135 ;  /* 0x000000870287723e */ /* 0x000fc600000000ff */
[----:B------:R-:W-:-:S03]  /*e3b0*/  FADD.FTZ R40, R2, R3 ;  /* 0x0000000302287221 */ /* 0x000fc60000010000 */
[----:B------:R-:W3:Y:S01]  /*e3c0*/  MUFU.EX2 R65, R65 ;  /* 0x0000004100417308 */ /* 0x000ee20000000800 */
[----:B0-----:R-:W-:Y:S01]  /*e3d0*/  FADD.FTZ R9, R129, R40 ;  /* 0x0000002881097221 */ /* 0x001fe20000010000 */
[----:B--2---:R-:W-:-:S03]  /*e3e0*/  F2FP.F16.F32.PACK_AB R129, R10, R129 ;  /* 0x000000810a81723e */ /* 0x004fc600000000ff */
[----:B------:R-:W-:-:S03]  /*e3f0*/  FADD.FTZ R40, R10, R9 ;  /* 0x000000090a287221 */ /* 0x000fc60000010000 */
[----:B------:R-:W0:Y:S01]  /*e400*/  MUFU.EX2 R67, R67 ;  /* 0x0000004300437308 */ /* 0x000e220000000800 */
[----:B-1----:R-:W-:Y:S01]  /*e410*/  FADD.FTZ R9, R131, R40 ;  /* 0x0000002883097221 */ /* 0x002fe20000010000 */
[----:B------:R-:W-:-:S03]  /*e420*/  F2FP.F16.F32.PACK_AB R131, R14, R131 ;  /* 0x000000830e83723e */ /* 0x000fc600000000ff */
[----:B------:R-:W-:-:S03]  /*e430*/  FADD.FTZ R40, R14, R9 ;  /* 0x000000090e287221 */ /* 0x000fc60000010000 */
[----:B------:R-:W1:Y:S01]  /*e440*/  MUFU.EX2 R121, R70 ;  /* 0x0000004600797308 */ /* 0x000e620000000800 */
[----:B----4-:R-:W-:Y:S01]  /*e450*/  FADD.FTZ R40, R125, R40 ;  /* 0x000000287d287221 */ /* 0x010fe20000010000 */
[----:B------:R-:W-:-:S03]  /*e460*/  F2FP.F16.F32.PACK_AB R125, R15, R125 ;  /* 0x0000007d0f7d723e */ /* 0x000fc600000000ff */
[----:B------:R-:W-:-:S03]  /*e470*/  FADD.FTZ R40, R15, R40 ;  /* 0x000000280f287221 */ /* 0x000fc60000010000 */
[----:B------:R-:W2:Y:S01]  /*e480*/  MUFU.EX2 R24, R24 ;  /* 0x0000001800187308 */ /* 0x000ea20000000800 */
[----:B---3--:R-:W-:Y:S01]  /*e490*/  FADD.FTZ R40, R65, R40 ;  /* 0x0000002841287221 */ /* 0x008fe20000010000 */
[----:B0-----:R-:W-:-:S03]  /*e4a0*/  F2FP.F16.F32.PACK_AB R127, R67, R65 ;  /* 0x00000041437f723e */ /* 0x001fc600000000ff */
[----:B------:R-:W-:-:S03]  /*e4b0*/  FADD.FTZ R40, R67, R40 ;  /* 0x0000002843287221 */ /* 0x000fc60000010000 */
        /* <DEDUP_REMOVED lines=12> */
.L_x_839:
[----:B------:R-:W-:Y:S06]  /*e580*/  BAR.ARV 0x8, 0x200 ;  /* 0x0208000000007b1d */ /* 0x000fec0000002000 */
[----:B------:R-:W-:Y:S05]  /*e590*/  @!P0 BRA `(.L_x_857) ;  /* 0x0000000000048947 */ /* 0x000fea0003800000 */
[----:B------:R-:W-:Y:S01]  /*e5a0*/  BPT.TRAP 0x1 ;  /* 0x000000040000795c */ /* 0x000fe20000300000 */
.L_x_857:
[----:B------:R-:W-:Y:S01]  /*e5b0*/  ULEA UR5, UR37, UR45, 0x3 ;  /* 0x0000002d25057291 */ /* 0x000fe2000f8e183f */
[----:B------:R-:W-:-:S05]  /*e5c0*/  IMAD.U32 R0, RZ, RZ, UR36 ;  /* 0x00000024ff007e24 */ /* 0x000fca000f8e00ff */
[----:B------:R-:W-:-:S04]  /*e5d0*/  SHF.L.U32 R0, R0, 0x1f, RZ ;  /* 0x0000001f00007819 */ /* 0x000fc800000006ff */
[----:B------:R0:W1:Y:S01]  /*e5e0*/  SYNCS.PHASECHK.TRANS64.TRYWAIT P2, [UR5+0x16850], R0 ;  /* 0x01685000ff0075a7 */ /* 0x0000620008040145 */
[----:B------:R-:W-:Y:S05]  /*e5f0*/  @!P0 BRA `(.L_x_858) ;  /* 0x0000000000048947 */ /* 0x000fea0003800000 */
[----:B------:R-:W-:Y:S01]  /*e600*/  BPT.TRAP 0x1 ;  /* 0x000000040000795c */ /* 0x000fe20000300000 */
.L_x_858:
[----:B-1----:R-:W-:Y:S05]  /*e610*/  @P2 BRA `(.L_x_859) ;  /* 0x0000000000082947 */ /* 0x002fea0003800000 */
[----:B------:R-:W1:Y:S02]  /*e620*/  SYNCS.PHASECHK.TRANS64.TRYWAIT P0, [UR5+0x16850], R0 ;  /* 0x01685000ff0075a7 */ /* 0x000e640008000145 */
[----:B-1----:R-:W-:Y:S05]  /*e630*/  @!P0 BRA `(.L_x_860) ;  /* 0x0000005c00d88947 */ /* 0x002fea0003800000 */
.L_x_859:
[----:B------:R-:W-:Y:S01]  /*e640*/  UIADD3 UR45, UR45, 0x400, URZ ;  /* 0x000004002d2d7890 */ /* 0x000fe2000fffe03f */
[----:B------:R-:W-:Y:S01]  /*e650*/  WARPGROUP.ARRIVE ;  /* 0x00000000000079c5 */ /* 0x000fe20000000000 */
[----:B------:R-:W-:Y:S01]  /*e660*/  UMOV UR7, 0x40000040 ;  /* 0x4000004000077882 */ /* 0x000fe20000000000 */
[----:B01----:R-:W0:Y:S01]  /*e670*/  SHFL.BFLY PT, R0, R3, 0x2, 0x1f ;  /* 0x0c401f0003007f89 */ /* 0x003e2200000e0000 */
[----:B------:R-:W-:Y:S01]  /*e680*/  USHF.R.U32.HI UR45, URZ, 0x4, UR45 ;  /* 0x000000043f2d7899 */ /* 0x000fe2000801162d */
[----:B------:R-:W-:Y:S01]  /*e690*/  CS2R R26, SRZ ;  /* 0x00000000001a7805 */ /* 0x000fe2000001ff00 */
[----:B------:R-:W-:Y:S01]  /*e6a0*/  IMAD.U32 R10, RZ, RZ, UR22 ;  /* 0x00000016ff0a7e24 */ /* 0x000fe2000f8e00ff */
[----:B------:R-:W1:Y:S01]  /*e6b0*/  SHFL.BFLY PT, R5, R2, 0x2, 0x1f ;  /* 0x0c401f0002057f89 */ /* 0x000e6200000e0000 */
[----:B------:R-:W-:Y:S01]  /*e6c0*/  ULOP3.LUT UR4, UR45, 0x3fff, URZ, 0xc0, !UPT ;  /* 0x00003fff2d047892 */ /* 0x000fe2000f8ec03f */
[----:B------:R-:W-:Y:S01]  /*e6d0*/  IMAD.MOV.U32 R30, RZ, RZ, -0x800000 ;  /* 0xff800000ff1e7424 */ /* 0x000fe200078e00ff */
[----:B------:R-:W-:-:S02]  /*e6e0*/  UIADD3 UR46, UR46, 0x1, URZ ;  /* 0x000000012e2e7890 */ /* 0x000fc4000fffe03f */
[----:B------:R-:W-:Y:S02]  /*e6f0*/  ULEA UR4, UR37, UR4, 0xa ;  /* 0x0000000425047291 */ /* 0x000fe4000f8e503f */
[----:B------:R-:W-:-:S04]  /*e700*/  UIADD3 UR37, UR37, 0x1, URZ ;  /* 0x0000000125257890 */ /* 0x000fc8000fffe03f */
[----:B------:R-:W-:Y:S01]  /*e710*/  UISETP.NE.AND UP0, UPT, UR37, 0x2, UPT ;  /* 0x000000022500788c */ /* 0x000fe2000bf05270 */
[----:B------:R-:W-:Y:S02]  /*e720*/  UMOV UR6, UR4 ;  /* 0x0000000400067c82 */ /* 0x000fe40008000000 */
[----:B------:R-:W-:Y:S01]  /*e730*/  HGMMA.64x64x16.F32 R88, R148, gdesc[UR4].tnspB, R88, gsb0 ;  /* 0x40e0000494587df0 */ /* 0x000fe20008000858 */
[----:B------:R-:W-:Y:S01]  /*e740*/  UIADD3 UR6, UR4, 0x80, URZ ;  /* 0x0000008004067890 */ /* 0x000fe2000fffe03f */
[----:B------:R-:W-:Y:S01]  /*e750*/  UMOV UR7, 0x40000040 ;  /* 0x4000004000077882 */ /* 0x000fe20000000000 */
[----:B------:R-:W-:Y:S01]  /*e760*/  USEL UR37, UR37, URZ, UP0 ;  /* 0x0000003f25257287 */ /* 0x000fe20008000000 */
[----:B0-----:R-:W-:Y:S01]  /*e770*/  FADD.FTZ R0, R0, R3 ;  /* 0x0000000300007221 */ /* 0x001fe20000010000 */
[----:B------:R-:W-:Y:S02]  /*e780*/  IMAD.U32 R3, RZ, RZ, UR22 ;  /* 0x00000016ff037e24 */ /* 0x000fe4000f8e00ff */
[----:B-1----:R-:W-:-:S02]  /*e790*/  FADD.FTZ R7, R5, R2 ;  /* 0x0000000205077221 */ /* 0x002fc40000010000 */
[----:B------:R-:W0:Y:S04]  /*e7a0*/  SHFL.BFLY PT, R5, R0, 0x1, 0x1f ;  /* 0x0c201f0000057f89 */ /* 0x000e2800000e0000 */
[----:B------:R-:W1:Y:S01]  /*e7b0*/  SHFL.BFLY PT, R8, R7, 0x1, 0x1f ;  /* 0x0c201f0007087f89 */ /* 0x000e6200000e0000 */
[----:B0-----:R-:W-:Y:S01]  /*e7c0*/  FADD.FTZ R9, R0, R5 ;  /* 0x0000000500097221 */ /* 0x001fe20000010000 */
[----:B------:R-:W-:Y:S02]  /*e7d0*/  IMAD.MOV.U32 R0, RZ, RZ, -0x800000 ;  /* 0xff800000ff007424 */ /* 0x000fe400078e00ff */
[----:B-1----:R-:W-:Y:S02]  /*e7e0*/  FADD.FTZ R8, R7, R8 ;  /* 0x0000000807087221 */ /* 0x002fe40000010000 */
[----:B------:R-:W-:Y:S01]  /*e7f0*/  FSETP.NE.FTZ.AND P0, PT, R9, RZ, PT ;  /* 0x000000ff0900720b */ /* 0x000fe20003f15000 */
[----:B------:R-:W-:-:S02]  /*e800*/  IMAD.U32 R7, RZ, RZ, UR5 ;  /* 0x00000005ff077e24 */ /* 0x000fc4000f8e00ff */
[----:B------:R-:W-:Y:S02]  /*e810*/  FSETP.NE.FTZ.AND P2, PT, R8, RZ, PT ;  /* 0x000000ff0800720b */ /* 0x000fe40003f55000 */
[----:B------:R-:W-:-:S05]  /*e820*/  @!P1 VIADD R7, R7, 0x16860 ;  /* 0x0001686007079836 */ /* 0x000fca0000000000 */
[----:B------:R-:W-:-:S03]  /*e830*/  @!P1 PRMT R7, RZ, 0x654, R7 ;  /* 0x00000654ff079816 */ /* 0x000fc60000000007 */
[----:B------:R-:W0:Y:S01]  /*e840*/  @P0 MUFU.LG2 R2, R9 ;  /* 0x0000000900020308 */ /* 0x000e220000000c00 */
[----:B------:R-:W-:Y:S02]  /*e850*/  @P0 FMUL.FTZ R3, R3, 0.69314718246459960938 ;  /* 0x3f31721803030820 */ /* 0x000fe40000410000 */
[----:B------:R-:W-:-:S05]  /*e860*/  @P2 FMUL.FTZ R10, R10, 0.69314718246459960938 ;  /* 0x3f3172180a0a2820 */ /* 0x000fca0000410000 */
[----:B------:R-:W1:Y:S08]  /*e870*/  @P2 MUFU.LG2 R5, R8 ;  /* 0x0000000800052308 */ /* 0x000e700000000c00 */
[----:B------:R-:W2:Y:S01]  /*e880*/  @P0 MUFU.RCP R26, R9 ;  /* 0x00000009001a0308 */ /* 0x000ea20000001000 */
[----:B0-----:R-:W-:-:S04]  /*e890*/  @P0 FMUL.FTZ R2, R2, 0.69314718246459960938 ;  /* 0x3f31721802020820 */ /* 0x001fc80000410000 */
[----:B------:R-:W-:Y:S01]  /*e8a0*/  @P0 FFMA.FTZ R30, R3, R4, R2 ;  /* 0x00000004031e0223 */ /* 0x000fe20000010002 */
[----:B------:R-:W-:Y:S02]  /*e8b0*/  PLOP3.LUT P0, PT, PT, PT, PT, 0x8, 0x0 ;  /* 0x000000000000781c */ /* 0x000fe40003f0e170 */
[----:B------:R-:W0:Y:S01]  /*e8c0*/  @P2 MUFU.RCP R27, R8 ;  /* 0x00000008001b2308 */ /* 0x000e220000001000 */
[----:B------:R-:W-:Y:S02]  /*e8d0*/  WARPGROUP.DEPBAR.LE gsb0, 0x0 ;  /* 0x00008000000079c5 */ /* 0x000fe40000010000 */
[----:B------:R-:W-:Y:S01]  /*e8e0*/  WARPGROUP.ARRIVE ;  /* 0x00000000000079c5 */ /* 0x000fe20000000000 */
[----:B-1----:R-:W-:-:S04]  /*e8f0*/  @P2 FMUL.FTZ R5, R5, 0.69314718246459960938 ;  /* 0x3f31721805052820 */ /* 0x002fc80000410000 */
[----:B------:R-:W-:Y:S01]  /*e900*/  @P2 FFMA.FTZ R0, R10, R6, R5 ;  /* 0x000000060a002223 */ /* 0x000fe20000010005 */
[----:B------:R-:W-:Y:S01]  /*e910*/  HGMMA.64x64x16.F32 R88, R144, gdesc[UR4].tnspB, R88, gsb0 ;  /* 0x40e0000490587df0 */ /* 0x000fe20008000858 */
[----:B------:R-:W-:Y:S01]  /*e920*/  UIADD3 UR6, UR4, 0x100, URZ ;  /* 0x0000010004067890 */ /* 0x000fe2000fffe03f */
[----:B------:R-:W-:Y:S01]  /*e930*/  UMOV UR7, 0x40000040 ;  /* 0x4000004000077882 */ /* 0x000fe20000000000 */
[----:B------:R-:W-:Y:S02]  /*e940*/  WARPGROUP.DEPBAR.LE gsb0, 0x0 ;  /* 0x00008000000079c5 */ /* 0x000fe40000010000 */
[----:B------:R-:W-:-:S06]  /*e950*/  WARPGROUP.ARRIVE ;  /* 0x00000000000079c5 */ /* 0x000fcc0000000000 */
        /* <DEDUP_REMOVED lines=18> */
[----:B------:R-:W-:Y:S01]  /*ea80*/  UIADD3 UR4, UR4, 0x380, URZ ;  /* 0x0000038004047890 */ /* 0x000fe2000fffe03f */
[----:B------:R-:W-:Y:S02]  /*ea90*/  WARPGROUP.DEPBAR.LE gsb0, 0x0 ;  /* 0x00008000000079c5 */ /* 0x000fe40000010000 */
[----:B------:R-:W-:-:S06]  /*eaa0*/  WARPGROUP.ARRIVE ;  /* 0x00000000000079c5 */ /* 0x000fcc0000000000 */
[----:B------:R-:W-:Y:S01]  /*eab0*/  HGMMA.64x64x16.F32 R88, R124, gdesc[UR4].tnspB, R88, gsb0 ;  /* 0x40e000047c587df0 */ /* 0x000fe20008000858 */
[----:B------:R-:W-:Y:S01]  /*eac0*/  UMOV UR6, UR4 ;  /* 0x0000000400067c82 */ /* 0x000fe20008000000 */
[----:B------:R-:W-:Y:S01]  /*ead0*/  UMOV UR7, 0x40000040 ;  /* 0x4000004000077882 */ /* 0x000fe20000000000 */
[----:B------:R-:W-:-:S04]  /*eae0*/  USEL UR4, URZ, 0x1, UP0 ;  /* 0x000000013f047887 */ /* 0x000fc80008000000 */
[----:B------:R-:W-:Y:S01]  /*eaf0*/  ULOP3.LUT UR36, UR36, UR4, URZ, 0x3c, !UPT ;  /* 0x0000000424247292 */ /* 0x000fe2000f8e3c3f */
[----:B------:R-:W-:Y:S02]  /*eb00*/  WARPGROUP.DEPBAR.LE gsb0, 0x0 ;  /* 0x00008000000079c5 */ /* 0x000fe40000010000 */
[----:B------:R-:W-:-:S06]  /*eb10*/  WARPGROUP.ARRIVE ;  /* 0x00000000000079c5 */ /* 0x000fcc0000000000 */
[----:B------:R-:W-:Y:S03]  /*eb20*/  HGMMA.64x64x16.F32 R88, R120, gdesc[UR4].tnspB, R88, gsb0 ;  /* 0x40e0000478587df0 */ /* 0x000fe60008000858 */
[----:B------:R-:W-:Y:S02]  /*eb30*/  WARPGROUP.DEPBAR.LE gsb0, 0x0 ;  /* 0x00008000000079c5 */ /* 0x000fe40000010000 */
[----:B------:R1:W-:Y:S01]  /*eb40*/  @!P1 SYNCS.ARRIVE.TRANS64.RED.A1T0 RZ, [R7+URZ], RZ ;  /* 0x000000ff07ff99a7 */ /* 0x0003e2000810043f */
[-C--:B--2---:R-:W-:Y:S01]  /*eb50*/  FMUL.FTZ R34, R88, R26.reuse ;  /* 0x0000001a58227220 */ /* 0x084fe20000410000 */
        /* <DEDUP_REMOVED lines=30> */
[----:B-1----:R-:W-:-:S07]  /*ed40*/  FMUL.FTZ R27, R119, R27 ;  /* 0x0000001b771b7220 */ /* 0x002fce0000410000 */
.L_x_790:
[----:B------:R-:W0:Y:S01]  /*ed50*/  S2R R2, SR_CgaCtaId ;  /* 0x0000000000027919 */ /* 0x000e220000008800 */
[----:B------:R-:W-:Y:S01]  /*ed60*/  MOV R31, 0x400 ;  /* 0x00000400001f7802 */ /* 0x000fe20000000f00 */
[----:B------:R-:W-:Y:S01]  /*ed70*/  BSSY B0, `(.L_x_861) ;  /* 0x0000144000007945 */ /* 0x000fe20003800000 */
[----:B------:R-:W-:Y:S02]  /*ed80*/  BAR.SYNC.DEFER_BLOCKING 0x5, 0x200 ;  /* 0x0148000000007b1d */ /* 0x000fe40000010000 */
[----:B0-----:R-:W-:-:S05]  /*ed90*/  LEA R31, R2, R31, 0x18 ;  /* 0x0000001f021f7211 */ /* 0x001fca00078ec0ff */
[----:B------:R-:W0:Y:S02]  /*eda0*/  LDS R2, [R31+0x168d0] ;  /* 0x0168d0001f027984 */ /* 0x000e240000000800 */
[----:B0-----:R-:W-:Y:S01]  /*edb0*/  R2UR UR4, R2 ;  /* 0x00000000020472ca */ /* 0x001fe200000e0000 */
[----:B------:R-:W-:Y:S06]  /*edc0*/  BAR.ARV 0x4, 0x200 ;  /* 0x0108000000007b1d */ /* 0x000fec0000002000 */
[----:B------:R-:W-:Y:S08]  /*edd0*/  @P0 BRA `(.L_x_862) ;  /* 0x0000000c00180947 */ /* 0x000ff00003800000 */
[----:B------:R-:W0:Y:S01]  /*ede0*/  S2R R4, SR_SWINHI ;  /* 0x0000000000047919 */ /* 0x000e220000002f00 */
[----:B------:R-:W1:Y:S01]  /*edf0*/  LDC R32, c[0x0][0xbe8] ;  /* 0x0002fa00ff207b82 */ /* 0x000e620000000800 */
[----:B------:R-:W-:Y:S01]  /*ee00*/  IMAD R5, R152, 0x40, R19 ;  /* 0x0000004098057824 */ /* 0x000fe200078e0213 */
[----:B------:R-:W-:Y:S01]  /*ee10*/  USHF.R.S32.HI UR12, URZ, 0x1f, UR42 ;  /* 0x0000001f3f0c7899 */ /* 0x000fe2000801142a */
[----:B------:R-:W-:Y:S01]  /*ee20*/  VIADD R45, R17, UR39 ;  /* 0x00000027112d7c36 */ /* 0x000fe20008000000 */
[----:B------:R-:W-:Y:S01]  /*ee30*/  ULDC.64 UR8, c[0x0][0xb90] ;  /* 0x0002e40000087ab9 */ /* 0x000fe20000000a00 */
[----:B------:R-:W-:Y:S01]  /*ee40*/  USHF.R.S32.HI UR13, URZ, 0x1f, UR40 ;  /* 0x0000001f3f0d7899 */ /* 0x000fe20008011428 */
[----:B------:R-:W-:Y:S01]  /*ee50*/  F2FP.F16.F32.PACK_AB R12, R12, R41 ;  /* 0x000000290c0c723e */ /* 0x000fe200000000ff */
[----:B------:R-:W-:Y:S01]  /*ee60*/  UIMAD UR5, UR12, UR8, URZ ;  /* 0x000000080c0572a4 */ /* 0x000fe2000f8e023f */
[----:B------:R-:W-:Y:S01]  /*ee70*/  F2FP.F16.F32.PACK_AB R13, R13, R106 ;  /* 0x0000006a0d0d723e */ /* 0x000fe200000000ff */
[----:B------:R-:W-:Y:S01]  /*ee80*/  UIMAD.WIDE.U32 UR6, UR42, UR8, URZ ;  /* 0x000000082a0672a5 */ /* 0x000fe2000f8e003f */
[----:B------:R-:W-:Y:S01]  /*ee90*/  F2FP.F16.F32.PACK_AB R14, R14, R35 ;  /* 0x000000230e0e723e */ /* 0x000fe200000000ff */
[----:B------:R-:W-:Y:S01]  /*eea0*/  UIMAD UR5, UR42, UR9, UR5 ;  /* 0x000000092a0572a4 */ /* 0x000fe2000f8e0205 */
[----:B------:R-:W-:Y:S01]  /*eeb0*/  F2FP.F16.F32.PACK_AB R15, R15, R110 ;  /* 0x0000006e0f0f723e */ /* 0x000fe200000000ff */
[----:B------:R-:W-:Y:S01]  /*eec0*/  ULDC.64 UR10, c[0x0][0xb98] ;  /* 0x0002e600000a7ab9 */ /* 0x000fe20000000a00 */
[----:B------:R-:W-:Y:S01]  /*eed0*/  F2FP.F16.F32.PACK_AB R24, R24, R29 ;  /* 0x0000001d1818723e */ /* 0x000fe200000000ff */
[----:B------:R-:W-:Y:S01]  /*eee0*/  UIMAD UR8, UR13, UR10, URZ ;  /* 0x0000000a0d0872a4 */ /* 0x000fe2000f8e023f */
[----:B------:R-:W-:Y:S01]  /*eef0*/  F2FP.F16.F32.PACK_AB R25, R25, R114 ;  /* 0x000000721919723e */ /* 0x000fe200000000ff */
[----:B------:R-:W-:Y:S01]  /*ef00*/  UIADD3 UR7, UR7, UR5, URZ ;  /* 0x0000000507077290 */ /* 0x000fe2000fffe03f */
[----:B------:R-:W-:Y:S01]  /*ef10*/  F2FP.F16.F32.PACK_AB R26, R26, R21 ;  /* 0x000000151a1a723e */ /* 0x000fe200000000ff */
[----:B------:R-:W-:Y:S01]  /*ef20*/  UIMAD UR8, UR40, UR11, UR8 ;  /* 0x0000000b280872a4 */ /* 0x000fe2000f8e0208 */
[----:B------:R-:W-:Y:S01]  /*ef30*/  F2FP.F16.F32.PACK_AB R27, R27, R118 ;  /* 0x000000761b1b723e */ /* 0x000fe200000000ff */
[----:B------:R-:W-:Y:S01]  /*ef40*/  UIMAD.WIDE.U32 UR6, UR40, UR10, UR6 ;  /* 0x0000000a280672a5 */ /* 0x000fe2000f8e0006 */
[----:B------:R-:W-:Y:S01]  /*ef50*/  ULDC UR5, c[0x0][0xa88] ;  /* 0x0002a20000057ab9 */ /* 0x000fe20000000800 */
[----:B------:R-:W-:Y:S01]  /*ef60*/  BAR.SYNC.DEFER_BLOCKING 0x1, 0x180 ;  /* 0x0046000000007b1d */ /* 0x000fe20000010000 */
[----:B-1----:R-:W-:-:S05]  /*ef70*/  ISETP.NE.AND P1, PT, R32, 0x1, PT ;  /* 0x000000012000780c */ /* 0x002fca0003f25270 */
[----:B------:R-:W-:Y:S01]  /*ef80*/  ULDC.64 UR10, c[0x0][0xaf0] ;  /* 0x0002bc00000a7ab9 */ /* 0x000fe20000000a00 */
[----:B------:R-:W-:Y:S02]  /*ef90*/  MOV R2, R31 ;  /* 0x0000001f00027202 */ /* 0x000fe40000000f00 */
[----:B0-----:R-:W-:-:S03]  /*efa0*/  MOV R3, R4 ;  /* 0x0000000400037202 */ /* 0x001fc60000000f00 */
[--C-:B------:R-:W-:Y:S02]  /*efb0*/  IMAD.WIDE R10, R156, 0x2, R2.reuse ;  /* 0x000000029c0a7825 */ /* 0x100fe400078e0202 */
[----:B------:R-:W0:Y:S02]  /*efc0*/  @P1 LDC R20, c[0x0][0xbec] ;  /* 0x0002fb00ff141b82 */ /* 0x000e240000000800 */
[----:B------:R-:W-:Y:S01]  /*efd0*/  IMAD.WIDE R2, R5, 0x2, R2 ;  /* 0x0000000205027825 */ /* 0x000fe200078e0202 */
[C---:B------:R-:W-:Y:S02]  /*efe0*/  LOP3.LUT R4, R10.reuse, 0x380, RZ, 0xc0, !PT ;  /* 0x000003800a047812 */ /* 0x040fe400078ec0ff */
[----:B------:R-:W-:Y:S02]  /*eff0*/  IADD3 R39, P0, R10, 0x60, RZ ;  /* 0x000000600a277810 */ /* 0x000fe40007f1e0ff */
[----:B------:R-:W-:Y:S01]  /*f000*/  SHF.R.U64 R5, R4, 0x3, RZ ;  /* 0x0000000304057819 */ /* 0x000fe200000012ff */
[----:B------:R-:W1:Y:S01]  /*f010*/  @P1 LDC R43, c[0x0][0xbf0] ;  /* 0x0002fc00ff2b1b82 */ /* 0x000e620000000800 */
[----:B------:R-:W-:Y:S01]  /*f020*/  LOP3.LUT R4, R39, 0x380, RZ, 0xc0, !PT ;  /* 0x0000038027047812 */ /* 0x000fe200078ec0ff */
[----:B------:R-:W-:Y:S01]  /*f030*/  IMAD.X R9, RZ, RZ, R11, P0 ;  /* 0x000000ffff097224 */ /* 0x000fe200000e060b */
[----:B------:R-:W-:-:S02]  /*f040*/  IADD3 R37, P2, R10, 0x40, RZ ;  /* 0x000000400a257810 */ /* 0x000fc40007f5e0ff */
[----:B------:R-:W-:Y:S02]  /*f050*/  SHF.R.U64 R4, R4, 0x3, RZ ;  /* 0x0000000304047819 */ /* 0x000fe400000012ff */
[----:B------:R-:W-:Y:S01]  /*f060*/  IADD3 R33, P3, R10, 0x20, RZ ;  /* 0x000000200a217810 */ /* 0x000fe20007f7e0ff */
[--C-:B------:R-:W-:Y:S01]  /*f070*/  IMAD.X R7, RZ, RZ, R11.reuse, P2 ;  /* 0x000000ffff077224 */ /* 0x100fe200010e060b */
[----:B------:R-:W-:Y:S02]  /*f080*/  LOP3.LUT R6, R37, 0x380, RZ, 0xc0, !PT ;  /* 0x0000038025067812 */ /* 0x000fe400078ec0ff */
[----:B------:R-:W-:Y:S02]  /*f090*/  LOP3.LUT R8, R4, R39, RZ, 0x3c, !PT ;  /* 0x0000002704087212 */ /* 0x000fe400078e3cff */
[----:B------:R-:W-:Y:S01]  /*f0a0*/  LOP3.LUT R10, R5, R10, RZ, 0x3c, !PT ;  /* 0x0000000a050a7212 */ /* 0x000fe200078e3cff */
[----:B------:R-:W-:Y:S01]  /*f0b0*/  IMAD.X R5, RZ, RZ, R11, P3 ;  /* 0x000000ffff057224 */ /* 0x000fe200018e060b */
[----:B------:R-:W-:Y:S01]  /*f0c0*/  LOP3.LUT R4, R33, 0x380, RZ, 0xc0, !PT ;  /* 0x0000038021047812 */ /* 0x000fe200078ec0ff */
[----:B0-----:R-:W-:Y:S01]  /*f0d0*/  @P1 IMAD.HI.U32 R20, R45, R20, RZ ;  /* 0x000000142d141227 */ /* 0x001fe200078e00ff */
[----:B------:R-:W-:-:S02]  /*f0e0*/  SHF.R.U64 R6, R6, 0x3, RZ ;  /* 0x0000000306067819 */ /* 0x000fc400000012ff */
[----:B------:R-:W-:Y:S02]  /*f0f0*/  IADD3 R39, P3, R2, 0x1800, RZ ;  /* 0x0000180002277810 */ /* 0x000fe40007f7e0ff */
[----:B------:R-:W-:Y:S02]  /*f100*/  SHF.R.U64 R4, R4, 0x3, RZ ;  /* 0x0000000304047819 */ /* 0x000fe400000012ff */
[----:B------:R-:W-:Y:S01]  /*f110*/  LOP3.LUT R6, R6, R37, RZ, 0x3c, !PT ;  /* 0x0000002506067212 */ /* 0x000fe200078e3cff */
[----:B------:R-:W-:Y:S01]  /*f120*/  IMAD.X R29, RZ, RZ, R3, P3 ;  /* 0x000000ffff1d7224 */ /* 0x000fe200018e0603 */
[----:B------:R-:W-:Y:S02]  /*f130*/  LOP3.LUT R28, R39, 0x380, RZ, 0xc0, !PT ;  /* 0x00000380271c7812 */ /* 0x000fe400078ec0ff */
[----:B------:R-:W-:Y:S02]  /*f140*/  IADD3 R37, P2, R2, 0x3000, RZ ;  /* 0x0000300002257810 */ /* 0x000fe40007f5e0ff */
[----:B------:R-:W-:Y:S01]  /*f150*/  LOP3.LUT R4, R4, R33, RZ, 0x3c, !PT ;  /* 0x0000002104047212 */ /* 0x000fe200078e3cff */
[----:B------:R-:W-:Y:S01]  /*f160*/  IMAD.MOV.U32 R33, RZ, RZ, R45 ;  /* 0x000000ffff217224 */ /* 0x000fe200078e002d */
[----:B------:R-:W-:Y:S01]  /*f170*/  SHF.R.U64 R28, R28, 0x3, RZ ;  /* 0x000000031c1c7819 */ /* 0x000fe200000012ff */
[----:B------:R-:W-:Y:S01]  /*f180*/  IMAD.X R21, RZ, RZ, R3, P2 ;  /* 0x000000ffff157224 */ /* 0x000fe200010e0603 */
[----:B------:R-:W-:-:S02]  /*f190*/  LOP3.LUT R36, R37, 0x380, RZ, 0xc0, !PT ;  /* 0x0000038025247812 */ /* 0x000fc400078ec0ff */
[----:B-1----:R-:W-:Y:S02]  /*f1a0*/  @P1 SHF.R.U32.HI R33, RZ, R43, R20 ;  /* 0x0000002bff211219 */ /* 0x002fe40000011614 */
[----:B------:R-:W-:Y:S02]  /*f1b0*/  LOP3.LUT R28, R28, R39, RZ, 0x3c, !PT ;  /* 0x000000271c1c7212 */ /* 0x000fe400078e3cff */
[----:B------:R-:W-:Y:S01]  /*f1c0*/  SHF.R.U64 R20, R36, 0x3, RZ ;  /* 0x0000000324147819 */ /* 0x000fe200000012ff */
[----:B------:R-:W-:Y:S01]  /*f1d0*/  IMAD.MOV R39, RZ, RZ, -R33 ;  /* 0x000000ffff277224 */ /* 0x000fe200078e0a21 */
[----:B------:R-:W-:Y:S01]  /*f1e0*/  MOV R44, R10 ;  /* 0x0000000a002c7202 */ /* 0x000fe20000000f00 */
[----:B------:R-:W-:Y:S01]  /*f1f0*/  IMAD.U32 R36, RZ, RZ, UR8 ;  /* 0x00000008ff247e24 */ /* 0x000fe2000f8e00ff */
[----:B------:R-:W-:Y:S01]  /*f200*/  LOP3.LUT R20, R20, R37, RZ, 0x3c, !PT ;  /* 0x0000002514147212 */ /* 0x000fe200078e3cff */
[----:B------:R-:W-:Y:S01]  /*f210*/  IMAD R37, R32, R39, R45 ;  /* 0x0000002720257224 */ /* 0x000fe200078e022d */
[----:B------:R-:W-:Y:S01]  /*f220*/  SHF.R.S32.HI R11, RZ, 0x1f, R33 ;  /* 0x0000001fff0b7819 */ /* 0x000fe20000011421 */
[----:B------:R-:W-:Y:S01]  /*f230*/  ULDC.64 UR8, c[0x0][0xae8] ;  /* 0x0002ba0000087ab9 */ /* 0x000fe20000000a00 */
[----:B------:R-:W-:-:S02]  /*f240*/  IADD3 R10, P0, R33, UR6, RZ ;  /* 0x00000006210a7c10 */ /* 0x000fc4000ff1e0ff */
[----:B------:R-:W-:Y:S02]  /*f250*/  SHF.R.S32.HI R33, RZ, 0x1f, R37 ;  /* 0x0000001fff217819 */ /* 0x000fe40000011425 */
[----:B------:R-:W-:Y:S01]  /*f260*/  IADD3.X R11, R11, UR7, R36, P0, !PT ;  /* 0x000000070b0b7c10 */ /* 0x000fe200087fe424 */
[----:B------:R-:W-:Y:S01]  /*f270*/  ULDC.64 UR6, c[0x0][0xb88] ;  /* 0x0002e20000067ab9 */ /* 0x000fe20000000a00 */
[----:B------:R-:W-:Y:S01]  /*f280*/  MOV R40, R8 ;  /* 0x0000000800287202 */ /* 0x000fe20000000f00 */
[----:B------:R-:W-:Y:S01]  /*f290*/  IMAD R8, R33, UR6, RZ ;  /* 0x0000000621087c24 */ /* 0x000fe2000f8e02ff */
[----:B------:R-:W-:Y:S01]  /*f2a0*/  MOV R42, R6 ;  /* 0x00000006002a7202 */ /* 0x000fe20000000f00 */
[----:B------:R-:W-:Y:S01]  /*f2b0*/  IMAD.WIDE.U32 R6, R37, UR6, R10 ;  /* 0x0000000625067c25 */ /* 0x000fe2000f8e000a */
[----:B------:R-:W-:Y:S02]  /*f2c0*/  LOP3.LUT P0, RZ, R153, 0x3, RZ, 0xc0, !PT ;  /* 0x0000000399ff7812 */ /* 0x000fe4000780c0ff */
[----:B------:R-:W-:Y:S01]  /*f2d0*/  MOV R43, R4 ;  /* 0x00000004002b7202 */ /* 0x000fe20000000f00 */
[----:B------:R-:W-:Y:S01]  /*f2e0*/  IMAD R37, R37, UR7, R8 ;  /* 0x0000000725257c24 */ /* 0x000fe2000f8e0208 */
[----:B------:R-:W-:Y:S01]  /*f2f0*/  ULDC.64 UR6, c[0x0][0xb50] ;  /* 0x0002d40000067ab9 */ /* 0x000fe20000000a00 */
[----:B------:R-:W-:Y:S01]  /*f300*/  VIADD R10, R155, UR39 ;  /* 0x000000279b0a7c36 */ /* 0x000fe20008000000 */
[----:B------:R-:W-:Y:S01]  /*f310*/  LEA R45, P5, R6, UR6, 0x2 ;  /* 0x00000006062d7c11 */ /* 0x000fe2000f8a10ff */
[----:B------:R-:W-:Y:S01]  /*f320*/  IMAD R33, R32, UR5, RZ ;  /* 0x0000000520217c24 */ /* 0x000fe2000f8e02ff */
[----:B------:R-:W-:Y:S01]  /*f330*/  F2FP.F16.F32.PACK_AB R4, R89, R34 ;  /* 0x000000225904723e */ /* 0x000fe200000000ff */
[----:B------:R-:W-:Y:S01]  /*f340*/  IMAD.IADD R7, R7, 0x1, R37 ;  /* 0x0000000107077824 */ /* 0x000fe200078e0225 */
[----:B------:R-:W-:Y:S01]  /*f350*/  F2FP.F16.F32.PACK_AB R5, R91, R90 ;  /* 0x0000005a5b05723e */ /* 0x000fe200000000ff */
[C---:B------:R-:W-:Y:S01]  /*f360*/  VIADD R8, R10.reuse, 0x8 ;  /* 0x000000080a087836 */ /* 0x040fe20000000000 */
[----:B------:R-:W-:Y:S01]  /*f370*/  ISETP.GE.OR P4, PT, R10, R33, P0 ;  /* 0x000000210a00720c */ /* 0x000fe20000786670 */
[----:B------:R-:W-:Y:S01]  /*f380*/  SHFL.IDX PT, R36, R45, RZ, 0x1c1f ;  /* 0x001c1fff2d247589 */ /* 0x000fe200000e0000 */
[----:B------:R-:W-:-:S02]  /*f390*/  LEA.HI.X R46, R6, UR7, R7, 0x2, P5 ;  /* 0x00000007062e7c11 */ /* 0x000fc4000a8f1407 */
[----:B------:R-:W-:Y:S01]  /*f3a0*/  ISETP.GE.OR P0, PT, R8, R33, P0 ;  /* 0x000000210800720c */ /* 0x000fe20000706670 */
[----:B------:R-:W-:Y:S01]  /*f3b0*/  SHFL.IDX PT, R38, R45, 0x1, 0x1c1f ;  /* 0x003c1f002d267f89 */ /* 0x000fe200000e0000 */
[----:B------:R-:W-:Y:S02]  /*f3c0*/  F2FP.F16.F32.PACK_AB R6, R93, R92 ;  /* 0x0000005c5d06723e */ /* 0x000fe400000000ff */
[----:B------:R-:W-:Y:S01]  /*f3d0*/  F2FP.F16.F32.PACK_AB R7, R95, R94 ;  /* 0x0000005e5f07723e */ /* 0x000fe200000000ff */
[----:B------:R-:W0:Y:S01]  /*f3e0*/  SHFL.IDX PT, R37, R46, RZ, 0x1c1f ;  /* 0x001c1fff2e257589 */ /* 0x000e2200000e0000 */
[----:B------:R-:W-:Y:S02]  /*f3f0*/  F2FP.F16.F32.PACK_AB R8, R97, R96 ;  /* 0x000000606108723e */ /* 0x000fe400000000ff */
[----:B------:R-:W-:Y:S01]  /*f400*/  F2FP.F16.F32.PACK_AB R9, R99, R98 ;  /* 0x000000626309723e */ /* 0x000fe200000000ff */
[----:B------:R-:W-:Y:S01]  /*f410*/  STSM.16.M88.4 [R44], R4 ;  /* 0x000000042c007844 */ /* 0x000fe20000000200 */
[----:B------:R-:W-:-:S02]  /*f420*/  F2FP.F16.F32.PACK_AB R10, R101, R100 ;  /* 0x00000064650a723e */ /* 0x000fc400000000ff */
[----:B------:R-:W-:Y:S01]  /*f430*/  F2FP.F16.F32.PACK_AB R11, R103, R102 ;  /* 0x00000066670b723e */ /* 0x000fe200000000ff */
[----:B------:R-:W1:Y:S01]  /*f440*/  SHFL.IDX PT, R39, R46, 0x1, 0x1c1f ;  /* 0x003c1f002e277f89 */ /* 0x000e6200000e0000 */
[----:B------:R-:W-:-:S03]  /*f450*/  LOP3.LUT R35, R2, 0x380, RZ, 0xc0, !PT ;  /* 0x0000038002237812 */ /* 0x000fc600078ec0ff */
[----:B------:R2:W-:Y:S01]  /*f460*/  STSM.16.M88.4 [R43], R8 ;  /* 0x000000082b007844 */ /* 0x0005e20000000200 */
[----:B------:R-:W-:-:S03]  /*f470*/  SHF.R.U64 R35, R35, 0x3, RZ ;  /* 0x0000000323237819 */ /* 0x000fc600000012ff */
[----:B------:R-:W-:Y:S01]  /*f480*/  STSM.16.M88.4 [R42], R12 ;  /* 0x0000000c2a007844 */ /* 0x000fe20000000200 */
[----:B------:R-:W-:Y:S01]  /*f490*/  LOP3.LUT R34, R35, R2, RZ, 0x3c, !PT ;  /* 0x0000000223227212 */ /* 0x000fe200078e3cff */
[----:B------:R-:W-:Y:S02]  /*f4a0*/  IMAD.MOV.U32 R35, RZ, RZ, R3 ;  /* 0x000000ffff237224 */ /* 0x000fe400078e0003 */
[----:B------:R-:W-:Y:S01]  /*f4b0*/  STSM.16.M88.4 [R40], R24 ;  /* 0x0000001828007844 */ /* 0x000fe20000000200 */
[----:B------:R-:W-:Y:S06]  /*f4c0*/  BAR.SYNC.DEFER_BLOCKING 0x1, 0x180 ;  /* 0x0046000000007b1d */ /* 0x000fec0000010000 */
[----:B0-----:R0:W-:Y:S04]  /*f4d0*/  @!P4 ST.E desc[UR48][R36.64], R30 ;  /* 0x0000001e2400c985 */ /* 0x0011e8000c101930 */
[----:B-1----:R1:W-:Y:S04]  /*f4e0*/  @!P0 ST.E desc[UR48][R38.64], R0 ;  /* 0x0000000026008985 */ /* 0x0023e8000c101930 */
[----:B------:R-:W3:Y:S04]  /*f4f0*/  LD.E.128 R4, desc[UR48][R34.64] ;  /* 0x0000003022047980 */ /* 0x000ee8000c101d00 */
[----:B--2---:R-:W2:Y:S01]  /*f500*/  LD.E.128 R8, desc[UR48][R28.64] ;  /* 0x000000301c087980 */ /* 0x004ea2000c101d00 */
[----:B0-----:R-:W0:Y:S03]  /*f510*/  @P1 LDC R37, c[0x0][0xbf0] ;  /* 0x0002fc00ff251b82 */ /* 0x001e260000000800 */
[----:B------:R4:W2:Y:S01]  /*f520*/  LD.E.128 R12, desc[UR48][R20.64] ;  /* 0x00000030140c7980 */ /* 0x0008a2000c101d00 */
[----:B------:R-:W-:Y:S01]  /*f530*/  IADD3 R27, P0, R2, 0x4800, RZ ;  /* 0x00004800021b7810 */ /* 0x000fe20007f1e0ff */
[----:B-1----:R-:W-:Y:S01]  /*f540*/  IMAD R0, R18, 0x30, R152 ;  /* 0x0000003012007824 */ /* 0x002fe200078e0298 */
[----:B------:R-:W-:-:S02]  /*f550*/  UIMAD UR5, UR12, UR8, URZ ;  /* 0x000000080c0572a4 */ /* 0x000fc4000f8e023f */
[----:B------:R-:W-:Y:S01]  /*f560*/  UIMAD.WIDE.U32 UR6, UR42, UR8, URZ ;  /* 0x000000082a0672a5 */ /* 0x000fe2000f8e003f */
[----:B------:R-:W-:Y:S01]  /*f570*/  IMAD.X R25, RZ, RZ, R3, P0 ;  /* 0x000000ffff197224 */ /* 0x000fe200000e0603 */
[----:B------:R-:W-:Y:S01]  /*f580*/  LOP3.LUT R2, R27, 0x380, RZ, 0xc0, !PT ;  /* 0x000003801b027812 */ /* 0x000fe200078ec0ff */
[----:B------:R-:W1:Y:S01]  /*f590*/  @P1 LDC R3, c[0x0][0xbec] ;  /* 0x0002fb00ff031b82 */ /* 0x000e620000000800 */
[----:B----4-:R-:W-:Y:S01]  /*f5a0*/  VIADD R20, R0, UR39 ;  /* 0x0000002700147c36 */ /* 0x010fe20008000000 */
[----:B------:R-:W-:Y:S01]  /*f5b0*/  UIMAD UR5, UR42, UR9, UR5 ;  /* 0x000000092a0572a4 */ /* 0x000fe2000f8e0205 */
[----:B------:R-:W-:Y:S01]  /*f5c0*/  SHF.R.U64 R2, R2, 0x3, RZ ;  /* 0x0000000302027819 */ /* 0x000fe200000012ff */
[----:B------:R-:W-:Y:S02]  /*f5d0*/  UIMAD UR8, UR13, UR10, URZ ;  /* 0x0000000a0d0872a4 */ /* 0x000fe4000f8e023f */
[----:B------:R-:W-:Y:S01]  /*f5e0*/  UIADD3 UR7, UR7, UR5, URZ ;  /* 0x0000000507077290 */ /* 0x000fe2000fffe03f */
[----:B------:R-:W-:Y:S01]  /*f5f0*/  IMAD.MOV.U32 R21, RZ, RZ, R20 ;  /* 0x000000ffff157224 */ /* 0x000fe200078e0014 */
[----:B------:R-:W-:Y:S01]  /*f600*/  UIMAD UR5, UR40, UR11, UR8 ;  /* 0x0000000b280572a4 */ /* 0x000fe2000f8e0208 */
[----:B------:R-:W-:Y:S01]  /*f610*/  LOP3.LUT R24, R2, R27, RZ, 0x3c, !PT ;  /* 0x0000001b02187212 */ /* 0x000fe200078e3cff */
[----:B------:R-:W-:-:S03]  /*f620*/  UIMAD.WIDE.U32 UR40, UR40, UR10, UR6 ;  /* 0x0000000a282872a5 */ /* 0x000fc6000f8e0006 */
[----:B------:R-:W-:Y:S01]  /*f630*/  ULDC.64 UR6, c[0x0][0xae0] ;  /* 0x0002b80000067ab9 */ /* 0x000fe20000000a00 */
[----:B-1----:R-:W-:Y:S01]  /*f640*/  @P1 IMAD.HI.U32 R0, R20, R3, RZ ;  /* 0x0000000314001227 */ /* 0x002fe200078e00ff */
[----:B------:R-:W5:Y:S01]  /*f650*/  LD.E.128 R24, desc[UR48][R24.64] ;  /* 0x0000003018187980 */ /* 0x000f62000c101d00 */
[----:B------:R-:W-:Y:S02]  /*f660*/  UIADD3 UR5, UR41, UR5, URZ ;  /* 0x0000000529057290 */ /* 0x000fe4000fffe03f */
[----:B------:R-:W-:Y:S01]  /*f670*/  IMAD.U32 R3, RZ, RZ, UR41 ;  /* 0x00000029ff037e24 */ /* 0x000fe2000f8e00ff */
[----:B0-----:R-:W-:Y:S01]  /*f680*/  @P1 SHF.R.U32.HI R21, RZ, R37, R0 ;  /* 0x00000025ff151219 */ /* 0x001fe20000011600 */
[----:B------:R-:W-:Y:S01]  /*f690*/  IMAD.U32 R2, RZ, RZ, UR40 ;  /* 0x00000028ff027e24 */ /* 0x000fe2000f8e00ff */
[----:B------:R-:W-:Y:S01]  /*f6a0*/  @!PT LDS RZ, [RZ] ;  /* 0x00000000fffff984 */ /* 0x000fe20000000800 */
[----:B------:R-:W-:Y:S01]  /*f6b0*/  @!PT LDS RZ, [RZ] ;  /* 0x00000000fffff984 */ /* 0x000fe20000000800 */
[----:B------:R-:W-:Y:S01]  /*f6c0*/  @!PT LDS RZ, [RZ] ;  /* 0x00000000fffff984 */ /* 0x000fe20000000800 */
[----:B------:R-:W-:Y:S01]  /*f6d0*/  @!PT LDS RZ, [RZ] ;  /* 0x00000000fffff984 */ /* 0x000fe20000000800 */
[----:B------:R0:W-:Y:S06]  /*f6e0*/  MEMBAR.ALL.CTA ;  /* 0x0000000000007992 */ /* 0x0001ec0000008000 */
[----:B0-----:R-:W0:Y:S01]  /*f6f0*/  FENCE.VIEW.ASYNC.S ;  /* 0x00000000000073c6 */ /* 0x001e220000000000 */
[----:B------:R-:W-:Y:S01]  /*f700*/  IMAD.U32 R3, RZ, RZ, UR5 ;  /* 0x00000005ff037e24 */ /* 0x000fe2000f8e00ff */
[--C-:B------:R-:W-:Y:S01]  /*f710*/  SHF.R.S32.HI R0, RZ, 0x1f, R21.reuse ;  /* 0x0000001fff007819 */ /* 0x100fe20000011415 */
[----:B------:R-:W-:Y:S01]  /*f720*/  IMAD.MOV R29, RZ, RZ, -R21 ;  /* 0x000000ffff1d7224 */ /* 0x000fe200078e0a15 */
[----:B------:R-:W-:Y:S01]  /*f730*/  ULDC UR5, c[0x0][0xac8] ;  /* 0x0002b20000057ab9 */ /* 0x000fe20000000800 */
[----:B------:R-:W-:-:S04]  /*f740*/  IMAD.WIDE.U32 R2, R21, UR6, R2 ;  /* 0x0000000615027c25 */ /* 0x000fc8000f8e0002 */
[----:B------:R-:W-:Y:S02]  /*f750*/  IMAD R0, R0, UR6, RZ ;  /* 0x0000000600007c24 */ /* 0x000fe4000f8e02ff */
[----:B------:R-:W-:Y:S02]  /*f760*/  IMAD R29, R32, R29, R20 ;  /* 0x0000001d201d7224 */ /* 0x000fe400078e0214 */
[----:B------:R-:W-:Y:S01]  /*f770*/  IMAD R35, R21, UR7, R0 ;  /* 0x0000000715237c24 */ /* 0x000fe2000f8e0200 */
[----:B------:R-:W-:Y:S01]  /*f780*/  ULDC.64 UR6, c[0x0][0xad8] ;  /* 0x0002b60000067ab9 */ /* 0x000fe20000000a00 */
[----:B------:R-:W-:Y:S01]  /*f790*/  VIADD R36, R152, UR39 ;  /* 0x0000002798247c36 */ /* 0x000fe20008000000 */
[----:B------:R-:W-:Y:S01]  /*f7a0*/  SHF.R.S32.HI R0, RZ, 0x1f, R29 ;  /* 0x0000001fff007819 */ /* 0x000fe2000001141d */
[----:B------:R-:W-:Y:S02]  /*f7b0*/  IMAD.IADD R3, R3, 0x1, R35 ;  /* 0x0000000103037824 */ /* 0x000fe400078e0223 */
[----:B------:R-:W-:-:S02]  /*f7c0*/  VIADD R31, R31, 0x16820 ;  /* 0x000168201f1f7836 */ /* 0x000fc40000000000 */
[----:B------:R-:W-:Y:S02]  /*f7d0*/  IMAD R0, R0, UR6, RZ ;  /* 0x0000000600007c24 */ /* 0x000fe4000f8e02ff */
[----:B------:R-:W-:Y:S01]  /*f7e0*/  IMAD.WIDE.U32 R2, R29, UR6, R2 ;  /* 0x000000061d027c25 */ /* 0x000fe2000f8e0002 */
[----:B------:R-:W-:-:S03]  /*f7f0*/  PRMT R31, RZ, 0x654, R31 ;  /* 0x00000654ff1f7816 */ /* 0x000fc6000000001f */
[----:B------:R-:W-:Y:S01]  /*f800*/  IMAD R21, R29, UR7, R0 ;  /* 0x000000071d157c24 */ /* 0x000fe2000f8e0200 */
[----:B------:R-:W-:Y:S01]  /*f810*/  ULDC.64 UR6, c[0x0][0xa80] ;  /* 0x0002a00000067ab9 */ /* 0x000fe20000000a00 */
[----:B------:R-:W-:Y:S01]  /*f820*/  VIADD R0, R36, 0x30 ;  /* 0x0000003024007836 */ /* 0x000fe20000000000 */
[C---:B------:R-:W-:Y:S01]  /*f830*/  LEA R30, P0, R2.reuse, UR6, 0x1 ;  /* 0x00000006021e7c11 */ /* 0x040fe2000f8008ff */
[----:B------:R-:W-:Y:S01]  /*f840*/  IMAD.IADD R3, R3, 0x1, R21 ;  /* 0x0000000103037824 */ /* 0x000fe200078e0215 */
[----:B0-----:R0:W-:Y:S03]  /*f850*/  SYNCS.ARRIVE.TRANS64.RED.A1T0 RZ, [R31+URZ], RZ ;  /* 0x000000ff1fff79a7 */ /* 0x0011e6000810043f */
[----:B------:R-:W1:Y:S01]  /*f860*/  SHFL.IDX PT, R20, R30, RZ, 0x181f ;  /* 0x00181fff1e147589 */ /* 0x000e6200000e0000 */
[----:B------:R-:W-:Y:S01]  /*f870*/  LEA.HI.X R32, R2, UR7, R3, 0x1, P0 ;  /* 0x0000000702207c11 */ /* 0x000fe200080f0c03 */
[C---:B------:R-:W-:Y:S01]  /*f880*/  VIADD R2, R36.reuse, 0x60 ;  /* 0x0000006024027836 */ /* 0x040fe20000000000 */
[C---:B------:R-:W-:Y:S01]  /*f890*/  ISETP.GE.AND P0, PT, R19.reuse, UR5, PT ;  /* 0x0000000513007c0c */ /* 0x040fe2000bf06270 */
[----:B------:R-:W4:Y:S03]  /*f8a0*/  SHFL.IDX PT, R28, R30, 0x1, 0x181f ;  /* 0x00381f001e1c7f89 */ /* 0x000f2600000e0000 */
[-C--:B------:R-:W-:Y:S01]  /*f8b0*/  ISETP.GE.OR P1, PT, R36, R33.reuse, P0 ;  /* 0x000000212400720c */ /* 0x080fe20000726670 */
[----:B------:R-:W0:Y:S01]  /*f8c0*/  SHFL.IDX PT, R42, R30, 0x2, 0x181f ;  /* 0x00581f001e2a7f89 */ /* 0x000e2200000e0000 */
[-C--:B------:R-:W-:Y:S01]  /*f8d0*/  ISETP.GE.OR P2, PT, R0, R33.reuse, P0 ;  /* 0x000000210000720c */ /* 0x080fe20000746670 */
[----:B------:R-:W-:Y:S01]  /*f8e0*/  VIADD R0, R36, 0x90 ;  /* 0x0000009024007836 */ /* 0x000fe20000000000 */
[-C--:B------:R-:W-:Y:S01]  /*f8f0*/  ISETP.GE.OR P3, PT, R2, R33.reuse, P0 ;  /* 0x000000210200720c */ /* 0x080fe20000766670 */
[----:B------:R-:W0:Y:S03]  /*f900*/  SHFL.IDX PT, R34, R32, RZ, 0x181f ;  /* 0x00181fff20227589 */ /* 0x000e2600000e0000 */
[----:B------:R-:W-:Y:S01]  /*f910*/  ISETP.GE.OR P0, PT, R0, R33, P0 ;  /* 0x000000210000720c */ /* 0x000fe20000706670 */
[----:B------:R-:W0:Y:S04]  /*f920*/  SHFL.IDX PT, R38, R32, 0x1, 0x181f ;  /* 0x00381f0020267f89 */ /* 0x000e2800000e0000 */
[----:B------:R-:W0:Y:S01]  /*f930*/  SHFL.IDX PT, R40, R32, 0x2, 0x181f ;  /* 0x00581f0020287f89 */ /* 0x000e2200000e0000 */
[----:B-1----:R-:W-:-:S03]  /*f940*/  @!P1 LEA R2, P4, R19, R20, 0x1 ;  /* 0x0000001413029211 */ /* 0x002fc600078808ff */
[----:B------:R-:W1:Y:S01]  /*f950*/  SHFL.IDX PT, R30, R30, 0x3, 0x181f ;  /* 0x00781f001e1e7f89 */ /* 0x000e6200000e0000 */
[----:B----4-:R-:W-:-:S03]  /*f960*/  @!P2 LEA R20, P5, R19, R28, 0x1 ;  /* 0x0000001c1314a211 */ /* 0x010fc600078a08ff */
[----:B------:R-:W4:Y:S01]  /*f970*/  SHFL.IDX PT, R32, R32, 0x3, 0x181f ;  /* 0x00781f0020207f89 */ /* 0x000f2200000e0000 */
[C---:B0-----:R-:W-:Y:S02]  /*f980*/  @!P3 LEA R28, P6, R19.reuse, R42, 0x1 ;  /* 0x0000002a131cb211 */ /* 0x041fe400078c08ff */
[C-C-:B------:R-:W-:Y:S02]  /*f990*/  @!P1 LEA.HI.X R3, R19.reuse, R34, R157.reuse, 0x1, P4 ;  /* 0x0000002213039211 */ /* 0x140fe400020f0c9d */
[C-C-:B------:R-:W-:Y:S02]  /*f9a0*/  @!P2 LEA.HI.X R21, R19.reuse, R38, R157.reuse, 0x1, P5 ;  /* 0x000000261315a211 */ /* 0x140fe400028f0c9d */
[----:B------:R-:W-:Y:S01]  /*f9b0*/  @!P3 LEA.HI.X R29, R19, R40, R157, 0x1, P6 ;  /* 0x00000028131db211 */ /* 0x000fe200030f0c9d */
[----:B---3--:R0:W-:Y:S04]  /*f9c0*/  @!P1 ST.E.128 desc[UR48][R2.64], R4 ;  /* 0x0000000402009985 */ /* 0x0081e8000c101d30 */
[----:B--2---:R0:W-:Y:S04]  /*f9d0*/  @!P2 ST.E.128 desc[UR48][R20.64], R8 ;  /* 0x000000081400a985 */ /* 0x0041e8000c101d30 */
[----:B------:R0:W-:Y:S01]  /*f9e0*/  @!P3 ST.E.128 desc[UR48][R28.64], R12 ;  /* 0x0000000c1c00b985 */ /* 0x0001e2000c101d30 */
[----:B-1--4-:R-:W-:Y:S05]  /*f9f0*/  @P0 BRA `(.L_x_863) ;  /* 0x0000000400ec0947 */ /* 0x012fea0003800000 */
[----:B0-----:R-:W-:-:S04]  /*fa00*/  LEA R2, P0, R19, R30, 0x1 ;  /* 0x0000001e13027211 */ /* 0x001fc800078008ff */
[----:B------:R-:W-:-:S05]  /*fa10*/  LEA.HI.X R3, R19, R32, R157, 0x1, P0 ;  /* 0x0000002013037211 */ /* 0x000fca00000f0c9d */
[----:B-----5:R2:W-:Y:S01]  /*fa20*/  ST.E.128 desc[UR48][R2.64], R24 ;  /* 0x0000001802007985 */ /* 0x0205e2000c101d30 */
[----:B------:R-:W-:Y:S05]  /*fa30*/  BRA `(.L_x_863) ;  /* 0x0000000400dc7947 */ /* 0x000fea0003800000 */
.L_x_862:
[----:B------:R-:W0:Y:S01]  /*fa40*/  LDC R10, c[0x0][0xbe8] ;  /* 0x0002fa00ff0a7b82 */ /* 0x000e220000000800 */
[----:B------:R-:W1:Y:S01]  /*fa50*/  S2R R0, SR_TID.X ;  /* 0x0000000000007919 */ /* 0x000e620000002100 */
[----:B------:R-:W-:Y:S01]  /*fa60*/  USHF.R.S32.HI UR8, URZ, 0x1f, UR42 ;  /* 0x0000001f3f087899 */ /* 0x000fe2000801142a */
[----:B------:R-:W-:Y:S01]  /*fa70*/  BSSY B1, `(.L_x_864) ;  /* 0x0000031000017945 */ /* 0x000fe20003800000 */
[----:B------:R-:W-:Y:S01]  /*fa80*/  USHF.R.S32.HI UR9, URZ, 0x1f, UR40 ;  /* 0x0000001f3f097899 */ /* 0x000fe20008011428 */
[----:B------:R-:W-:Y:S01]  /*fa90*/  IMAD R6, R18, 0x30, R152 ;  /* 0x0000003012067824 */ /* 0x000fe200078e0298 */
[----:B0-----:R-:W-:Y:S01]  /*faa0*/  ISETP.NE.AND P1, PT, R10, 0x1, PT ;  /* 0x000000010a00780c */ /* 0x001fe20003f25270 */
[----:B-1----:R-:W-:-:S12]  /*fab0*/  VIADD R0, R0, 0xffffff80 ;  /* 0xffffff8000007836 */ /* 0x002fd80000000000 */
[----:B------:R-:W0:Y:S01]  /*fac0*/  @P1 LDC R9, c[0x0][0xbec] ;  /* 0x0002fb00ff091b82 */ /* 0x000e220000000800 */
[----:B------:R-:W-:-:S07]  /*fad0*/  ISETP.GE.AND P0, PT, R0, 0xc0, PT ;  /* 0x000000c00000780c */ /* 0x000fce0003f06270 */
[----:B------:R-:W1:Y:S06]  /*fae0*/  @P1 LDC R11, c[0x0][0xbf0] ;  /* 0x0002fc00ff0b1b82 */ /* 0x000e6c0000000800 */
[----:B------:R-:W-:Y:S05]  /*faf0*/  @P0 BRA `(.L_x_865) ;  /* 0x0000000000a00947 */ /* 0x000fea0003800000 */
[----:B------:R-:W2:Y:S01]  /*fb00*/  S2R R0, SR_TID.X ;  /* 0x0000000000007919 */ /* 0x000ea20000002100 */
[----:B------:R-:W3:Y:S01]  /*fb10*/  LDC R3, c[0x0][0xbe8] ;  /* 0x0002fa00ff037b82 */ /* 0x000ee20000000800 */
[----:B------:R-:W-:Y:S01]  /*fb20*/  IMAD.U32 R4, RZ, RZ, UR39 ;  /* 0x00000027ff047e24 */ /* 0x000fe2000f8e00ff */
[----:B------:R-:W-:Y:S02]  /*fb30*/  ULDC UR5, c[0x0][0xa88] ;  /* 0x0002a20000057ab9 */ /* 0x000fe40000000800 */
[----:B---3--:R-:W-:Y:S02]  /*fb40*/  IMAD R5, R3, UR5, RZ ;  /* 0x0000000503057c24 */ /* 0x008fe4000f8e02ff */
[----:B--2---:R-:W-:-:S04]  /*fb50*/  IADD3 R4, R4, -0x80, R0 ;  /* 0xffffff8004047810 */ /* 0x004fc80007ffe000 */
[----:B------:R-:W-:-:S13]  /*fb60*/  ISETP.GE.AND P0, PT, R4, R5, PT ;  /* 0x000000050400720c */ /* 0x000fda0003f06270 */
[----:B------:R-:W-:Y:S05]  /*fb70*/  @P0 BRA `(.L_x_865) ;  /* 0x0000000000800947 */ /* 0x000fea0003800000 */
[----:B------:R-:W-:Y:S01]  /*fb80*/  ISETP.NE.AND P0, PT, R3, 0x1, PT ;  /* 0x000000010300780c */ /* 0x000fe20003f05270 */
[----:B------:R-:W-:Y:S01]  /*fb90*/  ULDC.64 UR10, c[0x0][0xb90] ;  /* 0x0002e400000a7ab9 */ /* 0x000fe20000000a00 */
[----:B------:R-:W-:Y:S01]  /*fba0*/  IMAD.MOV.U32 R2, RZ, RZ, R4 ;  /* 0x000000ffff027224 */ /* 0x000fe200078e0004 */
[----:B------:R-:W-:Y:S02]  /*fbb0*/  UIMAD UR5, UR8, UR10, URZ ;  /* 0x0000000a080572a4 */ /* 0x000fe4000f8e023f */
[----:B------:R-:W-:Y:S02]  /*fbc0*/  UIMAD.WIDE.U32 UR6, UR42, UR10, URZ ;  /* 0x0000000a2a0672a5 */ /* 0x000fe4000f8e003f */
[----:B------:R-:W-:-:S03]  /*fbd0*/  UIMAD UR5, UR42, UR11, UR5 ;  /* 0x0000000b2a0572a4 */ /* 0x000fc6000f8e0205 */
[----:B------:R-:W-:Y:S01]  /*fbe0*/  ULDC.64 UR10, c[0x0][0xb98] ;  /* 0x0002e600000a7ab9 */ /* 0x000fe20000000a00 */
[----:B------:R-:W-:Y:S02]  /*fbf0*/  UIADD3 UR7, UR7, UR5, URZ ;  /* 0x0000000507077290 */ /* 0x000fe4000fffe03f */
[----:B------:R-:W2:Y:S01]  /*fc00*/  @P0 LDC R5, c[0x0][0xbec] ;  /* 0x0002fb00ff050b82 */ /* 0x000ea20000000800 */
[----:B------:R-:W-:Y:S02]  /*fc10*/  UIMAD UR5, UR9, UR10, URZ ;  /* 0x0000000a090572a4 */ /* 0x000fe4000f8e023f */
[----:B------:R-:W-:Y:S02]  /*fc20*/  UIMAD.WIDE.U32 UR6, UR40, UR10, UR6 ;  /* 0x0000000a280672a5 */ /* 0x000fe4000f8e0006 */
[----:B------:R-:W-:-:S03]  /*fc30*/  UIMAD UR5, UR40, UR11, UR5 ;  /* 0x0000000b280572a4 */ /* 0x000fc6000f8e0205 */
[----:B------:R-:W3:Y:S01]  /*fc40*/  @P0 LDC R7, c[0x0][0xbf0] ;  /* 0x0002fc00ff070b82 */ /* 0x000ee20000000800 */
[----:B------:R-:W-:Y:S01]  /*fc50*/  ULDC.64 UR10, c[0x0][0xb88] ;  /* 0x0002e200000a7ab9 */ /* 0x000fe20000000a00 */
[----:B--2---:R-:W-:-:S05]  /*fc60*/  @P0 IMAD.HI.U32 R0, R4, R5, RZ ;  /* 0x0000000504000227 */ /* 0x004fca00078e00ff */
[----:B---3--:R-:W-:-:S05]  /*fc70*/  @P0 SHF.R.U32.HI R2, RZ, R7, R0 ;  /* 0x00000007ff020219 */ /* 0x008fca0000011600 */
[----:B------:R-:W-:-:S04]  /*fc80*/  IMAD.MOV R5, RZ, RZ, -R2 ;  /* 0x000000ffff057224 */ /* 0x000fc800078e0a02 */
[----:B------:R-:W-:Y:S01]  /*fc90*/  IMAD R5, R3, R5, R4 ;  /* 0x0000000503057224 */ /* 0x000fe200078e0204 */
[----:B------:R-:W-:Y:S01]  /*fca0*/  SHF.R.S32.HI R3, RZ, 0x1f, R2 ;  /* 0x0000001fff037819 */ /* 0x000fe20000011402 */
[----:B------:R-:W-:Y:S01]  /*fcb0*/  IMAD.U32 R4, RZ, RZ, UR5 ;  /* 0x00000005ff047e24 */ /* 0x000fe2000f8e00ff */
        /* <DEDUP_REMOVED lines=12> */
.L_x_865:
[----:B------:R-:W-:Y:S05]  /*fd80*/  BSYNC B1 ;  /* 0x0000000000017941 */ /* 0x000fea0003800000 */
.L_x_864:
[----:B------:R-:W-:Y:S01]  /*fd90*/  ULDC.64 UR10, c[0x0][0xae8] ;  /* 0x0002ba00000a7ab9 */ /* 0x000fe20000000a00 */
[----:B------:R-:W-:Y:S01]  /*fda0*/  VIADD R6, R6, UR39 ;  /* 0x0000002706067c36 */ /* 0x000fe20008000000 */
[----:B------:R-:W-:Y:S02]  /*fdb0*/  UIMAD UR5, UR8, UR10, URZ ;  /* 0x0000000a080572a4 */ /* 0x000fe4000f8e023f */
[----:B------:R-:W-:Y:S01]  /*fdc0*/  UIMAD.WIDE.U32 UR6, UR42, UR10, URZ ;  /* 0x0000000a2a0672a5 */ /* 0x000fe2000f8e003f */
[----:B0-----:R-:W-:Y:S01]  /*fdd0*/  @P1 IMAD.HI.U32 R0, R6, R9, RZ ;  /* 0x0000000906001227 */ /* 0x001fe200078e00ff */
[----:B------:R-:W-:-:S03]  /*fde0*/  UIMAD UR5, UR42, UR11, UR5 ;  /* 0x0000000b2a0572a4 */ /* 0x000fc6000f8e0205 */
[----:B------:R-:W-:Y:S01]  /*fdf0*/  ULDC.64 UR10, c[0x0][0xaf0] ;  /* 0x0002bc00000a7ab9 */ /* 0x000fe20000000a00 */
[----:B------:R-:W-:Y:S01]  /*fe00*/  UIADD3 UR7, UR7, UR5, URZ ;  /* 0x0000000507077290 */ /* 0x000fe2000fffe03f */
[----:B--2---:R-:W-:Y:S01]  /*fe10*/  IMAD.MOV.U32 R5, RZ, RZ, R6 ;  /* 0x000000ffff057224 */ /* 0x004fe200078e0006 */
[----:B------:R-:W-:Y:S01]  /*fe20*/  UIMAD UR5, UR9, UR10, URZ ;  /* 0x0000000a090572a4 */ /* 0x000fe2000f8e023f */
[----:B-1----:R-:W-:-:S03]  /*fe30*/  @P1 SHF.R.U32.HI R5, RZ, R11, R0 ;  /* 0x0000000bff051219 */ /* 0x002fc60000011600 */
[----:B------:R-:W-:Y:S01]  /*fe40*/  UIMAD UR5, UR40, UR11, UR5 ;  /* 0x0000000b280572a4 */ /* 0x000fe2000f8e0205 */
[--C-:B------:R-:W-:Y:S01]  /*fe50*/  SHF.R.S32.HI R0, RZ, 0x1f, R5.reuse ;  /* 0x0000001fff007819 */ /* 0x100fe20000011405 */
[----:B------:R-:W-:Y:S01]  /*fe60*/  UIMAD.WIDE.U32 UR40, UR40, UR10, UR6 ;  /* 0x0000000a282872a5 */ /* 0x000fe2000f8e0006 */
[----:B------:R-:W-:Y:S02]  /*fe70*/  IMAD.MOV R7, RZ, RZ, -R5 ;  /* 0x000000ffff077224 */ /* 0x000fe400078e0a05 */
[----:B------:R-:W-:Y:S01]  /*fe80*/  ULDC.64 UR6, c[0x0][0xae0] ;  /* 0x0002b80000067ab9 */ /* 0x000fe20000000a00 */
[----:B------:R-:W-:Y:S01]  /*fe90*/  UIADD3 UR5, UR41, UR5, URZ ;  /* 0x0000000529057290 */ /* 0x000fe2000fffe03f */
[----:B------:R-:W-:Y:S02]  /*fea0*/  IMAD R7, R10, R7, R6 ;  /* 0x000000070a077224 */ /* 0x000fe400078e0206 */
[----:B------:R-:W-:Y:S02]  /*feb0*/  IMAD R0, R0, UR6, RZ ;  /* 0x0000000600007c24 */ /* 0x000fe4000f8e02ff */
[----:B------:R-:W-:-:S02]  /*fec0*/  IMAD.U32 R3, RZ, RZ, UR41 ;  /* 0x00000029ff037e24 */ /* 0x000fc4000f8e00ff */
[----:B------:R-:W-:Y:S02]  /*fed0*/  IMAD.U32 R2, RZ, RZ, UR40 ;  /* 0x00000028ff027e24 */ /* 0x000fe4000f8e00ff */
[----:B------:R-:W-:Y:S01]  /*fee0*/  IMAD.U32 R3, RZ, RZ, UR5 ;  /* 0x00000005ff037e24 */ /* 0x000fe2000f8e00ff */
[----:B------:R-:W-:Y:S01]  /*fef0*/  ULDC UR5, c[0x0][0xac8] ;  /* 0x0002b20000057ab9 */ /* 0x000fe20000000800 */
[C---:B------:R-:W-:Y:S01]  /*ff00*/  IMAD R9, R5.reuse, UR7, R0 ;  /* 0x0000000705097c24 */ /* 0x040fe2000f8e0200 */
[----:B------:R-:W-:Y:S01]  /*ff10*/  SHF.R.S32.HI R0, RZ, 0x1f, R7 ;  /* 0x0000001fff007819 */ /* 0x000fe20000011407 */
[----:B------:R-:W-:Y:S01]  /*ff20*/  IMAD.WIDE.U32 R2, R5, UR6, R2 ;  /* 0x0000000605027c25 */ /* 0x000fe2000f8e0002 */
[----:B------:R-:W-:-:S03]  /*ff30*/  ULDC.64 UR6, c[0x0][0xad8] ;  /* 0x0002b60000067ab9 */ /* 0x000fc60000000a00 */
[----:B------:R-:W-:Y:S02]  /*ff40*/  IMAD R0, R0, UR6, RZ ;  /* 0x0000000600007c24 */ /* 0x000fe4000f8e02ff */
[----:B------:R-:W-:Y:S02]  /*ff50*/  IMAD.IADD R3, R3, 0x1, R9 ;  /* 0x0000000103037824 */ /* 0x000fe400078e0209 */
[C---:B------:R-:W-:Y:S02]  /*ff60*/  IMAD R5, R7.reuse, UR7, R0 ;  /* 0x0000000707057c24 */ /* 0x040fe4000f8e0200 */
[----:B------:R-:W-:Y:S01]  /*ff70*/  IMAD.WIDE.U32 R2, R7, UR6, R2 ;  /* 0x0000000607027c25 */ /* 0x000fe2000f8e0002 */
[----:B------:R-:W-:-:S03]  /*ff80*/  ULDC.64 UR6, c[0x0][0xa80] ;  /* 0x0002a00000067ab9 */ /* 0x000fc60000000a00 */
[----:B------:R-:W-:Y:S01]  /*ff90*/  IMAD.IADD R5, R3, 0x1, R5 ;  /* 0x0000000103057824 */ /* 0x000fe200078e0205 */
[----:B------:R-:W-:Y:S01]  /*ffa0*/  LEA R9, P0, R2, UR6, 0x1 ;  /* 0x0000000602097c11 */ /* 0x000fe2000f8008ff */
[----:B------:R-:W-:Y:S01]  /*ffb0*/  ULDC UR6, c[0x0][0xa88] ;  /* 0x0002a20000067ab9 */ /* 0x000fe20000000800 */
[----:B------:R-:W-:Y:S02]  /*ffc0*/  VIADD R7, R152, UR39 ;  /* 0x0000002798077c36 */ /* 0x000fe40008000000 */
[----:B------:R-:W-:Y:S01]  /*ffd0*/  LEA.HI.X R11, R2, UR7, R5, 0x1, P0 ;  /* 0x00000007020b7c11 */ /* 0x000fe200080f0c05 */
[----:B------:R-:W0:Y:S01]  /*ffe0*/  SHFL.IDX PT, R4, R9, 0x1, 0x181f ;  /* 0x00381f0009047f89 */ /* 0x000e2200000e0000 */
[----:B------:R-:W-:Y:S01]  /*fff0*/  IMAD R20, R10, UR6, RZ ;  /* 0x000000060a147c24 */ /* 0x000fe2000f8e02ff */
[----:B------:R-:W-:Y:S01]  /*10000*/  ISETP.GE.AND P0, PT, R19, UR5, PT ;  /* 0x0000000513007c0c */ /* 0x000fe2000bf06270 */
[C---:B------:R-:W-:Y:S01]  /*10010*/  VIADD R3, R7.reuse, 0x30 ;  /* 0x0000003007037836 */ /* 0x040fe20000000000 */
[----:B------:R-:W1:Y:S01]  /*10020*/  SHFL.IDX PT, R2, R9, RZ, 0x181f ;  /* 0x00181fff09027589 */ /* 0x000e6200000e0000 */
        /* <DEDUP_REMOVED lines=8> */
[----:B------:R-:W4:Y:S04]  /*100b0*/  SHFL.IDX PT, R8, R9, 0x3, 0x181f ;  /* 0x00781f0009087f89 */ /* 0x000f2800000e0000 */
[----:B------:R-:W5:Y:S04]  /*100c0*/  SHFL.IDX PT, R10, R11, 0x1, 0x181f ;  /* 0x00381f000b0a7f89 */ /* 0x000f6800000e0000 */
[----:B------:R-:W5:Y:S01]  /*100d0*/  SHFL.IDX PT, R12, R11, 0x2, 0x181f ;  /* 0x00581f000b0c7f89 */ /* 0x000f6200000e0000 */
[----:B0-----:R-:W-:-:S03]  /*100e0*/  @!P2 LEA R4, P5, R19, R4, 0x1 ;  /* 0x000000041304a211 */ /* 0x001fc600078a08ff */
[----:B------:R-:W0:Y:S01]  /*100f0*/  SHFL.IDX PT, R14, R11, 0x3, 0x181f ;  /* 0x00781f000b0e7f89 */ /* 0x000e2200000e0000 */
[C---:B-1----:R-:W-:Y:S02]  /*10100*/  @!P3 LEA R2, P6, R19.reuse, R2, 0x1 ;  /* 0x000000021302b211 */ /* 0x042fe400078c08ff */
[C---:B--2---:R-:W-:Y:S02]  /*10110*/  @!P1 LEA R6, P4, R19.reuse, R6, 0x1 ;  /* 0x0000000613069211 */ /* 0x044fe400078808ff */
[C---:B---3--:R-:W-:Y:S02]  /*10120*/  @!P3 LEA.HI.X R3, R19.reuse, R0, R157, 0x1, P6 ;  /* 0x000000001303b211 */ /* 0x048fe400030f0c9d */
[----:B----4-:R-:W-:-:S03]  /*10130*/  @!P0 LEA R8, P6, R19, R8, 0x1 ;  /* 0x0000000813088211 */ /* 0x010fc600078c08ff */
[----:B------:R1:W-:Y:S01]  /*10140*/  @!P3 ST.E.128 desc[UR48][R2.64], RZ ;  /* 0x000000ff0200b985 */ /* 0x0003e2000c101d30 */
[C-C-:B-----5:R-:W-:Y:S02]  /*10150*/  @!P2 LEA.HI.X R5, R19.reuse, R10, R157.reuse, 0x1, P5 ;  /* 0x0000000a1305a211 */ /* 0x160fe400028f0c9d */
[----:B------:R-:W-:-:S03]  /*10160*/  @!P1 LEA.HI.X R7, R19, R12, R157, 0x1, P4 ;  /* 0x0000000c13079211 */ /* 0x000fc600020f0c9d */
[----:B------:R1:W-:Y:S01]  /*10170*/  @!P2 ST.E.128 desc[UR48][R4.64], RZ ;  /* 0x000000ff0400a985 */ /* 0x0003e2000c101d30 */
[----:B0-----:R-:W-:-:S03]  /*10180*/  @!P0 LEA.HI.X R9, R19, R14, R157, 0x1, P6 ;  /* 0x0000000e13098211 */ /* 0x001fc600030f0c9d */
[----:B------:R1:W-:Y:S04]  /*10190*/  @!P1 ST.E.128 desc[UR48][R6.64], RZ ;  /* 0x000000ff06009985 */ /* 0x0003e8000c101d30 */
[----:B------:R1:W-:Y:S02]  /*101a0*/  @!P0 ST.E.128 desc[UR48][R8.64], RZ ;  /* 0x000000ff08008985 */ /* 0x0003e4000c101d30 */
.L_x_863:
[----:B------:R-:W-:Y:S05]  /*101b0*/  BSYNC B0 ;  /* 0x0000000000007941 */ /* 0x000fea0003800000 */
.L_x_861:
[----:B------:R-:W-:Y:S02]  /*101c0*/  ULDC UR5, c[0x0][0xc38] ;  /* 0x00030e0000057ab9 */ /* 0x000fe40000000800 */
[----:B------:R-:W-:-:S06]  /*101d0*/  UISETP.GE.AND UP0, UPT, UR4, UR5, UPT ;  /* 0x000000050400728c */ /* 0x000fcc000bf06270 */
[----:B------:R-:W-:-:S13]  /*101e0*/  PLOP3.LUT P0, PT, PT, PT, UP0, 0x80, 0x0 ;  /* 0x000000000000781c */ /* 0x000fda0003f0f008 */
[----:B------:R-:W-:Y:S05]  /*101f0*/  @!P0 BRA `(.L_x_866) ;  /* 0xffffff0800dc8947 */ /* 0x000fea000383ffff */
[----:B------:R-:W-:Y:S05]  /*10200*/  EXIT ;  /* 0x000000000000794d */ /* 0x000fea0003800000 */
.L_x_780:
[----:B------:R-:W-:-:S08]  /*10210*/  NOP ;  /* 0x0000000000007918 */ /* 0x000fd00000000000 */
[----:B------:R-:W0:-:S00]  /*10220*/  USETMAXREG.DEALLOC.CTAPOOL 0x20 ;  /* 0x00000020000079c8 */ /* 0x000e0000080e0500 */
[----:B0-----:R-:W-:-:S06]  /*10230*/  LOP3.LUT R0, R0, 0x3, RZ, 0xc0, !PT ;  /* 0x0000000300007812 */ /* 0x001fcc00078ec0ff */
[----:B------:R-:W0:Y:S01]  /*10240*/  S2UR UR6, SR_CTAID.X ;  /* 0x00000000000679c3 */ /* 0x000e220000002500 */
[----:B------:R-:W-:Y:S01]  /*10250*/  LOP3.LUT R22, R22, 0xfffffffb, RZ, 0xc0, !PT ;  /* 0xfffffffb16167812 */ /* 0x000fe200078ec0ff */
[----:B------:R-:W-:Y:S01]  /*10260*/  IMAD.MOV.U32 R16, RZ, RZ, RZ ;  /* 0x000000ffff107224 */ /* 0x000fe200078e00ff */
[----:B------:R1:W2:Y:S01]  /*10270*/  SHFL.IDX PT, R2, R0, RZ, 0x1f ;  /* 0x00001fff00027589 */ /* 0x0002a200000e0000 */
[----:B------:R-:W-:Y:S02]  /*10280*/  IMAD.MOV.U32 R24, RZ, RZ, 0x1 ;  /* 0x00000001ff187424 */ /* 0x000fe400078e00ff */
[----:B------:R-:W-:Y:S02]  /*10290*/  IMAD.MOV.U32 R29, RZ, RZ, RZ ;  /* 0x000000ffff1d7224 */ /* 0x000fe400078e00ff */
[----:B-1----:R-:W0:Y:S01]  /*102a0*/  LDC R0, c[0x0][0xc38] ;  /* 0x00030e00ff007b82 */ /* 0x002e220000000800 */
[----:B--2---:R-:W-:-:S13]  /*102b0*/  ISETP.NE.AND P0, PT, R2, RZ, PT ;  /* 0x000000ff0200720c */ /* 0x004fda0003f05270 */
[----:B------:R-:W-:Y:S01]  /*102c0*/  @P0 LOP3.LUT R22, R22, 0x4, RZ, 0xfc, !PT ;  /* 0x0000000416160812 */ /* 0x000fe200078efcff */
[----:B------:R-:W-:Y:S06]  /*102d0*/  @P0 BAR.ARV 0x4, 0x200 ;  /* 0x0108000000000b1d */ /* 0x000fec0000002000 */
[----:B0-----:R-:W-:-:S13]  /*102e0*/  ISETP.LE.AND P0, PT, R0, UR6, PT ;  /* 0x0000000600007c0c */ /* 0x001fda000bf03270 */
[----:B------:R-:W-:Y:S05]  /*102f0*/  @P0 BRA `(.L_x_867) ;  /* 0x0000003c00080947 */ /* 0x000fea0003800000 */
[----:B------:R-:W0:Y:S01]  /*10300*/  S2R R6, SR_TID.X ;  /* 0x0000000000067919 */ /* 0x000e220000002100 */
[----:B------:R-:W1:Y:S01]  /*10310*/  S2UR UR5, SR_CgaCtaId ;  /* 0x00000000000579c3 */ /* 0x000e620000008800 */
[----:B------:R-:W-:Y:S01]  /*10320*/  UMOV UR4, 0x400 ;  /* 0x0000040000047882 */ /* 0x000fe20000000000 */
[----:B------:R-:W-:Y:S01]  /*10330*/  IMAD.U32 R27, RZ, RZ, UR6 ;  /* 0x00000006ff1b7e24 */ /* 0x000fe2000f8e00ff */
[----:B------:R-:W-:Y:S01]  /*10340*/  ULDC UR42, c[0x0][0xc] ;  /* 0x00000300002a7ab9 */ /* 0x000fe20000000800 */
[----:B------:R-:W-:Y:S01]  /*10350*/  IMAD.MOV.U32 R24, RZ, RZ, 0x1 ;  /* 0x00000001ff187424 */ /* 0x000fe200078e00ff */
[----:B------:R-:W-:Y:S01]  /*10360*/  ULDC.64 UR46, c[0x0][0x198] ;  /* 0x00006600002e7ab9 */ /* 0x000fe20000000a00 */
[----:B------:R-:W-:Y:S02]  /*10370*/  IMAD.MOV.U32 R29, RZ, RZ, RZ ;  /* 0x000000ffff1d7224 */ /* 0x000fe400078e00ff */
[----:B------:R-:W-:Y:S01]  /*10380*/  IMAD.MOV.U32 R16, RZ, RZ, RZ ;  /* 0x000000ffff107224 */ /* 0x000fe200078e00ff */
[----:B-1----:R-:W-:-:S06]  /*10390*/  ULEA UR4, UR5, UR4, 0x18 ;  /* 0x0000000405047291 */ /* 0x002fcc000f8ec03f */
[----:B------:R-:W-:Y:S01]  /*103a0*/  IMAD.U32 R17, RZ, RZ, UR4 ;  /* 0x00000004ff117e24 */ /* 0x000fe2000f8e00ff */
[C---:B0-----:R-:W-:Y:S01]  /*103b0*/  LOP3.LUT R5, R6.reuse, 0x7f, RZ, 0xc0, !PT ;  /* 0x0000007f06057812 */ /* 0x041fe200078ec0ff */
[C---:B------:R-:W-:Y:S01]  /*103c0*/  IMAD.SHL.U32 R0, R6.reuse, 0x8, RZ ;  /* 0x0000000806007824 */ /* 0x040fe200078e00ff */
[C---:B------:R-:W-:Y:S01]  /*103d0*/  LOP3.LUT R28, R6.reuse, 0x1f, RZ, 0xc0, !PT ;  /* 0x0000001f061c7812 */ /* 0x040fe200078ec0ff */
[----:B------:R-:W-:Y:S02]  /*103e0*/  IMAD.SHL.U32 R4, R6, 0x10, RZ ;  /* 0x0000001006047824 */ /* 0x000fe400078e00ff */
[----:B------:R-:W-:Y:S01]  /*103f0*/  IMAD.SHL.U32 R3, R5, 0x8, RZ ;  /* 0x0000000805037824 */ /* 0x000fe200078e00ff */
[----:B------:R-:W-:-:S04]  /*10400*/  LOP3.LUT R2, R0, 0x1f8, RZ, 0xc0, !PT ;  /* 0x000001f800027812 */ /* 0x000fc800078ec0ff */
[----:B------:R-:W-:-:S04]  /*10410*/  LOP3.LUT R2, R2, 0x38, R6, 0x78, !PT ;  /* 0x0000003802027812 */ /* 0x000fc800078e7806 */
[----:B------:R-:W-:Y:S02]  /*10420*/  LOP3.LUT R2, R2, 0x200, R3, 0xf8, !PT ;  /* 0x0000020002027812 */ /* 0x000fe400078ef803 */
[----:B------:R-:W-:-:S03]  /*10430*/  SHF.R.U32.HI R3, RZ, 0x3, R5 ;  /* 0x00000003ff037819 */ /* 0x000fc60000011605 */
[----:B------:R-:W-:Y:S01]  /*10440*/  IMAD R26, R2, 0x2, R17 ;  /* 0x00000002021a7824 */ /* 0x000fe200078e0211 */
[----:B------:R-:W-:-:S07]  /*10450*/  LOP3.LUT R0, R3, 0x70, R4, 0xf8, !PT ;  /* 0x0000007003007812 */ /* 0x000fce00078ef804 */
.L_x_951:
[----:B------:R-:W-:Y:S01]  /*10460*/  ULDC UR8, c[0x0][0xc60] ;  /* 0x0003180000087ab9 */ /* 0x000fe20000000800 */
[C---:B------:R-:W-:Y:S01]  /*10470*/  R2UR UR7, R27.reuse ;  /* 0x000000001b0772ca */ /* 0x040fe200000e0000 */
[----:B------:R-:W-:Y:S01]  /*10480*/  UISETP.NE.AND UP0, UPT, UR8, 0x1, UPT ;  /* 0x000000010800788c */ /* 0x000fe2000bf05270 */
[----:B------:R-:W-:-:S10]  /*10490*/  R2UR UR6, R27 ;  /* 0x000000001b0672ca */ /* 0x000fd400000e0000 */
        /* <DEDUP_REMOVED lines=9> */
[----:B0-----:R-:W-:Y:S05]  /*10530*/  @!P0 BRA `(.L_x_868) ;  /* 0x0000000000208947 */ /* 0x001fea0003800000 */
        /* <DEDUP_REMOVED lines=8> */
.L_x_868:
[----:B------:R-:W-:Y:S01]  /*105c0*/  ULDC UR9, c[0x0][0xc54] ;  /* 0x0003150000097ab9 */ /* 0x000fe20000000800 */
[----:B------:R-:W-:Y:S01]  /*105d0*/  UMOV UR6, UR8 ;  /* 0x0000000800067c82 */ /* 0x000fe20008000000 */
[----:B------:R-:W-:-:S11]  /*105e0*/  UISETP.NE.AND UP0, UPT, UR9, 0x1, UPT ;  /* 0x000000010900788c */ /* 0x000fd6000bf05270 */
[----:B------:R-:W-:Y:S02]  /*105f0*/  @UP0 ULDC.64 UR10, c[0x0][0xc58] ;  /* 0x00031600000a0ab9 */ /* 0x000fe40000000a00 */
[----:B------:R-:W-:-:S04]  /*10600*/  UIMAD.WIDE.U32 UR4, UR8, UR10, URZ ;  /* 0x0000000a080472a5 */ /* 0x000fc8000f8e003f */
[----:B------:R-:W-:-:S04]  /*10610*/  @UP0 USHF.R.U32.HI UR6, URZ, UR11, UR5 ;  /* 0x0000000b3f060299 */ /* 0x000fc80008011605 */
[----:B------:R-:W-:-:S12]  /*10620*/  UIMAD UR4, UR6, UR9, URZ ;  /* 0x00000009060472a4 */ /* 0x000fd8000f8e023f */
.L_x_869:
[----:B------:R-:W-:Y:S02]  /*10630*/  ULOP3.LUT UR5, URZ, UR6, URZ, 0x33, !UPT ;  /* 0x000000063f057292 */ /* 0x000fe4000f8e333f */
[----:B------:R-:W-:Y:S01]  /*10640*/  UIADD3 UR4, UR8, -UR4, URZ ;  /* 0x8000000408047290 */ /* 0x000fe2000fffe03f */
[----:B------:R-:W-:Y:S01]  /*10650*/  ULDC UR15, c[0x0][0xc48] ;  /* 0x00031200000f7ab9 */ /* 0x000fe20000000800 */
[----:B------:R-:W-:Y:S01]  /*10660*/  ULDC UR9, c[0x0][0x448] ;  /* 0x0001120000097ab9 */ /* 0x000fe20000000800 */
[----:B------:R-:W-:Y:S01]  /*10670*/  ULDC UR41, c[0x0][0xc3c] ;  /* 0x00030f0000297ab9 */ /* 0x000fe20000000800 */
[----:B------:R-:W-:Y:S02]  /*10680*/  UISETP.NE.AND UP2, UPT, UR15, 0x1, UPT ;  /* 0x000000010f00788c */ /* 0x000fe4000bf45270 */
[----:B------:R-:W-:Y:S02]  /*10690*/  UISETP.NE.AND UP1, UPT, UR9, 0x1, UPT ;  /* 0x000000010900788c */ /* 0x000fe4000bf25270 */
[----:B------:R-:W-:Y:S01]  /*106a0*/  UIADD3 UR41, UR5, UR41, URZ ;  /* 0x0000002905297290 */ /* 0x000fe2000fffe03f */
[----:B------:R-:W-:Y:S01]  /*106b0*/  ULDC UR14, c[0x0][0xc54] ;  /* 0x00031500000e7ab9 */ /* 0x000fe20000000800 */
[----:B------:R-:W-:Y:S01]  /*106c0*/  ULDC.64 UR10, c[0x0][0x418] ;  /* 0x00010600000a7ab9 */ /* 0x000fe20000000a00 */
[----:B------:R-:W-:-:S02]  /*106d0*/  UIMAD UR14, UR7, UR14, UR4 ;  /* 0x0000000e070e72a4 */ /* 0x000fc4000f8e0204 */
[----:B------:R-:W-:Y:S01]  /*106e0*/  UISETP.NE.U32.AND UP0, UPT, UR10, URZ, UPT ;  /* 0x0000003f0a00728c */ /* 0x000fe2000bf05070 */
[----:B------:R-:W-:Y:S01]  /*106f0*/  ULDC.64 UR4, c[0x0][0x9e0] ;  /* 0x0002780000047ab9 */ /* 0x000fe20000000a00 */
[----:B------:R-:W-:Y:S02]  /*10700*/  UIMAD UR41, UR41, 0xc0, URZ ;  /* 0x000000c0292978a4 */ /* 0x000fe4000f8e023f */
[----:B------:R-:W-:Y:S02]  /*10710*/  UISETP.GE.AND UP3, UPT, UR5, 0x1, UPT ;  /* 0x000000010500788c */ /* 0x000fe4000bf66270 */
[----:B------:R-:W-:Y:S02]  /*10720*/  UISETP.NE.AND.EX UP0, UPT, UR11, URZ, UPT, UP0 ;  /* 0x0000003f0b00728c */ /* 0x000fe4000bf05300 */
[----:B------:R-:W-:Y:S01]  /*10730*/  UIADD3 UR9, UR41, 0xbf, URZ ;  /* 0x000000bf29097890 */ /* 0x000fe2000fffe03f */
[----:B------:R-:W-:Y:S01]  /*10740*/  ULDC UR8, c[0x0][0x424] ;  /* 0x0001090000087ab9 */ /* 0x000fe20000000800 */
[----:B------:R-:W-:Y:S01]  /*10750*/  ULDC UR6, c[0x0][0x288] ;  /* 0x0000a20000067ab9 */ /* 0x000fe20000000800 */
[----:B------:R-:W-:Y:S01]  /*10760*/  @UP2 ULDC UR10, c[0x0][0xc4c] ;  /* 0x00031300000a2ab9 */ /* 0x000fe20000000800 */
[----:B------:R-:W-:Y:S01]  /*10770*/  @UP1 ULDC UR12, c[0x0][0x44c] ;  /* 0x00011300000c1ab9 */ /* 0x000fe20000000800 */
[----:B------:R-:W-:Y:S01]  /*10780*/  UIADD3 UR16, -UR6, 0x1, URZ ;  /* 0x0000000106107890 */ /* 0x000fe2000fffe13f */
[----:B------:R-:W-:Y:S01]  /*10790*/  PLOP3.LUT P1, PT, PT, PT, UP3, 0x80, 0x0 ;  /* 0x000000000000781c */ /* 0x000fe20003f2f038 */
[----:B------:R-:W-:-:S02]  /*107a0*/  UIMAD.WIDE.U32 UR10, UR14, UR10, URZ ;  /* 0x0000000a0e0a72a5 */ /* 0x000fc4000f8e003f */
[----:B------:R-:W-:Y:S02]  /*107b0*/  USEL UR8, UR8, 0x1, UP0 ;  /* 0x0000000108087887 */ /* 0x000fe40008000000 */
[----:B------:R-:W-:Y:S01]  /*107c0*/  UIMAD.WIDE.U32 UR12, UR9, UR12, URZ ;  /* 0x0000000c090c72a5 */ /* 0x000fe2000f8e003f */
[----:B------:R-:W-:Y:S01]  /*107d0*/  ULDC UR7, c[0x0][0x2f0] ;  /* 0x0000bc0000077ab9 */ /* 0x000fe20000000800 */
[----:B------:R-:W-:Y:S01]  /*107e0*/  @UP2 ULDC UR17, c[0x0][0xc50] ;  /* 0x0003140000112ab9 */ /* 0x000fe20000000800 */
[----:B------:R-:W-:Y:S01]  /*107f0*/  @UP1 ULDC UR18, c[0x0][0x450] ;  /* 0x0001140000121ab9 */ /* 0x000fe20000000800 */
[----:B------:R-:W-:Y:S01]  /*10800*/  UMOV UR43, UR14 ;  /* 0x0000000e002b7c82 */ /* 0x000fe20008000000 */
[----:B------:R-:W-:Y:S02]  /*10810*/  UIMAD UR16, UR8, UR7, UR16 ;  /* 0x00000007081072a4 */ /* 0x000fe4000f8e0210 */
[----:B------:R-:W-:Y:S02]  /*10820*/  @UP2 USHF.R.U32.HI UR43, URZ, UR17, UR11 ;  /* 0x000000113f2b2299 */ /* 0x000fe4000801160b */
[----:B------:R-:W-:-:S02]  /*10830*/  @UP1 USHF.R.U32.HI UR9, URZ, UR18, UR13 ;  /* 0x000000123f091299 */ /* 0x000fc4000801160d */
[----:B------:R-:W-:Y:S02]  /*10840*/  UIADD3 UR36, -UR43, URZ, URZ ;  /* 0x0000003f2b247290 */ /* 0x000fe4000fffe13f */
[----:B------:R-:W-:Y:S02]  /*10850*/  UIADD3 UR10, UR16, UR9, URZ ;  /* 0x00000009100a7290 */ /* 0x000fe4000fffe03f */
[----:B------:R-:W-:Y:S02]  /*10860*/  UIMAD UR36, UR15, UR36, UR14 ;  /* 0x000000240f2472a4 */ /* 0x000fe4000f8e020e */
[----:B------:R-:W-:Y:S01]  /*10870*/  UIADD3 UR4, UR10, UR4, URZ ;  /* 0x000000040a047290 */ /* 0x000fe2000fffe03f */
[----:B------:R-:W-:Y:S11]  /*10880*/  @!P1 BRA `(.L_x_870) ;  /* 0x0000000000449947 */ /* 0x000ff60003800000 */
        /* <DEDUP_REMOVED lines=10> */
.L_x_871:
[----:B------:R-:W-:-:S11]  /*10930*/  UISETP.NE.AND UP0, UPT, UR5, 0x1, UPT ;  /* 0x000000010500788c */ /* 0x000fd6000bf05270 */
[----:B------:R-:W-:Y:S02]  /*10940*/  @UP0 ULDC.64 UR12, c[0x0][0x9e8] ;  /* 0x00027a00000c0ab9 */ /* 0x000fe40000000a00 */
[----:B------:R-:W-:-:S04]  /*10950*/  UIMAD.WIDE.U32 UR10, UR9, UR12, URZ ;  /* 0x0000000c090a72a5 */ /* 0x000fc8000f8e003f */
[----:B------:R-:W-:-:S12]  /*10960*/  @UP0 USHF.R.U32.HI UR9, URZ, UR13, UR11 ;  /* 0x0000000d3f090299 */ /* 0x000fd8000801160b */
.L_x_872:
[----:B------:R-:W-:-:S04]  /*10970*/  UIMAD UR9, UR9, UR5, UR5 ;  /* 0x00000005090972a4 */ /* 0x000fc8000f8e0205 */
[----:B------:R-:W-:-:S04]  /*10980*/  UISETP.LT.AND UP0, UPT, UR4, UR9, UPT ;  /* 0x000000090400728c */ /* 0x000fc8000bf01270 */
[----:B------:R-:W-:-:S12]  /*10990*/  USEL UR4, UR4, UR9, UP0 ;  /* 0x0000000904047287 */ /* 0x000fd80008000000 */
.L_x_870:
[----:B------:R-:W-:Y:S02]  /*109a0*/  UIMAD UR13, UR8, UR7, 0x7f ;  /* 0x0000007f080d74a4 */ /* 0x000fe4000f8e0207 */
[----:B------:R-:W-:Y:S02]  /*109b0*/  UIADD3 UR4, UR4, 0x7f, URZ ;  /* 0x0000007f04047890 */ /* 0x000fe4000fffe03f */
[----:B------:R-:W-:Y:S02]  /*109c0*/  USHF.R.S32.HI UR14, URZ, 0x1f, UR13 ;  /* 0x0000001f3f0e7899 */ /* 0x000fe4000801140d */
[----:B------:R-:W-:Y:S01]  /*109d0*/  USHF.R.S32.HI UR9, URZ, 0x1f, UR4 ;  /* 0x0000001f3f097899 */ /* 0x000fe20008011404 */
[----:B------:R-:W-:Y:S01]  /*109e0*/  @UP1 ULDC UR10, c[0x0][0x44c] ;  /* 0x00011300000a1ab9 */ /* 0x000fe20000000800 */
[----:B------:R-:W-:Y:S02]  /*109f0*/  ULEA.HI UR14, UR14, UR13, URZ, 0x7 ;  /* 0x0000000d0e0e7291 */ /* 0x000fe4000f8f383f */
[----:B------:R-:W-:-:S02]  /*10a00*/  UIMAD.WIDE.U32 UR10, UR41, UR10, URZ ;  /* 0x0000000a290a72a5 */ /* 0x000fc4000f8e003f */
[----:B------:R-:W-:Y:S01]  /*10a10*/  ULEA.HI UR9, UR9, UR4, URZ, 0x7 ;  /* 0x0000000409097291 */ /* 0x000fe2000f8f383f */
[----:B------:R-:W-:Y:S01]  /*10a20*/  @UP1 ULDC UR15, c[0x0][0x450] ;  /* 0x00011400000f1ab9 */ /* 0x000fe20000000800 */
[----:B------:R-:W-:Y:S01]  /*10a30*/  UMOV UR12, UR41 ;  /* 0x00000029000c7c82 */ /* 0x000fe20008000000 */
[----:B------:R-:W-:Y:S02]  /*10a40*/  UIMAD UR4, UR8, UR7, -UR6 ;  /* 0x00000007080472a4 */ /* 0x000fe4000f8e0a06 */
[----:B------:R-:W-:Y:S02]  /*10a50*/  USHF.R.S32.HI UR14, URZ, 0x7, UR14 ;  /* 0x000000073f0e7899 */ /* 0x000fe4000801140e */
[----:B------:R-:W-:Y:S02]  /*10a60*/  USHF.R.S32.HI UR9, URZ, 0x7, UR9 ;  /* 0x000000073f097899 */ /* 0x000fe40008011409 */
[----:B------:R-:W-:Y:S02]  /*10a70*/  @UP1 USHF.R.U32.HI UR12, URZ, UR15, UR11 ;  /* 0x0000000f3f0c1299 */ /* 0x000fe4000801160b */
[----:B------:R-:W-:-:S02]  /*10a80*/  UISETP.LT.AND UP0, UPT, UR14, UR9, UPT ;  /* 0x000000090e00728c */ /* 0x000fc4000bf01270 */
[----:B------:R-:W-:Y:S01]  /*10a90*/  UIADD3 UR4, UR4, UR12, URZ ;  /* 0x0000000c04047290 */ /* 0x000fe2000fffe03f */
[----:B------:R-:W-:Y:S01]  /*10aa0*/  ULDC UR8, c[0x0][0x9dc] ;  /* 0x0002770000087ab9 */ /* 0x000fe20000000800 */
[----:B------:R-:W-:Y:S02]  /*10ab0*/  USEL UR40, UR14, UR9, UP0 ;  /* 0x000000090e287287 */ /* 0x000fe40008000000 */
        /* <DEDUP_REMOVED lines=12> */
.L_x_874:
[----:B------:R-:W-:-:S11]  /*10b80*/  UISETP.NE.AND UP0, UPT, UR5, 0x1, UPT ;  /* 0x000000010500788c */ /* 0x000fd6000bf05270 */
[----:B------:R-:W-:Y:S02]  /*10b90*/  @UP0 ULDC.64 UR10, c[0x0][0x9e8] ;  /* 0x00027a00000a0ab9 */ /* 0x000fe40000000a00 */
[----:B------:R-:W-:-:S04]  /*10ba0*/  UIMAD.WIDE.U32 UR6, UR4, UR10, URZ ;  /* 0x0000000a040672a5 */ /* 0x000fc8000f8e003f */
[----:B------:R-:W-:-:S12]  /*10bb0*/  @UP0 USHF.R.U32.HI UR4, URZ, UR11, UR7 ;  /* 0x0000000b3f040299 */ /* 0x000fd80008011607 */
.L_x_875:
[----:B------:R-:W-:-:S04]  /*10bc0*/  UIMAD UR4, UR4, UR5, URZ ;  /* 0x00000005040472a4 */ /* 0x000fc8000f8e023f */
[----:B------:R-:W-:-:S04]  /*10bd0*/  UISETP.LT.AND UP0, UPT, UR8, UR4, UPT ;  /* 0x000000040800728c */ /* 0x000fc8000bf01270 */
[----:B------:R-:W-:-:S12]  /*10be0*/  USEL UR8, UR8, UR4, !UP0 ;  /* 0x0000000408087287 */ /* 0x000fd8000c000000 */
.L_x_873:
[----:B------:R-:W-:Y:S01]  /*10bf0*/  USHF.R.S32.HI UR4, URZ, 0x1f, UR8 ;  /* 0x0000001f3f047899 */ /* 0x000fe20008011408 */
[----:B------:R-:W-:Y:S03]  /*10c00*/  BSSY B7, `(.L_x_876) ;  /* 0x0000318000077945 */ /* 0x000fe60003800000 */
[----:B------:R-:W-:-:S04]  /*10c10*/  ULEA.HI UR4, UR4, UR8, URZ, 0x7 ;  /* 0x0000000804047291 */ /* 0x000fc8000f8f383f */
[----:B------:R-:W-:-:S04]  /*10c20*/  USHF.R.S32.HI UR4, URZ, 0x7, UR4 ;  /* 0x000000073f047899 */ /* 0x000fc80008011404 */
[----:B------:R-:W-:-:S04]  /*10c30*/  UISETP.LT.AND UP0, UPT, URZ, UR4, UPT ;  /* 0x000000043f00728c */ /* 0x000fc8000bf01270 */
[----:B------:R-:W-:-:S04]  /*10c40*/  USEL UR39, URZ, UR4, !UP0 ;  /* 0x000000043f277287 */ /* 0x000fc8000c000000 */
[----:B------:R-:W-:-:S06]  /*10c50*/  UISETP.GT.AND UP0, UPT, UR40, UR39, UPT ;  /* 0x000000272800728c */ /* 0x000fcc000bf04270 */
[----:B------:R-:W-:-:S13]  /*10c60*/  PLOP3.LUT P0, PT, PT, PT, UP0, 0x80, 0x0 ;  /* 0x000000000000781c */ /* 0x000fda0003f0f008 */
[----:B------:R-:W-:Y:S05]  /*10c70*/  @P0 BRA `(.L_x_877) ;  /* 0x0000000000440947 */ /* 0x000fea0003800000 */
[----:B------:R-:W0:Y:S02]  /*10c80*/  S2R R0, SR_TID.X ;  /* 0x0000000000007919 */ /* 0x000e240000002100 */
[----:B0-----:R-:W-:-:S04]  /*10c90*/  LOP3.LUT R0, R0, 0x7f, RZ, 0xc0, !PT ;  /* 0x0000007f00007812 */ /* 0x001fc800078ec0ff */
[----:B------:R-:W-:-:S13]  /*10ca0*/  ISETP.NE.AND P1, PT, R0, RZ, PT ;  /* 0x000000ff0000720c */ /* 0x000fda0003f25270 */
[----:B------:R-:W-:Y:S05]  /*10cb0*/  @P1 BRA `(.L_x_878) ;  /* 0x0000003000301947 */ /* 0x000fea0003800000 */
[----:B------:R-:W0:Y:S01]  /*10cc0*/  S2R R7, SR_LANEID ;  /* 0x0000000000077919 */ /* 0x000e220000000000 */
[----:B------:R-:W-:Y:S01]  /*10cd0*/  VOTEU.ANY UR4, UPT, PT ;  /* 0x0000000000047886 */ /* 0x000fe200038e0100 */
[----:B------:R-:W1:Y:S01]  /*10ce0*/  LDC.64 R2, c[0x0][0xc80] ;  /* 0x00032000ff027b82 */ /* 0x000e620000000a00 */
[----:B------:R-:W0:Y:S08]  /*10cf0*/  FLO.U32 R0, UR4 ;  /* 0x0000000400007d00 */ /* 0x000e3000080e0000 */
[----:B------:R-:W1:Y:S01]  /*10d00*/  POPC R5, UR4 ;  /* 0x0000000400057d09 */ /* 0x000e620008000000 */
[----:B0-----:R-:W-:-:S13]  /*10d10*/  ISETP.EQ.U32.AND P0, PT, R0, R7, PT ;  /* 0x000000070000720c */ /* 0x001fda0003f02070 */
[----:B-1----:R-:W2:Y:S01]  /*10d20*/  @P0 ATOMG.E.ADD.STRONG.GPU PT, R3, desc[UR48][R2.64], R5 ;  /* 0x00000005020309a8 */ /* 0x002ea200081ee1f0 */
[----:B------:R-:W0:Y:S02]  /*10d30*/  S2R R4, SR_LTMASK ;  /* 0x0000000000047919 */ /* 0x000e240000003900 */
[----:B0-----:R-:W-:-:S04]  /*10d40*/  LOP3.LUT R4, R4, UR4, RZ, 0xc0, !PT ;  /* 0x0000000404047c12 */ /* 0x001fc8000f8ec0ff */
[----:B------:R-:W0:Y:S01]  /*10d50*/  POPC R27, R4 ;  /* 0x00000004001b7309 */ /* 0x000e220000000000 */
[----:B--2---:R-:W0:Y:S02]  /*10d60*/  SHFL.IDX PT, R0, R3, R0, 0x1f ;  /* 0x00001f0003007589 */ /* 0x004e2400000e0000 */
[----:B0-----:R-:W-:Y:S01]  /*10d70*/  IADD3 R27, R0, UR42, R27 ;  /* 0x0000002a001b7c10 */ /* 0x001fe2000fffe01b */
[----:B------:R-:W-:Y:S06]  /*10d80*/  BRA `(.L_x_878) ;  /* 0x0000002c00fc7947 */ /* 0x000fec0003800000 */
.L_x_877:
[----:B------:R-:W-:Y:S01]  /*10d90*/  VIADD R0, R17, 0xe400 ;  /* 0x0000e40011007836 */ /* 0x000fe20000000000 */
[----:B------:R-:W-:Y:S04]  /*10da0*/  BSSY B6, `(.L_x_879) ;  /* 0x0000013000067945 */ /* 0x000fe80003800000 */
[----:B------:R-:W-:-:S13]  /*10db0*/  LOP3.LUT P0, RZ, R0, 0x3ff, RZ, 0xc0, !PT ;  /* 0x000003ff00ff7812 */ /* 0x000fda000780c0ff */
[----:B------:R-:W-:Y:S05]  /*10dc0*/  @!P0 BRA `(.L_x_880) ;  /* 0x0000000000408947 */ /* 0x000fea0003800000 */
[----:B------:R-:W-:Y:S01]  /*10dd0*/  MOV R2, 0x0 ;  /* 0x0000000000027802 */ /* 0x000fe20000000f00 */
[----:B------:R-:W-:Y:S01]  /*10de0*/  ULDC.64 UR4, c[0x4][0xa8] ;  /* 0x01002a0000047ab9 */ /* 0x000fe20000000a00 */
[----:B------:R-:W-:Y:S01]  /*10df0*/  ULDC.64 UR6, c[0x4][0xb0] ;  /* 0x01002c0000067ab9 */ /* 0x000fe20000000a00 */
[----:B------:R-:W-:Y:S02]  /*10e00*/  IMAD.U32 R4, RZ, RZ, UR4 ;  /* 0x00000004ff047e24 */ /* 0x000fe4000f8e00ff */
[----:B------:R-:W-:Y:S01]  /*10e10*/  IMAD.U32 R5, RZ, RZ, UR5 ;  /* 0x00000005ff057e24 */ /* 0x000fe2000f8e00ff */
[----:B------:R-:W0:Y:S01]  /*10e20*/  LDC.64 R2, c[0x4][R2] ;  /* 0x0100000002027b82 */ /* 0x000e220000000a00 */
[----:B------:R-:W-:Y:S01]  /*10e30*/  ULDC.64 UR4, c[0x4][0x8] ;  /* 0x0100020000047ab9 */ /* 0x000fe20000000a00 */
[----:B------:R-:W-:Y:S02]  /*10e40*/  IMAD.U32 R6, RZ, RZ, UR6 ;  /* 0x00000006ff067e24 */ /* 0x000fe4000f8e00ff */
[----:B------:R-:W-:-:S02]  /*10e50*/  IMAD.U32 R7, RZ, RZ, UR7 ;  /* 0x00000007ff077e24 */ /* 0x000fc4000f8e00ff */
[----:B------:R-:W-:Y:S02]  /*10e60*/  IMAD.U32 R10, RZ, RZ, UR4 ;  /* 0x00000004ff0a7e24 */ /* 0x000fe4000f8e00ff */
[----:B------:R-:W-:Y:S02]  /*10e70*/  IMAD.U32 R11, RZ, RZ, UR5 ;  /* 0x00000005ff0b7e24 */ /* 0x000fe4000f8e00ff */
[----:B------:R-:W-:Y:S02]  /*10e80*/  IMAD.MOV.U32 R8, RZ, RZ, 0x70 ;  /* 0x00000070ff087424 */ /* 0x000fe400078e00ff */
[----:B------:R-:W-:Y:S02]  /*10e90*/  IMAD.MOV.U32 R12, RZ, RZ, 0x1 ;  /* 0x00000001ff0c7424 */ /* 0x000fe400078e00ff */
[----:B------:R-:W-:-:S07]  /*10ea0*/  IMAD.MOV.U32 R13, RZ, RZ, RZ ;  /* 0x000000ffff0d7224 */ /* 0x000fce00078e00ff */
[----:B------:R-:W-:-:S07]  /*10eb0*/  LEPC R20, `(.L_x_880) ;  /* 0x000000001014794e */ /* 0x000fce0000000000 */
[----:B0-----:R-:W-:Y:S05]  /*10ec0*/  CALL.ABS.NOINC R2 ;  /* 0x0000000002007343 */ /* 0x001fea0003c00000 */
.L_x_880:
[----:B------:R-:W-:Y:S05]  /*10ed0*/  BSYNC B6 ;  /* 0x0000000000067941 */ /* 0x000fea0003800000 */
.L_x_879:
        /* <DEDUP_REMOVED lines=8> */
[----:B------:R0:W1:Y:S01]  /*10f60*/  LDC.64 R2, c[0x4][R18] ;  /* 0x0100000012027b82 */ /* 0x0000620000000a00 */
[----:B------:R-:W-:Y:S02]  /*10f70*/  IMAD.U32 R4, RZ, RZ, UR6 ;  /* 0x00000006ff047e24 */ /* 0x000fe4000f8e00ff */
[----:B------:R-:W-:Y:S02]  /*10f80*/  IMAD.U32 R5, RZ, RZ, UR7 ;  /* 0x00000007ff057e24 */ /* 0x000fe4000f8e00ff */
[----:B------:R-:W-:Y:S02]  /*10f90*/  IMAD.U32 R6, RZ, RZ, UR8 ;  /* 0x00000008ff067e24 */ /* 0x000fe4000f8e00ff */
[----:B------:R-:W-:-:S02]  /*10fa0*/  IMAD.U32 R7, RZ, RZ, UR9 ;  /* 0x00000009ff077e24 */ /* 0x000fc4000f8e00ff */
[----:B------:R-:W-:Y:S02]  /*10fb0*/  IMAD.U32 R10, RZ, RZ, UR4 ;  /* 0x00000004ff0a7e24 */ /* 0x000fe4000f8e00ff */
[----:B------:R-:W-:Y:S02]  /*10fc0*/  IMAD.U32 R11, RZ, RZ, UR5 ;  /* 0x00000005ff0b7e24 */ /* 0x000fe4000f8e00ff */
[----:B------:R-:W-:Y:S02]  /*10fd0*/  IMAD.MOV.U32 R8, RZ, RZ, 0x70 ;  /* 0x00000070ff087424 */ /* 0x000fe400078e00ff */
[----:B------:R-:W-:Y:S02]  /*10fe0*/  IMAD.MOV.U32 R12, RZ, RZ, 0x1 ;  /* 0x00000001ff0c7424 */ /* 0x000fe400078e00ff */
[----:B0-----:R-:W-:-:S07]  /*10ff0*/  IMAD.MOV.U32 R13, RZ, RZ, RZ ;  /* 0x000000ffff0d7224 */ /* 0x001fce00078e00ff */
[----:B------:R-:W-:-:S07]  /*11000*/  LEPC R20, `(.L_x_883) ;  /* 0x000000001014794e */ /* 0x000fce0000000000 */
[----:B-1----:R-:W-:Y:S05]  /*11010*/  CALL.ABS.NOINC R2 ;  /* 0x0000000002007343 */ /* 0x002fea0003c00000 */
.L_x_883:
[----:B------:R0:W1:Y:S01]  /*11020*/  LDC.64 R2, c[0x4][R18] ;  /* 0x0100000012027b82 */ /* 0x0000620000000a00 */
[----:B------:R-:W-:Y:S01]  /*11030*/  ULDC.64 UR4, c[0x4][0xa8] ;  /* 0x01002a0000047ab9 */ /* 0x000fe20000000a00 */
[----:B------:R-:W-:Y:S01]  /*11040*/  ULDC.64 UR6, c[0x4][0xb0] ;  /* 0x01002c0000067ab9 */ /* 0x000fe20000000a00 */
[----:B------:R-:W-:Y:S02]  /*11050*/  IMAD.U32 R4, RZ, RZ, UR4 ;  /* 0x00000004ff047e24 */ /* 0x000fe4000f8e00ff */
        /* <DEDUP_REMOVED lines=11> */
.L_x_882:
[----:B------:R-:W-:Y:S05]  /*11110*/  BSYNC B6 ;  /* 0x0000000000067941 */ /* 0x000fea0003800000 */
.L_x_881:
[----:B------:R-:W-:Y:S01]  /*11120*/  ULDC.64 UR4, c[0x0][0x9f8] ;  /* 0x00027e0000047ab9 */ /* 0x000fe20000000a00 */
[----:B------:R-:W-:Y:S01]  /*11130*/  IMAD.U32 R23, RZ, RZ, UR43 ;  /* 0x0000002bff177e24 */ /* 0x000fe2000f8e00ff */
[----:B------:R-:W-:-:S04]  /*11140*/  UISETP.NE.U32.AND UP0, UPT, UR4, URZ, UPT ;  /* 0x0000003f0400728c */ /* 0x000fc8000bf05070 */
[----:B------:R-:W-:-:S06]  /*11150*/  UISETP.NE.AND.EX UP0, UPT, UR5, URZ, UPT, UP0 ;  /* 0x0000003f0500728c */ /* 0x000fcc000bf05300 */
[----:B------:R-:W-:-:S05]  /*11160*/  PLOP3.LUT P0, PT, PT, PT, UP0, 0x80, 0x0 ;  /* 0x000000000000781c */ /* 0x000fca0003f0f008 */
[----:B------:R-:W-:Y:S02]  /*11170*/  @UP0 ULDC.64 UR4, c[0x0][0x9f8] ;  /* 0x00027e0000040ab9 */ /* 0x000fe40000000a00 */
[----:B------:R-:W-:-:S06]  /*11180*/  @UP0 UIMAD.WIDE UR4, UR43, 0x4, UR4 ;  /* 0x000000042b0408a5 */ /* 0x000fcc000f8e0204 */
[----:B------:R-:W-:Y:S02]  /*11190*/  IMAD.U32 R2, RZ, RZ, UR4 ;  /* 0x00000004ff027e24 */ /* 0x000fe4000f8e00ff */
[----:B------:R-:W-:-:S05]  /*111a0*/  IMAD.U32 R3, RZ, RZ, UR5 ;  /* 0x00000005ff037e24 */ /* 0x000fca000f8e00ff */
[----:B------:R0:W2:Y:S01]  /*111b0*/  @P0 LDG.E R23, desc[UR48][R2.64] ;  /* 0x0000003002170981 */ /* 0x0000a2000c1e1900 */
[----:B------:R-:W-:Y:S01]  /*111c0*/  UMOV UR4, 0xffffffff ;  /* 0xffffffff00047882 */ /* 0x000fe20000000000 */
[----:B------:R-:W-:Y:S01]  /*111d0*/  IMAD.U32 R19, RZ, RZ, UR40 ;  /* 0x00000028ff137e24 */ /* 0x000fe2000f8e00ff */
[----:B------:R-:W-:Y:S01]  /*111e0*/  LOP3.LUT R22, R22, 0xfffffffe, RZ, 0xc0, !PT ;  /* 0xfffffffe16167812 */ /* 0x000fe200078ec0ff */
[----:B------:R-:W1:Y:S02]  /*111f0*/  S2R R18, SR_TID.X ;  /* 0x0000000000127919 */ /* 0x000e640000002100 */
[----:B------:R-:W-:Y:S01]  /*11200*/  VIADD R19, R19, 0xffffffff ;  /* 0xffffffff13137836 */ /* 0x000fe20000000000 */
[----:B0-----:R-:W0:Y:S02]  /*11210*/  LDC.64 R2, c[0x0][0x418] ;  /* 0x00010600ff027b82 */ /* 0x001e240000000a00 */
[----:B0-----:R-:W-:Y:S02]  /*11220*/  ISETP.NE.U32.AND P0, PT, R2, RZ, PT ;  /* 0x000000ff0200720c */ /* 0x001fe40003f05070 */
[----:B-1----:R-:W-:-:S02]  /*11230*/  SHF.R.U32.HI R20, RZ, 0x5, R18 ;  /* 0x00000005ff147819 */ /* 0x002fc40000011612 */
[----:B------:R-:W-:Y:S02]  /*11240*/  ISETP.NE.AND.EX P1, PT, R3, RZ, PT, P0 ;  /* 0x000000ff0300720c */ /* 0x000fe40003f25300 */
[----:B------:R-:W-:-:S11]  /*11250*/  LOP3.LUT R20, R20, 0x3, RZ, 0xc0, !PT ;  /* 0x0000000314147812 */ /* 0x000fd600078ec0ff */
[----:B------:R-:W-:Y:S02]  /*11260*/  @P1 LOP3.LUT R22, R22, 0x1, RZ, 0xfc, !PT ;  /* 0x0000000116161812 */ /* 0x000fe400078efcff */
[----:B--2---:R-:W-:Y:S02]  /*11270*/  SHF.R.S32.HI R25, RZ, 0x1f, R23 ;  /* 0x0000001fff197819 */ /* 0x004fe40000011417 */
[----:B------:R-:W-:Y:S01]  /*11280*/  SEL R18, R23, RZ, !P1 ;  /* 0x000000ff17127207 */ /* 0x000fe20004800000 */
[----:B------:R-:W-:Y:S06]  /*11290*/  BRA.DIV UR4, `(.L_x_884) ;  /* 0x0000003204d87947 */ /* 0x000fec000b800000 */
[----:B------:R0:W1:Y:S02]  /*112a0*/  SHFL.IDX PT, R14, R20, RZ, 0x1f ;  /* 0x00001fff140e7589 */ /* 0x00006400000e0000 */
.L_x_966:
[----:B-1----:R-:W-:Y:S02]  /*112b0*/  ISETP.NE.AND P0, PT, R14, RZ, PT ;  /* 0x000000ff0e00720c */ /* 0x002fe40003f05270 */
[----:B------:R-:W-:Y:S02]  /*112c0*/  PLOP3.LUT P2, PT, PT, PT, PT, 0x8, 0x0 ;  /* 0x000000000000781c */ /* 0x000fe40003f4e170 */
[----:B------:R-:W-:-:S11]  /*112d0*/  LOP3.LUT R22, R22, 0xfffffffd, RZ, 0xc0, !PT ;  /* 0xfffffffd16167812 */ /* 0x000fd600078ec0ff */
[----:B------:R-:W-:Y:S01]  /*112e0*/  @P2 LOP3.LUT R22, R22, 0x2, RZ, 0xfc, !PT ;  /* 0x0000000216162812 */ /* 0x000fe200078efcff */
[----:B------:R-:W-:Y:S06]  /*112f0*/  @P0 BRA `(.L_x_885) ;  /* 0x0000000000dc0947 */ /* 0x000fec0003800000 */
[----:B------:R-:W-:-:S03]  /*11300*/  UMOV UR4, 0xffffffff ;  /* 0xffffffff00047882 */ /* 0x000fc60000000000 */
[----:B------:R-:W-:Y:S05]  /*11310*/  BRA.DIV UR4, `(.L_x_886) ;  /* 0x0000003204d87947 */ /* 0x000fea000b800000 */
[----:B------:R-:W-:-:S13]  /*11320*/  ELECT P6, URZ, PT ;  /* 0x00000000003f782f */ /* 0x000fda00038c0000 */
.L_x_969:
[----:B------:R-:W-:Y:S05]  /*11330*/  @!P6 BRA `(.L_x_885) ;  /* 0x0000000000cce947 */ /* 0x000fea0003800000 */
[----:B------:R-:W-:Y:S01]  /*11340*/  IMAD.MOV.U32 R18, RZ, RZ, R23 ;  /* 0x000000ffff127224 */ /* 0x000fe200078e0017 */
[----:B------:R-:W-:Y:S06]  /*11350*/  @!P1 BRA `(.L_x_887) ;  /* 0x0000000000489947 */ /* 0x000fec0003800000 */
[----:B------:R-:W1:Y:S01]  /*11360*/  LDC R0, c[0x0][0x43c] ;  /* 0x00010f00ff007b82 */ /* 0x000e620000000800 */
[----:B------:R-:W-:Y:S01]  /*11370*/  IMAD.MOV.U32 R7, RZ, RZ, R19 ;  /* 0x000000ffff077224 */ /* 0x000fe200078e0013 */
[----:B------:R-:W-:Y:S02]  /*11380*/  ULDC.64 UR4, c[0x0][0x428] ;  /* 0x00010a0000047ab9 */ /* 0x000fe40000000a00 */
[----:B------:R-:W-:-:S04]  /*11390*/  IMAD R6, R25, UR4, RZ ;  /* 0x0000000419067c24 */ /* 0x000fc8000f8e02ff */
[----:B------:R-:W-:Y:S01]  /*113a0*/  IMAD R9, R23, UR5, R6 ;  /* 0x0000000517097c24 */ /* 0x000fe2000f8e0206 */
[----:B-1----:R-:W-:-:S13]  /*113b0*/  ISETP.NE.AND P0, PT, R0, 0x1, PT ;  /* 0x000000010000780c */ /* 0x002fda0003f05270 */
[----:B------:R-:W1:Y:S02]  /*113c0*/  @P0 LDC.64 R4, c[0x0][0x440] ;  /* 0x00011000ff040b82 */ /* 0x000e640000000a00 */
[----:B-1----:R-:W-:-:S05]  /*113d0*/  @P0 IMAD.HI.U32 R4, R19, R4, RZ ;  /* 0x0000000413040227 */ /* 0x002fca00078e00ff */
        /* <DEDUP_REMOVED lines=10> */
.L_x_887:
[----:B------:R-:W2:Y:S01]  /*11480*/  S2R R0, SR_TID.X ;  /* 0x0000000000007919 */ /* 0x000ea20000002100 */
[----:B-1----:R-:W-:Y:S01]  /*11490*/  IMAD R3, R16, 0x8, R17 ;  /* 0x0000000810037824 */ /* 0x002fe200078e0211 */
[----:B--2---:R-:W-:Y:S02]  /*114a0*/  LOP3.LUT R2, R0, 0x7f, RZ, 0xc0, !PT ;  /* 0x0000007f00027812 */ /* 0x004fe400078ec0ff */
[----:B------:R-:W-:Y:S02]  /*114b0*/  SHF.L.U32 R0, R24, 0x1f, RZ ;  /* 0x0000001f18007819 */ /* 0x000fe400000006ff */
[----:B------:R-:W-:Y:S02]  /*114c0*/  ISETP.NE.AND P1, PT, R2, RZ, PT ;  /* 0x000000ff0200720c */ /* 0x000fe40003f25270 */
[----:B------:R-:W1:Y:S02]  /*114d0*/  SYNCS.PHASECHK.TRANS64.TRYWAIT P0, [R3+URZ+0x16840], R0 ;  /* 0x01684000030075a7 */ /* 0x000e64000800017f */
[----:B-1----:R-:W-:Y:S09]  /*114e0*/  @!P0 BRA `(.L_x_888) ;  /* 0x0000003000848947 */ /* 0x002ff20003800000 */
.L_x_970:
[----:B------:R-:W-:Y:S05]  /*114f0*/  @P1 BRA `(.L_x_889) ;  /* 0x0000000000141947 */ /* 0x000fea0003800000 */
[----:B------:R-:W-:Y:S01]  /*11500*/  ISETP.NE.AND P0, PT, R28, RZ, PT ;  /* 0x000000ff1c00720c */ /* 0x000fe20003f05270 */
[----:B-1----:R-:W-:-:S04]  /*11510*/  IMAD.MOV.U32 R0, RZ, RZ, 0x4000 ;  /* 0x00004000ff007424 */ /* 0x002fc800078e00ff */
[----:B------:R2:W-:Y:S08]  /*11520*/  SYNCS.ARRIVE.TRANS64 RZ, [R3+URZ+0x16830], R0 ;  /* 0x0168300003ff79a7 */ /* 0x0005f0000800003f */
[----:B------:R-:W-:Y:S05]  /*11530*/  @!P0 BRA `(.L_x_889) ;  /* 0x0000000000048947 */ /* 0x000fea0003800000 */
[----:B------:R-:W-:Y:S01]  /*11540*/  BPT.TRAP 0x1 ;  /* 0x000000040000795c */ /* 0x000fe20000300000 */
.L_x_889:
[----:B-12---:R-:W-:Y:S01]  /*11550*/  IMAD R0, R16, 0x4000, R17 ;  /* 0x0000400010007824 */ /* 0x006fe200078e0211 */
[----:B------:R-:W-:Y:S01]  /*11560*/  R2UR UR33, R3 ;  /* 0x00000000032172ca */ /* 0x000fe200000e0000 */
[----:B------:R-:W-:Y:S01]  /*11570*/  UIADD3 UR4, UP0, UR46, 0x370, URZ ;  /* 0x000003702e047890 */ /* 0x000fe2000ff1e03f */
[----:B------:R-:W-:Y:S01]  /*11580*/  R2UR UR35, R19 ;  /* 0x00000000132372ca */ /* 0x000fe200000e0000 */
[----:B------:R-:W-:Y:S01]  /*11590*/  UMOV UR6, 0x0 ;  /* 0x0000000000067882 */ /* 0x000fe20000000000 */
[----:B------:R-:W-:Y:S01]  /*115a0*/  R2UR UR32, R0 ;  /* 0x00000000002072ca */ /* 0x000fe200000e0000 */
[----:B------:R-:W-:Y:S01]  /*115b0*/  UIADD3.X UR5, URZ, UR47, URZ, UP0, !UPT ;  /* 0x0000002f3f057290 */ /* 0x000fe200087fe43f */
[----:B-----5:R-:W-:Y:S01]  /*115c0*/  R2UR UR37, R18 ;  /* 0x00000000122572ca */ /* 0x020fe200000e0000 */
[----:B------:R-:W-:Y:S01]  /*115d0*/  UMOV UR7, 0x14f00000 ;  /* 0x14f0000000077882 */ /* 0x000fe20000000000 */
[----:B------:R-:W-:Y:S01]  /*115e0*/  UMOV UR34, URZ ;  /* 0x0000003f00227c82 */ /* 0x000fe20008000000 */
[----:B------:R-:W-:-:S02]  /*115f0*/  PLOP3.LUT P0, PT, PT, PT, PT, 0x80, 0x0 ;  /* 0x000000000000781c */ /* 0x000fc40003f0f070 */
[----:B------:R-:W-:Y:S02]  /*11600*/  LOP3.LUT R22, R22, 0xfffffffd, RZ, 0xc0, !PT ;  /* 0xfffffffd16167812 */ /* 0x000fe400078ec0ff */
[----:B------:R-:W-:Y:S02]  /*11610*/  UIADD3 UR33, UR33, 0x16830, URZ ;  /* 0x0001683021217890 */ /* 0x000fe4000fffe03f */
[----:B------:R-:W-:Y:S02]  /*11620*/  USHF.L.U32 UR35, UR35, 0x7, URZ ;  /* 0x0000000723237899 */ /* 0x000fe4000800063f */
[----:B------:R-:W-:-:S05]  /*11630*/  UIADD3 UR32, UR32, 0xe400, URZ ;  /* 0x0000e40020207890 */ /* 0x000fca000fffe03f */
[----:B------:R-:W-:-:S04]  /*11640*/  @P0 LOP3.LUT R22, R22, 0x2, RZ, 0xfc, !PT ;  /* 0x0000000216160812 */ /* 0x000fc800078efcff */
[----:B------:R1:W-:Y:S02]  /*11650*/  UTMALDG.4D [UR32], [UR4], desc[UR6] ;  /* 0x00000620040075b4 */ /* 0x0003e40008019000 */
[----:B-1----:R-:W-:Y:S01]  /*11660*/  NOP ;  /* 0x0000000000007918 */ /* 0x002fe20000000000 */
.L_x_885:
[----:B------:R-:W-:Y:S05]  /*11670*/  WARPSYNC.ALL ;  /* 0x0000000000007948 */ /* 0x000fea0003800000 */
[----:B------:R-:W-:Y:S01]  /*11680*/  VIADD R0, R17, 0x8400 ;  /* 0x0000840011007836 */ /* 0x000fe20000000000 */
[----:B------:R-:W-:Y:S01]  /*11690*/  USHF.R.S32.HI UR4, URZ, 0x1f, UR36 ;  /* 0x0000001f3f047899 */ /* 0x000fe20008011424 */
[----:B------:R-:W-:Y:S01]  /*116a0*/  BAR.SYNC.DEFER_BLOCKING 0x8, 0x200 ;  /* 0x0208000000007b1d */ /* 0x000fe20000010000 */
[----:B------:R-:W-:Y:S02]  /*116b0*/  USHF.R.S32.HI UR37, URZ, 0x1f, UR43 ;  /* 0x0000001f3f257899 */ /* 0x000fe4000801142b */
[----:B------:R-:W-:-:S03]  /*116c0*/  LOP3.LUT P0, RZ, R0, 0x3ff, RZ, 0xc0, !PT ;  /* 0x000003ff00ff7812 */ /* 0x000fc6000780c0ff */
[----:B------:R-:W-:Y:S01]  /*116d0*/  ULDC.64 UR6, c[0x0][0x2d8] ;  /* 0x0000b60000067ab9 */ /* 0x000fe20000000a00 */
[----:B------:R-:W-:Y:S01]  /*116e0*/  BSSY B6, `(.L_x_890) ;  /* 0x0000016000067945 */ /* 0x000fe20003800000 */
[----:B------:R-:W-:Y:S02]  /*116f0*/  UIMAD UR4, UR4, UR6, URZ ;  /* 0x00000006040472a4 */ /* 0x000fe4000f8e023f */
[----:B------:R-:W-:Y:S02]  /*11700*/  UIMAD.WIDE.U32 UR50, UR36, UR6, URZ ;  /* 0x00000006243272a5 */ /* 0x000fe4000f8e003f */
[----:B------:R-:W-:-:S04]  /*11710*/  UIMAD UR4, UR36, UR7, UR4 ;  /* 0x00000007240472a4 */ /* 0x000fc8000f8e0204 */
[----:B------:R-:W-:Y:S01]  /*11720*/  UIADD3 UR45, UR51, UR4, URZ ;  /* 0x00000004332d7290 */ /* 0x000fe2000fffe03f */
[----:B------:R-:W-:Y:S11]  /*11730*/  @!P0 BRA `(.L_x_891) ;  /* 0x0000000000408947 */ /* 0x000ff60003800000 */
[----:B------:R-:W-:Y:S01]  /*11740*/  MOV R2, 0x0 ;  /* 0x0000000000027802 */ /* 0x000fe20000000f00 */
[----:B------:R-:W-:Y:S01]  /*11750*/  ULDC.64 UR6, c[0x4][0xa8] ;  /* 0x01002a0000067ab9 */ /* 0x000fe20000000a00 */
[----:B------:R-:W-:Y:S01]  /*11760*/  ULDC.64 UR8, c[0x4][0xb0] ;  /* 0x01002c0000087ab9 */ /* 0x000fe20000000a00 */
[----:B------:R-:W-:Y:S01]  /*11770*/  ULDC.64 UR4, c[0x4][0x20] ;  /* 0x0100080000047ab9 */ /* 0x000fe20000000a00 */
[----:B------:R-:W-:Y:S02]  /*11780*/  IMAD.U32 R4, RZ, RZ, UR6 ;  /* 0x00000006ff047e24 */ /* 0x000fe4000f8e00ff */
[----:B------:R-:W1:Y:S01]  /*11790*/  LDC.64 R2, c[0x4][R2] ;  /* 0x0100000002027b82 */ /* 0x000e620000000a00 */
[----:B------:R-:W-:Y:S02]  /*117a0*/  IMAD.U32 R5, RZ, RZ, UR7 ;  /* 0x00000007ff057e24 */ /* 0x000fe4000f8e00ff */
[----:B------:R-:W-:Y:S02]  /*117b0*/  IMAD.U32 R6, RZ, RZ, UR8 ;  /* 0x00000008ff067e24 */ /* 0x000fe4000f8e00ff */
[----:B------:R-:W-:-:S02]  /*117c0*/  IMAD.U32 R7, RZ, RZ, UR9 ;  /* 0x00000009ff077e24 */ /* 0x000fc4000f8e00ff */
[----:B------:R-:W-:Y:S02]  /*117d0*/  IMAD.U32 R10, RZ, RZ, UR4 ;  /* 0x00000004ff0a7e24 */ /* 0x000fe4000f8e00ff */
[----:B------:R-:W-:Y:S02]  /*117e0*/  IMAD.U32 R11, RZ, RZ, UR5 ;  /* 0x00000005ff0b7e24 */ /* 0x000fe4000f8e00ff */
[----:B------:R-:W-:Y:S02]  /*117f0*/  IMAD.MOV.U32 R8, RZ, RZ, 0x70 ;  /* 0x00000070ff087424 */ /* 0x000fe400078e00ff */
[----:B------:R-:W-:Y:S02]  /*11800*/  IMAD.MOV.U32 R12, RZ, RZ, 0x1 ;  /* 0x00000001ff0c7424 */ /* 0x000fe400078e00ff */
[----:B------:R-:W-:-:S07]  /*11810*/  IMAD.MOV.U32 R13, RZ, RZ, RZ ;  /* 0x000000ffff0d7224 */ /* 0x000fce00078e00ff */
[----:B0-----:R-:W-:-:S07]  /*11820*/  LEPC R20, `(.L_x_891) ;  /* 0x000000001014794e */ /* 0x001fce0000000000 */
[----:B-1----:R-:W-:Y:S05]  /*11830*/  CALL.ABS.NOINC R2 ;  /* 0x0000000002007343 */ /* 0x002fea0003c00000 */
.L_x_891:
[----:B------:R-:W-:Y:S05]  /*11840*/  BSYNC B6 ;  /* 0x0000000000067941 */ /* 0x000fea0003800000 */
.L_x_890:
[----:B------:R-:W1:Y:S01]  /*11850*/  LDC R7, c[0x0][0x448] ;  /* 0x00011200ff077b82 */ /* 0x000e620000000800 */
[----:B0-----:R-:W0:Y:S01]  /*11860*/  S2R R20, SR_TID.X ;  /* 0x0000000000147919 */ /* 0x001e220000002100 */
[----:B------:R-:W-:Y:S01]  /*11870*/  ULDC.64 UR8, c[0x0][0x2e0] ;  /* 0x0000b80000087ab9 */ /* 0x000fe20000000a00 */
[----:B------:R-:W-:Y:S01]  /*11880*/  UMOV UR44, UR50 ;  /* 0x00000032002c7c82 */ /* 0x000fe20008000000 */
[----:B------:R-:W-:Y:S02]  /*11890*/  UIMAD UR6, UR37, UR8, URZ ;  /* 0x00000008250672a4 */ /* 0x000fe4000f8e023f */
[----:B------:R-:W-:Y:S02]  /*118a0*/  UIMAD.WIDE.U32 UR4, UR43, UR8, UR44 ;  /* 0x000000082b0472a5 */ /* 0x000fe4000f8e002c */
[----:B------:R-:W-:-:S03]  /*118b0*/  UIMAD UR6, UR43, UR9, UR6 ;  /* 0x000000092b0672a4 */ /* 0x000fc6000f8e0206 */
[----:B------:R-:W-:Y:S01]  /*118c0*/  ULDC.64 UR8, c[0x0][0x280] ;  /* 0x0000a00000087ab9 */ /* 0x000fe20000000a00 */
[----:B------:R-:W-:Y:S01]  /*118d0*/  UIADD3 UR6, UR5, UR6, URZ ;  /* 0x0000000605067290 */ /* 0x000fe2000fffe03f */
[----:B------:R-:W-:-:S04]  /*118e0*/  IMAD.U32 R4, RZ, RZ, UR4 ;  /* 0x00000004ff047e24 */ /* 0x000fc8000f8e00ff */
[----:B------:R-:W-:Y:S01]  /*118f0*/  IMAD.MOV.U32 R2, RZ, RZ, R4 ;  /* 0x000000ffff027224 */ /* 0x000fe200078e0004 */
[----:B-1----:R-:W-:Y:S02]  /*11900*/  ISETP.NE.AND P1, PT, R7, 0x1, PT ;  /* 0x000000010700780c */ /* 0x002fe40003f25270 */
[C---:B0-----:R-:W-:Y:S01]  /*11910*/  LOP3.LUT R21, R20.reuse, 0x7f, RZ, 0xc0, !PT ;  /* 0x0000007f14157812 */ /* 0x041fe200078ec0ff */
[----:B------:R-:W-:-:S10]  /*11920*/  IMAD.SHL.U32 R20, R20, 0x10, RZ ;  /* 0x0000001014147824 */ /* 0x000fd400078e00ff */
[----:B------:R-:W0:Y:S01]  /*11930*/  @P1 LDC R3, c[0x0][0x44c] ;  /* 0x00011300ff031b82 */ /* 0x000e220000000800 */
[----:B------:R-:W-:-:S04]  /*11940*/  SHF.R.U32.HI R21, RZ, 0x3, R21 ;  /* 0x00000003ff157819 */ /* 0x000fc80000011615 */
[----:B------:R-:W-:-:S03]  /*11950*/  LOP3.LUT R20, R21, 0x70, R20, 0xf8, !PT ;  /* 0x0000007015147812 */ /* 0x000fc600078ef814 */
[----:B------:R-:W1:Y:S02]  /*11960*/  @P1 LDC R5, c[0x0][0x450] ;  /* 0x00011400ff051b82 */ /* 0x000e640000000800 */
[----:B------:R-:W-:Y:S02]  /*11970*/  VIADD R6, R20, UR41 ;  /* 0x0000002914067c36 */ /* 0x000fe40008000000 */
[----:B------:R-:W2:Y:S02]  /*11980*/  S2R R20, SR_TID.X ;  /* 0x0000000000147919 */ /* 0x000ea40000002100 */
[----:B------:R-:W-:Y:S02]  /*11990*/  IMAD.MOV.U32 R11, RZ, RZ, R6 ;  /* 0x000000ffff0b7224 */ /* 0x000fe400078e0006 */
[----:B------:R-:W3:Y:S01]  /*119a0*/  @P1 LDC R8, c[0x0][0x450] ;  /* 0x00011400ff081b82 */ /* 0x000ee20000000800 */
[C---:B------:R-:W-:Y:S02]  /*119b0*/  VIADD R10, R6.reuse, 0x80 ;  /* 0x00000080060a7836 */ /* 0x040fe40000000000 */
[----:B0-----:R-:W-:-:S04]  /*119c0*/  @P1 IMAD.HI.U32 R0, R6, R3, RZ ;  /* 0x0000000306001227 */ /* 0x001fc800078e00ff */
[----:B------:R-:W-:Y:S01]  /*119d0*/  IMAD.U32 R3, RZ, RZ, UR6 ;  /* 0x00000006ff037e24 */ /* 0x000fe2000f8e00ff */
[----:B------:R-:W-:Y:S01]  /*119e0*/  ULDC.64 UR6, c[0x0][0x2c8] ;  /* 0x0000b20000067ab9 */ /* 0x000fe20000000a00 */
[----:B-1----:R-:W-:Y:S01]  /*119f0*/  @P1 SHF.R.U32.HI R11, RZ, R5, R0 ;  /* 0x00000005ff0b1219 */ /* 0x002fe20000011600 */
[----:B------:R-:W-:Y:S01]  /*11a00*/  IMAD.U32 R5, RZ, RZ, UR5 ;  /* 0x00000005ff057e24 */ /* 0x000fe2000f8e00ff */
[----:B------:R-:W-:Y:S02]  /*11a10*/  ULDC.64 UR4, c[0x0][0x2d0] ;  /* 0x0000b40000047ab9 */ /* 0x000fe40000000a00 */
[--C-:B------:R-:W-:Y:S01]  /*11a20*/  SHF.R.S32.HI R0, RZ, 0x1f, R11.reuse ;  /* 0x0000001fff007819 */ /* 0x100fe2000001140b */
[----:B------:R-:W-:Y:S02]  /*11a30*/  IMAD.MOV R9, RZ, RZ, -R11 ;  /* 0x000000ffff097224 */ /* 0x000fe400078e0a0b */
[----:B------:R-:W-:-:S04]  /*11a40*/  IMAD.WIDE.U32 R4, R11, UR4, R2 ;  /* 0x000000040b047c25 */ /* 0x000fc8000f8e0002 */
[----:B------:R-:W-:Y:S02]  /*11a50*/  IMAD R0, R0, UR4, RZ ;  /* 0x0000000400007c24 */ /* 0x000fe4000f8e02ff */
[----:B------:R-:W-:Y:S02]  /*11a60*/  IMAD R9, R7, R9, R6 ;  /* 0x0000000907097224 */ /* 0x000fe400078e0206 */
[----:B------:R-:W-:Y:S02]  /*11a70*/  IMAD R13, R11, UR5, R0 ;  /* 0x000000050b0d7c24 */ /* 0x000fe4000f8e0200 */
[----:B--2---:R-:W-:Y:S01]  /*11a80*/  IMAD.SHL.U32 R21, R20, 0x8, RZ ;  /* 0x0000000814157824 */ /* 0x004fe200078e00ff */
[----:B------:R-:W-:Y:S01]  /*11a90*/  SHF.R.S32.HI R0, RZ, 0x1f, R9 ;  /* 0x0000001fff007819 */ /* 0x000fe20000011409 */
[----:B------:R-:W-:-:S03]  /*11aa0*/  IMAD.IADD R5, R5, 0x1, R13 ;  /* 0x0000000105057824 */ /* 0x000fc600078e020d */
[----:B------:R-:W-:Y:S01]  /*11ab0*/  LOP3.LUT R21, R21, 0x38, RZ, 0xc0, !PT ;  /* 0x0000003815157812 */ /* 0x000fe200078ec0ff */
[----:B------:R-:W-:Y:S02]  /*11ac0*/  IMAD R0, R0, UR6, RZ ;  /* 0x0000000600007c24 */ /* 0x000fe4000f8e02ff */
[----:B------:R-:W-:-:S04]  /*11ad0*/  IMAD.WIDE.U32 R4, R9, UR6, R4 ;  /* 0x0000000609047c25 */ /* 0x000fc8000f8e0004 */
[----:B------:R-:W-:Y:S01]  /*11ae0*/  IMAD R11, R9, UR7, R0 ;  /* 0x00000007090b7c24 */ /* 0x000fe2000f8e0200 */
[----:B------:R-:W-:Y:S01]  /*11af0*/  LEA R0, P0, R4, UR8, 0x1 ;  /* 0x0000000804007c11 */ /* 0x000fe2000f8008ff */
[----:B------:R-:W0:Y:S02]  /*11b00*/  @P1 LDC R9, c[0x0][0x44c] ;  /* 0x00011300ff091b82 */ /* 0x000e240000000800 */
[----:B------:R-:W-:Y:S02]  /*11b10*/  IMAD.IADD R5, R5, 0x1, R11 ;  /* 0x0000000105057824 */ /* 0x000fe400078e020b */
[----:B------:R-:W-:-:S03]  /*11b20*/  IMAD.MOV.U32 R11, RZ, RZ, R10 ;  /* 0x000000ffff0b7224 */ /* 0x000fc600078e000a */
[----:B------:R-:W-:Y:S01]  /*11b30*/  LEA.HI.X R5, R4, UR9, R5, 0x1, P0 ;  /* 0x0000000904057c11 */ /* 0x000fe200080f0c05 */
[----:B0-----:R-:W-:-:S05]  /*11b40*/  @P1 IMAD.HI.U32 R9, R10, R9, RZ ;  /* 0x000000090a091227 */ /* 0x001fca00078e00ff */
[----:B---3--:R-:W-:-:S04]  /*11b50*/  @P1 SHF.R.U32.HI R11, RZ, R8, R9 ;  /* 0x00000008ff0b1219 */ /* 0x008fc80000011609 */
[--C-:B------:R-:W-:Y:S01]  /*11b60*/  SHF.R.S32.HI R4, RZ, 0x1f, R11.reuse ;  /* 0x0000001fff047819 */ /* 0x100fe2000001140b */
[----:B------:R-:W-:Y:S02]  /*11b70*/  IMAD.MOV R6, RZ, RZ, -R11 ;  /* 0x000000ffff067224 */ /* 0x000fe400078e0a0b */
[----:B------:R-:W-:-:S04]  /*11b80*/  IMAD.WIDE.U32 R2, R11, UR4, R2 ;  /* 0x000000040b027c25 */ /* 0x000fc8000f8e0002 */
[----:B------:R-:W-:Y:S02]  /*11b90*/  IMAD R9, R7, R6, R10 ;  /* 0x0000000607097224 */ /* 0x000fe400078e020a */
[----:B------:R-:W-:Y:S01]  /*11ba0*/  IMAD R4, R4, UR4, RZ ;  /* 0x0000000404047c24 */ /* 0x000fe2000f8e02ff */
[----:B------:R-:W-:-:S03]  /*11bb0*/  ULDC UR4, c[0x0][0x2b8] ;  /* 0x0000ae0000047ab9 */ /* 0x000fc60000000800 */
[----:B------:R-:W-:Y:S01]  /*11bc0*/  IMAD R11, R11, UR5, R4 ;  /* 0x000000050b0b7c24 */ /* 0x000fe2000f8e0204 */
[----:B------:R-:W-:-:S03]  /*11bd0*/  SHF.R.S32.HI R4, RZ, 0x1f, R9 ;  /* 0x0000001fff047819 */ /* 0x000fc60000011409 */
[----:B------:R-:W-:Y:S02]  /*11be0*/  IMAD.IADD R3, R3, 0x1, R11 ;  /* 0x0000000103037824 */ /* 0x000fe400078e020b */
[----:B------:R-:W-:Y:S02]  /*11bf0*/  IMAD R4, R4, UR6, RZ ;  /* 0x0000000604047c24 */ /* 0x000fe4000f8e02ff */
[----:B------:R-:W-:-:S04]  /*11c00*/  IMAD.WIDE.U32 R2, R9, UR6, R2 ;  /* 0x0000000609027c25 */ /* 0x000fc8000f8e0002 */
[----:B------:R-:W-:Y:S01]  /*11c10*/  IMAD R11, R9, UR7, R4 ;  /* 0x00000007090b7c24 */ /* 0x000fe2000f8e0204 */
[----:B------:R-:W-:-:S03]  /*11c20*/  LEA R4, P0, R2, UR8, 0x1 ;  /* 0x0000000802047c11 */ /* 0x000fc6000f8008ff */
[----:B------:R-:W-:-:S05]  /*11c30*/  IMAD.IADD R3, R3, 0x1, R11 ;  /* 0x0000000103037824 */ /* 0x000fca00078e020b */
[----:B------:R-:W-:Y:S02]  /*11c40*/  LEA.HI.X R8, R2, UR9, R3, 0x1, P0 ;  /* 0x0000000902087c11 */ /* 0x000fe400080f0c03 */
[----:B------:R-:W-:Y:S01]  /*11c50*/  ISETP.GE.AND P0, PT, R21, UR4, PT ;  /* 0x0000000415007c0c */ /* 0x000fe2000bf06270 */
[----:B------:R-:W-:-:S03]  /*11c60*/  UMOV UR4, 0xffffffff ;  /* 0xffffffff00047882 */ /* 0x000fc60000000000 */
[----:B------:R-:W-:Y:S09]  /*11c70*/  BRA.DIV UR4, `(.L_x_892) ;  /* 0x0000002a04b47947 */ /* 0x000ff2000b800000 */
[----:B------:R-:W0:Y:S01]  /*11c80*/  S2R R2, SR_TID.X ;  /* 0x0000000000027919 */ /* 0x000e220000002100 */
[----:B------:R-:W-:Y:S02]  /*11c90*/  ULDC UR4, c[0x0][0x288] ;  /* 0x0000a20000047ab9 */ /* 0x000fe40000000800 */
[----:B------:R-:W-:Y:S01]  /*11ca0*/  IMAD R7, R7, UR4, RZ ;  /* 0x0000000407077c24 */ /* 0x000fe2000f8e02ff */
[----:B------:R-:W1:Y:S04]  /*11cb0*/  SHFL.IDX PT, R14, R0, RZ, 0x181f ;  /* 0x00181fff000e7589 */ /* 0x000e6800000e0000 */
[----:B------:R-:W-:Y:S04]  /*11cc0*/  SHFL.IDX PT, R9, R5, 0x2, 0x181f ;  /* 0x00581f0005097f89 */ /* 0x000fe800000e0000 */
[----:B------:R-:W-:Y:S01]  /*11cd0*/  SHFL.IDX PT, R20, R0, 0x7, 0x181f ;  /* 0x00f81f0000147f89 */ /* 0x000fe200000e0000 */
[----:B0-----:R-:W-:-:S04]  /*11ce0*/  LOP3.LUT R2, R2, 0x7f, RZ, 0xc0, !PT ;  /* 0x0000007f02027812 */ /* 0x001fc800078ec0ff */
[----:B------:R-:W-:Y:S02]  /*11cf0*/  SHF.R.U32.HI R3, RZ, 0x3, R2 ;  /* 0x00000003ff037819 */ /* 0x000fe40000011602 */
[----:B------:R-:W0:Y:S03]  /*11d00*/  SHFL.IDX PT, R2, R5, RZ, 0x181f ;  /* 0x00181fff05027589 */ /* 0x000e2600000e0000 */
[----:B------:R-:W-:-:S04]  /*11d10*/  VIADD R6, R3, UR41 ;  /* 0x0000002903067c36 */ /* 0x000fc80008000000 */
[C---:B------:R-:W-:Y:S01]  /*11d20*/  VIADD R10, R6.reuse, 0x10 ;  /* 0x00000010060a7836 */ /* 0x040fe20000000000 */
[C---:B------:R-:W-:Y:S01]  /*11d30*/  ISETP.GE.AND P1, PT, R6.reuse, R7, PT ;  /* 0x000000070600720c */ /* 0x040fe20003f26270 */
[----:B------:R-:W-:-:S03]  /*11d40*/  VIADD R12, R6, 0x20 ;  /* 0x00000020060c7836 */ /* 0x000fc60000000000 */
[----:B------:R-:W-:Y:S02]  /*11d50*/  ISETP.GE.AND P3, PT, R10, R7, PT ;  /* 0x000000070a00720c */ /* 0x000fe40003f66270 */
[----:B------:R-:W2:Y:S07]  /*11d60*/  SHFL.IDX PT, R10, R0, 0x1, 0x181f ;  /* 0x00381f00000a7f89 */ /* 0x000eae00000e0000 */
[----:B-1----:R-:W-:-:S05]  /*11d70*/  @!P1 LEA R14, P2, R21, R14, 0x1 ;  /* 0x0000000e150e9211 */ /* 0x002fca00078408ff */
[----:B0-----:R-:W-:Y:S02]  /*11d80*/  @!P1 IMAD.X R3, RZ, RZ, R2, P2 ;  /* 0x000000ffff039224 */ /* 0x001fe400010e0602 */
[----:B------:R-:W-:Y:S02]  /*11d90*/  @!P1 IMAD.MOV.U32 R2, RZ, RZ, R14 ;  /* 0x000000ffff029224 */ /* 0x000fe400078e000e */
[----:B------:R-:W-:Y:S04]  /*11da0*/  SHFL.IDX PT, R14, R0, 0x2, 0x181f ;  /* 0x00581f00000e7f89 */ /* 0x000fe800000e0000 */
[----:B------:R0:W-:Y:S01]  /*11db0*/  @!P1 LDGSTS.E.BYPASS.LTC128B.128 [R26+0x8400], desc[UR48][R2.64], !P0 ;  /* 0x08400000021a9fae */ /* 0x0001e2000c101d70 */
[----:B------:R-:W-:Y:S01]  /*11dc0*/  ISETP.GE.AND P1, PT, R12, R7, PT ;  /* 0x000000070c00720c */ /* 0x000fe20003f26270 */
[----:B------:R-:W-:Y:S01]  /*11dd0*/  VIADD R12, R6, 0x40 ;  /* 0x00000040060c7836 */ /* 0x000fe20000000000 */
[----:B--2---:R-:W-:Y:S01]  /*11de0*/  @!P3 LEA R10, P2, R21, R10, 0x1 ;  /* 0x0000000a150ab211 */ /* 0x004fe200078408ff */
[----:B0-----:R-:W0:Y:S04]  /*11df0*/  SHFL.IDX PT, R2, R5, 0x1, 0x181f ;  /* 0x00381f0005027f89 */ /* 0x001e2800000e0000 */
[----:B0-----:R-:W-:-:S02]  /*11e00*/  @!P3 IMAD.X R3, RZ, RZ, R2, P2 ;  /* 0x000000ffff03b224 */ /* 0x001fc400010e0602 */
[----:B------:R-:W-:Y:S02]  /*11e10*/  @!P3 IMAD.MOV.U32 R2, RZ, RZ, R10 ;  /* 0x000000ffff02b224 */ /* 0x000fe400078e000a */
[----:B------:R-:W-:-:S03]  /*11e20*/  VIADD R10, R6, 0x30 ;  /* 0x00000030060a7836 */ /* 0x000fc60000000000 */
[----:B------:R0:W-:Y:S02]  /*11e30*/  @!P3 LDGSTS.E.BYPASS.LTC128B.128 [R26+0x8c00], desc[UR48][R2.64], !P0 ;  /* 0x08c00000021abfae */ /* 0x0001e4000c101d70 */
[----:B------:R-:W-:Y:S02]  /*11e40*/  ISETP.GE.AND P3, PT, R10, R7, PT ;  /* 0x000000070a00720c */ /* 0x000fe40003f66270 */
[----:B------:R-:W1:Y:S01]  /*11e50*/  SHFL.IDX PT, R10, R0, 0x3, 0x181f ;  /* 0x00781f00000a7f89 */ /* 0x000e6200000e0000 */
[----:B0-----:R-:W-:-:S03]  /*11e60*/  @!P1 LEA R2, P2, R21, R14, 0x1 ;  /* 0x0000000e15029211 */ /* 0x001fc600078408ff */
[----:B------:R-:W-:Y:S02]  /*11e70*/  SHFL.IDX PT, R14, R0, 0x4, 0x181f ;  /* 0x00981f00000e7f89 */ /* 0x000fe400000e0000 */
[----:B------:R-:W-:Y:S02]  /*11e80*/  @!P1 IMAD.X R3, RZ, RZ, R9, P2 ;  /* 0x000000ffff039224 */ /* 0x000fe400010e0609 */
[----:B------:R-:W-:Y:S04]  /*11e90*/  SHFL.IDX PT, R9, R5, 0x4, 0x181f ;  /* 0x00981f0005097f89 */ /* 0x000fe800000e0000 */
[----:B------:R0:W-:Y:S01]  /*11ea0*/  @!P1 LDGSTS.E.BYPASS.LTC128B.128 [R26+0x9400], desc[UR48][R2.64], !P0 ;  /* 0x09400000021a9fae */ /* 0x0001e2000c101d70 */
[----:B------:R-:W-:Y:S01]  /*11eb0*/  ISETP.GE.AND P1, PT, R12, R7, PT ;  /* 0x000000070c00720c */ /* 0x000fe20003f26270 */
[----:B------:R-:W-:Y:S01]  /*11ec0*/  VIADD R12, R6, 0x60 ;  /* 0x00000060060c7836 */ /* 0x000fe20000000000 */
[----:B-1----:R-:W-:Y:S01]  /*11ed0*/  @!P3 LEA R10, P2, R21, R10, 0x1 ;  /* 0x0000000a150ab211 */ /* 0x002fe200078408ff */
        /* <DEDUP_REMOVED lines=8> */
[----:B------:R0:W-:Y:S02]  /*11f60*/  SHFL.IDX PT, R14, R0, 0x6, 0x181f ;  /* 0x00d81f00000e7f89 */ /* 0x0001e400000e0000 */
[----:B------:R-:W-:Y:S02]  /*11f70*/  @!P1 IMAD.X R3, RZ, RZ, R9, P2 ;  /* 0x000000ffff039224 */ /* 0x000fe400010e0609 */
[----:B------:R-:W-:Y:S01]  /*11f80*/  SHFL.IDX PT, R9, R5, 0x6, 0x181f ;  /* 0x00d81f0005097f89 */ /* 0x000fe200000e0000 */
[----:B0-----:R-:W-:-:S03]  /*11f90*/  VIADD R0, R6, 0x90 ;  /* 0x0000009006007836 */ /* 0x001fc60000000000 */
[----:B------:R0:W-:Y:S01]  /*11fa0*/  @!P1 LDGSTS.E.BYPASS.LTC128B.128 [R26+0xa400], desc[UR48][R2.64], !P0 ;  /* 0x0a400000021a9fae */ /* 0x0001e2000c101d70 */
[----:B------:R-:W-:Y:S01]  /*11fb0*/  ISETP.GE.AND P1, PT, R12, R7, PT ;  /* 0x000000070c00720c */ /* 0x000fe20003f26270 */
[----:B------:R-:W-:Y:S01]  /*11fc0*/  VIADD R12, R6, 0x70 ;  /* 0x00000070060c7836 */ /* 0x000fe20000000000 */
[----:B-1----:R-:W-:Y:S01]  /*11fd0*/  @!P3 LEA R10, P2, R21, R10, 0x1 ;  /* 0x0000000a150ab211 */ /* 0x002fe200078408ff */
[----:B0-----:R-:W0:Y:S04]  /*11fe0*/  SHFL.IDX PT, R2, R5, 0x5, 0x181f ;  /* 0x00b81f0005027f89 */ /* 0x001e2800000e0000 */
[----:B0-----:R-:W-:Y:S02]  /*11ff0*/  @!P3 IMAD.X R3, RZ, RZ, R2, P2 ;  /* 0x000000ffff03b224 */ /* 0x001fe400010e0602 */
[----:B------:R-:W-:-:S02]  /*12000*/  @!P3 IMAD.MOV.U32 R2, RZ, RZ, R10 ;  /* 0x000000ffff02b224 */ /* 0x000fc400078e000a */
[----:B------:R-:W0:Y:S04]  /*12010*/  SHFL.IDX PT, R10, R5, 0x7, 0x181f ;  /* 0x00f81f00050a7f89 */ /* 0x000e2800000e0000 */
[----:B------:R1:W-:Y:S01]  /*12020*/  @!P3 LDGSTS.E.BYPASS.LTC128B.128 [R26+0xac00], desc[UR48][R2.64], !P0 ;  /* 0x0ac00000021abfae */ /* 0x0003e2000c101d70 */
[----:B------:R-:W-:Y:S01]  /*12030*/  ISETP.GE.AND P3, PT, R12, R7, PT ;  /* 0x000000070c00720c */ /* 0x000fe20003f66270 */
[----:B------:R-:W-:Y:S02]  /*12040*/  VIADD R12, R6, 0x80 ;  /* 0x00000080060c7836 */ /* 0x000fe40000000000 */
[----:B------:R-:W-:Y:S01]  /*12050*/  SHFL.IDX PT, R5, R8, 0x1, 0x181f ;  /* 0x00381f0008057f89 */ /* 0x000fe200000e0000 */
[----:B-1----:R-:W-:-:S03]  /*12060*/  @!P1 LEA R2, P2, R21, R14, 0x1 ;  /* 0x0000000e15029211 */ /* 0x002fc600078408ff */
[----:B------:R-:W1:Y:S02]  /*12070*/  SHFL.IDX PT, R14, R4, RZ, 0x181f ;  /* 0x00181fff040e7589 */ /* 0x000e6400000e0000 */
[----:B------:R-:W-:Y:S02]  /*12080*/  @!P1 IMAD.X R3, RZ, RZ, R9, P2 ;  /* 0x000000ffff039224 */ /* 0x000fe400010e0609 */
[----:B------:R-:W2:Y:S04]  /*12090*/  SHFL.IDX PT, R9, R8, RZ, 0x181f ;  /* 0x00181fff08097589 */ /* 0x000ea800000e0000 */
[----:B------:R3:W-:Y:S01]  /*120a0*/  @!P1 LDGSTS.E.BYPASS.LTC128B.128 [R26+0xb400], desc[UR48][R2.64], !P0 ;  /* 0x0b400000021a9fae */ /* 0x0007e2000c101d70 */
[----:B------:R-:W-:Y:S02]  /*120b0*/  ISETP.GE.AND P1, PT, R12, R7, PT ;  /* 0x000000070c00720c */ /* 0x000fe40003f26270 */
[----:B---3--:R-:W-:-:S05]  /*120c0*/  @!P3 LEA R2, P2, R21, R20, 0x1 ;  /* 0x000000141502b211 */ /* 0x008fca00078408ff */
[----:B0-----:R-:W-:Y:S02]  /*120d0*/  @!P3 IMAD.X R3, RZ, RZ, R10, P2 ;  /* 0x000000ffff03b224 */ /* 0x001fe400010e060a */
[----:B------:R-:W-:-:S03]  /*120e0*/  VIADD R10, R6, 0xa0 ;  /* 0x000000a0060a7836 */ /* 0x000fc60000000000 */
[----:B------:R1:W-:Y:S01]  /*120f0*/  @!P3 LDGSTS.E.BYPASS.LTC128B.128 [R26+0xbc00], desc[UR48][R2.64], !P0 ;  /* 0x0bc00000021abfae */ /* 0x0003e2000c101d70 */
[----:B------:R-:W-:-:S03]  /*12100*/  ISETP.GE.AND P3, PT, R0, R7, PT ;  /* 0x000000070000720c */ /* 0x000fc60003f66270 */
[----:B------:R-:W-:Y:S04]  /*12110*/  SHFL.IDX PT, R0, R8, 0x2, 0x181f ;  /* 0x00581f0008007f89 */ /* 0x000fe800000e0000 */
[----:B------:R-:W-:Y:S01]  /*12120*/  SHFL.IDX PT, R8, R8, 0x3, 0x181f ;  /* 0x00781f0008087f89 */ /* 0x000fe200000e0000 */
[----:B-1----:R-:W-:-:S03]  /*12130*/  @!P1 LEA R2, P2, R21, R14, 0x1 ;  /* 0x0000000e15029211 */ /* 0x002fc600078408ff */
[----:B------:R-:W-:Y:S02]  /*12140*/  SHFL.IDX PT, R14, R4, 0x2, 0x181f ;  /* 0x00581f00040e7f89 */ /* 0x000fe400000e0000 */
[----:B--2---:R-:W-:Y:S02]  /*12150*/  @!P1 IMAD.X R3, RZ, RZ, R9, P2 ;  /* 0x000000ffff039224 */ /* 0x004fe400010e0609 */
[----:B------:R-:W0:Y:S04]  /*12160*/  SHFL.IDX PT, R9, R4, 0x1, 0x181f ;  /* 0x00381f0004097f89 */ /* 0x000e2800000e0000 */
[----:B------:R0:W-:Y:S01]  /*12170*/  @!P1 LDGSTS.E.BYPASS.LTC128B.128 [R26+0xc400], desc[UR48][R2.64], !P0 ;  /* 0x0c400000021a9fae */ /* 0x0001e2000c101d70 */
[----:B------:R-:W-:Y:S02]  /*12180*/  ISETP.GE.AND P1, PT, R10, R7, PT ;  /* 0x000000070a00720c */ /* 0x000fe40003f26270 */
[----:B0-----:R-:W-:-:S05]  /*12190*/  @!P3 LEA R2, P2, R21, R9, 0x1 ;  /* 0x000000091502b211 */ /* 0x001fca00078408ff */
[----:B------:R-:W-:-:S05]  /*121a0*/  @!P3 IMAD.X R3, RZ, RZ, R5, P2 ;  /* 0x000000ffff03b224 */ /* 0x000fca00010e0605 */
[----:B------:R0:W-:Y:S02]  /*121b0*/  @!P3 LDGSTS.E.BYPASS.LTC128B.128 [R26+0xcc00], desc[UR48][R2.64], !P0 ;  /* 0x0cc00000021abfae */ /* 0x0001e4000c101d70 */
[----:B0-----:R-:W-:Y:S02]  /*121c0*/  @!P1 LEA R2, P2, R21, R14, 0x1 ;  /* 0x0000000e15029211 */ /* 0x001fe400078408ff */
[----:B------:R0:W1:Y:S03]  /*121d0*/  SHFL.IDX PT, R14, R4, 0x3, 0x181f ;  /* 0x00781f00040e7f89 */ /* 0x00006600000e0000 */
[----:B------:R-:W-:-:S05]  /*121e0*/  @!P1 IMAD.X R3, RZ, RZ, R0, P2 ;  /* 0x000000ffff039224 */ /* 0x000fca00010e0600 */
[----:B------:R0:W-:Y:S03]  /*121f0*/  @!P1 LDGSTS.E.BYPASS.LTC128B.128 [R26+0xd400], desc[UR48][R2.64], !P0 ;  /* 0x0d400000021a9fae */ /* 0x0001e6000c101d70 */
.L_x_995:
[----:B------:R-:W-:Y:S02]  /*12200*/  VIADD R6, R6, 0xb0 ;  /* 0x000000b006067836 */ /* 0x000fe40000000000 */
[----:B------:R-:W-:-:S03]  /*12210*/  VIADD R0, R17, 0x16800 ;  /* 0x0001680011007836 */ /* 0x000fc60000000000 */
[----:B------:R-:W-:-:S13]  /*12220*/  ISETP.GE.AND P1, PT, R6, R7, PT ;  /* 0x000000070600720c */ /* 0x000fda0003f26270 */
[----:B01----:R-:W-:-:S05]  /*12230*/  @!P1 LEA R2, P2, R21, R14, 0x1 ;  /* 0x0000000e15029211 */ /* 0x003fca00078408ff */
[----:B------:R-:W-:-:S05]  /*12240*/  @!P1 IMAD.X R3, RZ, RZ, R8, P2 ;  /* 0x000000ffff039224 */ /* 0x000fca00010e0608 */
[----:B------:R-:W-:Y:S01]  /*12250*/  @!PT LDS RZ, [RZ] ;  /* 0x00000000fffff984 */ /* 0x000fe20000000800 */
[----:B------:R-:W-:Y:S01]  /*12260*/  @!PT LDS RZ, [RZ] ;  /* 0x00000000fffff984 */ /* 0x000fe20000000800 */
[----:B------:R-:W-:Y:S01]  /*12270*/  @!PT LDS RZ, [RZ] ;  /* 0x00000000fffff984 */ /* 0x000fe20000000800 */
[----:B------:R0:W-:Y:S01]  /*12280*/  @!P1 LDGSTS.E.BYPASS.LTC128B.128 [R26+0xdc00], desc[UR48][R2.64], !P0 ;  /* 0x0dc00000021a9fae */ /* 0x0001e2000c101d70 */
[----:B------:R-:W-:Y:S01]  /*12290*/  PLOP3.LUT P0, PT, PT, PT, PT, 0x80, 0x0 ;  /* 0x000000000000781c */ /* 0x000fe20003f0f070 */
[----:B------:R-:W-:-:S12]  /*122a0*/  NOP ;  /* 0x0000000000007918 */ /* 0x000fd80000000000 */
.L_x_893:
[----:B------:R-:W-:Y:S02]  /*122b0*/  PLOP3.LUT P1, PT, P1, P0, PT, 0xa2, 0x0 ;  /* 0x000000000000781c */ /* 0x000fe40000f21472 */
[----:B------:R-:W-:-:S08]  /*122c0*/  @P0 R2UR P1, UR4, R17 ;  /* 0x00000000110402ca */ /* 0x000fd00000020000 */
[----:B------:R-:W-:-:S05]  /*122d0*/  @P0 PLOP3.LUT P0, PT, P1, PT, PT, 0x80, 0x0 ;  /* 0x000000000000081c */ /* 0x000fca0000f0f070 */
[----:B------:R-:W-:Y:S01]  /*122e0*/  @!P1 SYNCS.ARRIVE.TRANS64.RED.A0T1 RZ, [UR4+0x16800], RZ ;  /* 0x016800ffffff99a7 */ /* 0x000fe20008200404 */
[----:B------:R-:W-:Y:S07]  /*122f0*/  @!P1 ARRIVES.LDGSTSBAR.64.TRANSCNT [UR4+0x16800] ;  /* 0x01680000ff0099b0 */ /* 0x000fee0008000a84 */
[----:B------:R-:W-:Y:S05]  /*12300*/  @P0 BRA.U.ANY `(.L_x_893) ;  /* 0xfffffffd00e80947 */ /* 0x000fea000393ffff */
[----:B------:R-:W-:-:S05]  /*12310*/  VIADD R29, R29, 0x1 ;  /* 0x000000011d1d7836 */ /* 0x000fca0000000000 */
[----:B0-----:R-:W-:-:S04]  /*12320*/  LEA.HI R2, R29, R29, RZ, 0x1 ;  /* 0x0000001d1d027211 */ /* 0x001fc800078f08ff */
[----:B------:R-:W-:-:S05]  /*12330*/  LOP3.LUT R2, R2, 0xfffffffe, RZ, 0xc0, !PT ;  /* 0xfffffffe02027812 */ /* 0x000fca00078ec0ff */
[----:B------:R-:W-:-:S05]  /*12340*/  IMAD.IADD R2, R29, 0x1, -R2 ;  /* 0x000000011d027824 */ /* 0x000fca00078e0a02 */
[----:B------:R-:W-:Y:S01]  /*12350*/  SHF.L.U32 R2, R2, 0x1f, RZ ;  /* 0x0000001f02027819 */ /* 0x000fe200000006ff */
[----:B------:R-:W-:Y:S01]  /*12360*/  NOP ;  /* 0x0000000000007918 */ /* 0x000fe20000000000 */
[----:B------:R0:W-:Y:S01]  /*12370*/  SYNCS.ARRIVE.TRANS64.A1T0 RZ, [R17+URZ+0x16800], RZ ;  /* 0x016800ff11ff79a7 */ /* 0x0001e2000810003f */
[----:B------:R-:W-:Y:S01]  /*12380*/  BSSY B0, `(.L_x_894) ;  /* 0x0000003000007945 */ /* 0x000fe20003800000 */
[----:B------:R-:W1:Y:S03]  /*12390*/  SYNCS.PHASECHK.TRANS64.TRYWAIT P0, [R17+URZ+0x16820], R2 ;  /* 0x01682002110075a7 */ /* 0x000e66000800017f */
[----:B01----:R-:W-:Y:S05]  /*123a0*/  @!P0 BRA `(.L_x_895) ;  /* 0x0000003000688947 */ /* 0x003fea0003800000 */
.L_x_996:
[----:B------:R-:W-:Y:S05]  /*123b0*/  BSYNC B0 ;  /* 0x0000000000007941 */ /* 0x000fea0003800000 */
.L_x_894:
[----:B------:R-:W-:-:S04]  /*123c0*/  UIADD3 UR4, UR40, -0x2, URZ ;  /* 0xfffffffe28047890 */ /* 0x000fc8000fffe03f */
[----:B------:R-:W-:-:S06]  /*123d0*/  UISETP.GE.AND UP0, UPT, UR4, UR39, UPT ;  /* 0x000000270400728c */ /* 0x000fcc000bf06270 */
[----:B------:R-:W-:-:S13]  /*123e0*/  PLOP3.LUT P0, PT, PT, PT, UP0, 0x80, 0x0 ;  /* 0x000000000000781c */ /* 0x000fda0003f0f008 */
[----:B------:R-:W-:Y:S05]  /*123f0*/  @!P0 BRA `(.L_x_896) ;  /* 0x0000001400688947 */ /* 0x000fea0003800000 */
[----:B0-----:R-:W-:Y:S01]  /*12400*/  IMAD R2, RZ, RZ, -UR40 ;  /* 0x80000028ff027e24 */ /* 0x001fe2000f8e02ff */
[----:B------:R-:W-:Y:S01]  /*12410*/  LOP3.LUT R7, RZ, UR39, RZ, 0x33, !PT ;  /* 0x00000027ff077c12 */ /* 0x000fe2000f8e33ff */
[----:B------:R-:W-:-:S03]  /*12420*/  IMAD.U32 R6, RZ, RZ, UR4 ;  /* 0x00000004ff067e24 */ /* 0x000fc6000f8e00ff */
[----:B------:R-:W-:-:S05]  /*12430*/  VIADDMNMX R7, R2, 0x1, R7, !PT ;  /* 0x0000000102077846 */ /* 0x000fca0007800107 */
[----:B------:R-:W-:-:S05]  /*12440*/  VIADD R2, R7, UR40 ;  /* 0x0000002807027c36 */ /* 0x000fca0008000000 */
[----:B------:R-:W-:-:S04]  /*12450*/  LOP3.LUT R2, R2, 0x1, RZ, 0xc0, !PT ;  /* 0x0000000102027812 */ /* 0x000fc800078ec0ff */
[----:B------:R-:W-:-:S13]  /*12460*/  ISETP.NE.U32.AND P0, PT, R2, 0x1, PT ;  /* 0x000000010200780c */ /* 0x000fda0003f05070 */
[----:B------:R-:W-:Y:S05]  /*12470*/  @P0 BRA `(.L_x_897) ;  /* 0x0000000400c00947 */ /* 0x000fea0003800000 */
[----:B------:R-:W-:Y:S01]  /*12480*/  LOP3.LUT P1, RZ, R22, 0x2, RZ, 0xc0, !PT ;  /* 0x0000000216ff7812 */ /* 0x000fe2000782c0ff */
[----:B------:R-:W-:Y:S01]  /*12490*/  VIADD R8, R16, 0x1 ;  /* 0x0000000110087836 */ /* 0x000fe20000000000 */
[----:B------:R-:W-:Y:S04]  /*124a0*/  BSSY B0, `(.L_x_898) ;  /* 0x0000069000007945 */ /* 0x000fe80003800000 */
[----:B------:R-:W-:-:S04]  /*124b0*/  ISETP.NE.AND P0, PT, R8, 0x2, PT ;  /* 0x000000020800780c */ /* 0x000fc80003f05270 */
[----:B------:R-:W-:Y:S02]  /*124c0*/  SEL R9, RZ, 0x1, P0 ;  /* 0x00000001ff097807 */ /* 0x000fe40000000000 */
[----:B------:R-:W-:Y:S02]  /*124d0*/  SEL R8, R8, RZ, P0 ;  /* 0x000000ff08087207 */ /* 0x000fe40000000000 */
[----:B------:R-:W-:Y:S01]  /*124e0*/  LOP3.LUT R9, R24, R9, RZ, 0x3c, !PT ;  /* 0x0000000918097212 */ /* 0x000fe200078e3cff */
[----:B------:R-:W-:Y:S06]  /*124f0*/  @!P1 BRA `(.L_x_899) ;  /* 0x00000004008c9947 */ /* 0x000fec0003800000 */
[----:B------:R-:W-:Y:S01]  /*12500*/  LOP3.LUT P1, RZ, R22, 0x1, RZ, 0xc0, !PT ;  /* 0x0000000116ff7812 */ /* 0x000fe2000782c0ff */
[----:B------:R-:W-:-:S12]  /*12510*/  IMAD.MOV.U32 R4, RZ, RZ, R18 ;  /* 0x000000ffff047224 */ /* 0x000fd800078e0012 */
[----:B------:R-:W-:Y:S05]  /*12520*/  @!P1 BRA `(.L_x_900) ;  /* 0x0000000000489947 */ /* 0x000fea0003800000 */
[----:B------:R-:W0:Y:S01]  /*12530*/  LDC R5, c[0x0][0x43c] ;  /* 0x00010f00ff057b82 */ /* 0x000e220000000800 */
[----:B------:R-:W-:Y:S02]  /*12540*/  ULDC.64 UR4, c[0x0][0x428] ;  /* 0x00010a0000047ab9 */ /* 0x000fe40000000a00 */
[----:B------:R-:W-:-:S04]  /*12550*/  IMAD R10, R25, UR4, RZ ;  /* 0x00000004190a7c24 */ /* 0x000fc8000f8e02ff */
[----:B------:R-:W-:Y:S01]  /*12560*/  IMAD R11, R23, UR5, R10 ;  /* 0x00000005170b7c24 */ /* 0x000fe2000f8e020a */
[----:B0-----:R-:W-:-:S13]  /*12570*/  ISETP.NE.AND P0, PT, R5, 0x1, PT ;  /* 0x000000010500780c */ /* 0x001fda0003f05270 */
[----:B------:R-:W0:Y:S02]  /*12580*/  @P0 LDC.64 R2, c[0x0][0x440] ;  /* 0x00011000ff020b82 */ /* 0x000e240000000a00 */
[----:B0-----:R-:W-:-:S04]  /*12590*/  @P0 IMAD.HI.U32 R4, R6, R2, RZ ;  /* 0x0000000206040227 */ /* 0x001fc800078e00ff */
[----:B------:R-:W-:Y:S01]  /*125a0*/  IMAD.MOV.U32 R2, RZ, RZ, R6 ;  /* 0x000000ffff027224 */ /* 0x000fe200078e0006 */
[----:B------:R-:W-:-:S05]  /*125b0*/  @P0 SHF.R.U32.HI R2, RZ, R3, R4 ;  /* 0x00000003ff020219 */ /* 0x000fca0000011604 */
[----:B------:R-:W-:-:S04]  /*125c0*/  IMAD.MOV R3, RZ, RZ, -R2 ;  /* 0x000000ffff037224 */ /* 0x000fc800078e0a02 */
[----:B------:R-:W-:Y:S01]  /*125d0*/  IMAD R6, R5, R3, R6 ;  /* 0x0000000305067224 */ /* 0x000fe200078e0206 */
[--C-:B------:R-:W-:Y:S01]  /*125e0*/  SHF.R.S32.HI R3, RZ, 0x1f, R2.reuse ;  /* 0x0000001fff037819 */ /* 0x100fe20000011402 */
[----:B------:R-:W0:Y:S02]  /*125f0*/  LDC.64 R4, c[0x0][0x418] ;  /* 0x00010600ff047b82 */ /* 0x000e240000000a00 */
[----:B------:R-:W-:-:S04]  /*12600*/  IMAD.WIDE.U32 R2, R23, UR4, R2 ;  /* 0x0000000417027c25 */ /* 0x000fc8000f8e0002 */
[----:B------:R-:W-:Y:S01]  /*12610*/  IMAD.IADD R11, R11, 0x1, R3 ;  /* 0x000000010b0b7824 */ /* 0x000fe200078e0203 */
[----:B0-----:R-:W-:-:S04]  /*12620*/  LEA R4, P0, R2, R4, 0x2 ;  /* 0x0000000402047211 */ /* 0x001fc800078010ff */
[----:B------:R-:W-:-:S05]  /*12630*/  LEA.HI.X R5, R2, R5, R11, 0x2, P0 ;  /* 0x0000000502057211 */ /* 0x000fca00000f140b */
[----:B------:R0:W5:Y:S04]  /*12640*/  LDG.E R4, desc[UR48][R4.64] ;  /* 0x0000003004047981 */ /* 0x000168000c1e1900 */
.L_x_900:
[----:B------:R-:W0:Y:S01]  /*12650*/  S2R R2, SR_TID.X ;  /* 0x0000000000027919 */ /* 0x000e220000002100 */
[----:B------:R-:W-:Y:S01]  /*12660*/  IMAD R3, R8, 0x8, R17 ;  /* 0x0000000808037824 */ /* 0x000fe200078e0211 */
[----:B------:R-:W-:Y:S01]  /*12670*/  BSSY B1, `(.L_x_901) ;  /* 0x0000006000017945 */ /* 0x000fe20003800000 */
[----:B0-----:R-:W-:Y:S02]  /*12680*/  LOP3.LUT R5, R2, 0x7f, RZ, 0xc0, !PT ;  /* 0x0000007f02057812 */ /* 0x001fe400078ec0ff */
[----:B------:R-:W-:Y:S02]  /*12690*/  SHF.L.U32 R2, R9, 0x1f, RZ ;  /* 0x0000001f09027819 */ /* 0x000fe400000006ff */
[----:B------:R-:W-:Y:S02]  /*126a0*/  ISETP.NE.AND P1, PT, R5, RZ, PT ;  /* 0x000000ff0500720c */ /* 0x000fe40003f25270 */
[----:B------:R-:W0:Y:S02]  /*126b0*/  SYNCS.PHASECHK.TRANS64.TRYWAIT P0, [R3+URZ+0x16840], R2 ;  /* 0x01684002030075a7 */ /* 0x000e24000800017f */
[----:B0-----:R-:W-:Y:S09]  /*126c0*/  @!P0 BRA `(.L_x_902) ;  /* 0x0000002c00b48947 */ /* 0x001ff20003800000 */
.L_x_997:
[----:B------:R-:W-:Y:S05]  /*126d0*/  BSYNC B1 ;  /* 0x0000000000017941 */ /* 0x000fea0003800000 */
.L_x_901:
[----:B------:R-:W-:Y:S04]  /*126e0*/  BSSY B1, `(.L_x_903) ;  /* 0x0000007000017945 */ /* 0x000fe80003800000 */
[----:B------:R-:W-:Y:S05]  /*126f0*/  @P1 BRA `(.L_x_904) ;  /* 0x0000000000141947 */ /* 0x000fea0003800000 */
[----:B------:R-:W-:Y:S01]  /*12700*/  ISETP.NE.AND P0, PT, R28, RZ, PT ;  /* 0x000000ff1c00720c */ /* 0x000fe20003f05270 */
[----:B0-----:R-:W-:-:S04]  /*12710*/  IMAD.MOV.U32 R2, RZ, RZ, 0x4000 ;  /* 0x00004000ff027424 */ /* 0x001fc800078e00ff */
[----:B------:R1:W-:Y:S08]  /*12720*/  SYNCS.ARRIVE.TRANS64 RZ, [R3+URZ+0x16830], R2 ;  /* 0x0168300203ff79a7 */ /* 0x0003f0000800003f */
[----:B------:R-:W-:Y:S05]  /*12730*/  @!P0 BRA `(.L_x_904) ;  /* 0x0000000000048947 */ /* 0x000fea0003800000 */
[----:B------:R-:W-:Y:S01]  /*12740*/  BPT.TRAP 0x1 ;  /* 0x000000040000795c */ /* 0x000fe20000300000 */
.L_x_904:
[----:B------:R-:W-:Y:S05]  /*12750*/  BSYNC B1 ;  /* 0x0000000000017941 */ /* 0x000fea0003800000 */
.L_x_903:
[----:B------:R-:W-:Y:S01]  /*12760*/  IMAD.MOV.U32 R10, RZ, RZ, RZ ;  /* 0x000000ffff0a7224 */ /* 0x000fe200078e00ff */
[----:B------:R-:W-:Y:S01]  /*12770*/  UIADD3 UR4, UP0, UR46, 0x370, URZ ;  /* 0x000003702e047890 */ /* 0x000fe2000ff1e03f */
[----:B01----:R-:W-:Y:S01]  /*12780*/  IMAD R2, R8, 0x4000, R17 ;  /* 0x0000400008027824 */ /* 0x003fe200078e0211 */
[----:B------:R-:W-:Y:S01]  /*12790*/  PLOP3.LUT P0, PT, PT, PT, PT, 0x80, 0x0 ;  /* 0x000000000000781c */ /* 0x000fe20003f0f070 */
[----:B------:R-:W-:Y:S01]  /*127a0*/  VIADD R3, R3, 0x16830 ;  /* 0x0001683003037836 */ /* 0x000fe20000000000 */
[----:B------:R-:W-:Y:S01]  /*127b0*/  R2UR UR10, R10 ;  /* 0x000000000a0a72ca */ /* 0x000fe200000e0000 */
[----:B------:R-:W-:Y:S01]  /*127c0*/  VIADD R2, R2, 0xe400 ;  /* 0x0000e40002027836 */ /* 0x000fe20000000000 */
[----:B------:R-:W-:Y:S01]  /*127d0*/  UIADD3.X UR5, URZ, UR47, URZ, UP0, !UPT ;  /* 0x0000002f3f057290 */ /* 0x000fe200087fe43f */
[----:B------:R-:W-:Y:S01]  /*127e0*/  IMAD.SHL.U32 R5, R6, 0x80, RZ ;  /* 0x0000008006057824 */ /* 0x000fe200078e00ff */
[----:B------:R-:W-:Y:S01]  /*127f0*/  UMOV UR6, 0x0 ;  /* 0x0000000000067882 */ /* 0x000fe20000000000 */
[----:B------:R-:W-:-:S10]  /*12800*/  UMOV UR7, 0x14f00000 ;  /* 0x14f0000000077882 */ /* 0x000fd40000000000 */
.L_x_905:
[----:B------:R-:W-:-:S13]  /*12810*/  @P0 ELECT P2, URZ, PT ;  /* 0x00000000003f082f */ /* 0x000fda0003840000 */
[----:B-----5:R-:W-:Y:S01]  /*12820*/  @P2 R2UR UR13, R4 ;  /* 0x00000000040d22ca */ /* 0x020fe200000e0000 */
[----:B------:R-:W-:Y:S01]  /*12830*/  UMOV UR12, UR36 ;  /* 0x00000024000c7c82 */ /* 0x000fe20008000000 */
[----:B------:R-:W-:Y:S02]  /*12840*/  @P2 R2UR UR11, R5 ;  /* 0x00000000050b22ca */ /* 0x000fe400000e0000 */
[----:B------:R-:W-:Y:S02]  /*12850*/  @P2 R2UR UR9, R3 ;  /* 0x00000000030922ca */ /* 0x000fe400000e0000 */
[----:B------:R-:W-:Y:S02]  /*12860*/  @P2 R2UR UR8, R2 ;  /* 0x00000000020822ca */ /* 0x000fe400000e0000 */
[----:B------:R-:W-:Y:S02]  /*12870*/  @P2 PLOP3.LUT P0, PT, P2, PT, PT, 0x8, 0x0 ;  /* 0x000000000000281c */ /* 0x000fe4000170e170 */
        /* <DEDUP_REMOVED lines=8> */
.L_x_998:
[----:B------:R-:W-:Y:S05]  /*12900*/  BSYNC B1 ;  /* 0x0000000000017941 */ /* 0x000fea0003800000 */
.L_x_906:
[----:B------:R-:W-:Y:S01]  /*12910*/  BSSY B1, `(.L_x_908) ;  /* 0x000000a000017945 */ /* 0x000fe20003800000 */
[----:B0-----:R-:W-:Y:S02]  /*12920*/  IMAD.MOV.U32 R2, RZ, RZ, 0x0 ;  /* 0x00000000ff027424 */ /* 0x001fe400078e00ff */
[----:B------:R-:W-:Y:S01]  /*12930*/  IMAD.MOV.U32 R3, RZ, RZ, 0x14f00000 ;  /* 0x14f00000ff037424 */ /* 0x000fe200078e00ff */
[----:B------:R-:W-:Y:S06]  /*12940*/  @P1 BRA `(.L_x_909) ;  /* 0x0000000000181947 */ /* 0x000fec0003800000 */
[----:B------:R-:W-:Y:S01]  /*12950*/  ISETP.NE.AND P0, PT, R28, RZ, PT ;  /* 0x000000ff1c00720c */ /* 0x000fe20003f05270 */
[----:B------:R-:W-:Y:S02]  /*12960*/  IMAD R5, R16, 0x8, R17 ;  /* 0x0000000810057824 */ /* 0x000fe400078e0211 */
[----:B------:R-:W-:-:S04]  /*12970*/  IMAD.MOV.U32 R12, RZ, RZ, 0x4000 ;  /* 0x00004000ff0c7424 */ /* 0x000fc800078e00ff */
[----:B------:R0:W-:Y:S06]  /*12980*/  SYNCS.ARRIVE.TRANS64 RZ, [R5+URZ+0x16850], R12 ;  /* 0x0168500c05ff79a7 */ /* 0x0001ec000800003f */
[----:B------:R-:W-:Y:S05]  /*12990*/  @!P0 BRA `(.L_x_909) ;  /* 0x0000000000048947 */ /* 0x000fea0003800000 */
[----:B------:R-:W-:Y:S01]  /*129a0*/  BPT.TRAP 0x1 ;  /* 0x000000040000795c */ /* 0x000fe20000300000 */
.L_x_909:
[----:B------:R-:W-:Y:S05]  /*129b0*/  BSYNC B1 ;  /* 0x0000000000017941 */ /* 0x000fea0003800000 */
.L_x_908:
[----:B------:R-:W-:Y:S01]  /*129c0*/  R2UR UR10, R10 ;  /* 0x000000000a0a72ca */ /* 0x000fe200000e0000 */
[----:B------:R-:W-:Y:S01]  /*129d0*/  UIADD3 UR4, UP0, UR46, 0x470, URZ ;  /* 0x000004702e047890 */ /* 0x000fe2000ff1e03f */
[----:B------:R-:W-:Y:S01]  /*129e0*/  R2UR UR6, R2 ;  /* 0x00000000020672ca */ /* 0x000fe200000e0000 */
[C-C-:B------:R-:W-:Y:S01]  /*129f0*/  IMAD R2, R16.reuse, 0x8, R17.reuse ;  /* 0x0000000810027824 */ /* 0x140fe200078e0211 */
[----:B------:R-:W-:Y:S01]  /*12a00*/  R2UR UR7, R3 ;  /* 0x00000000030772ca */ /* 0x000fe200000e0000 */
[----:B------:R-:W-:Y:S01]  /*12a10*/  IMAD R3, R16, 0x4000, R17 ;  /* 0x0000400010037824 */ /* 0x000fe200078e0211 */
[----:B------:R-:W-:Y:S01]  /*12a20*/  PLOP3.LUT P0, PT, PT, PT, PT, 0x80, 0x0 ;  /* 0x000000000000781c */ /* 0x000fe20003f0f070 */
[----:B0-----:R-:W-:Y:S01]  /*12a30*/  IMAD.SHL.U32 R5, R19, 0x80, RZ ;  /* 0x0000008013057824 */ /* 0x001fe200078e00ff */
[----:B------:R-:W-:Y:S01]  /*12a40*/  UIADD3.X UR5, URZ, UR47, URZ, UP0, !UPT ;  /* 0x0000002f3f057290 */ /* 0x000fe200087fe43f */
[----:B------:R-:W-:Y:S02]  /*12a50*/  VIADD R3, R3, 0x400 ;  /* 0x0000040003037836 */ /* 0x000fe40000000000 */
[----:B------:R-:W-:-:S09]  /*12a60*/  VIADD R2, R2, 0x16850 ;  /* 0x0001685002027836 */ /* 0x000fd20000000000 */
.L_x_910:
[----:B------:R-:W-:-:S13]  /*12a70*/  @P0 ELECT P1, URZ, PT ;  /* 0x00000000003f082f */ /* 0x000fda0003820000 */
[----:B------:R-:W-:Y:S01]  /*12a80*/  @P1 R2UR UR13, R18 ;  /* 0x00000000120d12ca */ /* 0x000fe200000e0000 */
        /* <DEDUP_REMOVED lines=8> */
[----:B------:R-:W-:Y:S02]  /*12b10*/  IMAD.MOV.U32 R18, RZ, RZ, R4 ;  /* 0x000000ffff127224 */ /* 0x000fe400078e0004 */
[----:B------:R-:W-:-:S07]  /*12b20*/  IMAD.MOV.U32 R19, RZ, RZ, R6 ;  /* 0x000000ffff137224 */ /* 0x000fce00078e0006 */
.L_x_899:
[----:B------:R-:W-:Y:S05]  /*12b30*/  BSYNC B0 ;  /* 0x0000000000007941 */ /* 0x000fea0003800000 */
.L_x_898:
[----:B------:R-:W-:Y:S01]  /*12b40*/  UIADD3 UR4, UR40, -0x3, URZ ;  /* 0xfffffffd28047890 */ /* 0x000fe2000fffe03f */
[----:B------:R-:W-:Y:S02]  /*12b50*/  IMAD.MOV.U32 R16, RZ, RZ, R8 ;  /* 0x000000ffff107224 */ /* 0x000fe400078e0008 */
[----:B------:R-:W-:-:S03]  /*12b60*/  IMAD.MOV.U32 R24, RZ, RZ, R9 ;  /* 0x000000ffff187224 */ /* 0x000fc600078e0009 */
[----:B------:R-:W-:-:S07]  /*12b70*/  IMAD.U32 R6, RZ, RZ, UR4 ;  /* 0x00000004ff067e24 */ /* 0x000fce000f8e00ff */
.L_x_897:
[----:B------:R-:W-:Y:S01]  /*12b80*/  ULOP3.LUT UR4, URZ, UR40, URZ, 0x33, !UPT ;  /* 0x000000283f047292 */ /* 0x000fe2000f8e333f */
[----:B------:R-:W-:Y:S01]  /*12b90*/  VIADD R7, R7, 0xfffffffe ;  /* 0xfffffffe07077836 */ /* 0x000fe20000000000 */
[----:B------:R-:W-:Y:S04]  /*12ba0*/  BSSY B0, `(.L_x_896) ;  /* 0x00000df000007945 */ /* 0x000fe80003800000 */
[----:B------:R-:W-:-:S13]  /*12bb0*/  ISETP.NE.AND P0, PT, R7, UR4, PT ;  /* 0x0000000407007c0c */ /* 0x000fda000bf05270 */
[----:B------:R-:W-:Y:S05]  /*12bc0*/  @!P0 BRA `(.L_x_911) ;  /* 0x0000000c00708947 */ /* 0x000fea0003800000 */
[----:B------:R-:W-:-:S07]  /*12bd0*/  IMAD.MOV.U32 R4, RZ, RZ, R18 ;  /* 0x000000ffff047224 */ /* 0x000fce00078e0012 */
.L_x_938:
[----:B------:R-:W-:Y:S01]  /*12be0*/  LOP3.LUT P1, RZ, R22, 0x2, RZ, 0xc0, !PT ;  /* 0x0000000216ff7812 */ /* 0x000fe2000782c0ff */
[----:B------:R-:W-:Y:S01]  /*12bf0*/  VIADD R7, R16, 0x1 ;  /* 0x0000000110077836 */ /* 0x000fe20000000000 */
[----:B------:R-:W-:Y:S05]  /*12c00*/  YIELD ;  /* 0x0000000000007946 */ /* 0x000fea0003800000 */
[----:B------:R-:W-:Y:S01]  /*12c10*/  ISETP.NE.AND P0, PT, R7, 0x2, PT ;  /* 0x000000020700780c */ /* 0x000fe20003f05270 */
[----:B------:R-:W-:Y:S03]  /*12c20*/  BSSY B1, `(.L_x_912) ;  /* 0x0000067000017945 */ /* 0x000fe60003800000 */
[----:B------:R-:W-:-:S02]  /*12c30*/  SEL R3, RZ, 0x1, P0 ;  /* 0x00000001ff037807 */ /* 0x000fc40000000000 */
[----:B------:R-:W-:Y:S02]  /*12c40*/  SEL R7, R7, RZ, P0 ;  /* 0x000000ff07077207 */ /* 0x000fe40000000000 */
[----:B------:R-:W-:Y:S01]  /*12c50*/  LOP3.LUT R8, R24, R3, RZ, 0x3c, !PT ;  /* 0x0000000318087212 */ /* 0x000fe200078e3cff */
[----:B------:R-:W-:Y:S06]  /*12c60*/  @!P1 BRA `(.L_x_913) ;  /* 0x0000000400889947 */ /* 0x000fec0003800000 */
[----:B------:R-:W-:Y:S01]  /*12c70*/  LOP3.LUT P1, RZ, R22, 0x1, RZ, 0xc0, !PT ;  /* 0x0000000116ff7812 */ /* 0x000fe2000782c0ff */
[----:B------:R-:W-:-:S12]  /*12c80*/  IMAD.MOV.U32 R9, RZ, RZ, R6 ;  /* 0x000000ffff097224 */ /* 0x000fd800078e0006 */
[----:B------:R-:W-:Y:S05]  /*12c90*/  @!P1 BRA `(.L_x_914) ;  /* 0x00000000004c9947 */ /* 0x000fea0003800000 */
[----:B------:R-:W0:Y:S01]  /*12ca0*/  LDC R9, c[0x0][0x43c] ;  /* 0x00010f00ff097b82 */ /* 0x000e220000000800 */
[----:B------:R-:W-:Y:S01]  /*12cb0*/  IMAD.MOV.U32 R10, RZ, RZ, R6 ;  /* 0x000000ffff0a7224 */ /* 0x000fe200078e0006 */
[----:B------:R-:W-:Y:S01]  /*12cc0*/  ULDC.64 UR4, c[0x0][0x428] ;  /* 0x00010a0000047ab9 */ /* 0x000fe20000000a00 */
[----:B0-----:R-:W-:-:S13]  /*12cd0*/  ISETP.NE.AND P0, PT, R9, 0x1, PT ;  /* 0x000000010900780c */ /* 0x001fda0003f05270 */
[----:B------:R-:W0:Y:S02]  /*12ce0*/  @P0 LDC.64 R2, c[0x0][0x440] ;  /* 0x00011000ff020b82 */ /* 0x000e240000000a00 */
[----:B0-----:R-:W-:-:S05]  /*12cf0*/  @P0 IMAD.HI.U32 R2, R6, R2, RZ ;  /* 0x0000000206020227 */ /* 0x001fca00078e00ff */
[----:B------:R-:W-:Y:S01]  /*12d00*/  @P0 SHF.R.U32.HI R10, RZ, R3, R2 ;  /* 0x00000003ff0a0219 */ /* 0x000fe20000011602 */
[----:B------:R-:W-:-:S03]  /*12d10*/  IMAD R2, R25, UR4, RZ ;  /* 0x0000000419027c24 */ /* 0x000fc6000f8e02ff */
[----:B------:R-:W-:Y:S01]  /*12d20*/  SHF.R.S32.HI R3, RZ, 0x1f, R10 ;  /* 0x0000001fff037819 */ /* 0x000fe2000001140a */
[----:B------:R-:W-:Y:S02]  /*12d30*/  IMAD R5, R23, UR5, R2 ;  /* 0x0000000517057c24 */ /* 0x000fe4000f8e0202 */
[----:B------:R-:W-:-:S04]  /*12d40*/  IMAD.MOV.U32 R2, RZ, RZ, R10 ;  /* 0x000000ffff027224 */ /* 0x000fc800078e000a */
[----:B------:R-:W-:Y:S01]  /*12d50*/  IMAD.WIDE.U32 R2, R23, UR4, R2 ;  /* 0x0000000417027c25 */ /* 0x000fe2000f8e0002 */
[----:B------:R-:W-:-:S03]  /*12d60*/  ULDC.64 UR4, c[0x0][0x418] ;  /* 0x0001060000047ab9 */ /* 0x000fc60000000a00 */
[----:B------:R-:W-:Y:S01]  /*12d70*/  IMAD.IADD R3, R5, 0x1, R3 ;  /* 0x0000000105037824 */ /* 0x000fe200078e0203 */
[----:B------:R-:W-:-:S04]  /*12d80*/  LEA R4, P0, R2, UR4, 0x2 ;  /* 0x0000000402047c11 */ /* 0x000fc8000f8010ff */
[----:B------:R-:W-:-:S05]  /*12d90*/  LEA.HI.X R5, R2, UR5, R3, 0x2, P0 ;  /* 0x0000000502057c11 */ /* 0x000fca00080f1403 */
[----:B------:R0:W5:Y:S01]  /*12da0*/  LDG.E R4, desc[UR48][R4.64] ;  /* 0x0000003004047981 */ /* 0x000162000c1e1900 */
[----:B------:R-:W-:-:S04]  /*12db0*/  IMAD.MOV R2, RZ, RZ, -R10 ;  /* 0x000000ffff027224 */ /* 0x000fc800078e0a0a */
[----:B------:R-:W-:-:S07]  /*12dc0*/  IMAD R9, R9, R2, R6 ;  /* 0x0000000209097224 */ /* 0x000fce00078e0206 */
.L_x_914:
        /* <DEDUP_REMOVED lines=8> */
.L_x_999:
[----:B------:R-:W-:Y:S05]  /*12e50*/  BSYNC B2 ;  /* 0x0000000000027941 */ /* 0x000fea0003800000 */
.L_x_915:
[----:B------:R-:W-:Y:S04]  /*12e60*/  BSSY B2, `(.L_x_917) ;  /* 0x0000007000027945 */ /* 0x000fe80003800000 */
[----:B------:R-:W-:Y:S05]  /*12e70*/  @P1 BRA `(.L_x_918) ;  /* 0x0000000000141947 */ /* 0x000fea0003800000 */
[----:B------:R-:W-:Y:S01]  /*12e80*/  ISETP.NE.AND P0, PT, R28, RZ, PT ;  /* 0x000000ff1c00720c */ /* 0x000fe20003f05270 */
[----:B0-----:R-:W-:-:S04]  /*12e90*/  IMAD.MOV.U32 R2, RZ, RZ, 0x4000 ;  /* 0x00004000ff027424 */ /* 0x001fc800078e00ff */
[----:B------:R1:W-:Y:S08]  /*12ea0*/  SYNCS.ARRIVE.TRANS64 RZ, [R3+URZ+0x16830], R2 ;  /* 0x0168300203ff79a7 */ /* 0x0003f0000800003f */
[----:B------:R-:W-:Y:S05]  /*12eb0*/  @!P0 BRA `(.L_x_918) ;  /* 0x0000000000048947 */ /* 0x000fea0003800000 */
[----:B------:R-:W-:Y:S01]  /*12ec0*/  BPT.TRAP 0x1 ;  /* 0x000000040000795c */ /* 0x000fe20000300000 */
.L_x_918:
[----:B------:R-:W-:Y:S05]  /*12ed0*/  BSYNC B2 ;  /* 0x0000000000027941 */ /* 0x000fea0003800000 */
.L_x_917:
        /* <DEDUP_REMOVED lines=11> */
.L_x_919:
        /* <DEDUP_REMOVED lines=15> */
.L_x_1000:
[----:B------:R-:W-:Y:S05]  /*13080*/  BSYNC B2 ;  /* 0x0000000000027941 */ /* 0x000fea0003800000 */
.L_x_920:
[----:B------:R-:W-:Y:S01]  /*13090*/  BSSY B2, `(.L_x_922) ;  /* 0x0000009000027945 */ /* 0x000fe20003800000 */
[----:B------:R-:W-:Y:S02]  /*130a0*/  IMAD.MOV.U32 R2, RZ, RZ, 0x0 ;  /* 0x00000000ff027424 */ /* 0x000fe400078e00ff */
[----:B------:R-:W-:Y:S01]  /*130b0*/  IMAD.MOV.U32 R3, RZ, RZ, 0x14f00000 ;  /* 0x14f00000ff037424 */ /* 0x000fe200078e00ff */
[----:B------:R-:W-:Y:S06]  /*130c0*/  @P1 BRA `(.L_x_923) ;  /* 0x0000000000141947 */ /* 0x000fec0003800000 */
[----:B------:R-:W-:Y:S01]  /*130d0*/  ISETP.NE.AND P0, PT, R28, RZ, PT ;  /* 0x000000ff1c00720c */ /* 0x000fe20003f05270 */
[----:B------:R-:W-:-:S04]  /*130e0*/  IMAD.MOV.U32 R12, RZ, RZ, 0x4000 ;  /* 0x00004000ff0c7424 */ /* 0x000fc800078e00ff */
[----:B------:R1:W-:Y:S08]  /*130f0*/  SYNCS.ARRIVE.TRANS64 RZ, [R5+URZ+0x50], R12 ;  /* 0x0000500c05ff79a7 */ /* 0x0003f0000800003f */
[----:B------:R-:W-:Y:S05]  /*13100*/  @!P0 BRA `(.L_x_923) ;  /* 0x0000000000048947 */ /* 0x000fea0003800000 */
[----:B------:R-:W-:Y:S01]  /*13110*/  BPT.TRAP 0x1 ;  /* 0x000000040000795c */ /* 0x000fe20000300000 */
.L_x_923:
[----:B------:R-:W-:Y:S05]  /*13120*/  BSYNC B2 ;  /* 0x0000000000027941 */ /* 0x000fea0003800000 */
.L_x_922:
[----:B------:R-:W-:Y:S01]  /*13130*/  R2UR UR7, R3 ;  /* 0x00000000030772ca */ /* 0x000fe200000e0000 */
[----:B------:R-:W-:Y:S01]  /*13140*/  IMAD R16, R16, 0x4000, R17 ;  /* 0x0000400010107824 */ /* 0x000fe200078e0211 */
[----:B------:R-:W-:Y:S01]  /*13150*/  R2UR UR10, R10 ;  /* 0x000000000a0a72ca */ /* 0x000fe200000e0000 */
[----:B------:R-:W-:Y:S01]  /*13160*/  UIADD3 UR4, UP0, UR46, 0x470, URZ ;  /* 0x000004702e047890 */ /* 0x000fe2000ff1e03f */
[----:B------:R-:W-:Y:S01]  /*13170*/  R2UR UR6, R2 ;  /* 0x00000000020672ca */ /* 0x000fe200000e0000 */
[----:B------:R-:W-:Y:S01]  /*13180*/  IMAD.SHL.U32 R2, R19, 0x80, RZ ;  /* 0x0000008013027824 */ /* 0x000fe200078e00ff */
[----:B------:R-:W-:Y:S01]  /*13190*/  PLOP3.LUT P0, PT, PT, PT, PT, 0x80, 0x0 ;  /* 0x000000000000781c */ /* 0x000fe20003f0f070 */
[----:B01----:R-:W-:Y:S01]  /*131a0*/  VIADD R5, R5, 0x50 ;  /* 0x0000005005057836 */ /* 0x003fe20000000000 */
[----:B------:R-:W-:Y:S01]  /*131b0*/  UIADD3.X UR5, URZ, UR47, URZ, UP0, !UPT ;  /* 0x0000002f3f057290 */ /* 0x000fe200087fe43f */
[----:B------:R-:W-:-:S11]  /*131c0*/  VIADD R16, R16, 0x400 ;  /* 0x0000040010107836 */ /* 0x000fd60000000000 */
.L_x_924:
        /* <DEDUP_REMOVED lines=12> */
.L_x_913:
[----:B------:R-:W-:Y:S05]  /*13290*/  BSYNC B1 ;  /* 0x0000000000017941 */ /* 0x000fea0003800000 */
.L_x_912:
[----:B------:R-:W-:Y:S01]  /*132a0*/  LOP3.LUT P1, RZ, R22, 0x2, RZ, 0xc0, !PT ;  /* 0x0000000216ff7812 */ /* 0x000fe2000782c0ff */
[----:B------:R-:W-:Y:S01]  /*132b0*/  VIADD R16, R7, 0x1 ;  /* 0x0000000107107836 */ /* 0x000fe20000000000 */
[----:B------:R-:W-:Y:S01]  /*132c0*/  BSSY B1, `(.L_x_925) ;  /* 0x0000069000017945 */ /* 0x000fe20003800000 */
[----:B------:R-:W-:-:S03]  /*132d0*/  VIADD R9, R6, 0xffffffff ;  /* 0xffffffff06097836 */ /* 0x000fc60000000000 */
        /* <DEDUP_REMOVED lines=16> */
[----:B------:R-:W-:Y:S01]  /*133e0*/  SHF.R.S32.HI R3, RZ, 0x1f, R2 ;  /* 0x0000001fff037819 */ /* 0x000fe20000011402 */
[C---:B------:R-:W-:Y:S02]  /*133f0*/  IMAD R5, R23.reuse, UR5, R4 ;  /* 0x0000000517057c24 */ /* 0x040fe4000f8e0204 */
[--C-:B------:R-:W-:Y:S02]  /*13400*/  IMAD.MOV R4, RZ, RZ, -R2.reuse ;  /* 0x000000ffff047224 */ /* 0x100fe400078e0a02 */
[----:B------:R-:W-:Y:S01]  /*13410*/  IMAD.WIDE.U32 R2, R23, UR4, R2 ;  /* 0x0000000417027c25 */ /* 0x000fe2000f8e0002 */
[----:B------:R-:W-:-:S03]  /*13420*/  ULDC.64 UR4, c[0x0][0x418] ;  /* 0x0001060000047ab9 */ /* 0x000fc60000000a00 */
[----:B------:R-:W-:Y:S01]  /*13430*/  IMAD R10, R10, R4, R9 ;  /* 0x000000040a0a7224 */ /* 0x000fe200078e0209 */
[----:B------:R-:W-:Y:S01]  /*13440*/  LEA R4, P0, R2, UR4, 0x2 ;  /* 0x0000000402047c11 */ /* 0x000fe2000f8010ff */
[----:B------:R-:W-:-:S05]  /*13450*/  IMAD.IADD R5, R5, 0x1, R3 ;  /* 0x0000000105057824 */ /* 0x000fca00078e0203 */
[----:B------:R-:W-:-:S05]  /*13460*/  LEA.HI.X R5, R2, UR5, R5, 0x2, P0 ;  /* 0x0000000502057c11 */ /* 0x000fca00080f1405 */
[----:B------:R0:W5:Y:S02]  /*13470*/  LDG.E R4, desc[UR48][R4.64] ;  /* 0x0000003004047981 */ /* 0x000164000c1e1900 */
.L_x_927:
[----:B------:R-:W0:Y:S01]  /*13480*/  S2R R2, SR_TID.X ;  /* 0x0000000000027919 */ /* 0x000e220000002100 */
[----:B------:R-:W-:Y:S01]  /*13490*/  SHF.L.U32 R3, R24, 0x1f, RZ ;  /* 0x0000001f18037819 */ /* 0x000fe200000006ff */
[----:B------:R-:W-:Y:S01]  /*134a0*/  BSSY B2, `(.L_x_928) ;  /* 0x0000006000027945 */ /* 0x000fe20003800000 */
[----:B0-----:R-:W-:Y:S01]  /*134b0*/  LOP3.LUT R5, R2, 0x7f, RZ, 0xc0, !PT ;  /* 0x0000007f02057812 */ /* 0x001fe200078ec0ff */
[----:B------:R-:W-:-:S03]  /*134c0*/  IMAD R2, R16, 0x8, R17 ;  /* 0x0000000810027824 */ /* 0x000fc600078e0211 */
[----:B------:R-:W-:Y:S01]  /*134d0*/  ISETP.NE.AND P1, PT, R5, RZ, PT ;  /* 0x000000ff0500720c */ /* 0x000fe20003f25270 */
[----:B------:R-:W0:Y:S02]  /*134e0*/  SYNCS.PHASECHK.TRANS64.TRYWAIT P0, [R2+URZ+0x16840], R3 ;  /* 0x01684003020075a7 */ /* 0x000e24000800017f */
[----:B0-----:R-:W-:Y:S10]  /*134f0*/  @!P0 BRA `(.L_x_929) ;  /* 0x0000002000788947 */ /* 0x001ff40003800000 */
.L_x_1001:
[----:B------:R-:W-:Y:S05]  /*13500*/  BSYNC B2 ;  /* 0x0000000000027941 */ /* 0x000fea0003800000 */
.L_x_928:
[----:B------:R-:W-:Y:S04]  /*13510*/  BSSY B2, `(.L_x_930) ;  /* 0x0000007000027945 */ /* 0x000fe80003800000 */
[----:B------:R-:W-:Y:S05]  /*13520*/  @P1 BRA `(.L_x_931) ;  /* 0x0000000000141947 */ /* 0x000fea0003800000 */
[----:B------:R-:W-:Y:S01]  /*13530*/  ISETP.NE.AND P0, PT, R28, RZ, PT ;  /* 0x000000ff1c00720c */ /* 0x000fe20003f05270 */
[----:B0-----:R-:W-:-:S04]  /*13540*/  IMAD.MOV.U32 R3, RZ, RZ, 0x4000 ;  /* 0x00004000ff037424 */ /* 0x001fc800078e00ff */
[----:B------:R1:W-:Y:S08]  /*13550*/  SYNCS.ARRIVE.TRANS64 RZ, [R2+URZ+0x16830], R3 ;  /* 0x0168300302ff79a7 */ /* 0x0003f0000800003f */
[----:B------:R-:W-:Y:S05]  /*13560*/  @!P0 BRA `(.L_x_931) ;  /* 0x0000000000048947 */ /* 0x000fea0003800000 */
[----:B------:R-:W-:Y:S01]  /*13570*/  BPT.TRAP 0x1 ;  /* 0x000000040000795c */ /* 0x000fe20000300000 */
.L_x_931:
[----:B------:R-:W-:Y:S05]  /*13580*/  BSYNC B2 ;  /* 0x0000000000027941 */ /* 0x000fea0003800000 */
.L_x_930:
[----:B------:R-:W-:Y:S01]  /*13590*/  IMAD.MOV.U32 R11, RZ, RZ, RZ ;  /* 0x000000ffff0b7224 */ /* 0x000fe200078e00ff */
[----:B------:R-:W-:Y:S01]  /*135a0*/  UIADD3 UR4, UP0, UR46, 0x370, URZ ;  /* 0x000003702e047890 */ /* 0x000fe2000ff1e03f */
[C---:B01----:R-:W-:Y:S01]  /*135b0*/  IMAD R3, R16.reuse, 0x4000, R17 ;  /* 0x0000400010037824 */ /* 0x043fe200078e0211 */
[----:B------:R-:W-:Y:S01]  /*135c0*/  PLOP3.LUT P0, PT, PT, PT, PT, 0x80, 0x0 ;  /* 0x000000000000781c */ /* 0x000fe20003f0f070 */
[----:B------:R-:W-:Y:S01]  /*135d0*/  IMAD R2, R16, 0x8, R0 ;  /* 0x0000000810027824 */ /* 0x000fe200078e0200 */
[----:B------:R-:W-:Y:S01]  /*135e0*/  R2UR UR10, R11 ;  /* 0x000000000b0a72ca */ /* 0x000fe200000e0000 */
[----:B------:R-:W-:Y:S01]  /*135f0*/  VIADD R3, R3, 0xe400 ;  /* 0x0000e40003037836 */ /* 0x000fe20000000000 */
[----:B------:R-:W-:Y:S01]  /*13600*/  UIADD3.X UR5, URZ, UR47, URZ, UP0, !UPT ;  /* 0x0000002f3f057290 */ /* 0x000fe200087fe43f */
[----:B------:R-:W-:Y:S01]  /*13610*/  VIADD R2, R2, 0x30 ;  /* 0x0000003002027836 */ /* 0x000fe20000000000 */
[----:B------:R-:W-:Y:S01]  /*13620*/  UMOV UR6, 0x0 ;  /* 0x0000000000067882 */ /* 0x000fe20000000000 */
[----:B------:R-:W-:Y:S01]  /*13630*/  IMAD.SHL.U32 R5, R10, 0x80, RZ ;  /* 0x000000800a057824 */ /* 0x000fe200078e00ff */
[----:B------:R-:W-:-:S09]  /*13640*/  UMOV UR7, 0x14f00000 ;  /* 0x14f0000000077882 */ /* 0x000fd20000000000 */
.L_x_932:
        /* <DEDUP_REMOVED lines=15> */
.L_x_1002:
[----:B------:R-:W-:Y:S05]  /*13740*/  BSYNC B2 ;  /* 0x0000000000027941 */ /* 0x000fea0003800000 */
.L_x_933:
[----:B------:R-:W-:Y:S01]  /*13750*/  BSSY B2, `(.L_x_935) ;  /* 0x0000009000027945 */ /* 0x000fe20003800000 */
[----:B------:R-:W-:Y:S02]  /*13760*/  IMAD.MOV.U32 R2, RZ, RZ, 0x0 ;  /* 0x00000000ff027424 */ /* 0x000fe400078e00ff */
[----:B------:R-:W-:Y:S01]  /*13770*/  IMAD.MOV.U32 R3, RZ, RZ, 0x14f00000 ;  /* 0x14f00000ff037424 */ /* 0x000fe200078e00ff */
[----:B------:R-:W-:Y:S06]  /*13780*/  @P1 BRA `(.L_x_936) ;  /* 0x0000000000141947 */ /* 0x000fec0003800000 */
[----:B------:R-:W-:Y:S01]  /*13790*/  ISETP.NE.AND P0, PT, R28, RZ, PT ;  /* 0x000000ff1c00720c */ /* 0x000fe20003f05270 */
[----:B0-----:R-:W-:-:S04]  /*137a0*/  IMAD.MOV.U32 R8, RZ, RZ, 0x4000 ;  /* 0x00004000ff087424 */ /* 0x001fc800078e00ff */
[----:B------:R1:W-:Y:S08]  /*137b0*/  SYNCS.ARRIVE.TRANS64 RZ, [R5+URZ+0x50], R8 ;  /* 0x0000500805ff79a7 */ /* 0x0003f0000800003f */
[----:B------:R-:W-:Y:S05]  /*137c0*/  @!P0 BRA `(.L_x_936) ;  /* 0x0000000000048947 */ /* 0x000fea0003800000 */
[----:B------:R-:W-:Y:S01]  /*137d0*/  BPT.TRAP 0x1 ;  /* 0x000000040000795c */ /* 0x000fe20000300000 */
.L_x_936:
[----:B------:R-:W-:Y:S05]  /*137e0*/  BSYNC B2 ;  /* 0x0000000000027941 */ /* 0x000fea0003800000 */
.L_x_935:
[----:B------:R-:W-:Y:S01]  /*137f0*/  R2UR UR10, R11 ;  /* 0x000000000b0a72ca */ /* 0x000fe200000e0000 */
[----:B------:R-:W-:Y:S01]  /*13800*/  UIADD3 UR4, UP0, UR46, 0x470, URZ ;  /* 0x000004702e047890 */ /* 0x000fe2000ff1e03f */
[----:B------:R-:W-:Y:S01]  /*13810*/  R2UR UR6, R2 ;  /* 0x00000000020672ca */ /* 0x000fe200000e0000 */
[----:B------:R-:W-:Y:S01]  /*13820*/  IMAD R2, R7, 0x4000, R17 ;  /* 0x0000400007027824 */ /* 0x000fe200078e0211 */
[----:B------:R-:W-:Y:S01]  /*13830*/  R2UR UR7, R3 ;  /* 0x00000000030772ca */ /* 0x000fe200000e0000 */
[----:B------:R-:W-:Y:S01]  /*13840*/  IMAD.SHL.U32 R3, R19, 0x80, RZ ;  /* 0x0000008013037824 */ /* 0x000fe200078e00ff */
[----:B------:R-:W-:Y:S01]  /*13850*/  PLOP3.LUT P0, PT, PT, PT, PT, 0x80, 0x0 ;  /* 0x000000000000781c */ /* 0x000fe20003f0f070 */
[----:B01----:R-:W-:Y:S01]  /*13860*/  VIADD R5, R5, 0x50 ;  /* 0x0000005005057836 */ /* 0x003fe20000000000 */
[----:B------:R-:W-:Y:S01]  /*13870*/  UIADD3.X UR5, URZ, UR47, URZ, UP0, !UPT ;  /* 0x0000002f3f057290 */ /* 0x000fe200087fe43f */
[----:B------:R-:W-:-:S11]  /*13880*/  VIADD R2, R2, 0x400 ;  /* 0x0000040002027836 */ /* 0x000fd60000000000 */
.L_x_937:
        /* <DEDUP_REMOVED lines=12> */
.L_x_926:
[----:B------:R-:W-:Y:S05]  /*13950*/  BSYNC B1 ;  /* 0x0000000000017941 */ /* 0x000fea0003800000 */
.L_x_925:
[----:B------:R-:W-:Y:S01]  /*13960*/  ISETP.GT.AND P0, PT, R9, UR39, PT ;  /* 0x0000002709007c0c */ /* 0x000fe2000bf04270 */
[----:B------:R-:W-:-:S12]  /*13970*/  VIADD R6, R6, 0xfffffffe ;  /* 0xfffffffe06067836 */ /* 0x000fd80000000000 */
[----:B------:R-:W-:Y:S05]  /*13980*/  @P0 BRA `(.L_x_938) ;  /* 0xfffffff000940947 */ /* 0x000fea000383ffff */
.L_x_911:
[----:B------:R-:W-:Y:S05]  /*13990*/  BSYNC B0 ;  /* 0x0000000000007941 */ /* 0x000fea0003800000 */
.L_x_896:
        /* <DEDUP_REMOVED lines=17> */
.L_x_940:
[----:B------:R-:W-:Y:S05]  /*13ab0*/  BSYNC B0 ;  /* 0x0000000000007941 */ /* 0x000fea0003800000 */
.L_x_939:
[----:B------:R-:W-:Y:S01]  /*13ac0*/  LOP3.LUT P0, RZ, R22, 0x2, RZ, 0xc0, !PT ;  /* 0x0000000216ff7812 */ /* 0x000fe2000780c0ff */
[----:B------:R-:W-:-:S12]  /*13ad0*/  BSSY B0, `(.L_x_941) ;  /* 0x0000025000007945 */ /* 0x000fd80003800000 */
[----:B------:R-:W-:Y:S05]  /*13ae0*/  @!P0 BRA `(.L_x_942) ;  /* 0x00000000008c8947 */ /* 0x000fea0003800000 */
[----:B------:R-:W-:Y:S01]  /*13af0*/  IMAD R3, R16, 0x8, R17 ;  /* 0x0000000810037824 */ /* 0x000fe200078e0211 */
[----:B------:R-:W-:Y:S01]  /*13b00*/  SHF.L.U32 R0, R24, 0x1f, RZ ;  /* 0x0000001f18007819 */ /* 0x000fe200000006ff */
[----:B------:R-:W-:Y:S01]  /*13b10*/  BSSY B1, `(.L_x_943) ;  /* 0x0000004000017945 */ /* 0x000fe20003800000 */
[----:B------:R-:W-:Y:S02]  /*13b20*/  ISETP.NE.AND P2, PT, R6, RZ, PT ;  /* 0x000000ff0600720c */ /* 0x000fe40003f45270 */
[----:B------:R-:W1:Y:S02]  /*13b30*/  SYNCS.PHASECHK.TRANS64.TRYWAIT P0, [R3+URZ+0x16860], R0 ;  /* 0x01686000030075a7 */ /* 0x000e64000800017f */
[----:B-1----:R-:W-:Y:S09]  /*13b40*/  @!P0 BRA `(.L_x_944) ;  /* 0x0000001c000c8947 */ /* 0x002ff20003800000 */
.L_x_1003:
[----:B------:R-:W-:Y:S05]  /*13b50*/  BSYNC B1 ;  /* 0x0000000000017941 */ /* 0x000fea0003800000 */
.L_x_943:
[----:B------:R-:W-:Y:S04]  /*13b60*/  BSSY B1, `(.L_x_945) ;  /* 0x0000007000017945 */ /* 0x000fe80003800000 */
[----:B------:R-:W-:Y:S05]  /*13b70*/  @P2 BRA `(.L_x_946) ;  /* 0x0000000000142947 */ /* 0x000fea0003800000 */
[----:B------:R-:W-:Y:S01]  /*13b80*/  ISETP.NE.AND P0, PT, R28, RZ, PT ;  /* 0x000000ff1c00720c */ /* 0x000fe20003f05270 */
[----:B-1----:R-:W-:-:S04]  /*13b90*/  IMAD.MOV.U32 R0, RZ, RZ, 0x4000 ;  /* 0x00004000ff007424 */ /* 0x002fc800078e00ff */
[----:B------:R2:W-:Y:S08]  /*13ba0*/  SYNCS.ARRIVE.TRANS64 RZ, [R3+URZ+0x16850], R0 ;  /* 0x0168500003ff79a7 */ /* 0x0005f0000800003f */
[----:B------:R-:W-:Y:S05]  /*13bb0*/  @!P0 BRA `(.L_x_946) ;  /* 0x0000000000048947 */ /* 0x000fea0003800000 */
[----:B------:R-:W-:Y:S01]  /*13bc0*/  BPT.TRAP 0x1 ;  /* 0x000000040000795c */ /* 0x000fe20000300000 */
.L_x_946:
[----:B------:R-:W-:Y:S05]  /*13bd0*/  BSYNC B1 ;  /* 0x0000000000017941 */ /* 0x000fea0003800000 */
.L_x_945:
[----:B-12---:R-:W-:Y:S01]  /*13be0*/  IMAD R0, R16, 0x4000, R17 ;  /* 0x0000400010007824 */ /* 0x006fe200078e0211 */
[----:B------:R-:W-:Y:S01]  /*13bf0*/  UIADD3 UR4, UP0, UR46, 0x470, URZ ;  /* 0x000004702e047890 */ /* 0x000fe2000ff1e03f */
[----:B------:R-:W-:Y:S01]  /*13c00*/  PLOP3.LUT P0, PT, PT, PT, PT, 0x80, 0x0 ;  /* 0x000000000000781c */ /* 0x000fe20003f0f070 */
[----:B------:R-:W-:Y:S01]  /*13c10*/  IMAD.SHL.U32 R19, R19, 0x80, RZ ;  /* 0x0000008013137824 */ /* 0x000fe200078e00ff */
[----:B------:R-:W-:Y:S01]  /*13c20*/  UMOV UR6, 0x0 ;  /* 0x0000000000067882 */ /* 0x000fe20000000000 */
[----:B0-----:R-:W-:Y:S01]  /*13c30*/  VIADD R2, R3, 0x16850 ;  /* 0x0001685003027836 */ /* 0x001fe20000000000 */
[----:B------:R-:W-:Y:S01]  /*13c40*/  UIADD3.X UR5, URZ, UR47, URZ, UP0, !UPT ;  /* 0x0000002f3f057290 */ /* 0x000fe200087fe43f */
[----:B------:R-:W-:Y:S01]  /*13c50*/  VIADD R0, R0, 0x400 ;  /* 0x0000040000007836 */ /* 0x000fe20000000000 */
[----:B------:R-:W-:Y:S01]  /*13c60*/  UMOV UR7, 0x14f00000 ;  /* 0x14f0000000077882 */ /* 0x000fe20000000000 */
[----:B------:R-:W-:-:S09]  /*13c70*/  UMOV UR10, URZ ;  /* 0x0000003f000a7c82 */ /* 0x000fd20008000000 */
.L_x_947:
        /* <DEDUP_REMOVED lines=9> */
[----:B-1----:R-:W-:Y:S05]  /*13d10*/  @P0 BRA.U.ANY `(.L_x_947) ;  /* 0xfffffffd00d80947 */ /* 0x002fea000393ffff */
.L_x_942:
[----:B------:R-:W-:Y:S05]  /*13d20*/  BSYNC B0 ;  /* 0x0000000000007941 */ /* 0x000fea0003800000 */
.L_x_941:
[----:B------:R-:W-:-:S05]  /*13d30*/  VIADD R16, R16, 0x1 ;  /* 0x0000000110107836 */ /* 0x000fca0000000000 */
[----:B------:R-:W-:-:S04]  /*13d40*/  ISETP.NE.AND P0, PT, R16, 0x2, PT ;  /* 0x000000021000780c */ /* 0x000fc80003f05270 */
[----:B------:R-:W-:Y:S02]  /*13d50*/  SEL R3, RZ, 0x1, P0 ;  /* 0x00000001ff037807 */ /* 0x000fe40000000000 */
[----:B------:R-:W-:Y:S02]  /*13d60*/  SEL R16, R16, RZ, P0 ;  /* 0x000000ff10107207 */ /* 0x000fe40000000000 */
[----:B------:R-:W-:-:S07]  /*13d70*/  LOP3.LUT R24, R24, R3, RZ, 0x3c, !PT ;  /* 0x0000000318187212 */ /* 0x000fce00078e3cff */
.L_x_878:
[----:B------:R-:W-:Y:S05]  /*13d80*/  BSYNC B7 ;  /* 0x0000000000077941 */ /* 0x000fea0003800000 */
.L_x_876:
[----:B------:R-:W-:-:S13]  /*13d90*/  LOP3.LUT P0, RZ, R22, 0x4, RZ, 0xc0, !PT ;  /* 0x0000000416ff7812 */ /* 0x000fda000780c0ff */
[----:B------:R-:W-:Y:S05]  /*13da0*/  @!P0 BRA `(.L_x_948) ;  /* 0x0000000000248947 */ /* 0x000fea0003800000 */
[----:B------:R-:W-:Y:S05]  /*13db0*/  WARPSYNC.ALL ;  /* 0x0000000000007948 */ /* 0x000fea0003800000 */
[----:B------:R-:W1:Y:S08]  /*13dc0*/  S2UR UR5, SR_CgaCtaId ;  /* 0x00000000000579c3 */ /* 0x000e700000008800 */
[----:B------:R-:W-:Y:S06]  /*13dd0*/  BAR.SYNC.DEFER_BLOCKING 0x5, 0x200 ;  /* 0x0148000000007b1d */ /* 0x000fec0000010000 */
[----:B------:R-:W-:-:S02]  /*13de0*/  UMOV UR4, 0x400 ;  /* 0x0000040000047882 */ /* 0x000fc40000000000 */
[----:B-1----:R-:W-:-:S06]  /*13df0*/  ULEA UR4, UR5, UR4, 0x18 ;  /* 0x0000000405047291 */ /* 0x002fcc000f8ec03f */
[----:B0-----:R-:W-:-:S05]  /*13e00*/  IMAD.U32 R17, RZ, RZ, UR4 ;  /* 0x00000004ff117e24 */ /* 0x001fca000f8e00ff */
[----:B------:R0:W1:Y:S01]  /*13e10*/  LDS R27, [R17+0x168d0] ;  /* 0x0168d000111b7984 */ /* 0x0000620000000800 */
[----:B------:R-:W-:Y:S06]  /*13e20*/  BAR.ARV 0x4, 0x200 ;  /* 0x0108000000007b1d */ /* 0x000fec0000002000 */
[----:B------:R-:W-:Y:S05]  /*13e30*/  BRA `(.L_x_949) ;  /* 0x00000000002c7947 */ /* 0x000fea0003800000 */
.L_x_948:
[----:B------:R-:W-:-:S03]  /*13e40*/  UMOV UR4, 0xffffffff ;  /* 0xffffffff00047882 */ /* 0x000fc60000000000 */
[----:B------:R-:W-:Y:S05]  /*13e50*/  BRA.DIV UR4, `(.L_x_950) ;  /* 0x0000001a045c7947 */ /* 0x000fea000b800000 */
[----:B------:R1:W2:Y:S02]  /*13e60*/  SHFL.IDX PT, R14, R27, RZ, 0x1f ;  /* 0x00001fff1b0e7589 */ /* 0x0002a400000e0000 */
.L_x_1006:
[----:B------:R-:W0:Y:S01]  /*13e70*/  @!P1 S2R R3, SR_CgaCtaId ;  /* 0x0000000000039919 */ /* 0x000e220000008800 */
[----:B------:R-:W-:Y:S05]  /*13e80*/  WARPSYNC.ALL ;  /* 0x0000000000007948 */ /* 0x000fea0003800000 */
[----:B------:R-:W-:Y:S01]  /*13e90*/  BAR.SYNC.DEFER_BLOCKING 0x4, 0x200 ;  /* 0x0108000000007b1d */ /* 0x000fe20000010000 */
[----:B------:R-:W-:-:S04]  /*13ea0*/  @!P1 MOV R0, 0x400 ;  /* 0x0000040000009802 */ /* 0x000fc80000000f00 */
[----:B0-----:R-:W-:-:S05]  /*13eb0*/  @!P1 LEA R17, R3, R0, 0x18 ;  /* 0x0000000003119211 */ /* 0x001fca00078ec0ff */
[----:B------:R1:W-:Y:S02]  /*13ec0*/  @!P1 STS [R17+0x168d0], R27 ;  /* 0x0168d01b11009388 */ /* 0x0003e40000000800 */
[----:B-12---:R-:W-:Y:S01]  /*13ed0*/  IMAD.MOV.U32 R27, RZ, RZ, R14 ;  /* 0x000000ffff1b7224 */ /* 0x006fe200078e000e */
[----:B------:R-:W-:Y:S06]  /*13ee0*/  BAR.ARV 0x5, 0x200 ;  /* 0x0148000000007b1d */ /* 0x000fec0000002000 */
.L_x_949:
[----:B------:R-:W-:Y:S02]  /*13ef0*/  ULDC UR4, c[0x0][0xc38] ;  /* 0x00030e0000047ab9 */ /* 0x000fe40000000800 */
[----:B-1----:R-:W-:-:S13]  /*13f00*/  ISETP.GE.AND P0, PT, R27, UR4, PT ;  /* 0x000000041b007c0c */ /* 0x002fda000bf06270 */
[----:B------:R-:W-:Y:S05]  /*13f10*/  @!P0 BRA `(.L_x_951) ;  /* 0xffffffc400508947 */ /* 0x000fea000383ffff */
.L_x_867:
[----:B------:R-:W1:Y:S01]  /*13f20*/  S2R R3, SR_CgaCtaId ;  /* 0x0000000000037919 */ /* 0x000e620000008800 */
[----:B------:R-:W-:Y:S01]  /*13f30*/  VIADD R29, R29, 0x1 ;  /* 0x000000011d1d7836 */ /* 0x000fe20000000000 */
[----:B------:R-:W-:Y:S01]  /*13f40*/  MOV R2, 0x400 ;  /* 0x0000040000027802 */ /* 0x000fe20000000f00 */
[----:B------:R-:W-:Y:S03]  /*13f50*/  BSSY B0, `(.L_x_952) ;  /* 0x0000008000007945 */ /* 0x000fe60003800000 */
[----:B------:R-:W-:-:S04]  /*13f60*/  LEA.HI R0, R29, R29, RZ, 0x1 ;  /* 0x0000001d1d007211 */ /* 0x000fc800078f08ff */
[----:B------:R-:W-:-:S05]  /*13f70*/  LOP3.LUT R0, R0, 0xfffffffe, RZ, 0xc0, !PT ;  /* 0xfffffffe00007812 */ /* 0x000fca00078ec0ff */
[----:B------:R-:W-:-:S05]  /*13f80*/  IMAD.IADD R0, R29, 0x1, -R0 ;  /* 0x000000011d007824 */ /* 0x000fca00078e0a00 */
[----:B------:R-:W-:Y:S02]  /*13f90*/  SHF.L.U32 R0, R0, 0x1f, RZ ;  /* 0x0000001f00007819 */ /* 0x000fe400000006ff */
[----:B-1----:R-:W-:-:S04]  /*13fa0*/  LEA R9, R3, R2, 0x18 ;  /* 0x0000000203097211 */ /* 0x002fc800078ec0ff */
[----:B------:R-:W1:Y:S02]  /*13fb0*/  SYNCS.PHASECHK.TRANS64.TRYWAIT P0, [R9+URZ+0x16820], R0 ;  /* 0x01682000090075a7 */ /* 0x000e64000800017f */
[----:B-1----:R-:W-:Y:S05]  /*13fc0*/  @!P0 BRA `(.L_x_953) ;  /* 0x0000001800288947 */ /* 0x002fea0003800000 */
.L_x_1007:
[----:B------:R-:W-:Y:S05]  /*13fd0*/  BSYNC B0 ;  /* 0x0000000000007941 */ /* 0x000fea0003800000 */
.L_x_952:
[----:B------:R-:W-:-:S03]  /*13fe0*/  UMOV UR4, 0xffffffff ;  /* 0xffffffff00047882 */ /* 0x000fc60000000000 */
[----:B------:R-:W-:Y:S05]  /*13ff0*/  BRA.DIV UR4, `(.L_x_954) ;  /* 0x0000001a04307947 */ /* 0x000fea000b800000 */
[----:B-1----:R-:W1:Y:S02]  /*14000*/  S2R R0, SR_TID.X ;  /* 0x0000000000007919 */ /* 0x002e640000002100 */
[----:B-1----:R-:W-:-:S04]  /*14010*/  SHF.R.U32.HI R0, RZ, 0x5, R0 ;  /* 0x00000005ff007819 */ /* 0x002fc80000011600 */
[----:B------:R-:W-:-:S05]  /*14020*/  LOP3.LUT R0, R0, 0x3, RZ, 0xc0, !PT ;  /* 0x0000000300007812 */ /* 0x000fca00078ec0ff */
[----:B------:R1:W2:Y:S02]  /*14030*/  SHFL.IDX PT, R14, R0, RZ, 0x1f ;  /* 0x00001fff000e7589 */ /* 0x0002a400000e0000 */
.L_x_1010:
[----:B--2---:R-:W-:Y:S01]  /*14040*/  ISETP.NE.AND P0, PT, R14, RZ, PT ;  /* 0x000000ff0e00720c */ /* 0x004fe20003f05270 */
[----:B------:R-:W-:-:S12]  /*14050*/  BSSY B0, `(.L_x_955) ;  /* 0x0000024000007945 */ /* 0x000fd80003800000 */
[----:B------:R-:W-:Y:S05]  /*14060*/  @P0 BRA `(.L_x_956) ;  /* 0x0000000000880947 */ /* 0x000fea0003800000 */
[----:B------:R-:W-:-:S03]  /*14070*/  UMOV UR4, 0xffffffff ;  /* 0xffffffff00047882 */ /* 0x000fc60000000000 */
[----:B------:R-:W-:Y:S05]  /*14080*/  BRA.DIV UR4, `(.L_x_957) ;  /* 0x0000001a04407947 */ /* 0x000fea000b800000 */
[----:B------:R-:W-:-:S13]  /*14090*/  ELECT P6, URZ, PT ;  /* 0x00000000003f782f */ /* 0x000fda00038c0000 */
.L_x_1013:
[----:B------:R-:W-:Y:S05]  /*140a0*/  @!P6 BRA `(.L_x_956) ;  /* 0x000000000078e947 */ /* 0x000fea0003800000 */
[----:B------:R-:W-:-:S06]  /*140b0*/  ULOP3.LUT UR4, UR38, 0x2, URZ, 0xfc, !UPT ;  /* 0x0000000226047892 */ /* 0x000fcc000f8efc3f */
[----:B-1----:R-:W-:-:S05]  /*140c0*/  IMAD.U32 R0, RZ, RZ, UR4 ;  /* 0x00000004ff007e24 */ /* 0x002fca000f8e00ff */
[----:B------:R-:W-:-:S13]  /*140d0*/  ISETP.NE.AND P2, PT, R0, 0x3, PT ;  /* 0x000000030000780c */ /* 0x000fda0003f45270 */
[----:B------:R-:W-:Y:S05]  /*140e0*/  @!P2 BRA `(.L_x_958) ;  /* 0x000000000004a947 */ /* 0x000fea0003800000 */
[----:B------:R-:W-:Y:S01]  /*140f0*/  BPT.TRAP 0x1 ;  /* 0x000000040000795c */ /* 0x000fe20000300000 */
.L_x_958:
[----:B------:R-:W-:Y:S01]  /*14100*/  VIADD R3, R9, 0x16840 ;  /* 0x0001684009037836 */ /* 0x000fe20000000000 */
[----:B------:R-:W-:Y:S01]  /*14110*/  SHF.L.U32 R2, R24, 0x1f, RZ ;  /* 0x0000001f18027819 */ /* 0x000fe200000006ff */
[C---:B------:R-:W-:Y:S02]  /*14120*/  VIADD R0, R16.reuse, 0x1 ;  /* 0x0000000110007836 */ /* 0x040fe40000000000 */
[----:B------:R-:W-:-:S03]  /*14130*/  IMAD R7, R16, 0x8, R3 ;  /* 0x0000000810077824 */ /* 0x000fc600078e0203 */
[C---:B------:R-:W-:Y:S01]  /*14140*/  ISETP.NE.AND P1, PT, R0.reuse, 0x2, PT ;  /* 0x000000020000780c */ /* 0x040fe20003f25270 */
[----:B------:R-:W1:Y:S03]  /*14150*/  SYNCS.PHASECHK.TRANS64.TRYWAIT P0, [R7+URZ], R2 ;  /* 0x00000002070075a7 */ /* 0x000e66000800017f */
[----:B------:R-:W-:Y:S02]  /*14160*/  SEL R5, RZ, 0x1, P1 ;  /* 0x00000001ff057807 */ /* 0x000fe40000800000 */
[----:B------:R-:W-:Y:S02]  /*14170*/  SEL R4, R0, RZ, P1 ;  /* 0x000000ff00047207 */ /* 0x000fe40000800000 */
[----:B------:R-:W-:-:S03]  /*14180*/  LOP3.LUT R0, R24, R5, RZ, 0x3c, !PT ;  /* 0x0000000518007212 */ /* 0x000fc600078e3cff */
[----:B------:R-:W-:Y:S01]  /*14190*/  IMAD R3, R4, 0x8, R3 ;  /* 0x0000000804037824 */ /* 0x000fe200078e0203 */
[----:B------:R-:W-:Y:S01]  /*141a0*/  SHF.L.U32 R0, R0, 0x1f, RZ ;  /* 0x0000001f00007819 */ /* 0x000fe200000006ff */
[----:B-1----:R-:W-:Y:S06]  /*141b0*/  @!P0 BRA `(.L_x_959) ;  /* 0x0000001800148947 */ /* 0x002fec0003800000 */
.L_x_1014:
[----:B------:R-:W2:Y:S02]  /*141c0*/  SYNCS.PHASECHK.TRANS64.TRYWAIT P0, [R3+URZ], R0 ;  /* 0x00000000030075a7 */ /* 0x000ea4000800017f */
[----:B--2---:R-:W-:Y:S05]  /*141d0*/  @!P0 BRA `(.L_x_960) ;  /* 0x0000001800208947 */ /* 0x004fea0003800000 */
.L_x_1015:
[----:B------:R-:W-:Y:S05]  /*141e0*/  @!P2 BRA `(.L_x_961) ;  /* 0x000000000004a947 */ /* 0x000fea0003800000 */
[----:B------:R-:W-:Y:S01]  /*141f0*/  BPT.TRAP 0x1 ;  /* 0x000000040000795c */ /* 0x000fe20000300000 */
.L_x_961:
[----:B--2---:R-:W-:-:S04]  /*14200*/  VIADD R3, R9, 0x16860 ;  /* 0x0001686009037836 */ /* 0x004fc80000000000 */
[----:B------:R-:W-:-:S04]  /*14210*/  IMAD R5, R16, 0x8, R3 ;  /* 0x0000000810057824 */ /* 0x000fc800078e0203 */
[----:B------:R-:W2:Y:S02]  /*14220*/  SYNCS.PHASECHK.TRANS64.TRYWAIT P0, [R5+URZ], R2 ;  /* 0x00000002050075a7 */ /* 0x000ea4000800017f */
[----:B--2---:R-:W-:Y:S05]  /*14230*/  @!P0 BRA `(.L_x_962) ;  /* 0x00000018001c8947 */ /* 0x004fea0003800000 */
.L_x_1016:
[----:B------:R-:W-:-:S07]  /*14240*/  IMAD R3, R4, 0x8, R3 ;  /* 0x0000000804037824 */ /* 0x000fce00078e0203 */
.L_x_963:
[----:B---3--:R3:W4:Y:S02]  /*14250*/  SYNCS.PHASECHK.TRANS64.TRYWAIT P0, [R3+URZ], R0 ;  /* 0x00000000030075a7 */ /* 0x008724000800017f */
[----:B----4-:R-:W-:Y:S05]  /*14260*/  @!P0 NANOSLEEP.SYNCS 0x989680 ;  /* 0x009896800000895d */ /* 0x010fea0003900000 */
[----:B------:R-:W4:Y:S02]  /*14270*/  @!P0 SYNCS.PHASECHK.TRANS64 P0, [R3+URZ], R0 ;  /* 0x00000000030085a7 */ /* 0x000f24000800007f */
[----:B----4-:R-:W-:Y:S05]  /*14280*/  @!P0 BRA `(.L_x_963) ;  /* 0xfffffffc00f08947 */ /* 0x010fea000383ffff */
.L_x_956:
[----:B------:R-:W-:Y:S05]  /*14290*/  BSYNC B0 ;  /* 0x0000000000007941 */ /* 0x000fea0003800000 */
.L_x_955:
[----:B------:R-:W-:Y:S05]  /*142a0*/  EXIT ;  /* 0x000000000000794d */ /* 0x000fea0003800000 */
.L_x_792:
[----:B0-----:R-:W-:-:S04]  /*142b0*/  IMAD.U32 R3, RZ, RZ, UR45 ;  /* 0x0000002dff037e24 */ /* 0x001fc8000f8e00ff */
[----:B------:R0:W1:Y:S03]  /*142c0*/  SYNCS.PHASECHK.TRANS64.TRYWAIT P1, [R3+URZ+0x16800], R0 ;  /* 0x01680000030075a7 */ /* 0x000066000802017f */
[----:B-1----:R-:W-:Y:S05]  /*142d0*/  @!P1 NANOSLEEP.SYNCS 0x989680 ;  /* 0x009896800000995d */ /* 0x002fea0003900000 */
[----:B------:R-:W1:Y:S02]  /*142e0*/  @!P1 SYNCS.PHASECHK.TRANS64 P1, [R3+URZ+0x16800], R0 ;  /* 0x01680000030095a7 */ /* 0x000e64000802007f */
[----:B-1----:R-:W-:Y:S05]  /*142f0*/  @!P1 BRA `(.L_x_792) ;  /* 0xfffffffc00ec9947 */ /* 0x002fea000383ffff */
[----:B------:R-:W-:Y:S05]  /*14300*/  BRA `(.L_x_964) ;  /* 0xfffffed4008c7947 */ /* 0x000fea000383ffff */
.L_x_796:
[----:B-1----:R1:W2:Y:S02]  /*14310*/  SYNCS.PHASECHK.TRANS64.TRYWAIT P2, [R15+URZ+0x16830], R0 ;  /* 0x016830000f0075a7 */ /* 0x0022a4000804017f */
[----:B--2---:R-:W-:Y:S05]  /*14320*/  @!P2 NANOSLEEP.SYNCS 0x989680 ;  /* 0x009896800000a95d */ /* 0x004fea0003900000 */
[----:B------:R-:W2:Y:S02]  /*14330*/  @!P2 SYNCS.PHASECHK.TRANS64 P2, [R15+URZ+0x16830], R0 ;  /* 0x016830000f00a5a7 */ /* 0x000ea4000804007f */
[----:B--2---:R-:W-:Y:S05]  /*14340*/  @!P2 BRA `(.L_x_796) ;  /* 0xfffffffc00f0a947 */ /* 0x004fea000383ffff */
[----:B------:R-:W-:Y:S05]  /*14350*/  BRA `(.L_x_795) ;  /* 0xfffffed400b07947 */ /* 0x000fea000383ffff */
.L_x_812:
[----:B-1----:R-:W-:-:S04]  /*14360*/  IMAD.U32 R8, RZ, RZ, UR6 ;  /* 0x00000006ff087e24 */ /* 0x002fc8000f8e00ff */
[----:B------:R1:W2:Y:S03]  /*14370*/  SYNCS.PHASECHK.TRANS64.TRYWAIT P2, [R8+URZ+0x16830], R5 ;  /* 0x01683005080075a7 */ /* 0x0002a6000804017f */
[----:B--2---:R-:W-:Y:S05]  /*14380*/  @!P2 NANOSLEEP.SYNCS 0x989680 ;  /* 0x009896800000a95d */ /* 0x004fea0003900000 */
[----:B------:R-:W2:Y:S02]  /*14390*/  @!P2 SYNCS.PHASECHK.TRANS64 P2, [R8+URZ+0x16830], R5 ;  /* 0x016830050800a5a7 */ /* 0x000ea4000804007f */
[----:B--2---:R-:W-:Y:S05]  /*143a0*/  @!P2 BRA `(.L_x_812) ;  /* 0xfffffffc00eca947 */ /* 0x004fea000383ffff */
[----:B------:R-:W-:Y:S05]  /*143b0*/  BRA `(.L_x_809) ;  /* 0xffffff1000207947 */ /* 0x000fea000383ffff */
.L_x_816:
[----:B-1----:R-:W-:-:S04]  /*143c0*/  IMAD.U32 R8, RZ, RZ, UR6 ;  /* 0x00000006ff087e24 */ /* 0x002fc8000f8e00ff */
[----:B------:R1:W2:Y:S03]  /*143d0*/  SYNCS.PHASECHK.TRANS64.TRYWAIT P2, [R8+URZ+0x16850], R5 ;  /* 0x01685005080075a7 */ /* 0x0002a6000804017f */
[----:B--2---:R-:W-:Y:S05]  /*143e0*/  @!P2 NANOSLEEP.SYNCS 0x989680 ;  /* 0x009896800000a95d */ /* 0x004fea0003900000 */
[----:B------:R-:W2:Y:S02]  /*143f0*/  @!P2 SYNCS.PHASECHK.TRANS64 P2, [R8+URZ+0x16850], R5 ;  /* 0x016850050800a5a7 */ /* 0x000ea4000804007f */
[----:B--2---:R-:W-:Y:S05]  /*14400*/  @!P2 BRA `(.L_x_816) ;  /* 0xfffffffc00eca947 */ /* 0x004fea000383ffff */
[----:B------:R-:W-:Y:S05]  /*14410*/  BRA `(.L_x_813) ;  /* 0xffffff1000907947 */ /* 0x000fea000383ffff */
.L_x_833:
[----:B-1----:R-:W-:-:S04]  /*14420*/  IMAD.U32 R11, RZ, RZ, UR6 ;  /* 0x00000006ff0b7e24 */ /* 0x002fc8000f8e00ff */
[----:B------:R1:W2:Y:S03]  /*14430*/  SYNCS.PHASECHK.TRANS64.TRYWAIT P3, [R11+URZ+0x16830], R4 ;  /* 0x016830040b0075a7 */ /* 0x0002a6000806017f */
[----:B--2---:R-:W-:Y:S05]  /*14440*/  @!P3 NANOSLEEP.SYNCS 0x989680 ;  /* 0x009896800000b95d */ /* 0x004fea0003900000 */
[----:B------:R-:W2:Y:S02]  /*14450*/  @!P3 SYNCS.PHASECHK.TRANS64 P3, [R11+URZ+0x16830], R4 ;  /* 0x016830040b00b5a7 */ /* 0x000ea4000806007f */
[----:B--2---:R-:W-:Y:S05]  /*14460*/  @!P3 BRA `(.L_x_833) ;  /* 0xfffffffc00ecb947 */ /* 0x004fea000383ffff */
[----:B------:R-:W-:Y:S05]  /*14470*/  BRA `(.L_x_830) ;  /* 0xffffff4800047947 */ /* 0x000fea000383ffff */
.L_x_837:
[----:B-1----:R-:W-:-:S04]  /*14480*/  IMAD.U32 R11, RZ, RZ, UR6 ;  /* 0x00000006ff0b7e24 */ /* 0x002fc8000f8e00ff */
[----:B------:R1:W2:Y:S03]  /*14490*/  SYNCS.PHASECHK.TRANS64.TRYWAIT P2, [R11+URZ+0x16850], R4 ;  /* 0x016850040b0075a7 */ /* 0x0002a6000804017f */
[----:B--2---:R-:W-:Y:S05]  /*144a0*/  @!P2 NANOSLEEP.SYNCS 0x989680 ;  /* 0x009896800000a95d */ /* 0x004fea0003900000 */
[----:B------:R-:W2:Y:S02]  /*144b0*/  @!P2 SYNCS.PHASECHK.TRANS64 P2, [R11+URZ+0x16850], R4 ;  /* 0x016850040b00a5a7 */ /* 0x000ea4000804007f */
[----:B--2---:R-:W-:Y:S05]  /*144c0*/  @!P2 BRA `(.L_x_837) ;  /* 0xfffffffc00eca947 */ /* 0x004fea000383ffff */
[----:B------:R-:W-:Y:S05]  /*144d0*/  BRA `(.L_x_834) ;  /* 0xffffff4800747947 */ /* 0x000fea000383ffff */
.L_x_843:
[----:B-1----:R-:W-:-:S04]  /*144e0*/  IMAD.U32 R9, RZ, RZ, UR6 ;  /* 0x00000006ff097e24 */ /* 0x002fc8000f8e00ff */
[----:B------:R1:W2:Y:S03]  /*144f0*/  SYNCS.PHASECHK.TRANS64.TRYWAIT P3, [R9+URZ+0x16830], R4 ;  /* 0x01683004090075a7 */ /* 0x0002a6000806017f */
[----:B--2---:R-:W-:Y:S05]  /*14500*/  @!P3 NANOSLEEP.SYNCS 0x989680 ;  /* 0x009896800000b95d */ /* 0x004fea0003900000 */
[----:B------:R-:W2:Y:S02]  /*14510*/  @!P3 SYNCS.PHASECHK.TRANS64 P3, [R9+URZ+0x16830], R4 ;  /* 0x016830040900b5a7 */ /* 0x000ea4000806007f */
[----:B--2---:R-:W-:Y:S05]  /*14520*/  @!P3 BRA `(.L_x_843) ;  /* 0xfffffffc00ecb947 */ /* 0x004fea000383ffff */
[----:B------:R-:W-:Y:S05]  /*14530*/  BRA `(.L_x_840) ;  /* 0xffffff6c00187947 */ /* 0x000fea000383ffff */
.L_x_847:
[----:B-1----:R-:W-:-:S04]  /*14540*/  IMAD.U32 R9, RZ, RZ, UR6 ;  /* 0x00000006ff097e24 */ /* 0x002fc8000f8e00ff */
[----:B------:R1:W2:Y:S03]  /*14550*/  SYNCS.PHASECHK.TRANS64.TRYWAIT P2, [R9+URZ+0x16850], R4 ;  /* 0x01685004090075a7 */ /* 0x0002a6000804017f */
[----:B--2---:R-:W-:Y:S05]  /*14560*/  @!P2 NANOSLEEP.SYNCS 0x989680 ;  /* 0x009896800000a95d */ /* 0x004fea0003900000 */
[----:B------:R-:W2:Y:S02]  /*14570*/  @!P2 SYNCS.PHASECHK.TRANS64 P2, [R9+URZ+0x16850], R4 ;  /* 0x016850040900a5a7 */ /* 0x000ea4000804007f */
[----:B--2---:R-:W-:Y:S05]  /*14580*/  @!P2 BRA `(.L_x_847) ;  /* 0xfffffffc00eca947 */ /* 0x004fea000383ffff */
[----:B------:R-:W-:Y:S05]  /*14590*/  BRA `(.L_x_844) ;  /* 0xffffff6c00887947 */ /* 0x000fea000383ffff */
.L_x_860:
[----:B-1----:R-:W-:-:S04]  /*145a0*/  IMAD.U32 R5, RZ, RZ, UR5 ;  /* 0x00000005ff057e24 */ /* 0x002fc8000f8e00ff */
[----:B------:R1:W2:Y:S03]  /*145b0*/  SYNCS.PHASECHK.TRANS64.TRYWAIT P0, [R5+URZ+0x16850], R0 ;  /* 0x01685000050075a7 */ /* 0x0002a6000800017f */
[----:B--2---:R-:W-:Y:S05]  /*145c0*/  @!P0 NANOSLEEP.SYNCS 0x989680 ;  /* 0x009896800000895d */ /* 0x004fea0003900000 */
[----:B------:R-:W2:Y:S02]  /*145d0*/  @!P0 SYNCS.PHASECHK.TRANS64 P0, [R5+URZ+0x16850], R0 ;  /* 0x01685000050085a7 */ /* 0x000ea4000800007f */
[----:B--2---:R-:W-:Y:S05]  /*145e0*/  @!P0 BRA `(.L_x_860) ;  /* 0xfffffffc00ec8947 */ /* 0x004fea000383ffff */
[----:B------:R-:W-:Y:S05]  /*145f0*/  BRA `(.L_x_859) ;  /* 0xffffffa000107947 */ /* 0x000fea000383ffff */
.L_x_884:
[----:B------:R-:W-:Y:S02]  /*14600*/  IMAD.MOV.U32 R13, RZ, RZ, R20 ;  /* 0x000000ffff0d7224 */ /* 0x000fe400078e0014 */
[----:B------:R-:W-:Y:S02]  /*14610*/  IMAD.MOV.U32 R12, RZ, RZ, RZ ;  /* 0x000000ffff0c7224 */ /* 0x000fe400078e00ff */
[----:B------:R-:W-:Y:S02]  /*14620*/  IMAD.MOV.U32 R11, RZ, RZ, 0x1f ;  /* 0x0000001fff0b7424 */ /* 0x000fe400078e00ff */
[----:B------:R-:W-:-:S07]  /*14630*/  IMAD.MOV.U32 R15, RZ, RZ, -0x1 ;  /* 0xffffffffff0f7424 */ /* 0x000fce00078e00ff */
[----:B------:R-:W-:Y:S05]  /*14640*/  WARPSYNC.COLLECTIVE R15, `(.L_x_965) ;  /* 0x000000000f087348 */ /* 0x000fea0003c00000 */
[----:B------:R0:W1:Y:S02]  /*14650*/  SHFL.IDX P6, R14, R13, R12, R11 ;  /* 0x0000000c0d0e7389 */ /* 0x00006400000c000b */
[----:B01----:R-:W-:Y:S01]  /*14660*/  ENDCOLLECTIVE ;  /* 0x000000000000791b */ /* 0x003fe20003800000 */
.L_x_965:
[----:B------:R-:W-:Y:S05]  /*14670*/  BRA `(.L_x_966) ;  /* 0xffffffcc000c7947 */ /* 0x000fea000383ffff */
.L_x_886:
[----:B------:R-:W-:Y:S01]  /*14680*/  BSSY B0, `(.L_x_967) ;  /* 0x0000006000007945 */ /* 0x000fe20003800000 */
[----:B------:R-:W-:-:S07]  /*14690*/  IMAD.MOV.U32 R15, RZ, RZ, -0x1 ;  /* 0xffffffffff0f7424 */ /* 0x000fce00078e00ff */
[----:B0-----:R-:W-:Y:S05]  /*146a0*/  WARPSYNC.COLLECTIVE R15, `(.L_x_968) ;  /* 0x000000000f0c7348 */ /* 0x001fea0003c00000 */
[----:B------:R-:W-:Y:S02]  /*146b0*/  ELECT P6, UR62, PT ;  /* 0x00000000003e782f */ /* 0x000fe400038c0000 */
[----:B------:R-:W-:Y:S01]  /*146c0*/  MOV R14, UR62 ;  /* 0x0000003e000e7c02 */ /* 0x000fe20008000f00 */
[----:B0-----:R-:W-:Y:S10]  /*146d0*/  ENDCOLLECTIVE ;  /* 0x000000000000791b */ /* 0x001ff40003800000 */
.L_x_968:
[----:B------:R-:W-:Y:S05]  /*146e0*/  BSYNC B0 ;  /* 0x0000000000007941 */ /* 0x000fea0003800000 */
.L_x_967:
[----:B------:R-:W-:Y:S05]  /*146f0*/  BRA `(.L_x_969) ;  /* 0xffffffcc000c7947 */ /* 0x000fea000383ffff */
.L_x_888:
[----:B-1----:R1:W2:Y:S02]  /*14700*/  SYNCS.PHASECHK.TRANS64.TRYWAIT P0, [R3+URZ+0x16840], R0 ;  /* 0x01684000030075a7 */ /* 0x0022a4000800017f */
[----:B--2---:R-:W-:Y:S05]  /*14710*/  @!P0 NANOSLEEP.SYNCS 0x989680 ;  /* 0x009896800000895d */ /* 0x004fea0003900000 */
[----:B------:R-:W2:Y:S02]  /*14720*/  @!P0 SYNCS.PHASECHK.TRANS64 P0, [R3+URZ+0x16840], R0 ;  /* 0x01684000030085a7 */ /* 0x000ea4000800007f */
[----:B--2---:R-:W-:Y:S05]  /*14730*/  @!P0 BRA `(.L_x_888) ;  /* 0xfffffffc00f08947 */ /* 0x004fea000383ffff */
[----:B------:R-:W-:Y:S05]  /*14740*/  BRA `(.L_x_970) ;  /* 0xffffffcc00687947 */ /* 0x000fea000383ffff */
.L_x_892:
[----:B------:R-:W-:Y:S01]  /*14750*/  IMAD.MOV.U32 R13, RZ, RZ, R5 ;  /* 0x000000ffff0d7224 */ /* 0x000fe200078e0005 */
[----:B------:R-:W-:Y:S01]  /*14760*/  LOP3.LUT R20, R20, 0x7f, RZ, 0xc0, !PT ;  /* 0x0000007f14147812 */ /* 0x000fe200078ec0ff */
[----:B------:R-:W-:Y:S02]  /*14770*/  IMAD.MOV.U32 R12, RZ, RZ, RZ ;  /* 0x000000ffff0c7224 */ /* 0x000fe400078e00ff */
[----:B------:R-:W-:Y:S01]  /*14780*/  IMAD.MOV.U32 R11, RZ, RZ, 0x181f ;  /* 0x0000181fff0b7424 */ /* 0x000fe200078e00ff */
[----:B------:R-:W-:Y:S01]  /*14790*/  SHF.R.U32.HI R20, RZ, 0x3, R20 ;  /* 0x00000003ff147819 */ /* 0x000fe20000011614 */
[----:B------:R-:W-:-:S04]  /*147a0*/  IMAD.MOV.U32 R15, RZ, RZ, -0x1 ;  /* 0xffffffffff0f7424 */ /* 0x000fc800078e00ff */
[----:B------:R-:W-:-:S07]  /*147b0*/  VIADD R6, R20, UR41 ;  /* 0x0000002914067c36 */ /* 0x000fce0008000000 */
[----:B------:R-:W-:Y:S05]  /*147c0*/  WARPSYNC.COLLECTIVE R15, `(.L_x_971) ;  /* 0x000000000f087348 */ /* 0x000fea0003c00000 */
[----:B------:R0:W1:Y:S02]  /*147d0*/  SHFL.IDX P6, R14, R13, R12, R11 ;  /* 0x0000000c0d0e7389 */ /* 0x00006400000c000b */
[----:B01----:R-:W-:Y:S01]  /*147e0*/  ENDCOLLECTIVE ;  /* 0x000000000000791b */ /* 0x003fe20003800000 */
.L_x_971:
[----:B------:R-:W-:Y:S02]  /*147f0*/  VIADD R10, R6, 0x10 ;  /* 0x00000010060a7836 */ /* 0x000fe40000000000 */
[----:B------:R-:W-:Y:S02]  /*14800*/  IMAD.MOV.U32 R13, RZ, RZ, R0 ;  /* 0x000000ffff0d7224 */ /* 0x000fe400078e0000 */
[----:B------:R-:W-:-:S07]  /*14810*/  IMAD.MOV.U32 R2, RZ, RZ, R14 ;  /* 0x000000ffff027224 */ /* 0x000fce00078e000e */
[----:B------:R-:W-:Y:S05]  /*14820*/  WARPSYNC.COLLECTIVE R15, `(.L_x_972) ;  /* 0x000000000f087348 */ /* 0x000fea0003c00000 */
[----:B------:R0:W1:Y:S02]  /*14830*/  SHFL.IDX P6, R14, R13, R12, R11 ;  /* 0x0000000c0d0e7389 */ /* 0x00006400000c000b */
[----:B01----:R-:W-:Y:S01]  /*14840*/  ENDCOLLECTIVE ;  /* 0x000000000000791b */ /* 0x003fe20003800000 */
.L_x_972:
[----:B------:R-:W-:Y:S02]  /*14850*/  ULDC UR4, c[0x0][0x288] ;  /* 0x0000a20000047ab9 */ /* 0x000fe40000000800 */
[----:B------:R-:W-:-:S05]  /*14860*/  IMAD R7, R7, UR4, RZ ;  /* 0x0000000407077c24 */ /* 0x000fca000f8e02ff */
[----:B------:R-:W-:Y:S01]  /*14870*/  ISETP.GE.AND P1, PT, R6, R7, PT ;  /* 0x000000070600720c */ /* 0x000fe20003f26270 */
[----:B------:R-:W-:Y:S02]  /*14880*/  IMAD.MOV.U32 R13, RZ, RZ, R5 ;  /* 0x000000ffff0d7224 */ /* 0x000fe400078e0005 */
[----:B------:R-:W-:-:S10]  /*14890*/  IMAD.MOV.U32 R12, RZ, RZ, 0x1 ;  /* 0x00000001ff0c7424 */ /* 0x000fd400078e00ff */
[----:B------:R-:W-:-:S05]  /*148a0*/  @!P1 LEA R14, P2, R21, R14, 0x1 ;  /* 0x0000000e150e9211 */ /* 0x000fca00078408ff */
[----:B------:R-:W-:Y:S02]  /*148b0*/  @!P1 IMAD.X R3, RZ, RZ, R2, P2 ;  /* 0x000000ffff039224 */ /* 0x000fe400010e0602 */
[----:B------:R-:W-:-:S07]  /*148c0*/  @!P1 IMAD.MOV.U32 R2, RZ, RZ, R14 ;  /* 0x000000ffff029224 */ /* 0x000fce00078e000e */
[----:B------:R-:W-:Y:S05]  /*148d0*/  WARPSYNC.COLLECTIVE R15, `(.L_x_973) ;  /* 0x000000000f087348 */ /* 0x000fea0003c00000 */
[----:B------:R0:W1:Y:S02]  /*148e0*/  SHFL.IDX P6, R14, R13, R12, R11 ;  /* 0x0000000c0d0e7389 */ /* 0x00006400000c000b */
[----:B01----:R-:W-:Y:S01]  /*148f0*/  ENDCOLLECTIVE ;  /* 0x000000000000791b */ /* 0x003fe20003800000 */
.L_x_973:
        /* <DEDUP_REMOVED lines=10> */
.L_x_974:
[----:B------:R-:W-:Y:S02]  /*149a0*/  IMAD.MOV.U32 R13, RZ, RZ, R5 ;  /* 0x000000ffff0d7224 */ /* 0x000fe400078e0005 */
[----:B------:R-:W-:Y:S02]  /*149b0*/  IMAD.MOV.U32 R12, RZ, RZ, 0x2 ;  /* 0x00000002ff0c7424 */ /* 0x000fe400078e00ff */
[----:B------:R-:W-:-:S07]  /*149c0*/  IMAD.MOV.U32 R10, RZ, RZ, R14 ;  /* 0x000000ffff0a7224 */ /* 0x000fce00078e000e */
[----:B------:R-:W-:Y:S05]  /*149d0*/  WARPSYNC.COLLECTIVE R15, `(.L_x_975) ;  /* 0x000000000f087348 */ /* 0x000fea0003c00000 */
[----:B------:R0:W1:Y:S02]  /*149e0*/  SHFL.IDX P6, R14, R13, R12, R11 ;  /* 0x0000000c0d0e7389 */ /* 0x00006400000c000b */
[----:B01----:R-:W-:Y:S01]  /*149f0*/  ENDCOLLECTIVE ;  /* 0x000000000000791b */ /* 0x003fe20003800000 */
.L_x_975:
[----:B------:R-:W-:-:S05]  /*14a00*/  @!P1 LEA R10, P2, R21, R10, 0x1 ;  /* 0x0000000a150a9211 */ /* 0x000fca00078408ff */
[----:B------:R-:W-:Y:S02]  /*14a10*/  @!P1 IMAD.X R3, RZ, RZ, R2, P2 ;  /* 0x000000ffff039224 */ /* 0x000fe400010e0602 */
[----:B------:R-:W-:Y:S02]  /*14a20*/  @!P1 IMAD.MOV.U32 R2, RZ, RZ, R10 ;  /* 0x000000ffff029224 */ /* 0x000fe400078e000a */
[----:B------:R-:W-:Y:S02]  /*14a30*/  VIADD R10, R6, 0x20 ;  /* 0x00000020060a7836 */ /* 0x000fe40000000000 */
[----:B------:R-:W-:Y:S01]  /*14a40*/  IMAD.MOV.U32 R13, RZ, RZ, R0 ;  /* 0x000000ffff0d7224 */ /* 0x000fe200078e0000 */
[----:B------:R-:W-:Y:S01]  /*14a50*/  @!PT LDS RZ, [RZ] ;  /* 0x00000000fffff984 */ /* 0x000fe20000000800 */
[----:B------:R-:W-:Y:S01]  /*14a60*/  @!PT LDS RZ, [RZ] ;  /* 0x00000000fffff984 */ /* 0x000fe20000000800 */
[----:B------:R-:W-:Y:S01]  /*14a70*/  @!PT LDS RZ, [RZ] ;  /* 0x00000000fffff984 */ /* 0x000fe20000000800 */
[----:B------:R0:W-:Y:S02]  /*14a80*/  @!P1 LDGSTS.E.BYPASS.LTC128B.128 [R26+0x8c00], desc[UR48][R2.64], !P0 ;  /* 0x08c00000021a9fae */ /* 0x0001e4000c101d70 */
[----:B------:R-:W-:Y:S01]  /*14a90*/  ISETP.GE.AND P1, PT, R10, R7, PT ;  /* 0x000000070a00720c */ /* 0x000fe20003f26270 */
[----:B------:R-:W-:-:S02]  /*14aa0*/  VIADD R10, R6, 0x30 ;  /* 0x00000030060a7836 */ /* 0x000fc40000000000 */
[----:B------:R-:W-:-:S10]  /*14ab0*/  IMAD.MOV.U32 R9, RZ, RZ, R14 ;  /* 0x000000ffff097224 */ /* 0x000fd400078e000e */
[----:B0-----:R-:W-:Y:S05]  /*14ac0*/  WARPSYNC.COLLECTIVE R15, `(.L_x_976) ;  /* 0x000000000f087348 */ /* 0x001fea0003c00000 */
[----:B------:R1:W2:Y:S02]  /*14ad0*/  SHFL.IDX P6, R14, R13, R12, R11 ;  /* 0x0000000c0d0e7389 */ /* 0x0002a400000c000b */
[----:B012---:R-:W-:Y:S01]  /*14ae0*/  ENDCOLLECTIVE ;  /* 0x000000000000791b */ /* 0x007fe20003800000 */
.L_x_976:
[----:B------:R-:W-:Y:S02]  /*14af0*/  IMAD.MOV.U32 R13, RZ, RZ, R5 ;  /* 0x000000ffff0d7224 */ /* 0x000fe400078e0005 */
[----:B------:R-:W-:Y:S01]  /*14b00*/  IMAD.MOV.U32 R12, RZ, RZ, 0x3 ;  /* 0x00000003ff0c7424 */ /* 0x000fe200078e00ff */
[----:B------:R-:W-:-:S13]  /*14b10*/  @!P1 LEA R2, P2, R21, R14, 0x1 ;  /* 0x0000000e15029211 */ /* 0x000fda00078408ff */
[----:B------:R-:W-:Y:S05]  /*14b20*/  WARPSYNC.COLLECTIVE R15, `(.L_x_977) ;  /* 0x000000000f087348 */ /* 0x000fea0003c00000 */
[----:B------:R0:W1:Y:S02]  /*14b30*/  SHFL.IDX P6, R14, R13, R12, R11 ;  /* 0x0000000c0d0e7389 */ /* 0x00006400000c000b */
[----:B01----:R-:W-:Y:S01]  /*14b40*/  ENDCOLLECTIVE ;  /* 0x000000000000791b */ /* 0x003fe20003800000 */
.L_x_977:
[----:B------:R-:W-:-:S05]  /*14b50*/  @!P1 IMAD.X R3, RZ, RZ, R9, P2 ;  /* 0x000000ffff039224 */ /* 0x000fca00010e0609 */
        /* <DEDUP_REMOVED lines=10> */
.L_x_978:
[----:B------:R-:W-:Y:S02]  /*14c00*/  IMAD.MOV.U32 R13, RZ, RZ, R5 ;  /* 0x000000ffff0d7224 */ /* 0x000fe400078e0005 */
[----:B------:R-:W-:Y:S02]  /*14c10*/  IMAD.MOV.U32 R12, RZ, RZ, 0x4 ;  /* 0x00000004ff0c7424 */ /* 0x000fe400078e00ff */
[----:B------:R-:W-:-:S07]  /*14c20*/  IMAD.MOV.U32 R10, RZ, RZ, R14 ;  /* 0x000000ffff0a7224 */ /* 0x000fce00078e000e */
[----:B------:R-:W-:Y:S05]  /*14c30*/  WARPSYNC.COLLECTIVE R15, `(.L_x_979) ;  /* 0x000000000f087348 */ /* 0x000fea0003c00000 */
[----:B------:R0:W1:Y:S02]  /*14c40*/  SHFL.IDX P6, R14, R13, R12, R11 ;  /* 0x0000000c0d0e7389 */ /* 0x00006400000c000b */
[----:B01----:R-:W-:Y:S01]  /*14c50*/  ENDCOLLECTIVE ;  /* 0x000000000000791b */ /* 0x003fe20003800000 */
.L_x_979:
        /* <DEDUP_REMOVED lines=15> */
.L_x_980:
[----:B------:R-:W-:Y:S02]  /*14d50*/  IMAD.MOV.U32 R13, RZ, RZ, R5 ;  /* 0x000000ffff0d7224 */ /* 0x000fe400078e0005 */
[----:B------:R-:W-:Y:S01]  /*14d60*/  IMAD.MOV.U32 R12, RZ, RZ, 0x5 ;  /* 0x00000005ff0c7424 */ /* 0x000fe200078e00ff */
[----:B------:R-:W-:-:S13]  /*14d70*/  @!P1 LEA R2, P2, R21, R14, 0x1 ;  /* 0x0000000e15029211 */ /* 0x000fda00078408ff */
[----:B------:R-:W-:Y:S05]  /*14d80*/  WARPSYNC.COLLECTIVE R15, `(.L_x_981) ;  /* 0x000000000f087348 */ /* 0x000fea0003c00000 */
[----:B------:R0:W1:Y:S02]  /*14d90*/  SHFL.IDX P6, R14, R13, R12, R11 ;  /* 0x0000000c0d0e7389 */ /* 0x00006400000c000b */
[----:B01----:R-:W-:Y:S01]  /*14da0*/  ENDCOLLECTIVE ;  /* 0x000000000000791b */ /* 0x003fe20003800000 */
.L_x_981:
        /* <DEDUP_REMOVED lines=11> */
.L_x_982:
[----:B------:R-:W-:Y:S02]  /*14e60*/  IMAD.MOV.U32 R13, RZ, RZ, R5 ;  /* 0x000000ffff0d7224 */ /* 0x000fe400078e0005 */
[----:B------:R-:W-:Y:S02]  /*14e70*/  IMAD.MOV.U32 R12, RZ, RZ, 0x6 ;  /* 0x00000006ff0c7424 */ /* 0x000fe400078e00ff */
[----:B------:R-:W-:-:S07]  /*14e80*/  IMAD.MOV.U32 R10, RZ, RZ, R14 ;  /* 0x000000ffff0a7224 */ /* 0x000fce00078e000e */
[----:B------:R-:W-:Y:S05]  /*14e90*/  WARPSYNC.COLLECTIVE R15, `(.L_x_983) ;  /* 0x000000000f087348 */ /* 0x000fea0003c00000 */
[----:B------:R0:W1:Y:S02]  /*14ea0*/  SHFL.IDX P6, R14, R13, R12, R11 ;  /* 0x0000000c0d0e7389 */ /* 0x00006400000c000b */
[----:B01----:R-:W-:Y:S01]  /*14eb0*/  ENDCOLLECTIVE ;  /* 0x000000000000791b */ /* 0x003fe20003800000 */
.L_x_983:
        /* <DEDUP_REMOVED lines=10> */
[----:B------:R-:W-:-:S12]  /*14f60*/  IMAD.MOV.U32 R9, RZ, RZ, R14 ;  /* 0x000000ffff097224 */ /* 0x000fd800078e000e */
[----:B0-----:R-:W-:Y:S05]  /*14f70*/  WARPSYNC.COLLECTIVE R15, `(.L_x_984) ;  /* 0x000000000f087348 */ /* 0x001fea0003c00000 */
[----:B------:R1:W2:Y:S02]  /*14f80*/  SHFL.IDX P6, R14, R13, R12, R11 ;  /* 0x0000000c0d0e7389 */ /* 0x0002a400000c000b */
[----:B012---:R-:W-:Y:S01]  /*14f90*/  ENDCOLLECTIVE ;  /* 0x000000000000791b */ /* 0x007fe20003800000 */
.L_x_984:
[----:B------:R-:W-:Y:S02]  /*14fa0*/  IMAD.MOV.U32 R13, RZ, RZ, R5 ;  /* 0x000000ffff0d7224 */ /* 0x000fe400078e0005 */
[----:B------:R-:W-:Y:S01]  /*14fb0*/  IMAD.MOV.U32 R12, RZ, RZ, 0x7 ;  /* 0x00000007ff0c7424 */ /* 0x000fe200078e00ff */
[----:B------:R-:W-:-:S13]  /*14fc0*/  @!P1 LEA R2, P2, R21, R14, 0x1 ;  /* 0x0000000e15029211 */ /* 0x000fda00078408ff */
[----:B------:R-:W-:Y:S05]  /*14fd0*/  WARPSYNC.COLLECTIVE R15, `(.L_x_985) ;  /* 0x000000000f087348 */ /* 0x000fea0003c00000 */
[----:B------:R0:W1:Y:S02]  /*14fe0*/  SHFL.IDX P6, R14, R13, R12, R11 ;  /* 0x0000000c0d0e7389 */ /* 0x00006400000c000b */
[----:B01----:R-:W-:Y:S01]  /*14ff0*/  ENDCOLLECTIVE ;  /* 0x000000000000791b */ /* 0x003fe20003800000 */
.L_x_985:
[----:B------:R-:W-:-:S05]  /*15000*/  @!P1 IMAD.X R3, RZ, RZ, R9, P2 ;  /* 0x000000ffff039224 */ /* 0x000fca00010e0609 */
[----:B------:R-:W-:Y:S01]  /*15010*/  @!PT LDS RZ, [RZ] ;  /* 0x00000000fffff984 */ /* 0x000fe20000000800 */
[----:B------:R-:W-:Y:S01]  /*15020*/  @!PT LDS RZ, [RZ] ;  /* 0x00000000fffff984 */ /* 0x000fe20000000800 */
[----:B------:R-:W-:Y:S01]  /*15030*/  @!PT LDS RZ, [RZ] ;  /* 0x00000000fffff984 */ /* 0x000fe20000000800 */
[----:B------:R0:W-:Y:S01]  /*15040*/  @!P1 LDGSTS.E.BYPASS.LTC128B.128 [R26+0xb400], desc[UR48][R2.64], !P0 ;  /* 0x0b400000021a9fae */ /* 0x0001e2000c101d70 */
[----:B------:R-:W-:Y:S02]  /*15050*/  IMAD.MOV.U32 R13, RZ, RZ, R0 ;  /* 0x000000ffff0d7224 */ /* 0x000fe400078e0000 */
[----:B------:R-:W-:-:S05]  /*15060*/  VIADD R0, R6, 0x70 ;  /* 0x0000007006007836 */ /* 0x000fca0000000000 */
[----:B------:R-:W-:Y:S01]  /*15070*/  ISETP.GE.AND P1, PT, R0, R7, PT ;  /* 0x000000070000720c */ /* 0x000fe20003f26270 */
[----:B------:R-:W-:Y:S02]  /*15080*/  VIADD R0, R6, 0x80 ;  /* 0x0000008006007836 */ /* 0x000fe40000000000 */
[----:B------:R-:W-:-:S10]  /*15090*/  IMAD.MOV.U32 R10, RZ, RZ, R14 ;  /* 0x000000ffff0a7224 */ /* 0x000fd400078e000e */
[----:B0-----:R-:W-:Y:S05]  /*150a0*/  WARPSYNC.COLLECTIVE R15, `(.L_x_986) ;  /* 0x000000000f087348 */ /* 0x001fea0003c00000 */
[----:B------:R1:W2:Y:S02]  /*150b0*/  SHFL.IDX P6, R14, R13, R12, R11 ;  /* 0x0000000c0d0e7389 */ /* 0x0002a400000c000b */
[----:B012---:R-:W-:Y:S01]  /*150c0*/  ENDCOLLECTIVE ;  /* 0x000000000000791b */ /* 0x007fe20003800000 */
.L_x_986:
[----:B------:R-:W-:Y:S02]  /*150d0*/  IMAD.MOV.U32 R13, RZ, RZ, R8 ;  /* 0x000000ffff0d7224 */ /* 0x000fe400078e0008 */
[----:B------:R-:W-:Y:S02]  /*150e0*/  IMAD.MOV.U32 R12, RZ, RZ, RZ ;  /* 0x000000ffff0c7224 */ /* 0x000fe400078e00ff */
[----:B------:R-:W-:-:S07]  /*150f0*/  IMAD.MOV.U32 R20, RZ, RZ, R14 ;  /* 0x000000ffff147224 */ /* 0x000fce00078e000e */
[----:B------:R-:W-:Y:S05]  /*15100*/  WARPSYNC.COLLECTIVE R15, `(.L_x_987) ;  /* 0x000000000f087348 */ /* 0x000fea0003c00000 */
[----:B------:R0:W1:Y:S02]  /*15110*/  SHFL.IDX P6, R14, R13, R12, R11 ;  /* 0x0000000c0d0e7389 */ /* 0x00006400000c000b */
[----:B01----:R-:W-:Y:S01]  /*15120*/  ENDCOLLECTIVE ;  /* 0x000000000000791b */ /* 0x003fe20003800000 */
.L_x_987:
[----:B------:R-:W-:-:S05]  /*15130*/  @!P1 LEA R2, P2, R21, R20, 0x1 ;  /* 0x0000001415029211 */ /* 0x000fca00078408ff */
[----:B------:R-:W-:-:S05]  /*15140*/  @!P1 IMAD.X R3, RZ, RZ, R10, P2 ;  /* 0x000000ffff039224 */ /* 0x000fca00010e060a */
[----:B------:R-:W-:Y:S01]  /*15150*/  @!PT LDS RZ, [RZ] ;  /* 0x00000000fffff984 */ /* 0x000fe20000000800 */
[----:B------:R-:W-:Y:S01]  /*15160*/  @!PT LDS RZ, [RZ] ;  /* 0x00000000fffff984 */ /* 0x000fe20000000800 */
[----:B------:R-:W-:Y:S01]  /*15170*/  @!PT LDS RZ, [RZ] ;  /* 0x00000000fffff984 */ /* 0x000fe20000000800 */
[----:B------:R0:W-:Y:S01]  /*15180*/  @!P1 LDGSTS.E.BYPASS.LTC128B.128 [R26+0xbc00], desc[UR48][R2.64], !P0 ;  /* 0x0bc00000021a9fae */ /* 0x0001e2000c101d70 */
[----:B------:R-:W-:Y:S01]  /*15190*/  IMAD.MOV.U32 R13, RZ, RZ, R4 ;  /* 0x000000ffff0d7224 */ /* 0x000fe200078e0004 */
[----:B------:R-:W-:Y:S01]  /*151a0*/  ISETP.GE.AND P1, PT, R0, R7, PT ;  /* 0x000000070000720c */ /* 0x000fe20003f26270 */
[----:B------:R-:W-:Y:S02]  /*151b0*/  VIADD R0, R6, 0x90 ;  /* 0x0000009006007836 */ /* 0x000fe40000000000 */
[----:B------:R-:W-:-:S10]  /*151c0*/  IMAD.MOV.U32 R9, RZ, RZ, R14 ;  /* 0x000000ffff097224 */ /* 0x000fd400078e000e */
[----:B0-----:R-:W-:Y:S05]  /*151d0*/  WARPSYNC.COLLECTIVE R15, `(.L_x_988) ;  /* 0x000000000f087348 */ /* 0x001fea0003c00000 */
[----:B------:R1:W2:Y:S02]  /*151e0*/  SHFL.IDX P6, R14, R13, R12, R11 ;  /* 0x0000000c0d0e7389 */ /* 0x0002a400000c000b */
[----:B012---:R-:W-:Y:S01]  /*151f0*/  ENDCOLLECTIVE ;  /* 0x000000000000791b */ /* 0x007fe20003800000 */
.L_x_988:
[----:B------:R-:W-:Y:S02]  /*15200*/  IMAD.MOV.U32 R13, RZ, RZ, R8 ;  /* 0x000000ffff0d7224 */ /* 0x000fe400078e0008 */
[----:B------:R-:W-:Y:S01]  /*15210*/  IMAD.MOV.U32 R12, RZ, RZ, 0x1 ;  /* 0x00000001ff0c7424 */ /* 0x000fe200078e00ff */
[----:B------:R-:W-:-:S13]  /*15220*/  @!P1 LEA R2, P2, R21, R14, 0x1 ;  /* 0x0000000e15029211 */ /* 0x000fda00078408ff */
[----:B------:R-:W-:Y:S05]  /*15230*/  WARPSYNC.COLLECTIVE R15, `(.L_x_989) ;  /* 0x000000000f087348 */ /* 0x000fea0003c00000 */
[----:B------:R0:W1:Y:S02]  /*15240*/  SHFL.IDX P6, R14, R13, R12, R11 ;  /* 0x0000000c0d0e7389 */ /* 0x00006400000c000b */
[----:B01----:R-:W-:Y:S01]  /*15250*/  ENDCOLLECTIVE ;  /* 0x000000000000791b */ /* 0x003fe20003800000 */
.L_x_989:
[----:B------:R-:W-:-:S05]  /*15260*/  @!P1 IMAD.X R3, RZ, RZ, R9, P2 ;  /* 0x000000ffff039224 */ /* 0x000fca00010e0609 */
[----:B------:R-:W-:Y:S01]  /*15270*/  @!PT LDS RZ, [RZ] ;  /* 0x00000000fffff984 */ /* 0x000fe20000000800 */
[----:B------:R-:W-:Y:S01]  /*15280*/  @!PT LDS RZ, [RZ] ;  /* 0x00000000fffff984 */ /* 0x000fe20000000800 */
[----:B------:R-:W-:Y:S01]  /*15290*/  @!PT LDS RZ, [RZ] ;  /* 0x00000000fffff984 */ /* 0x000fe20000000800 */
[----:B------:R0:W-:Y:S01]  /*152a0*/  @!P1 LDGSTS.E.BYPASS.LTC128B.128 [R26+0xc400], desc[UR48][R2.64], !P0 ;  /* 0x0c400000021a9fae */ /* 0x0001e2000c101d70 */
[----:B------:R-:W-:Y:S01]  /*152b0*/  ISETP.GE.AND P1, PT, R0, R7, PT ;  /* 0x000000070000720c */ /* 0x000fe20003f26270 */
[----:B------:R-:W-:Y:S02]  /*152c0*/  IMAD.MOV.U32 R13, RZ, RZ, R4 ;  /* 0x000000ffff0d7224 */ /* 0x000fe400078e0004 */
[----:B------:R-:W-:-:S10]  /*152d0*/  IMAD.MOV.U32 R5, RZ, RZ, R14 ;  /* 0x000000ffff057224 */ /* 0x000fd400078e000e */
[----:B0-----:R-:W-:Y:S05]  /*152e0*/  WARPSYNC.COLLECTIVE R15, `(.L_x_990) ;  /* 0x000000000f087348 */ /* 0x001fea0003c00000 */
[----:B------:R1:W2:Y:S02]  /*152f0*/  SHFL.IDX P6, R14, R13, R12, R11 ;  /* 0x0000000c0d0e7389 */ /* 0x0002a400000c000b */
[----:B012---:R-:W-:Y:S01]  /*15300*/  ENDCOLLECTIVE ;  /* 0x000000000000791b */ /* 0x007fe20003800000 */
.L_x_990:
[----:B------:R-:W-:Y:S02]  /*15310*/  IMAD.MOV.U32 R13, RZ, RZ, R8 ;  /* 0x000000ffff0d7224 */ /* 0x000fe400078e0008 */
[----:B------:R-:W-:Y:S02]  /*15320*/  IMAD.MOV.U32 R12, RZ, RZ, 0x2 ;  /* 0x00000002ff0c7424 */ /* 0x000fe400078e00ff */
[----:B------:R-:W-:-:S07]  /*15330*/  IMAD.MOV.U32 R9, RZ, RZ, R14 ;  /* 0x000000ffff097224 */ /* 0x000fce00078e000e */
[----:B------:R-:W-:Y:S05]  /*15340*/  WARPSYNC.COLLECTIVE R15, `(.L_x_991) ;  /* 0x000000000f087348 */ /* 0x000fea0003c00000 */
[----:B------:R0:W1:Y:S02]  /*15350*/  SHFL.IDX P6, R14, R13, R12, R11 ;  /* 0x0000000c0d0e7389 */ /* 0x00006400000c000b */
[----:B01----:R-:W-:Y:S01]  /*15360*/  ENDCOLLECTIVE ;  /* 0x000000000000791b */ /* 0x003fe20003800000 */
.L_x_991:
[----:B------:R-:W-:-:S05]  /*15370*/  @!P1 LEA R2, P2, R21, R9, 0x1 ;  /* 0x0000000915029211 */ /* 0x000fca00078408ff */
        /* <DEDUP_REMOVED lines=10> */
.L_x_992:
[----:B------:R-:W-:-:S05]  /*15420*/  VIADD R2, R6, 0xa0 ;  /* 0x000000a006027836 */ /* 0x000fca0000000000 */
[----:B------:R-:W-:Y:S01]  /*15430*/  ISETP.GE.AND P1, PT, R2, R7, PT ;  /* 0x000000070200720c */ /* 0x000fe20003f26270 */
[----:B------:R-:W-:Y:S02]  /*15440*/  IMAD.MOV.U32 R13, RZ, RZ, R8 ;  /* 0x000000ffff0d7224 */ /* 0x000fe400078e0008 */
[----:B------:R-:W-:-:S10]  /*15450*/  IMAD.MOV.U32 R12, RZ, RZ, 0x3 ;  /* 0x00000003ff0c7424 */ /* 0x000fd400078e00ff */
[----:B------:R-:W-:-:S13]  /*15460*/  @!P1 LEA R2, P2, R21, R14, 0x1 ;  /* 0x0000000e15029211 */ /* 0x000fda00078408ff */
[----:B------:R-:W-:Y:S05]  /*15470*/  WARPSYNC.COLLECTIVE R15, `(.L_x_993) ;  /* 0x000000000f087348 */ /* 0x000fea0003c00000 */
[----:B------:R0:W1:Y:S02]  /*15480*/  SHFL.IDX P6, R14, R13, R12, R11 ;  /* 0x0000000c0d0e7389 */ /* 0x00006400000c000b */
[----:B01----:R-:W-:Y:S01]  /*15490*/  ENDCOLLECTIVE ;  /* 0x000000000000791b */ /* 0x003fe20003800000 */
.L_x_993:
        /* <DEDUP_REMOVED lines=10> */
.L_x_994:
[----:B------:R-:W-:Y:S05]  /*15540*/  BRA `(.L_x_995) ;  /* 0xffffffcc002c7947 */ /* 0x000fea000383ffff */
.L_x_895:
[----:B0-----:R0:W1:Y:S02]  /*15550*/  SYNCS.PHASECHK.TRANS64.TRYWAIT P0, [R17+URZ+0x16820], R2 ;  /* 0x01682002110075a7 */ /* 0x001064000800017f */
[----:B-1----:R-:W-:Y:S05]  /*15560*/  @!P0 NANOSLEEP.SYNCS 0x989680 ;  /* 0x009896800000895d */ /* 0x002fea0003900000 */
[----:B------:R-:W1:Y:S02]  /*15570*/  @!P0 SYNCS.PHASECHK.TRANS64 P0, [R17+URZ+0x16820], R2 ;  /* 0x01682002110085a7 */ /* 0x000e64000800007f */
[----:B-1----:R-:W-:Y:S05]  /*15580*/  @!P0 BRA `(.L_x_895) ;  /* 0xfffffffc00f08947 */ /* 0x002fea000383ffff */
[----:B------:R-:W-:Y:S05]  /*15590*/  BRA `(.L_x_996) ;  /* 0xffffffcc00847947 */ /* 0x000fea000383ffff */
.L_x_902:
[----:B0-----:R0:W1:Y:S02]  /*155a0*/  SYNCS.PHASECHK.TRANS64.TRYWAIT P0, [R3+URZ+0x16840], R2 ;  /* 0x01684002030075a7 */ /* 0x001064000800017f */
[----:B-1----:R-:W-:Y:S05]  /*155b0*/  @!P0 NANOSLEEP.SYNCS 0x989680 ;  /* 0x009896800000895d */ /* 0x002fea0003900000 */
[----:B------:R-:W1:Y:S02]  /*155c0*/  @!P0 SYNCS.PHASECHK.TRANS64 P0, [R3+URZ+0x16840], R2 ;  /* 0x01684002030085a7 */ /* 0x000e64000800007f */
[----:B-1----:R-:W-:Y:S05]  /*155d0*/  @!P0 BRA `(.L_x_902) ;  /* 0xfffffffc00f08947 */ /* 0x002fea000383ffff */
[----:B------:R-:W-:Y:S05]  /*155e0*/  BRA `(.L_x_997) ;  /* 0xffffffd000387947 */ /* 0x000fea000383ffff */
.L_x_907:
[----:B0-----:R0:W1:Y:S02]  /*155f0*/  SYNCS.PHASECHK.TRANS64.TRYWAIT P0, [R2+URZ+0x60], R3 ;  /* 0x00006003020075a7 */ /* 0x001064000800017f */
[----:B-1----:R-:W-:Y:S05]  /*15600*/  @!P0 NANOSLEEP.SYNCS 0x989680 ;  /* 0x009896800000895d */ /* 0x002fea0003900000 */
[----:B------:R-:W1:Y:S02]  /*15610*/  @!P0 SYNCS.PHASECHK.TRANS64 P0, [R2+URZ+0x60], R3 ;  /* 0x00006003020085a7 */ /* 0x000e64000800007f */
[----:B-1----:R-:W-:Y:S05]  /*15620*/  @!P0 BRA `(.L_x_907) ;  /* 0xfffffffc00f08947 */ /* 0x002fea000383ffff */
[----:B------:R-:W-:Y:S05]  /*15630*/  BRA `(.L_x_998) ;  /* 0xffffffd000b07947 */ /* 0x000fea000383ffff */
.L_x_916:
[----:B0-----:R0:W1:Y:S02]  /*15640*/  SYNCS.PHASECHK.TRANS64.TRYWAIT P0, [R3+URZ+0x16840], R2 ;  /* 0x01684002030075a7 */ /* 0x001064000800017f */
[----:B-1----:R-:W-:Y:S05]  /*15650*/  @!P0 NANOSLEEP.SYNCS 0x989680 ;  /* 0x009896800000895d */ /* 0x002fea0003900000 */
[----:B------:R-:W1:Y:S02]  /*15660*/  @!P0 SYNCS.PHASECHK.TRANS64 P0, [R3+URZ+0x16840], R2 ;  /* 0x01684002030085a7 */ /* 0x000e64000800007f */
[----:B-1----:R-:W-:Y:S05]  /*15670*/  @!P0 BRA `(.L_x_916) ;  /* 0xfffffffc00f08947 */ /* 0x002fea000383ffff */
[----:B------:R-:W-:Y:S05]  /*15680*/  BRA `(.L_x_999) ;  /* 0xffffffd400f07947 */ /* 0x000fea000383ffff */
.L_x_921:
[----:B0-----:R0:W1:Y:S02]  /*15690*/  SYNCS.PHASECHK.TRANS64.TRYWAIT P0, [R5+URZ+0x60], R24 ;  /* 0x00006018050075a7 */ /* 0x001064000800017f */
[----:B-1----:R-:W-:Y:S05]  /*156a0*/  @!P0 NANOSLEEP.SYNCS 0x989680 ;  /* 0x009896800000895d */ /* 0x002fea0003900000 */
[----:B------:R-:W1:Y:S02]  /*156b0*/  @!P0 SYNCS.PHASECHK.TRANS64 P0, [R5+URZ+0x60], R24 ;  /* 0x00006018050085a7 */ /* 0x000e64000800007f */
[----:B-1----:R-:W-:Y:S05]  /*156c0*/  @!P0 BRA `(.L_x_921) ;  /* 0xfffffffc00f08947 */ /* 0x002fea000383ffff */
[----:B------:R-:W-:Y:S05]  /*156d0*/  BRA `(.L_x_1000) ;  /* 0xffffffd800687947 */ /* 0x000fea000383ffff */
.L_x_929:
[----:B0-----:R0:W1:Y:S02]  /*156e0*/  SYNCS.PHASECHK.TRANS64.TRYWAIT P0, [R2+URZ+0x16840], R3 ;  /* 0x01684003020075a7 */ /* 0x001064000800017f */
[----:B-1----:R-:W-:Y:S05]  /*156f0*/  @!P0 NANOSLEEP.SYNCS 0x989680 ;  /* 0x009896800000895d */ /* 0x002fea0003900000 */
[----:B------:R-:W1:Y:S02]  /*15700*/  @!P0 SYNCS.PHASECHK.TRANS64 P0, [R2+URZ+0x16840], R3 ;  /* 0x01684003020085a7 */ /* 0x000e64000800007f */
[----:B-1----:R-:W-:Y:S05]  /*15710*/  @!P0 BRA `(.L_x_929) ;  /* 0xfffffffc00f08947 */ /* 0x002fea000383ffff */
[----:B------:R-:W-:Y:S05]  /*15720*/  BRA `(.L_x_1001) ;  /* 0xffffffdc00747947 */ /* 0x000fea000383ffff */
.L_x_934:
[----:B0-----:R0:W1:Y:S02]  /*15730*/  SYNCS.PHASECHK.TRANS64.TRYWAIT P0, [R5+URZ+0x60], R8 ;  /* 0x00006008050075a7 */ /* 0x001064000800017f */
[----:B-1----:R-:W-:Y:S05]  /*15740*/  @!P0 NANOSLEEP.SYNCS 0x989680 ;  /* 0x009896800000895d */ /* 0x002fea0003900000 */
[----:B------:R-:W1:Y:S02]  /*15750*/  @!P0 SYNCS.PHASECHK.TRANS64 P0, [R5+URZ+0x60], R8 ;  /* 0x00006008050085a7 */ /* 0x000e64000800007f */
[----:B-1----:R-:W-:Y:S05]  /*15760*/  @!P0 BRA `(.L_x_934) ;  /* 0xfffffffc00f08947 */ /* 0x002fea000383ffff */
[----:B------:R-:W-:Y:S05]  /*15770*/  BRA `(.L_x_1002) ;  /* 0xffffffdc00f07947 */ /* 0x000fea000383ffff */
.L_x_944:
[----:B-1----:R1:W2:Y:S02]  /*15780*/  SYNCS.PHASECHK.TRANS64.TRYWAIT P0, [R3+URZ+0x16860], R0 ;  /* 0x01686000030075a7 */ /* 0x0022a4000800017f */
[----:B--2---:R-:W-:Y:S05]  /*15790*/  @!P0 NANOSLEEP.SYNCS 0x989680 ;  /* 0x009896800000895d */ /* 0x004fea0003900000 */
[----:B------:R-:W2:Y:S02]  /*157a0*/  @!P0 SYNCS.PHASECHK.TRANS64 P0, [R3+URZ+0x16860], R0 ;  /* 0x01686000030085a7 */ /* 0x000ea4000800007f */
[----:B--2---:R-:W-:Y:S05]  /*157b0*/  @!P0 BRA `(.L_x_944) ;  /* 0xfffffffc00f08947 */ /* 0x004fea000383ffff */
[----:B------:R-:W-:Y:S05]  /*157c0*/  BRA `(.L_x_1003) ;  /* 0xffffffe000e07947 */ /* 0x000fea000383ffff */
.L_x_950:
[----:B------:R-:W-:Y:S01]  /*157d0*/  BSSY B0, `(.L_x_1004) ;  /* 0x0000008000007945 */ /* 0x000fe20003800000 */
[----:B------:R-:W-:Y:S02]  /*157e0*/  IMAD.MOV.U32 R13, RZ, RZ, R27 ;  /* 0x000000ffff0d7224 */ /* 0x000fe400078e001b */
[----:B------:R-:W-:Y:S02]  /*157f0*/  IMAD.MOV.U32 R12, RZ, RZ, RZ ;  /* 0x000000ffff0c7224 */ /* 0x000fe400078e00ff */
[----:B------:R-:W-:Y:S02]  /*15800*/  IMAD.MOV.U32 R11, RZ, RZ, 0x1f ;  /* 0x0000001fff0b7424 */ /* 0x000fe400078e00ff */
[----:B------:R-:W-:-:S07]  /*15810*/  IMAD.MOV.U32 R15, RZ, RZ, -0x1 ;  /* 0xffffffffff0f7424 */ /* 0x000fce00078e00ff */
[----:B0-----:R-:W-:Y:S05]  /*15820*/  WARPSYNC.COLLECTIVE R15, `(.L_x_1005) ;  /* 0x000000000f087348 */ /* 0x001fea0003c00000 */
[----:B------:R1:W2:Y:S02]  /*15830*/  SHFL.IDX P6, R14, R13, R12, R11 ;  /* 0x0000000c0d0e7389 */ /* 0x0002a400000c000b */
[----:B012---:R-:W-:Y:S01]  /*15840*/  ENDCOLLECTIVE ;  /* 0x000000000000791b */ /* 0x007fe20003800000 */
.L_x_1005:
[----:B------:R-:W-:Y:S05]  /*15850*/  BSYNC B0 ;  /* 0x0000000000007941 */ /* 0x000fea0003800000 */
.L_x_1004:
[----:B------:R-:W-:Y:S05]  /*15860*/  BRA `(.L_x_1006) ;  /* 0xffffffe400807947 */ /* 0x000fea000383ffff */
.L_x_953:
[----:B-1----:R1:W2:Y:S02]  /*15870*/  SYNCS.PHASECHK.TRANS64.TRYWAIT P0, [R9+URZ+0x16820], R0 ;  /* 0x01682000090075a7 */ /* 0x0022a4000800017f */
[----:B--2---:R-:W-:Y:S05]  /*15880*/  @!P0 NANOSLEEP.SYNCS 0x989680 ;  /* 0x009896800000895d */ /* 0x004fea0003900000 */
[----:B------:R-:W2:Y:S02]  /*15890*/  @!P0 SYNCS.PHASECHK.TRANS64 P0, [R9+URZ+0x16820], R0 ;  /* 0x01682000090085a7 */ /* 0x000ea4000800007f */
[----:B--2---:R-:W-:Y:S05]  /*158a0*/  @!P0 BRA `(.L_x_953) ;  /* 0xfffffffc00f08947 */ /* 0x004fea000383ffff */
[----:B------:R-:W-:Y:S05]  /*158b0*/  BRA `(.L_x_1007) ;  /* 0xffffffe400c47947 */ /* 0x000fea000383ffff */
.L_x_954:
[----:B------:R-:W2:Y:S01]  /*158c0*/  S2R R2, SR_TID.X ;  /* 0x0000000000027919 */ /* 0x000ea20000002100 */
[----:B------:R-:W-:Y:S01]  /*158d0*/  BSSY B0, `(.L_x_1008) ;  /* 0x000000a000007945 */ /* 0x000fe20003800000 */
[----:B------:R-:W-:Y:S02]  /*158e0*/  IMAD.MOV.U32 R12, RZ, RZ, RZ ;  /* 0x000000ffff0c7224 */ /* 0x000fe400078e00ff */
        /* <DEDUP_REMOVED lines=8> */
.L_x_1009:
[----:B------:R-:W-:Y:S05]  /*15970*/  BSYNC B0 ;  /* 0x0000000000007941 */ /* 0x000fea0003800000 */
.L_x_1008:
[----:B------:R-:W-:Y:S05]  /*15980*/  BRA `(.L_x_1010) ;  /* 0xffffffe400ac7947 */ /* 0x000fea000383ffff */
.L_x_957:
[----:B------:R-:W-:Y:S01]  /*15990*/  BSSY B1, `(.L_x_1011) ;  /* 0x0000006000017945 */ /* 0x000fe20003800000 */
[----:B------:R-:W-:-:S07]  /*159a0*/  IMAD.MOV.U32 R15, RZ, RZ, -0x1 ;  /* 0xffffffffff0f7424 */ /* 0x000fce00078e00ff */
[----:B01----:R-:W-:Y:S05]  /*159b0*/  WARPSYNC.COLLECTIVE R15, `(.L_x_1012) ;  /* 0x000000000f0c7348 */ /* 0x003fea0003c00000 */
[----:B------:R-:W-:Y:S02]  /*159c0*/  ELECT P6, UR62, PT ;  /* 0x00000000003e782f */ /* 0x000fe400038c0000 */
[----:B------:R-:W-:Y:S01]  /*159d0*/  MOV R14, UR62 ;  /* 0x0000003e000e7c02 */ /* 0x000fe20008000f00 */
[----:B01----:R-:W-:Y:S10]  /*159e0*/  ENDCOLLECTIVE ;  /* 0x000000000000791b */ /* 0x003ff40003800000 */
.L_x_1012:
[----:B------:R-:W-:Y:S05]  /*159f0*/  BSYNC B1 ;  /* 0x0000000000017941 */ /* 0x000fea0003800000 */
.L_x_1011:
[----:B------:R-:W-:Y:S05]  /*15a00*/  BRA `(.L_x_1013) ;  /* 0xffffffe400a47947 */ /* 0x000fea000383ffff */
.L_x_959:
[----:B-1----:R1:W2:Y:S02]  /*15a10*/  SYNCS.PHASECHK.TRANS64.TRYWAIT P0, [R7+URZ], R2 ;  /* 0x00000002070075a7 */ /* 0x0022a4000800017f */
[----:B--2---:R-:W-:Y:S05]  /*15a20*/  @!P0 NANOSLEEP.SYNCS 0x989680 ;  /* 0x009896800000895d */ /* 0x004fea0003900000 */
[----:B------:R-:W2:Y:S02]  /*15a30*/  @!P0 SYNCS.PHASECHK.TRANS64 P0, [R7+URZ], R2 ;  /* 0x00000002070085a7 */ /* 0x000ea4000800007f */
[----:B--2---:R-:W-:Y:S05]  /*15a40*/  @!P0 BRA `(.L_x_959) ;  /* 0xfffffffc00f08947 */ /* 0x004fea000383ffff */
[----:B------:R-:W-:Y:S05]  /*15a50*/  BRA `(.L_x_1014) ;  /* 0xffffffe400d87947 */ /* 0x000fea000383ffff */
.L_x_960:
[----:B--2---:R2:W3:Y:S02]  /*15a60*/  SYNCS.PHASECHK.TRANS64.TRYWAIT P0, [R3+URZ], R0 ;  /* 0x00000000030075a7 */ /* 0x0044e4000800017f */
[----:B---3--:R-:W-:Y:S05]  /*15a70*/  @!P0 NANOSLEEP.SYNCS 0x989680 ;  /* 0x009896800000895d */ /* 0x008fea0003900000 */
[----:B------:R-:W3:Y:S02]  /*15a80*/  @!P0 SYNCS.PHASECHK.TRANS64 P0, [R3+URZ], R0 ;  /* 0x00000000030085a7 */ /* 0x000ee4000800007f */
[----:B---3--:R-:W-:Y:S05]  /*15a90*/  @!P0 BRA `(.L_x_960) ;  /* 0xfffffffc00f08947 */ /* 0x008fea000383ffff */
[----:B------:R-:W-:Y:S05]  /*15aa0*/  BRA `(.L_x_1015) ;  /* 0xffffffe400cc7947 */ /* 0x000fea000383ffff */
.L_x_962:
[----:B--2---:R2:W3:Y:S02]  /*15ab0*/  SYNCS.PHASECHK.TRANS64.TRYWAIT P0, [R5+URZ], R2 ;  /* 0x00000002050075a7 */ /* 0x0044e4000800017f */
[----:B---3--:R-:W-:Y:S05]  /*15ac0*/  @!P0 NANOSLEEP.SYNCS 0x989680 ;  /* 0x009896800000895d */ /* 0x008fea0003900000 */
[----:B------:R-:W3:Y:S02]  /*15ad0*/  @!P0 SYNCS.PHASECHK.TRANS64 P0, [R5+URZ], R2 ;  /* 0x00000002050085a7 */ /* 0x000ee4000800007f */
[----:B---3--:R-:W-:Y:S05]  /*15ae0*/  @!P0 BRA `(.L_x_962) ;  /* 0xfffffffc00f08947 */ /* 0x008fea000383ffff */
[----:B------:R-:W-:Y:S05]  /*15af0*/  BRA `(.L_x_1016) ;  /* 0xffffffe400d07947 */ /* 0x000fea000383ffff */
.L_x_1017:
        /* <DEDUP_REMOVED lines=16> */
.L_x_2643:


//--------------------- .text._ZN7cutlass13device_kernelIN5flash11enable_sm90INS1_16FlashAttnFwdSm90INS1_25CollectiveMainloopFwdSm90ILi2EN4cute5tupleIJNS5_1CILi1EEES8_S8_EEENS6_IJNS7_ILi192EEENS7_ILi128EEENS7_ILi64EEEEEELi64ENS_6half_tEfNS_4arch4Sm90ELb0ELb1ELb1ELb1ELb0ELb0ELb0ELb1ELb1ELb1ELb0ELb0EEENS1_21CollectiveEpilogueFwdINS6_IJSA_SC_SB_EEES9_SE_SG_Li384ELb1ELb1ELb0ELb0EEENS1_36VarlenDynamicPersistentTileSchedulerILi192ELi128ELi384ELi128ELb0ELb1ELb1ELb1ELb0ELb1EEEEEEEEEvNT_6ParamsE --------------------------
	.section	.text._ZN7cutlass13device_kernelIN5flash11enable_sm90INS1_16FlashAttnFwdSm90INS1_25CollectiveMainloopFwdSm90ILi2EN4cute5tupleIJNS5_1CILi1EEES8_S8_EEENS6_IJNS7_ILi192EEENS7_ILi128EEENS7_ILi64EEEEEELi64ENS_6half_tEfNS_4arch4Sm90ELb0ELb1ELb1ELb1ELb0ELb0ELb0ELb1ELb1ELb1ELb0ELb0EEENS1_21CollectiveEpilogueFwdINS6_IJSA_SC_SB_EEES9_SE_SG_Li384ELb1ELb1ELb0ELb0EEENS1_36VarlenDynamicPersistentTileSchedulerILi192ELi128ELi384ELi128ELb0ELb1ELb1ELb1ELb0ELb1EEEEEEEEEvNT_6ParamsE,"ax",@progbits
	.align	128
.text._ZN7cutlass13device_kernelIN5flash11enable_sm90INS1_16FlashAttnFwdSm90INS1_25CollectiveMainloopFwdSm90ILi2EN4cute5tupleIJNS5_1CILi1EEES8_S8_EEENS6_IJNS7_ILi192EEENS7_ILi128EEENS7_ILi64EEEEEELi64ENS_6half_tEfNS_4arch4Sm90ELb0ELb1ELb1ELb1ELb0ELb0ELb0ELb1ELb1ELb1ELb0ELb0EEENS1_21CollectiveEpilogueFwdINS6_IJSA_SC_SB_EEES9_SE_SG_Li384ELb1ELb1ELb0ELb0EEENS1_36VarlenDynamicPersistentTileSchedulerILi192ELi128ELi384ELi128ELb0ELb1ELb1ELb1ELb0ELb1EEEEEEEEEvNT_6ParamsE:
        .type           _ZN7cutlass13device_kernelIN5flash11enable_sm90INS1_16FlashAttnFwdSm90INS1_25CollectiveMainloopFwdSm90ILi2EN4cute5tupleIJNS5_1CILi1EEES8_S8_EEENS6_IJNS7_ILi192EEENS7_ILi128EEENS7_ILi64EEEEEELi64ENS_6half_tEfNS_4arch4Sm90ELb0ELb1ELb1ELb1ELb0ELb0ELb0ELb1ELb1ELb1ELb0ELb0EEENS1_21CollectiveEpilogueFwdINS6_IJSA_SC_SB_EEES9_SE_SG_Li384ELb1ELb1ELb0ELb0EEENS1_36VarlenDynamicPersistentTileSchedulerILi192ELi128ELi384ELi128ELb0ELb1ELb1ELb1ELb0ELb1EEEEEEEEEvNT_6ParamsE,@function
        .size           _ZN7cutlass13device_kernelIN5flash11enable_sm90INS1_16FlashAttnFwdSm90INS1_25CollectiveMainloopFwdSm90ILi2EN4cute5tupleIJNS5_1CILi1EEES8_S8_EEENS6_IJNS7_ILi192EEENS7_ILi128EEENS7_ILi64EEEEEELi64ENS_6half_tEfNS_4arch4Sm90ELb0ELb1ELb1ELb1ELb0ELb0ELb0ELb1ELb1ELb1ELb0ELb0EEENS1_21CollectiveEpilogueFwdINS6_IJSA_SC_SB_EEES9_SE_SG_Li384ELb1ELb1ELb0ELb0EEENS1_36VarlenDynamicPersistentTileSchedulerILi192ELi128ELi384ELi128ELb0ELb1ELb1ELb1ELb0ELb1EEEEEEEEEvNT_6ParamsE,(.L_x_2644 - _ZN7cutlass13device_kernelIN5flash11enable_sm90INS1_16FlashAttnFwdSm90INS1_25CollectiveMainloopFwdSm90ILi2EN4cute5tupleIJNS5_1CILi1EEES8_S8_EEENS6_IJNS7_ILi192EEENS7_ILi128EEENS7_ILi64EEEEEELi64ENS_6half_tEfNS_4arch4Sm90ELb0ELb1ELb1ELb1ELb0ELb0ELb0ELb1ELb1ELb1ELb0ELb0EEENS1_21CollectiveEpilogueFwdINS6_IJSA_SC_SB_EEES9_SE_SG_Li384ELb1ELb1ELb0ELb0EEENS1_36VarlenDynamicPersistentTileSchedulerILi192ELi128ELi384ELi128ELb0ELb1ELb1ELb1ELb0ELb1EEEEEEEEEvNT_6ParamsE)
        .other          _ZN7cutlass13device_kernelIN5flash11enable_sm90INS1_16FlashAttnFwdSm90INS1_25CollectiveMainloopFwdSm90ILi2EN4cute5tupleIJNS5_1CILi1EEES8_S8_EEENS6_IJNS7_ILi192EEENS7_ILi128EEENS7_ILi64EEEEEELi64ENS_6half_tEfNS_4arch4Sm90ELb0ELb1ELb1ELb1ELb0ELb0ELb0ELb1ELb1ELb1ELb0ELb0EEENS1_21CollectiveEpilogueFwdINS6_IJSA_SC_SB_EEES9_SE_SG_Li384ELb1ELb1ELb0ELb0EEENS1_36VarlenDynamicPersistentTileSchedulerILi192ELi128ELi384ELi128ELb0ELb1ELb1ELb1ELb0ELb1EEEEEEEEEvNT_6ParamsE,@"STO_CUDA_ENTRY STV_DEFAULT"
_ZN7cutlass13device_kernelIN5flash11enable_sm90INS1_16FlashAttnFwdSm90INS1_25CollectiveMainloopFwdSm90ILi2EN4cute5tupleIJNS5_1CILi1EEES8_S8_EEENS6_IJNS7_ILi192EEENS7_ILi128EEENS7_ILi64EEEEEELi64ENS_6half_tEfNS_4arch4Sm90ELb0ELb1ELb1ELb1ELb0ELb0ELb0ELb1ELb1ELb1ELb0ELb0EEENS1_21CollectiveEpilogueFwdINS6_IJSA_SC_SB_EEES9_SE_SG_Li384ELb1ELb1ELb0ELb0EEENS1_36VarlenDynamicPersistentTileSchedulerILi192ELi128ELi384ELi128ELb0ELb1ELb1ELb1ELb0ELb1EEEEEEEEEvNT_6ParamsE:
        /* <DEDUP_REMOVED lines=18> */
.L_x_1019:
[----:B------:R-:W-:Y:S05]  /*0120*/  BSYNC B0 ;  /* 0x0000000000007941 */ /* 0x000fea0003800000 */
.L_x_1018:
        /* <DEDUP_REMOVED lines=41> */
.L_x_1020:
        /* <DEDUP_REMOVED lines=22> */
.L_x_1021:
        /* <DEDUP_REMOVED lines=18> */
.L_x_1022:
        /* <DEDUP_REMOVED lines=22> */
.L_x_1023:
        /* <DEDUP_REMOVED lines=22> */
.L_x_1024:
[----:B------:R-:W-:Y:S01]  /*0900*/  PLOP3.LUT P0, PT, PT, PT, UP0, 0x80, 0x0 ;  /* 0x000000000000781c */ /* 0x000fe20003f0f008 */
[----:B------:R-:W-:Y:S01]  /*0910*/  UMOV UR36, 0x1 ;  /* 0x0000000100247882 */ /* 0x000fe20000000000 */
[----:B------:R-:W-:Y:S01]  /*0920*/  NOP ;  /* 0x0000000000007918 */ /* 0x000fe20000000000 */
[----:B------:R-:W-:Y:S01]  /*0930*/  USEL UR36, UR36, 0x2, !UP0 ;  /* 0x0000000224247887 */ /* 0x000fe2000c000000 */
[----:B------:R-:W-:Y:S01]  /*0940*/  ULDC.64 UR50, c[0x0][0x208] ;  /* 0x0000820000327ab9 */ /* 0x000fe20000000a00 */
[----:B012-4-:R-:W-:Y:S08]  /*0950*/  BAR.SYNC.DEFER_BLOCKING 0x0 ;  /* 0x0000000000007b1d */ /* 0x017ff00000010000 */
[----:B------:R-:W-:Y:S05]  /*0960*/  @!P0 BRA `(.L_x_1025) ;  /* 0x000000fc00a08947 */ /* 0x000fea0003800000 */
.L_x_1026:
        /* <DEDUP_REMOVED lines=8> */
[----:B-1----:R-:W-:Y:S01]  /*09f0*/  ULEA UR4, UR5, UR4, 0x18 ;  /* 0x0000000405047291 */ /* 0x002fe2000f8ec03f */
[----:B0-----:R-:W-:-:S04]  /*0a00*/  LOP3.LUT R0, R2, 0xffffff80, RZ, 0xc0, !PT ;  /* 0xffffff8002007812 */ /* 0x001fc800078ec0ff */
[----:B------:R-:W-:-:S13]  /*0a10*/  ISETP.NE.AND P0, PT, R0, 0x80, PT ;  /* 0x000000800000780c */ /* 0x000fda0003f05270 */
[----:B------:R-:W-:Y:S08]  /*0a20*/  @!P0 BAR.ARV 0x9, 0x100 ;  /* 0x0244000000008b1d */ /* 0x000ff00000002000 */
[----:B------:R-:W-:Y:S06]  /*0a30*/  BAR.SYNC.DEFER_BLOCKING 0x5, 0x200 ;  /* 0x0148000000007b1d */ /* 0x000fec0000010000 */
[----:B------:R-:W0:Y:S01]  /*0a40*/  LDS.128 R4, [UR4+0x168d0] ;  /* 0x0168d004ff047984 */ /* 0x000e220008000c00 */
[----:B------:R-:W-:Y:S01]  /*0a50*/  ULDC UR4, c[0x0][0xc3c] ;  /* 0x00030f0000047ab9 */ /* 0x000fe20000000800 */
        /* <DEDUP_REMOVED lines=10> */
[----:B------:R-:W-:Y:S01]  /*0b00*/  R2UR UR5, R5 ;  /* 0x00000000050572ca */ /* 0x000fe200000e0000 */
[----:B------:R-:W-:Y:S01]  /*0b10*/  UMOV UR37, URZ ;  /* 0x0000003f00257c82 */ /* 0x000fe20008000000 */
[CC--:B------:R-:W-:Y:S02]  /*0b20*/  LEA.HI R153, R0.reuse, R157.reuse, RZ, 0x7 ;  /* 0x0000009d00997211 */ /* 0x0c0fe400078f38ff */
[----:B------:R-:W-:-:S02]  /*0b30*/  LEA.HI R3, R0, R157, RZ, 0x5 ;  /* 0x0000009d00037211 */ /* 0x000fc400078f28ff */
[----:B------:R-:W-:Y:S02]  /*0b40*/  LOP3.LUT R152, R153, 0xffffff80, RZ, 0xc0, !PT ;  /* 0xffffff8099987812 */ /* 0x000fe400078ec0ff */
[CC--:B------:R-:W-:Y:S01]  /*0b50*/  LEA.HI R2, R0.reuse, R157.reuse, RZ, 0x4 ;  /* 0x0000009d00027211 */ /* 0x0c0fe200078f20ff */
[----:B------:R-:W-:Y:S01]  /*0b60*/  IMAD.SHL.U32 R3, R3, 0x20, RZ ;  /* 0x0000002003037824 */ /* 0x000fe200078e00ff */
[----:B------:R-:W-:Y:S01]  /*0b70*/  LEA.HI R10, R0, R157, RZ, 0x2 ;  /* 0x0000009d000a7211 */ /* 0x000fe200078f10ff */
[C---:B------:R-:W-:Y:S01]  /*0b80*/  IMAD.IADD R152, R157.reuse, 0x1, -R152 ;  /* 0x000000019d987824 */ /* 0x040fe200078e0a98 */
[----:B------:R-:W-:Y:S02]  /*0b90*/  LOP3.LUT R4, R2, 0x3fffff0, RZ, 0xc0, !PT ;  /* 0x03fffff002047812 */ /* 0x000fe400078ec0ff */
[----:B------:R-:W-:Y:S02]  /*0ba0*/  SHF.R.S32.HI R5, RZ, 0x4, R2 ;  /* 0x00000004ff057819 */ /* 0x000fe40000011402 */
[----:B------:R-:W-:Y:S01]  /*0bb0*/  SHF.R.S32.HI R7, RZ, 0x1f, R152 ;  /* 0x0000001fff077819 */ /* 0x000fe20000011498 */
[----:B------:R-:W-:Y:S01]  /*0bc0*/  IMAD.IADD R4, R157, 0x1, -R4 ;  /* 0x000000019d047824 */ /* 0x000fe200078e0a04 */
[----:B------:R-:W-:-:S02]  /*0bd0*/  LOP3.LUT R3, R3, 0xfffffc00, RZ, 0xc0, !PT ;  /* 0xfffffc0003037812 */ /* 0x000fc400078ec0ff */
[----:B------:R-:W-:Y:S02]  /*0be0*/  LEA.HI R6, R7, R152, RZ, 0x2 ;  /* 0x0000009807067211 */ /* 0x000fe400078f10ff */
[----:B------:R-:W-:Y:S01]  /*0bf0*/  LEA.HI R2, R2, R5, RZ, 0x1 ;  /* 0x0000000502027211 */ /* 0x000fe200078f08ff */
[----:B------:R-:W-:Y:S01]  /*0c00*/  IMAD R3, R4, 0x40, R3 ;  /* 0x0000004004037824 */ /* 0x000fe200078e0203 */
[--C-:B------:R-:W-:Y:S02]  /*0c10*/  SHF.R.S32.HI R8, RZ, 0x2, R6.reuse ;  /* 0x00000002ff087819 */ /* 0x100fe40000011406 */
[----:B------:R-:W-:Y:S02]  /*0c20*/  SHF.R.S32.HI R9, RZ, 0x1f, R6 ;  /* 0x0000001fff097819 */ /* 0x000fe40000011406 */
[----:B------:R-:W-:Y:S02]  /*0c30*/  SHF.R.S32.HI R153, RZ, 0x7, R153 ;  /* 0x00000007ff997819 */ /* 0x000fe40000011499 */
[----:B------:R-:W-:-:S02]  /*0c40*/  LOP3.LUT R10, R10, 0xfffffffc, RZ, 0xc0, !PT ;  /* 0xfffffffc0a0a7812 */ /* 0x000fc400078ec0ff */
[----:B------:R-:W-:Y:S01]  /*0c50*/  LEA.HI R9, R9, R8, RZ, 0x3 ;  /* 0x0000000809097211 */ /* 0x000fe200078f18ff */
[----:B------:R-:W-:Y:S01]  /*0c60*/  IMAD.HI R4, R153, 0x55555556, RZ ;  /* 0x5555555699047827 */ /* 0x000fe200078e02ff */
[----:B------:R-:W-:Y:S02]  /*0c70*/  LOP3.LUT R2, R2, 0x1ffffffe, RZ, 0xc0, !PT ;  /* 0x1ffffffe02027812 */ /* 0x000fe400078ec0ff */
[----:B------:R-:W-:Y:S01]  /*0c80*/  LEA.HI R0, R0, R157, RZ, 0x3 ;  /* 0x0000009d00007211 */ /* 0x000fe200078f18ff */
[----:B------:R-:W-:Y:S01]  /*0c90*/  IMAD.IADD R10, R157, 0x1, -R10 ;  /* 0x000000019d0a7824 */ /* 0x000fe200078e0a0a */
[----:B------:R-:W-:Y:S01]  /*0ca0*/  LOP3.LUT R9, R9, 0xfffffff8, RZ, 0xc0, !PT ;  /* 0xfffffff809097812 */ /* 0x000fe200078ec0ff */
[----:B------:R-:W-:Y:S01]  /*0cb0*/  IMAD.IADD R2, R5, 0x1, -R2 ;  /* 0x0000000105027824 */ /* 0x000fe200078e0a02 */
[----:B------:R-:W-:Y:S02]  /*0cc0*/  LEA.HI R7, R7, R152, RZ, 0x5 ;  /* 0x0000009807077211 */ /* 0x000fe400078f28ff */
[----:B------:R-:W-:Y:S01]  /*0cd0*/  LOP3.LUT R18, R0, 0xfffffff8, RZ, 0xc0, !PT ;  /* 0xfffffff800127812 */ /* 0x000fe200078ec0ff */
[----:B------:R-:W-:Y:S01]  /*0ce0*/  IMAD.IADD R8, R8, 0x1, -R9 ;  /* 0x0000000108087824 */ /* 0x000fe200078e0a09 */
[----:B------:R-:W-:Y:S01]  /*0cf0*/  LEA.HI R4, R4, R4, RZ, 0x1 ;  /* 0x0000000404047211 */ /* 0x000fe200078f08ff */
[----:B------:R-:W-:Y:S01]  /*0d00*/  IMAD R155, R2, 0x8, R3 ;  /* 0x00000008029b7824 */ /* 0x000fe200078e0203 */
[----:B------:R-:W-:Y:S01]  /*0d10*/  LEA.HI R5, R10, R10, RZ, 0x1 ;  /* 0x0000000a0a057211 */ /* 0x000fe200078f08ff */
[----:B------:R-:W-:Y:S01]  /*0d20*/  IMAD.IADD R18, R157, 0x1, -R18 ;  /* 0x000000019d127824 */ /* 0x000fe200078e0a12 */
[----:B------:R-:W-:Y:S01]  /*0d30*/  SHF.R.S32.HI R7, RZ, 0x5, R7 ;  /* 0x00000005ff077819 */ /* 0x000fe20000011407 */
[----:B------:R-:W-:Y:S01]  /*0d40*/  IMAD R4, R4, -0x3, R153 ;  /* 0xfffffffd04047824 */ /* 0x000fe200078e0299 */
[----:B------:R-:W-:Y:S01]  /*0d50*/  LOP3.LUT R5, R5, 0x1ffffffe, RZ, 0xc0, !PT ;  /* 0x1ffffffe05057812 */ /* 0x000fe200078ec0ff */
[----:B------:R-:W-:Y:S01]  /*0d60*/  IMAD.SHL.U32 R19, R18, 0x8, RZ ;  /* 0x0000000812137824 */ /* 0x000fe200078e00ff */
[----:B------:R-:W-:Y:S01]  /*0d70*/  LOP3.LUT R3, R6, 0x7ffffffc, RZ, 0xc0, !PT ;  /* 0x7ffffffc06037812 */ /* 0x000fe200078ec0ff */
[----:B------:R-:W-:Y:S01]  /*0d80*/  IMAD R7, R7, 0x10, R8 ;  /* 0x0000001007077824 */ /* 0x000fe200078e0208 */
[----:B------:R-:W-:Y:S01]  /*0d90*/  SHF.R.S32.HI R23, RZ, 0x3, R0 ;  /* 0x00000003ff177819 */ /* 0x000fe20000011400 */
[----:B------:R-:W-:Y:S01]  /*0da0*/  IMAD.IADD R5, R10, 0x1, -R5 ;  /* 0x000000010a057824 */ /* 0x000fe200078e0a05 */
[----:B------:R-:W-:Y:S01]  /*0db0*/  SHF.R.S32.HI R156, RZ, 0x1f, R19 ;  /* 0x0000001fff9c7819 */ /* 0x000fe20000011413 */
[----:B------:R-:W-:-:S02]  /*0dc0*/  IMAD R154, R4, 0x40, R7 ;  /* 0x00000040049a7824 */ /* 0x000fc400078e0207 */
[----:B------:R-:W-:Y:S02]  /*0dd0*/  IMAD.IADD R16, R152, 0x1, -R3 ;  /* 0x0000000198107824 */ /* 0x000fe400078e0a03 */
[----:B------:R-:W-:-:S07]  /*0de0*/  IMAD R17, R5, 0x8, R154 ;  /* 0x0000000805117824 */ /* 0x000fce00078e029a */
.L_x_1114:
[----:B------:R-:W-:Y:S01]  /*0df0*/  ULDC.64 UR8, c[0x0][0xa28] ;  /* 0x00028a0000087ab9 */ /* 0x000fe20000000a00 */
[----:B------:R-:W-:Y:S01]  /*0e00*/  ULDC UR4, c[0x0][0x424] ;  /* 0x0001090000047ab9 */ /* 0x000fe20000000800 */
[----:B------:R-:W-:-:S04]  /*0e10*/  UISETP.NE.U32.AND UP0, UPT, UR8, URZ, UPT ;  /* 0x0000003f0800728c */ /* 0x000fc8000bf05070 */
[----:B------:R-:W-:-:S03]  /*0e20*/  UISETP.NE.AND.EX UP0, UPT, UR9, URZ, UPT, UP0 ;  /* 0x0000003f0900728c */ /* 0x000fc6000bf05300 */
[----:B------:R-:W-:Y:S02]  /*0e30*/  ULDC.64 UR8, c[0x0][0xa18] ;  /* 0x0002860000087ab9 */ /* 0x000fe40000000a00 */
[----:B------:R-:W-:Y:S01]  /*0e40*/  UISETP.NE.U32.AND UP1, UPT, UR8, URZ, UPT ;  /* 0x0000003f0800728c */ /* 0x000fe2000bf25070 */
[----:B------:R-:W-:-:S03]  /*0e50*/  PLOP3.LUT P0, PT, PT, PT, UP0, 0x80, 0x0 ;  /* 0x000000000000781c */ /* 0x000fc60003f0f008 */
[----:B------:R-:W-:-:S03]  /*0e60*/  UISETP.NE.AND.EX UP1, UPT, UR9, URZ, UPT, UP1 ;  /* 0x0000003f0900728c */ /* 0x000fc6000bf25310 */
[----:B------:R-:W-:Y:S02]  /*0e70*/  @UP0 ULDC.64 UR8, c[0x0][0xa28] ;  /* 0x00028a0000080ab9 */ /* 0x000fe40000000a00 */
[----:B------:R-:W-:Y:S01]  /*0e80*/  @UP0 UIMAD.WIDE UR8, UR6, 0x4, UR8 ;  /* 0x00000004060808a5 */ /* 0x000fe2000f8e0208 */
[----:B------:R-:W-:-:S05]  /*0e90*/  PLOP3.LUT P2, PT, PT, PT, UP1, 0x80, 0x0 ;  /* 0x000000000000781c */ /* 0x000fca0003f4f018 */
[----:B------:R-:W-:Y:S01]  /*0ea0*/  @UP1 ULDC.64 UR10, c[0x0][0xa18] ;  /* 0x00028600000a1ab9 */ /* 0x000fe20000000a00 */
[----:B012---:R-:W-:Y:S02]  /*0eb0*/  IMAD.U32 R2, RZ, RZ, UR8 ;  /* 0x00000008ff027e24 */ /* 0x007fe4000f8e00ff */
[----:B------:R-:W-:Y:S01]  /*0ec0*/  IMAD.U32 R3, RZ, RZ, UR9 ;  /* 0x00000009ff037e24 */ /* 0x000fe2000f8e00ff */
[----:B------:R-:W-:-:S04]  /*0ed0*/  @UP1 UIMAD.WIDE UR8, UR6, 0x4, UR10 ;  /* 0x00000004060818a5 */ /* 0x000fc8000f8e020a */
[----:B------:R-:W2:Y:S02]  /*0ee0*/  @P0 LDG.E R2, desc[UR50][R2.64] ;  /* 0x0000003202020981 */ /* 0x000ea4000c1e1900 */
[----:B------:R-:W-:Y:S02]  /*0ef0*/  IMAD.U32 R4, RZ, RZ, UR8 ;  /* 0x00000008ff047e24 */ /* 0x000fe4000f8e00ff */
[----:B------:R-:W-:Y:S01]  /*0f00*/  IMAD.U32 R5, RZ, RZ, UR9 ;  /* 0x00000009ff057e24 */ /* 0x000fe2000f8e00ff */
[----:B------:R-:W-:-:S04]  /*0f10*/  ULDC.64 UR8, c[0x0][0x418] ;  /* 0x0001060000087ab9 */ /* 0x000fc80000000a00 */
[----:B------:R-:W3:Y:S01]  /*0f20*/  @P2 LDG.E R4, desc[UR50][R4.64] ;  /* 0x0000003204042981 */ /* 0x000ee2000c1e1900 */
[----:B------:R-:W-:Y:S01]  /*0f30*/  UISETP.NE.U32.AND UP0, UPT, UR8, URZ, UPT ;  /* 0x0000003f0800728c */ /* 0x000fe2000bf05070 */
[----:B------:R-:W-:Y:S01]  /*0f40*/  UMOV UR42, URZ ;  /* 0x0000003f002a7c82 */ /* 0x000fe20008000000 */
[----:B------:R-:W-:Y:S02]  /*0f50*/  ULDC UR38, c[0x0][0x288] ;  /* 0x0000a20000267ab9 */ /* 0x000fe40000000800 */
[----:B------:R-:W-:Y:S01]  /*0f60*/  UISETP.NE.AND.EX UP0, UPT, UR9, URZ, UPT, UP0 ;  /* 0x0000003f0900728c */ /* 0x000fe2000bf05300 */
[----:B------:R-:W-:Y:S02]  /*0f70*/  UMOV UR39, UR7 ;  /* 0x0000000700277c82 */ /* 0x000fe40008000000 */
[----:B------:R-:W-:Y:S01]  /*0f80*/  ULDC.64 UR8, c[0x0][0xa20] ;  /* 0x0002880000087ab9 */ /* 0x000fe20000000a00 */
[----:B------:R-:W-:Y:S01]  /*0f90*/  USEL UR4, UR4, 0x1, UP0 ;  /* 0x0000000104047887 */ /* 0x000fe20008000000 */
[----:B------:R-:W-:Y:S01]  /*0fa0*/  ISETP.NE.U32.AND P1, PT, RZ, UR8, PT ;  /* 0x00000008ff007c0c */ /* 0x000fe2000bf25070 */
[----:B------:R-:W-:-:S02]  /*0fb0*/  ULDC UR8, c[0x0][0x2f0] ;  /* 0x0000bc0000087ab9 */ /* 0x000fc40000000800 */
[----:B------:R-:W-:Y:S01]  /*0fc0*/  UIMAD UR4, UR4, UR8, URZ ;  /* 0x00000008040472a4 */ /* 0x000fe2000f8e023f */
[----:B------:R-:W-:Y:S02]  /*0fd0*/  ISETP.NE.AND.EX P1, PT, RZ, UR9, PT, P1 ;  /* 0x00000009ff007c0c */ /* 0x000fe4000bf25310 */
[----:B--2---:R-:W-:Y:S02]  /*0fe0*/  @P0 R2UR UR42, R2 ;  /* 0x00000000022a02ca */ /* 0x004fe400000e0000 */
[----:B---3--:R-:W-:Y:S01]  /*0ff0*/  @P2 R2UR UR38, R4 ;  /* 0x00000000042622ca */ /* 0x008fe200000e0000 */
[----:B-----5:R-:W-:-:S14]  /*1000*/  @P2 BRA `(.L_x_1027) ;  /* 0x0000000000342947 */ /* 0x020fdc0003800000 */
        /* <DEDUP_REMOVED lines=13> */
.L_x_1027:
[----:B------:R-:W-:Y:S01]  /*10e0*/  UMOV UR40, UR6 ;  /* 0x0000000600287c82 */ /* 0x000fe20008000000 */
[----:B------:R-:W-:Y:S05]  /*10f0*/  @!P1 BRA `(.L_x_1028) ;  /* 0x00000000001c9947 */ /* 0x000fea0003800000 */
[----:B------:R-:W-:Y:S02]  /*1100*/  ULDC.64 UR8, c[0x0][0xa20] ;  /* 0x0002880000087ab9 */ /* 0x000fe40000000a00 */
[----:B------:R-:W-:-:S06]  /*1110*/  UIMAD.WIDE UR6, UR6, 0x4, UR8 ;  /* 0x00000004060678a5 */ /* 0x000fcc000f8e0208 */
[----:B------:R-:W-:Y:S02]  /*1120*/  IMAD.U32 R2, RZ, RZ, UR6 ;  /* 0x00000006ff027e24 */ /* 0x000fe4000f8e00ff */
[----:B------:R-:W-:-:S05]  /*1130*/  IMAD.U32 R3, RZ, RZ, UR7 ;  /* 0x00000007ff037e24 */ /* 0x000fca000f8e00ff */
[----:B------:R-:W2:Y:S02]  /*1140*/  LDG.E R2, desc[UR50][R2.64] ;  /* 0x0000003202027981 */ /* 0x000ea4000c1e1900 */
[----:B--2---:R-:W-:Y:S01]  /*1150*/  R2UR UR4, R2 ;  /* 0x00000000020472ca */ /* 0x004fe200000e0000 */
[----:B------:R-:W-:-:S14]  /*1160*/  BRA `(.L_x_1029) ;  /* 0x0000000000347947 */ /* 0x000fdc0003800000 */
.L_x_1028:
        /* <DEDUP_REMOVED lines=13> */
.L_x_1029:
[----:B------:R-:W-:Y:S01]  /*1240*/  ULDC UR6, c[0x0][0x448] ;  /* 0x0001120000067ab9 */ /* 0x000fe20000000800 */
[----:B------:R-:W-:Y:S02]  /*1250*/  UIMAD UR41, UR5, 0xc0, URZ ;  /* 0x000000c0052978a4 */ /* 0x000fe4000f8e023f */
[----:B------:R-:W-:Y:S02]  /*1260*/  UISETP.NE.AND UP0, UPT, UR6, 0x1, UPT ;  /* 0x000000010600788c */ /* 0x000fe4000bf05270 */
[----:B------:R-:W-:Y:S02]  /*1270*/  UIADD3 UR8, UR41, 0xbf, URZ ;  /* 0x000000bf29087890 */ /* 0x000fe4000fffe03f */
[----:B------:R-:W-:-:S03]  /*1280*/  UIADD3 UR42, -UR42, UR4, URZ ;  /* 0x000000042a2a7290 */ /* 0x000fc6000fffe13f */
[----:B------:R-:W-:Y:S01]  /*1290*/  ULDC.64 UR4, c[0x0][0x9e0] ;  /* 0x0002780000047ab9 */ /* 0x000fe20000000a00 */
[----:B------:R-:W-:Y:S02]  /*12a0*/  UIADD3 UR9, UR42, 0x1, -UR38 ;  /* 0x000000012a097890 */ /* 0x000fe4000fffe826 */
[----:B------:R-:W-:Y:S01]  /*12b0*/  UISETP.GE.AND UP1, UPT, UR5, 0x1, UPT ;  /* 0x000000010500788c */ /* 0x000fe2000bf26270 */
[----:B------:R-:W-:Y:S01]  /*12c0*/  @UP0 ULDC UR6, c[0x0][0x44c] ;  /* 0x0001130000060ab9 */ /* 0x000fe20000000800 */
[----:B------:R-:W-:Y:S01]  /*12d0*/  @UP0 ULDC UR10, c[0x0][0x450] ;  /* 0x00011400000a0ab9 */ /* 0x000fe20000000800 */
[----:B------:R-:W-:-:S03]  /*12e0*/  UIMAD.WIDE.U32 UR6, UR8, UR6, URZ ;  /* 0x00000006080672a5 */ /* 0x000fc6000f8e003f */
[----:B------:R-:W-:Y:S01]  /*12f0*/  PLOP3.LUT P1, PT, PT, PT, UP1, 0x80, 0x0 ;  /* 0x000000000000781c */ /* 0x000fe20003f2f018 */
[----:B------:R-:W-:-:S04]  /*1300*/  @UP0 USHF.R.U32.HI UR8, URZ, UR10, UR7 ;  /* 0x0000000a3f080299 */ /* 0x000fc80008011607 */
[----:B------:R-:W-:-:S04]  /*1310*/  UIADD3 UR8, UR9, UR8, URZ ;  /* 0x0000000809087290 */ /* 0x000fc8000fffe03f */
[----:B------:R-:W-:-:S06]  /*1320*/  UIADD3 UR4, UR8, UR4, URZ ;  /* 0x0000000408047290 */ /* 0x000fcc000fffe03f */
[----:B------:R-:W-:Y:S01]  /*1330*/  IMAD.U32 R0, RZ, RZ, UR4 ;  /* 0x00000004ff007e24 */ /* 0x000fe2000f8e00ff */
[----:B------:R-:W-:Y:S06]  /*1340*/  @!P1 BRA `(.L_x_1030) ;  /* 0x0000000000409947 */ /* 0x000fec0003800000 */
        /* <DEDUP_REMOVED lines=10> */
.L_x_1031:
[----:B------:R-:W-:-:S11]  /*13f0*/  UISETP.NE.AND UP1, UPT, UR5, 0x1, UPT ;  /* 0x000000010500788c */ /* 0x000fd6000bf25270 */
[----:B------:R-:W-:Y:S02]  /*1400*/  @UP1 ULDC.64 UR8, c[0x0][0x9e8] ;  /* 0x00027a0000081ab9 */ /* 0x000fe40000000a00 */
[----:B------:R-:W-:-:S04]  /*1410*/  UIMAD.WIDE.U32 UR6, UR4, UR8, URZ ;  /* 0x00000008040672a5 */ /* 0x000fc8000f8e003f */
[----:B------:R-:W-:-:S12]  /*1420*/  @UP1 USHF.R.U32.HI UR4, URZ, UR9, UR7 ;  /* 0x000000093f041299 */ /* 0x000fd80008011607 */
.L_x_1032:
[----:B------:R-:W-:-:S06]  /*1430*/  UIMAD UR4, UR4, UR5, UR5 ;  /* 0x00000005040472a4 */ /* 0x000fcc000f8e0205 */
[----:B------:R-:W-:-:S07]  /*1440*/  VIMNMX R0, R0, UR4, PT ;  /* 0x0000000400007c48 */ /* 0x000fce000bfe0100 */
.L_x_1030:
[----:B------:R-:W-:Y:S01]  /*1450*/  UIADD3 UR4, UR42, 0x7f, URZ ;  /* 0x0000007f2a047890 */ /* 0x000fe2000fffe03f */
        /* <DEDUP_REMOVED lines=10> */
[----:B------:R-:W-:-:S02]  /*1500*/  UIADD3 UR49, UR42, -UR38, URZ ;  /* 0x800000262a317290 */ /* 0x000fc4000fffe03f */
        /* <DEDUP_REMOVED lines=17> */
.L_x_1034:
[----:B------:R-:W-:-:S11]  /*1620*/  UISETP.NE.AND UP0, UPT, UR5, 0x1, UPT ;  /* 0x000000010500788c */ /* 0x000fd6000bf05270 */
[----:B------:R-:W-:Y:S02]  /*1630*/  @UP0 ULDC.64 UR10, c[0x0][0x9e8] ;  /* 0x00027a00000a0ab9 */ /* 0x000fe40000000a00 */
[----:B------:R-:W-:-:S04]  /*1640*/  UIMAD.WIDE.U32 UR6, UR4, UR10, URZ ;  /* 0x0000000a040672a5 */ /* 0x000fc8000f8e003f */
[----:B------:R-:W-:-:S12]  /*1650*/  @UP0 USHF.R.U32.HI UR4, URZ, UR11, UR7 ;  /* 0x0000000b3f040299 */ /* 0x000fd80008011607 */
.L_x_1035:
[----:B------:R-:W-:-:S04]  /*1660*/  UIMAD UR4, UR4, UR5, URZ ;  /* 0x00000005040472a4 */ /* 0x000fc8000f8e023f */
[----:B------:R-:W-:-:S04]  /*1670*/  UISETP.LT.AND UP0, UPT, UR9, UR4, UPT ;  /* 0x000000040900728c */ /* 0x000fc8000bf01270 */
[----:B------:R-:W-:-:S12]  /*1680*/  USEL UR9, UR9, UR4, !UP0 ;  /* 0x0000000409097287 */ /* 0x000fd8000c000000 */
.L_x_1033:
[----:B------:R-:W-:Y:S01]  /*1690*/  USHF.R.S32.HI UR4, URZ, 0x1f, UR9 ;  /* 0x0000001f3f047899 */ /* 0x000fe20008011409 */
[----:B------:R-:W-:Y:S01]  /*16a0*/  PLOP3.LUT P0, PT, PT, PT, PT, 0x80, 0x0 ;  /* 0x000000000000781c */ /* 0x000fe20003f0f070 */
[----:B------:R-:W-:Y:S01]  /*16b0*/  IMAD.MOV.U32 R0, RZ, RZ, RZ ;  /* 0x000000ffff007224 */ /* 0x000fe200078e00ff */
[----:B------:R-:W-:Y:S01]  /*16c0*/  CS2R R118, SRZ ;  /* 0x0000000000767805 */ /* 0x000fe2000001ff00 */
[----:B------:R-:W-:Y:S01]  /*16d0*/  ULEA.HI UR4, UR4, UR9, URZ, 0x7 ;  /* 0x0000000904047291 */ /* 0x000fe2000f8f383f */
[----:B------:R-:W-:Y:S01]  /*16e0*/  IMAD.MOV.U32 R20, RZ, RZ, RZ ;  /* 0x000000ffff147224 */ /* 0x000fe200078e00ff */
[----:B------:R-:W-:Y:S02]  /*16f0*/  CS2R R116, SRZ ;  /* 0x0000000000747805 */ /* 0x000fe4000001ff00 */
[----:B------:R-:W-:Y:S01]  /*1700*/  CS2R R114, SRZ ;  /* 0x0000000000727805 */ /* 0x000fe2000001ff00 */
[----:B------:R-:W-:Y:S01]  /*1710*/  USHF.R.S32.HI UR4, URZ, 0x7, UR4 ;  /* 0x000000073f047899 */ /* 0x000fe20008011404 */
[----:B------:R-:W-:-:S02]  /*1720*/  CS2R R112, SRZ ;  /* 0x0000000000707805 */ /* 0x000fc4000001ff00 */
[----:B------:R-:W-:Y:S01]  /*1730*/  CS2R R14, SRZ ;  /* 0x00000000000e7805 */ /* 0x000fe2000001ff00 */
[----:B------:R-:W-:Y:S01]  /*1740*/  IMAD.MOV.U32 R110, RZ, RZ, RZ ;  /* 0x000000ffff6e7224 */ /* 0x000fe200078e00ff */
[----:B------:R-:W-:Y:S01]  /*1750*/  UISETP.LT.AND UP0, UPT, URZ, UR4, UPT ;  /* 0x000000043f00728c */ /* 0x000fe2000bf01270 */
[----:B------:R-:W-:Y:S02]  /*1760*/  CS2R R24, SRZ ;  /* 0x0000000000187805 */ /* 0x000fe4000001ff00 */
[----:B------:R-:W-:Y:S01]  /*1770*/  CS2R R12, SRZ ;  /* 0x00000000000c7805 */ /* 0x000fe2000001ff00 */
[----:B------:R-:W-:Y:S01]  /*1780*/  IMAD.MOV.U32 R106, RZ, RZ, RZ ;  /* 0x000000ffff6a7224 */ /* 0x000fe200078e00ff */
[----:B------:R-:W-:Y:S01]  /*1790*/  USEL UR43, URZ, UR4, !UP0 ;  /* 0x000000043f2b7287 */ /* 0x000fe2000c000000 */
[----:B------:R-:W-:Y:S01]  /*17a0*/  IMAD.MOV.U32 R27, RZ, RZ, RZ ;  /* 0x000000ffff1b7224 */ /* 0x000fe200078e00ff */
[----:B------:R-:W-:Y:S02]  /*17b0*/  CS2R R102, SRZ ;  /* 0x0000000000667805 */ /* 0x000fe4000001ff00 */
[----:B------:R-:W-:-:S02]  /*17c0*/  CS2R R100, SRZ ;  /* 0x0000000000647805 */ /* 0x000fc4000001ff00 */
[----:B------:R-:W-:Y:S02]  /*17d0*/  CS2R R98, SRZ ;  /* 0x0000000000627805 */ /* 0x000fe4000001ff00 */
[----:B------:R-:W-:Y:S02]  /*17e0*/  CS2R R96, SRZ ;  /* 0x0000000000607805 */ /* 0x000fe4000001ff00 */
[----:B------:R-:W-:Y:S02]  /*17f0*/  ISETP.GT.AND P1, PT, R88, UR43, PT ;  /* 0x0000002b58007c0c */ /* 0x000fe4000bf24270 */
[----:B------:R-:W-:Y:S02]  /*1800*/  CS2R R94, SRZ ;  /* 0x00000000005e7805 */ /* 0x000fe4000001ff00 */
[----:B------:R-:W-:Y:S02]  /*1810*/  CS2R R92, SRZ ;  /* 0x00000000005c7805 */ /* 0x000fe4000001ff00 */
[----:B------:R-:W-:Y:S01]  /*1820*/  CS2R R90, SRZ ;  /* 0x00000000005a7805 */ /* 0x000fe2000001ff00 */
[----:B------:R-:W-:-:S06]  /*1830*/  IMAD.MOV.U32 R89, RZ, RZ, RZ ;  /* 0x000000ffff597224 */ /* 0x000fcc00078e00ff */
        /* <DEDUP_REMOVED lines=32> */
.L_x_1037:
        /* <DEDUP_REMOVED lines=9> */
.L_x_1235:
[----:B------:R-:W-:Y:S05]  /*1ad0*/  @!P0 BRA `(.L_x_1039) ;  /* 0x0000000000048947 */ /* 0x000fea0003800000 */
[----:B------:R-:W-:Y:S01]  /*1ae0*/  BPT.TRAP 0x1 ;  /* 0x000000040000795c */ /* 0x000fe20000300000 */
.L_x_1039:
[----:B------:R-:W-:Y:S02]  /*1af0*/  IMAD.U32 R15, RZ, RZ, UR37 ;  /* 0x00000025ff0f7e24 */ /* 0x000fe4000f8e00ff */
[----:B0-----:R-:W-:-:S03]  /*1b00*/  IMAD.U32 R0, RZ, RZ, UR46 ;  /* 0x0000002eff007e24 */ /* 0x001fc6000f8e00ff */
[----:B------:R-:W-:Y:S02]  /*1b10*/  LEA R15, R15, UR45, 0x3 ;  /* 0x0000002d0f0f7c11 */ /* 0x000fe4000f8e18ff */
[----:B------:R-:W-:-:S04]  /*1b20*/  SHF.L.U32 R0, R0, 0x1f, RZ ;  /* 0x0000001f00007819 */ /* 0x000fc800000006ff */
[----:B------:R0:W1:Y:S01]  /*1b30*/  SYNCS.PHASECHK.TRANS64.TRYWAIT P2, [R15+URZ+0x16830], R0 ;  /* 0x016830000f0075a7 */ /* 0x000062000804017f */
[----:B------:R-:W-:Y:S05]  /*1b40*/  @!P0 BRA `(.L_x_1040) ;  /* 0x0000000000048947 */ /* 0x000fea0003800000 */
[----:B------:R-:W-:Y:S01]  /*1b50*/  BPT.TRAP 0x1 ;  /* 0x000000040000795c */ /* 0x000fe20000300000 */
.L_x_1040:
[----:B------:R-:W2:Y:S02]  /*1b60*/  S2R R2, SR_TID.X ;  /* 0x0000000000027919 */ /* 0x000ea40000002100 */
[----:B--2---:R-:W-:Y:S01]  /*1b70*/  LOP3.LUT P1, RZ, R2, 0x7f, RZ, 0xc0, !PT ;  /* 0x0000007f02ff7812 */ /* 0x004fe2000782c0ff */
[----:B-1----:R-:W-:-:S12]  /*1b80*/  @P2 BRA `(.L_x_1041) ;  /* 0x0000000000082947 */ /* 0x002fd80003800000 */
[----:B------:R-:W1:Y:S02]  /*1b90*/  SYNCS.PHASECHK.TRANS64.TRYWAIT P2, [R15+URZ+0x16830], R0 ;  /* 0x016830000f0075a7 */ /* 0x000e64000804017f */
[----:B-1----:R-:W-:Y:S05]  /*1ba0*/  @!P2 BRA `(.L_x_1042) ;  /* 0x0000014400a4a947 */ /* 0x002fea0003800000 */
.L_x_1041:
        /* <DEDUP_REMOVED lines=46> */
[----:B------:R-:W-:Y:S02]  /*1e90*/  VIADD R24, R17, UR41 ;  /* 0x0000002911187c36 */ /* 0x000fe40008000000 */
        /* <DEDUP_REMOVED lines=8> */
[----:B------:R-:W-:Y:S01]  /*1f20*/  FMUL.FTZ R28, R29, UR10 ;  /* 0x0000000a1d1c7c20 */ /* 0x000fe20008410000 */
[----:B------:R-:W-:Y:S01]  /*1f30*/  FMUL.FTZ R37, R40, UR10 ;  /* 0x0000000a28257c20 */ /* 0x000fe20008410000 */
[----:B------:R-:W-:Y:S01]  /*1f40*/  FMUL.FTZ R29, R32, UR10 ;  /* 0x0000000a201d7c20 */ /* 0x000fe20008410000 */
[----:B------:R-:W-:Y:S01]  /*1f50*/  FMUL.FTZ R40, R63, UR10 ;  /* 0x0000000a3f287c20 */ /* 0x000fe20008410000 */
[----:B------:R-:W-:Y:S01]  /*1f60*/  @UP0 ULDC UR6, c[0x0][0x450] ;  /* 0x0001140000060ab9 */ /* 0x000fe20000000800 */
[----:B------:R-:W-:Y:S01]  /*1f70*/  FMUL.FTZ R32, R55, UR10 ;  /* 0x0000000a37207c20 */ /* 0x000fe20008410000 */
[----:B------:R-:W-:Y:S02]  /*1f80*/  IMAD.MOV.U32 R63, RZ, RZ, R24 ;  /* 0x000000ffff3f7224 */ /* 0x000fe400078e0018 */
[----:B------:R-:W-:Y:S01]  /*1f90*/  FMUL.FTZ R4, R31, UR10 ;  /* 0x0000000a1f047c20 */ /* 0x000fe20008410000 */
[----:B------:R-:W-:Y:S01]  /*1fa0*/  FMUL.FTZ R55, R57, UR10 ;  /* 0x0000000a39377c20 */ /* 0x000fe20008410000 */
[----:B------:R-:W-:Y:S01]  /*1fb0*/  @P3 SHF.R.U32.HI R63, RZ, UR6, R60 ;  /* 0x00000006ff3f3c19 */ /* 0x000fe2000801163c */
[----:B------:R-:W-:Y:S01]  /*1fc0*/  FMUL.FTZ R31, R33, UR10 ;  /* 0x0000000a211f7c20 */ /* 0x000fe20008410000 */
[----:B------:R-:W-:Y:S01]  /*1fd0*/  FMUL.FTZ R57, R61, UR10 ;  /* 0x0000000a3d397c20 */ /* 0x000fe20008410000 */
[----:B------:R-:W-:Y:S01]  /*1fe0*/  FMUL.FTZ R33, R36, UR10 ;  /* 0x0000000a24217c20 */ /* 0x000fe20008410000 */
[----:B------:R-:W-:-:S02]  /*1ff0*/  IMAD.MOV.U32 R61, RZ, RZ, -0x80 ;  /* 0xffffff80ff3d7424 */ /* 0x000fc400078e00ff */
[----:B------:R-:W-:Y:S01]  /*2000*/  FMUL.FTZ R36, R59, UR10 ;  /* 0x0000000a3b247c20 */ /* 0x000fe20008410000 */
[----:B------:R-:W-:Y:S01]  /*2010*/  FMUL.FTZ R59, R72, UR10 ;  /* 0x0000000a483b7c20 */ /* 0x000fe20008410000 */
[----:B------:R-:W-:Y:S01]  /*2020*/  FMUL.FTZ R90, R68, UR10 ;  /* 0x0000000a445a7c20 */ /* 0x000fe20008410000 */
[----:B------:R-:W0:Y:S01]  /*2030*/  SHFL.IDX PT, R72, R63, RZ, 0x1c1f ;  /* 0x001c1fff3f487589 */ /* 0x000e2200000e0000 */
[----:B------:R-:W-:Y:S01]  /*2040*/  IMAD R68, R88, R61, 0x80 ;  /* 0x0000008058447424 */ /* 0x000fe200078e023d */
[----:B------:R-:W-:Y:S01]  /*2050*/  ULDC.64 UR6, c[0x0][0x9e0] ;  /* 0x0002780000067ab9 */ /* 0x000fe20000000a00 */
[----:B------:R-:W-:Y:S01]  /*2060*/  FMUL.FTZ R8, R39, UR10 ;  /* 0x0000000a27087c20 */ /* 0x000fe20008410000 */
[----:B------:R-:W-:Y:S01]  /*2070*/  FMUL.FTZ R13, R43, UR10 ;  /* 0x0000000a2b0d7c20 */ /* 0x000fe20008410000 */
[----:B------:R-:W-:Y:S01]  /*2080*/  FMUL.FTZ R20, R47, UR10 ;  /* 0x0000000a2f147c20 */ /* 0x000fe20008410000 */
        /* <DEDUP_REMOVED lines=17> */
[----:B------:R-:W-:-:S02]  /*21a0*/  VIADD R61, R68, 0x1 ;  /* 0x00000001443d7836 */ /* 0x000fc40000000000 */
        /* <DEDUP_REMOVED lines=20> */
[----:B-1----:R-:W-:Y:S01]  /*22f0*/  FMUL.FTZ R15, R87, UR10 ;  /* 0x0000000a570f7c20 */ /* 0x002fe20008410000 */
[----:B------:R-:W-:Y:S01]  /*2300*/  FMUL.FTZ R76, R76, UR10 ;  /* 0x0000000a4c4c7c20 */ /* 0x000fe20008410000 */
[----:B------:R-:W-:Y:S01]  /*2310*/  FMUL.FTZ R84, R84, UR10 ;  /* 0x0000000a54547c20 */ /* 0x000fe20008410000 */
[----:B------:R-:W-:Y:S01]  /*2320*/  IMAD R60, R16, -0x2, R61 ;  /* 0xfffffffe103c7824 */ /* 0x000fe200078e023d */
[----:B------:R-:W-:Y:S01]  /*2330*/  PLOP3.LUT P2, PT, PT, PT, UP1, 0x40, 0x0 ;  /* 0x000000000000781c */ /* 0x000fe20003f4e818 */
[----:B------:R-:W-:Y:S01]  /*2340*/  IMAD.U32 R65, RZ, RZ, UR38 ;  /* 0x00000026ff417e24 */ /* 0x000fe2000f8e00ff */
[----:B------:R-:W1:Y:S01]  /*2350*/  MUFU.TANH R2, R2 ;  /* 0x0000000200027308 */ /* 0x000e620000002400 */
[----:B------:R-:W-:Y:S01]  /*2360*/  VIADD R61, R68, UR42 ;  /* 0x0000002a443d7c36 */ /* 0x000fe20008000000 */
[----:B------:R-:W-:-:S02]  /*2370*/  LEA R67, R88, 0xffffff80, 0x7 ;  /* 0xffffff8058437811 */ /* 0x000fc400078e38ff */
[----:B------:R-:W-:Y:S01]  /*2380*/  IADD3 R60, -R65, UR42, R60 ;  /* 0x0000002a413c7c10 */ /* 0x000fe2000fffe13c */
[----:B------:R-:W-:-:S03]  /*2390*/  IMAD R69, R16, -0x2, R61 ;  /* 0xfffffffe10457824 */ /* 0x000fc600078e023d */
[----:B------:R-:W2:Y:S01]  /*23a0*/  MUFU.TANH R89, R89 ;  /* 0x0000005900597308 */ /* 0x000ea20000002400 */
[C---:B------:R-:W-:Y:S02]  /*23b0*/  VIADD R70, R60.reuse, UR6 ;  /* 0x000000063c467c36 */ /* 0x040fe40008000000 */
[----:B------:R-:W-:-:S03]  /*23c0*/  VIADD R71, R60, UR21 ;  /* 0x000000153c477c36 */ /* 0x000fc60008000000 */
[----:B0-----:R-:W-:Y:S01]  /*23d0*/  VIADDMNMX R61, R72, R70, R69, PT ;  /* 0x00000046483d7246 */ /* 0x001fe20003800145 */
[----:B------:R-:W-:Y:S01]  /*23e0*/  IMAD.IADD R64, R71, 0x1, R72 ;  /* 0x0000000147407824 */ /* 0x000fe200078e0248 */
[----:B------:R-:W0:Y:S08]  /*23f0*/  MUFU.TANH R0, R0 ;  /* 0x0000000000007308 */ /* 0x000e300000002400 */
[----:B------:R-:W3:Y:S08]  /*2400*/  MUFU.TANH R3, R3 ;  /* 0x0000000300037308 */ /* 0x000ef00000002400 */
        /* <DEDUP_REMOVED lines=48> */
[----:B------:R0:W0:Y:S08]  /*2710*/  MUFU.TANH R62, R76 ;  /* 0x0000004c003e7308 */ /* 0x0000300000002400 */
        /* <DEDUP_REMOVED lines=10> */
[----:B------:R-:W0:Y:S01]  /*27c0*/  MUFU.TANH R15, R15 ;  /* 0x0000000f000f7308 */ /* 0x000e220000002400 */
[----:B-1234-:R-:W-:Y:S05]  /*27d0*/  @P2 BRA `(.L_x_1043) ;  /* 0x00000000005c2947 */ /* 0x01efea0003800000 */
[----:B------:R-:W-:Y:S01]  /*27e0*/  IMAD.U32 R65, RZ, RZ, UR38 ;  /* 0x00000026ff417e24 */ /* 0x000fe2000f8e00ff */
[----:B------:R-:W-:Y:S04]  /*27f0*/  BSSY B0, `(.L_x_1044) ;  /* 0x0000011000007945 */ /* 0x000fe80003800000 */
[----:B------:R-:W-:-:S04]  /*2800*/  IADD3 R60, -R65, UR42, R72 ;  /* 0x0000002a413c7c10 */ /* 0x000fc8000fffe148 */
        /* <DEDUP_REMOVED lines=10> */
.L_x_1045:
[----:B------:R-:W-:-:S06]  /*28b0*/  UISETP.NE.AND UP2, UPT, UR7, 0x1, UPT ;  /* 0x000000010700788c */ /* 0x000fcc000bf45270 */
[----:B------:R-:W-:-:S05]  /*28c0*/  PLOP3.LUT P2, PT, PT, PT, UP2, 0x80, 0x0 ;  /* 0x000000000000781c */ /* 0x000fca0003f4f028 */
[----:B------:R-:W-:-:S08]  /*28d0*/  @UP2 ULDC.64 UR10, c[0x0][0x9e8] ;  /* 0x00027a00000a2ab9 */ /* 0x000fd00000000a00 */
[----:B------:R-:W-:-:S05]  /*28e0*/  @P2 IMAD.HI.U32 R65, R60, UR10, RZ ;  /* 0x0000000a3c412c27 */ /* 0x000fca000f8e00ff */
[----:B------:R-:W-:-:S07]  /*28f0*/  @P2 SHF.R.U32.HI R60, RZ, UR11, R65 ;  /* 0x0000000bff3c2c19 */ /* 0x000fce0008011641 */
.L_x_1046:
[----:B------:R-:W-:Y:S05]  /*2900*/  BSYNC B0 ;  /* 0x0000000000007941 */ /* 0x000fea0003800000 */
.L_x_1044:
[----:B------:R-:W-:-:S04]  /*2910*/  IMAD R65, R60, UR7, -R67 ;  /* 0x000000073c417c24 */ /* 0x000fc8000f8e0a43 */
[----:B------:R-:W-:-:S05]  /*2920*/  IMAD R65, R16, -0x2, R65 ;  /* 0xfffffffe10417824 */ /* 0x000fca00078e0241 */
[----:B------:R-:W-:Y:S02]  /*2930*/  VIMNMX R64, R64, R65, !PT ;  /* 0x0000004140407248 */ /* 0x000fe40007fe0100 */
[----:B------:R-:W-:-:S07]  /*2940*/  VIADDMNMX R61, R65, UR7, R61, PT ;  /* 0x00000007413d7c46 */ /* 0x000fce000b80013d */
.L_x_1043:
[----:B------:R-:W2:Y:S01]  /*2950*/  LDL.LU R65, [R1] ;  /* 0x0000000001417983 */ /* 0x000ea20000300800 */
[C---:B------:R-:W-:Y:S02]  /*2960*/  ISETP.GE.AND P4, PT, R68.reuse, 0x9, PT ;  /* 0x000000094400780c */ /* 0x040fe40003f86270 */
[C---:B------:R-:W-:Y:S02]  /*2970*/  ISETP.GE.AND P2, PT, R68.reuse, 0x2, PT ;  /* 0x000000024400780c */ /* 0x040fe40003f46270 */
[----:B------:R-:W-:Y:S02]  /*2980*/  ISETP.GE.AND P5, PT, R68, 0xa, PT ;  /* 0x0000000a4400780c */ /* 0x000fe40003fa6270 */
[----:B------:R-:W-:-:S04]  /*2990*/  ISETP.GT.AND P3, PT, R64, 0x1, !P2 ;  /* 0x000000014000780c */ /* 0x000fc80005764270 */
[----:B------:R-:W-:-:S04]  /*29a0*/  ISETP.LT.OR P3, PT, R61, 0x2, P3 ;  /* 0x000000023d00780c */ /* 0x000fc80001f61670 */
[----:B------:R-:W-:Y:S02]  /*29b0*/  FSEL R132, R89, -INF , !P3 ;  /* 0xff80000059847808 */ /* 0x000fe40005800000 */
[----:B------:R-:W-:-:S04]  /*29c0*/  ISETP.GT.AND P3, PT, R64, 0x9, !P5 ;  /* 0x000000094000780c */ /* 0x000fc80006f64270 */
[----:B------:R-:W-:-:S04]  /*29d0*/  ISETP.LT.OR P3, PT, R61, 0xa, P3 ;  /* 0x0000000a3d00780c */ /* 0x000fc80001f61670 */
[----:B0-----:R-:W-:Y:S02]  /*29e0*/  FSEL R128, R28, -INF , !P3 ;  /* 0xff8000001c807808 */ /* 0x001fe40005800000 */
[----:B--2---:R-:W-:-:S04]  /*29f0*/  LOP3.LUT R65, R65, 0xfffffffd, RZ, 0xc0, !PT ;  /* 0xfffffffd41417812 */ /* 0x004fc800078ec0ff */
[----:B------:R-:W-:Y:S02]  /*2a00*/  @P4 LOP3.LUT R65, R65, 0x2, RZ, 0xfc, !PT ;  /* 0x0000000241414812 */ /* 0x000fe400078efcff */
[----:B------:R-:W-:Y:S02]  /*2a10*/  ISETP.GT.AND P4, PT, R64, 0x8, !P4 ;  /* 0x000000084000780c */ /* 0x000fe40006784270 */
[----:B------:R-:W-:Y:S02]  /*2a20*/  LOP3.LUT R65, R65, 0xfffffffb, RZ, 0xc0, !PT ;  /* 0xfffffffb41417812 */ /* 0x000fe400078ec0ff */
[----:B------:R-:W-:Y:S02]  /*2a30*/  ISETP.LT.OR P4, PT, R61, 0x9, P4 ;  /* 0x000000093d00780c */ /* 0x000fe40002781670 */
[----:B------:R-:W-:Y:S02]  /*2a40*/  @P5 LOP3.LUT R65, R65, 0x4, RZ, 0xfc, !PT ;  /* 0x0000000441415812 */ /* 0x000fe400078efcff */
[----:B------:R-:W-:-:S02]  /*2a50*/  ISETP.GE.AND P5, PT, R68, 0x11, PT ;  /* 0x000000114400780c */ /* 0x000fc40003fa6270 */
[----:B------:R-:W-:Y:S02]  /*2a60*/  FSEL R130, R27, -INF , !P4 ;  /* 0xff8000001b827808 */ /* 0x000fe40006000000 */
[----:B------:R-:W-:Y:S02]  /*2a70*/  ISETP.GE.AND P4, PT, R68, 0x12, PT ;  /* 0x000000124400780c */ /* 0x000fe40003f86270 */
[----:B------:R-:W-:Y:S02]  /*2a80*/  LOP3.LUT R65, R65, 0xfffffff7, RZ, 0xc0, !PT ;  /* 0xfffffff741417812 */ /* 0x000fe400078ec0ff */
[----:B------:R-:W-:-:S04]  /*2a90*/  ISETP.GT.AND P3, PT, R64, 0x10, !P5 ;  /* 0x000000104000780c */ /* 0x000fc80006f64270 */
[----:B------:R-:W-:Y:S02]  /*2aa0*/  ISETP.LT.OR P3, PT, R61, 0x11, P3 ;  /* 0x000000113d00780c */ /* 0x000fe40001f61670 */
[----:B------:R-:W-:Y:S02]  /*2ab0*/  @P5 LOP3.LUT R65, R65, 0x8, RZ, 0xfc, !PT ;  /* 0x0000000841415812 */ /* 0x000fe400078efcff */
[----:B------:R-:W-:Y:S02]  /*2ac0*/  FSEL R126, R29, -INF , !P3 ;  /* 0xff8000001d7e7808 */ /* 0x000fe40005800000 */
[----:B------:R-:W-:Y:S02]  /*2ad0*/  LOP3.LUT R65, R65, 0xfdffffff, RZ, 0xc0, !PT ;  /* 0xfdffffff41417812 */ /* 0x000fe400078ec0ff */
[----:B------:R-:W-:Y:S02]  /*2ae0*/  ISETP.GT.AND P3, PT, R64, 0x11, !P4 ;  /* 0x000000114000780c */ /* 0x000fe40006764270 */
[----:B------:R-:W-:-:S02]  /*2af0*/  @P4 LOP3.LUT R65, R65, 0x2000000, RZ, 0xfc, !PT ;  /* 0x0200000041414812 */ /* 0x000fc400078efcff */
[----:B------:R-:W-:Y:S02]  /*2b00*/  ISETP.GE.AND P4, PT, R68, 0x19, PT ;  /* 0x000000194400780c */ /* 0x000fe40003f86270 */
[----:B------:R-:W-:Y:S02]  /*2b10*/  ISETP.LT.OR P3, PT, R61, 0x12, P3 ;  /* 0x000000123d00780c */ /* 0x000fe40001f61670 */
[----:B------:R-:W-:Y:S02]  /*2b20*/  LOP3.LUT R65, R65, 0xfeffffff, RZ, 0xc0, !PT ;  /* 0xfeffffff41417812 */ /* 0x000fe400078ec0ff */
        /* <DEDUP_REMOVED lines=152> */
[----:B------:R-:W-:Y:S02]  /*34b0*/  ISETP.GT.AND P6, PT, R64, 0x79, !P6 ;  /* 0x000000794000780c */ /* 0x000fe400077c4270 */
[----:B------:R-:W0:Y:S02]  /*34c0*/  SHFL.IDX PT, R64, R63, 0x1, 0x1c1f ;  /* 0x003c1f003f407f89 */ /* 0x000e2400000e0000 */
[----:B------:R-:W-:Y:S02]  /*34d0*/  ISETP.LT.OR P6, PT, R61, 0x7a, P6 ;  /* 0x0000007a3d00780c */ /* 0x000fe400037c1670 */
[----:B------:R1:W-:Y:S02]  /*34e0*/  STL [R1], R65 ;  /* 0x0000004101007387 */ /* 0x0003e40000100800 */
[----:B------:R-:W-:-:S02]  /*34f0*/  FSEL R2, R85, -INF , !P6 ;  /* 0xff80000055027808 */ /* 0x000fc40007000000 */
[----:B------:R-:W-:Y:S02]  /*3500*/  PLOP3.LUT P6, PT, PT, PT, UP1, 0x40, 0x0 ;  /* 0x000000000000781c */ /* 0x000fe40003fce818 */
[----:B0-----:R-:W-:Y:S01]  /*3510*/  VIADDMNMX R27, R64, R70, R69, PT ;  /* 0x00000046401b7246 */ /* 0x001fe20003800145 */
[----:B------:R-:W-:-:S10]  /*3520*/  IMAD.IADD R29, R71, 0x1, R64 ;  /* 0x00000001471d7824 */ /* 0x000fd400078e0240 */
[----:B-1----:R-:W-:Y:S05]  /*3530*/  @P6 BRA `(.L_x_1047) ;  /* 0x0000000000646947 */ /* 0x002fea0003800000 */
        /* <DEDUP_REMOVED lines=14> */
.L_x_1049:
[----:B------:R-:W-:-:S06]  /*3620*/  UISETP.NE.AND UP2, UPT, UR7, 0x1, UPT ;  /* 0x000000010700788c */ /* 0x000fcc000bf45270 */
[----:B------:R-:W-:-:S05]  /*3630*/  PLOP3.LUT P6, PT, PT, PT, UP2, 0x80, 0x0 ;  /* 0x000000000000781c */ /* 0x000fca0003fcf028 */
[----:B------:R-:W-:-:S08]  /*3640*/  @UP2 ULDC.64 UR10, c[0x0][0x9e8] ;  /* 0x00027a00000a2ab9 */ /* 0x000fd00000000a00 */
[----:B------:R-:W-:Y:S01]  /*3650*/  @P6 IMAD.HI.U32 R33, R31, UR10, RZ ;  /* 0x0000000a1f216c27 */ /* 0x000fe2000f8e00ff */
[----:B------:R-:W-:-:S13]  /*3660*/  PLOP3.LUT P6, PT, PT, PT, UP2, 0x80, 0x0 ;  /* 0x000000000000781c */ /* 0x000fda0003fcf028 */
[----:B------:R-:W-:-:S07]  /*3670*/  @P6 SHF.R.U32.HI R31, RZ, UR11, R33 ;  /* 0x0000000bff1f6c19 */ /* 0x000fce0008011621 */
.L_x_1050:
[----:B------:R-:W-:Y:S05]  /*3680*/  BSYNC B0 ;  /* 0x0000000000007941 */ /* 0x000fea0003800000 */
.L_x_1048:
[----:B------:R-:W-:-:S04]  /*3690*/  IMAD R31, R31, UR7, -R67 ;  /* 0x000000071f1f7c24 */ /* 0x000fc8000f8e0a43 */
[----:B------:R-:W-:-:S05]  /*36a0*/  IMAD R64, R16, -0x2, R31 ;  /* 0xfffffffe10407824 */ /* 0x000fca00078e021f */
[----:B------:R-:W-:Y:S02]  /*36b0*/  VIMNMX R29, R29, R64, !PT ;  /* 0x000000401d1d7248 */ /* 0x000fe40007fe0100 */
[----:B------:R-:W-:-:S07]  /*36c0*/  VIADDMNMX R27, R64, UR7, R27, PT ;  /* 0x00000007401b7c46 */ /* 0x000fce000b80011b */
.L_x_1047:
[----:B------:R-:W-:Y:S01]  /*36d0*/  ISETP.GT.AND P2, PT, R29, 0x1, !P2 ;  /* 0x000000011d00780c */ /* 0x000fe20005744270 */
[----:B------:R-:W-:Y:S01]  /*36e0*/  ULDC UR10, c[0x0][0x988] ;  /* 0x00026200000a7ab9 */ /* 0x000fe20000000800 */
[----:B------:R-:W-:Y:S01]  /*36f0*/  LOP3.LUT P6, RZ, R65, 0x8, RZ, 0xc0, !PT ;  /* 0x0000000841ff7812 */ /* 0x000fe200078cc0ff */
[----:B------:R-:W-:Y:S01]  /*3700*/  IMAD.U32 R43, RZ, RZ, UR10 ;  /* 0x0000000aff2b7e24 */ /* 0x000fe2000f8e00ff */
[----:B------:R-:W-:Y:S01]  /*3710*/  ISETP.LT.OR P2, PT, R27, 0x2, P2 ;  /* 0x000000021b00780c */ /* 0x000fe20001741670 */
[----:B------:R-:W-:Y:S01]  /*3720*/  @UP0 ULDC UR10, c[0x0][0x44c] ;  /* 0x00011300000a0ab9 */ /* 0x000fe20000000800 */
[----:B------:R-:W-:Y:S01]  /*3730*/  ISETP.GT.AND P3, PT, R29, 0x70, !P3 ;  /* 0x000000701d00780c */ /* 0x000fe20005f64270 */
[----:B------:R-:W-:Y:S01]  /*3740*/  UIMAD.WIDE.U32 UR10, UR41, UR10, URZ ;  /* 0x0000000a290a72a5 */ /* 0x000fe2000f8e003f */
[----:B------:R-:W-:Y:S01]  /*3750*/  FSEL R80, R3, -INF , !P2 ;  /* 0xff80000003507808 */ /* 0x000fe20005000000 */
[----:B------:R-:W-:Y:S01]  /*3760*/  @UP0 ULDC UR15, c[0x0][0x450] ;  /* 0x00011400000f0ab9 */ /* 0x000fe20000000800 */
[----:B------:R-:W-:Y:S01]  /*3770*/  LOP3.LUT P2, RZ, R65, 0x2, RZ, 0xc0, !PT ;  /* 0x0000000241ff7812 */ /* 0x000fe2000784c0ff */
[----:B------:R-:W-:Y:S01]  /*3780*/  UMOV UR14, UR41 ;  /* 0x00000029000e7c82 */ /* 0x000fe20008000000 */
[----:B------:R-:W-:Y:S01]  /*3790*/  FMNMX.FTZ R3, R134, R132, !PT ;  /* 0x0000008486037209 */ /* 0x000fe20007810000 */
[----:B------:R-:W-:Y:S01]  /*37a0*/  @UP0 USHF.R.U32.HI UR14, URZ, UR15, UR11 ;  /* 0x0000000f3f0e0299 */ /* 0x000fe2000801160b */
[----:B------:R-:W-:-:S02]  /*37b0*/  ISETP.GT.AND P2, PT, R29, 0x8, !P2 ;  /* 0x000000081d00780c */ /* 0x000fc40005744270 */
[----:B------:R-:W-:Y:S01]  /*37c0*/  FMNMX.FTZ R3, R130, R3, !PT ;  /* 0x0000000382037209 */ /* 0x000fe20007810000 */
[----:B------:R-:W-:Y:S01]  /*37d0*/  UIADD3 UR49, UR49, UR14, URZ ;  /* 0x0000000e31317290 */ /* 0x000fe2000fffe03f */
[----:B------:R-:W-:Y:S02]  /*37e0*/  ISETP.LT.OR P2, PT, R27, 0x9, P2 ;  /* 0x000000091b00780c */ /* 0x000fe40001741670 */
[----:B------:R-:W-:Y:S01]  /*37f0*/  FMNMX.FTZ R3, R128, R3, !PT ;  /* 0x0000000380037209 */ /* 0x000fe20007810000 */
[----:B------:R-:W-:Y:S01]  /*3800*/  UIADD3 UR6, UR49, UR6, URZ ;  /* 0x0000000631067290 */ /* 0x000fe2000fffe03f */
        /* <DEDUP_REMOVED lines=8> */
[----:B------:R-:W-:-:S02]  /*3890*/  ISETP.GT.AND P2, PT, R29, 0x10, !P6 ;  /* 0x000000101d00780c */ /* 0x000fc40007744270 */
[----:B------:R-:W-:Y:S02]  /*38a0*/  FMNMX.FTZ R3, R120, R3, !PT ;  /* 0x0000000378037209 */ /* 0x000fe40007810000 */
[----:B------:R-:W-:Y:S02]  /*38b0*/  ISETP.LT.OR P2, PT, R27, 0x11, P2 ;  /* 0x000000111b00780c */ /* 0x000fe40001741670 */
[----:B------:R-:W-:Y:S02]  /*38c0*/  FMNMX.FTZ R3, R116, R3, !PT ;  /* 0x0000000374037209 */ /* 0x000fe40007810000 */
[----:B------:R-:W-:Y:S02]  /*38d0*/  FSEL R64, R7, -INF , !P2 ;  /* 0xff80000007407808 */ /* 0x000fe40005000000 */
[C---:B------:R-:W-:Y:S02]  /*38e0*/  LOP3.LUT P2, RZ, R65.reuse, 0x2000000, RZ, 0xc0, !PT ;  /* 0x0200000041ff7812 */ /* 0x040fe4000784c0ff */
[----:B------:R-:W-:-:S02]  /*38f0*/  LOP3.LUT P6, RZ, R65, 0x8000, RZ, 0xc0, !PT ;  /* 0x0000800041ff7812 */ /* 0x000fc400078cc0ff */
        /* <DEDUP_REMOVED lines=54> */
[----:B------:R-:W-:Y:S01]  /*3c60*/  LOP3.LUT P2, RZ, R65, 0x20000, RZ, 0xc0, !PT ;  /* 0x0002000041ff7812 */ /* 0x000fe2000784c0ff */
[----:B------:R-:W0:Y:S01]  /*3c70*/  SHFL.BFLY PT, R4, R3, 0x2, 0x1f ;  /* 0x0c401f0003047f89 */ /* 0x000e2200000e0000 */
[C---:B------:R-:W-:Y:S02]  /*3c80*/  ISETP.GT.AND P4, PT, R29.reuse, 0x71, !P4 ;  /* 0x000000711d00780c */ /* 0x040fe40006784270 */
[----:B------:R-:W-:Y:S02]  /*3c90*/  ISETP.GT.AND P2, PT, R29, 0x31, !P2 ;  /* 0x000000311d00780c */ /* 0x000fe40005744270 */
[C---:B------:R-:W-:Y:S02]  /*3ca0*/  ISETP.LT.OR P3, PT, R27.reuse, 0x71, P3 ;  /* 0x000000711b00780c */ /* 0x040fe40001f61670 */
[----:B------:R-:W-:Y:S02]  /*3cb0*/  ISETP.LT.OR P2, PT, R27, 0x32, P2 ;  /* 0x000000321b00780c */ /* 0x000fe40001741670 */
[----:B------:R-:W-:-:S02]  /*3cc0*/  ISETP.GT.AND P5, PT, R29, 0x78, !P5 ;  /* 0x000000781d00780c */ /* 0x000fc40006fa4270 */
[----:B------:R-:W-:Y:S02]  /*3cd0*/  FSEL R26, R26, -INF , !P2 ;  /* 0xff8000001a1a7808 */ /* 0x000fe40005000000 */
[----:B------:R-:W-:Y:S02]  /*3ce0*/  LOP3.LUT P2, RZ, R65, 0x10000, RZ, 0xc0, !PT ;  /* 0x0001000041ff7812 */ /* 0x000fe4000784c0ff */
[----:B------:R-:W-:Y:S02]  /*3cf0*/  ISETP.LT.OR P4, PT, R27, 0x72, P4 ;  /* 0x000000721b00780c */ /* 0x000fe40002781670 */
[----:B------:R-:W-:Y:S02]  /*3d00*/  ISETP.GT.AND P2, PT, R29, 0x38, !P2 ;  /* 0x000000381d00780c */ /* 0x000fe40005744270 */
[----:B------:R-:W-:Y:S02]  /*3d10*/  FSEL R12, R12, -INF , !P3 ;  /* 0xff8000000c0c7808 */ /* 0x000fe40005800000 */
[----:B------:R-:W-:-:S02]  /*3d20*/  ISETP.LT.OR P2, PT, R27, 0x39, P2 ;  /* 0x000000391b00780c */ /* 0x000fc40001741670 */
[----:B------:R-:W-:Y:S02]  /*3d30*/  ISETP.LT.OR P5, PT, R27, 0x79, P5 ;  /* 0x000000791b00780c */ /* 0x000fe40002fa1670 */
[----:B------:R-:W-:Y:S02]  /*3d40*/  FSEL R30, R30, -INF , !P2 ;  /* 0xff8000001e1e7808 */ /* 0x000fe40005000000 */
[----:B------:R-:W-:Y:S02]  /*3d50*/  ISETP.GT.AND P2, PT, R29, 0x39, !P6 ;  /* 0x000000391d00780c */ /* 0x000fe40007744270 */
[----:B0-----:R-:W-:Y:S02]  /*3d60*/  FMNMX.FTZ R5, R3, R4, !PT ;  /* 0x0000000403057209 */ /* 0x001fe40007810000 */
[----:B------:R-:W-:Y:S02]  /*3d70*/  ISETP.LT.OR P2, PT, R27, 0x3a, P2 ;  /* 0x0000003a1b00780c */ /* 0x000fe40001741670 */
[----:B------:R-:W-:Y:S01]  /*3d80*/  LOP3.LUT P6, RZ, R65, 0x10, RZ, 0xc0, !PT ;  /* 0x0000001041ff7812 */ /* 0x000fe200078cc0ff */
[----:B------:R-:W0:Y:S01]  /*3d90*/  SHFL.BFLY PT, R4, R5, 0x1, 0x1f ;  /* 0x0c201f0005047f89 */ /* 0x000e2200000e0000 */
[----:B------:R-:W-:-:S02]  /*3da0*/  FSEL R32, R32, -INF , !P2 ;  /* 0xff80000020207808 */ /* 0x000fc40005000000 */
[----:B------:R-:W-:Y:S02]  /*3db0*/  LOP3.LUT P2, RZ, R65, 0x4000, RZ, 0xc0, !PT ;  /* 0x0000400041ff7812 */ /* 0x000fe4000784c0ff */
[----:B------:R-:W-:Y:S02]  /*3dc0*/  FSEL R24, R24, -INF , !P5 ;  /* 0xff80000018187808 */ /* 0x000fe40006800000 */
[----:B------:R-:W-:-:S04]  /*3dd0*/  ISETP.GT.AND P2, PT, R29, 0x40, !P2 ;  /* 0x000000401d00780c */ /* 0x000fc80005744270 */
[----:B------:R-:W-:-:S04]  /*3de0*/  ISETP.LT.OR P2, PT, R27, 0x41, P2 ;  /* 0x000000411b00780c */ /* 0x000fc80001741670 */
[----:B------:R-:W-:Y:S02]  /*3df0*/  FSEL R34, R34, -INF , !P2 ;  /* 0xff80000022227808 */ /* 0x000fe40005000000 */
[----:B------:R-:W-:-:S04]  /*3e00*/  LOP3.LUT P2, RZ, R65, 0x2000, RZ, 0xc0, !PT ;  /* 0x0000200041ff7812 */ /* 0x000fc8000784c0ff */
[----:B------:R-:W-:Y:S02]  /*3e10*/  ISETP.GT.AND P2, PT, R29, 0x41, !P2 ;  /* 0x000000411d00780c */ /* 0x000fe40005744270 */
[----:B0-----:R-:W-:Y:S02]  /*3e20*/  FMNMX.FTZ R4, R5, R4, !PT ;  /* 0x0000000405047209 */ /* 0x001fe40007810000 */
[----:B------:R-:W-:-:S03]  /*3e30*/  ISETP.LT.OR P2, PT, R27, 0x42, P2 ;  /* 0x000000421b00780c */ /* 0x000fc60001741670 */
[----:B------:R-:W-:Y:S01]  /*3e40*/  FMUL.FTZ R25, R4, R43 ;  /* 0x0000002b04197220 */ /* 0x000fe20000410000 */
        /* <DEDUP_REMOVED lines=41> */
[-CC-:B------:R-:W-:Y:S01]  /*40e0*/  FFMA.FTZ R3, R132, R43.reuse, -R25.reuse ;  /* 0x0000002b84037223 */ /* 0x180fe20000010819 */
[----:B------:R-:W-:Y:S01]  /*40f0*/  ISETP.LT.OR P2, PT, R27, 0x1, P2 ;  /* 0x000000011b00780c */ /* 0x000fe20001741670 */
[-CC-:B------:R-:W-:Y:S01]  /*4100*/  FFMA.FTZ R132, R102, R43.reuse, -R25.reuse ;  /* 0x0000002b66847223 */ /* 0x180fe20000010819 */
[----:B------:R-:W-:Y:S01]  /*4110*/  ISETP.GT.AND P6, PT, R29, 0x79, !P6 ;  /* 0x000000791d00780c */ /* 0x000fe200077c4270 */
[-CC-:B------:R-:W-:Y:S01]  /*4120*/  FFMA.FTZ R148, R134, R43.reuse, -R25.reuse ;  /* 0x0000002b86947223 */ /* 0x180fe20000010819 */
[----:B------:R-:W-:Y:S01]  /*4130*/  FSEL R0, R0, -INF , !P2 ;  /* 0xff80000000007808 */ /* 0x000fe20005000000 */
[-CC-:B------:R-:W-:Y:S01]  /*4140*/  FFMA.FTZ R150, R130, R43.reuse, -R25.reuse ;  /* 0x0000002b82967223 */ /* 0x180fe20000010819 */
[----:B------:R-:W-:Y:S01]  /*4150*/  LOP3.LUT P2, RZ, R65, 0x4000000, RZ, 0xc0, !PT ;  /* 0x0400000041ff7812 */ /* 0x000fe2000784c0ff */
[----:B------:R-:W-:Y:S01]  /*4160*/  MUFU.EX2 R3, R3 ;  /* 0x0000000300037308 */ /* 0x000fe20000000800 */
[----:B------:R-:W-:Y:S01]  /*4170*/  FMNMX.FTZ R7, R0, R80, !PT ;  /* 0x0000005000077209 */ /* 0x000fe20007810000 */
[-CC-:B------:R-:W-:Y:S01]  /*4180*/  FFMA.FTZ R5, R128, R43.reuse, -R25.reuse ;  /* 0x0000002b80057223 */ /* 0x180fe20000010819 */
[----:B------:R-:W-:Y:S01]  /*4190*/  ISETP.GT.AND P2, PT, R29, 0x69, !P2 ;  /* 0x000000691d00780c */ /* 0x000fe20005744270 */
[--C-:B------:R-:W-:Y:S01]  /*41a0*/  FFMA.FTZ R144, R126, R43, -R25.reuse ;  /* 0x0000002b7e907223 */ /* 0x100fe20000010819 */
[----:B------:R-:W-:Y:S01]  /*41b0*/  FMNMX.FTZ R7, R68, R7, !PT ;  /* 0x0000000744077209 */ /* 0x000fe20007810000 */
[--C-:B------:R-:W-:Y:S01]  /*41c0*/  FFMA.FTZ R124, R124, R43, -R25.reuse ;  /* 0x0000002b7c7c7223 */ /* 0x100fe20000010819 */
[----:B------:R-:W-:Y:S01]  /*41d0*/  ISETP.LT.OR P2, PT, R27, 0x6a, P2 ;  /* 0x0000006a1b00780c */ /* 0x000fe20001741670 */
[----:B------:R-:W0:Y:S01]  /*41e0*/  MUFU.EX2 R148, R148 ;  /* 0x0000009400947308 */ /* 0x000e220000000800 */
[----:B------:R-:W-:Y:S01]  /*41f0*/  FMNMX.FTZ R7, R78, R7, !PT ;  /* 0x000000074e077209 */ /* 0x000fe20007810000 */
[-CC-:B------:R-:W-:Y:S01]  /*4200*/  FFMA.FTZ R146, R122, R43.reuse, -R25.reuse ;  /* 0x0000002b7a927223 */ /* 0x180fe20000010819 */
[----:B------:R-:W-:Y:S01]  /*4210*/  FSEL R10, R10, -INF , !P2 ;  /* 0xff8000000a0a7808 */ /* 0x000fe20005000000 */
[--C-:B------:R-:W-:Y:S01]  /*4220*/  FFMA.FTZ R120, R120, R43, -R25.reuse ;  /* 0x0000002b78787223 */ /* 0x100fe20000010819 */
[----:B------:R-:W-:Y:S01]  /*4230*/  FMNMX.FTZ R9, R64, R7, !PT ;  /* 0x0000000740097209 */ /* 0x000fe20007810000 */
[-CC-:B------:R-:W-:Y:S01]  /*4240*/  FFMA.FTZ R140, R116, R43.reuse, -R25.reuse ;  /* 0x0000002b748c7223 */ /* 0x180fe20000010819 */
[----:B------:R-:W-:Y:S01]  /*4250*/  FSEL R102, R11, -INF , !P4 ;  /* 0xff8000000b667808 */ /* 0x000fe20006000000 */
[--C-:B------:R-:W-:Y:S01]  /*4260*/  FFMA.FTZ R11, R100, R43, -R25.reuse ;  /* 0x0000002b640b7223 */ /* 0x100fe20000010819 */
[----:B------:R-:W-:Y:S01]  /*4270*/  FMNMX.FTZ R9, R76, R9, !PT ;  /* 0x000000094c097209 */ /* 0x000fe20007810000 */
[----:B------:R-:W1:Y:S01]  /*4280*/  MUFU.EX2 R150, R150 ;  /* 0x0000009600967308 */ /* 0x000e620000000800 */
[----:B------:R-:W-:Y:S01]  /*4290*/  ISETP.LT.OR P6, PT, R27, 0x7a, P6 ;  /* 0x0000007a1b00780c */ /* 0x000fe200037c1670 */
[--C-:B------:R-:W-:Y:S01]  /*42a0*/  FFMA.FTZ R108, R108, R43, -R25.reuse ;  /* 0x0000002b6c6c7223 */ /* 0x100fe20000010819 */
[----:B------:R-:W-:Y:S01]  /*42b0*/  FMNMX.FTZ R9, R66, R9, !PT ;  /* 0x0000000942097209 */ /* 0x000fe20007810000 */
[-CC-:B------:R-:W-:Y:S01]  /*42c0*/  FFMA.FTZ R142, R114, R43.reuse, -R25.reuse ;  /* 0x0000002b728e7223 */ /* 0x180fe20000010819 */
[----:B------:R-:W-:Y:S01]  /*42d0*/  FSEL R100, R15, -INF , !P6 ;  /* 0xff8000000f647808 */ /* 0x000fe20007000000 */
[----:B------:R-:W-:Y:S01]  /*42e0*/  FFMA.FTZ R104, R104, R43, -R25 ;  /* 0x0000002b68687223 */ /* 0x000fe20000010819 */
[----:B------:R-:W-:Y:S01]  /*42f0*/  FMNMX.FTZ R9, R74, R9, !PT ;  /* 0x000000094a097209 */ /* 0x000fe20007810000 */
[----:B------:R-:W2:Y:S01]  /*4300*/  MUFU.EX2 R5, R5 ;  /* 0x0000000500057308 */ /* 0x000ea20000000800 */
[----:B0-----:R-:W-:Y:S01]  /*4310*/  FADD.FTZ R45, R148, R3 ;  /* 0x00000003942d7221 */ /* 0x001fe20000010000 */
[--C-:B------:R-:W-:Y:S01]  /*4320*/  FFMA.FTZ R136, R112, R43, -R25.reuse ;  /* 0x0000002b70887223 */ /* 0x100fe20000010819 */
[----:B------:R-:W-:Y:S01]  /*4330*/  FMNMX.FTZ R13, R14, R9, !PT ;  /* 0x000000090e0d7209 */ /* 0x000fe20007810000 */
[-CC-:B------:R-:W-:Y:S01]  /*4340*/  FFMA.FTZ R106, R106, R43.reuse, -R25.reuse ;  /* 0x0000002b6a6a7223 */ /* 0x180fe20000010819 */
[-CC-:B------:R-:W-:Y:S01]  /*4350*/  FFMA.FTZ R138, R110, R43.reuse, -R25.reuse ;  /* 0x0000002b6e8a7223 */ /* 0x180fe20000010819 */
[--C-:B------:R-:W-:Y:S01]  /*4360*/  FFMA.FTZ R118, R118, R43, -R25.reuse ;  /* 0x0000002b76767223 */ /* 0x100fe20000010819 */
[----:B------:R-:W-:Y:S01]  /*4370*/  FMNMX.FTZ R13, R72, R13, !PT ;  /* 0x0000000d480d7209 */ /* 0x000fe20007810000 */
[----:B------:R-:W0:Y:S01]  /*4380*/  MUFU.EX2 R144, R144 ;  /* 0x0000009000907308 */ /* 0x000e220000000800 */
[-CC-:B------:R-:W-:Y:S01]  /*4390*/  FFMA.FTZ R134, R92, R43.reuse, -R25.reuse ;  /* 0x0000002b5c867223 */ /* 0x180fe20000010819 */
[--C-:B------:R-:W-:Y:S01]  /*43a0*/  FFMA.FTZ R15, R82, R43, -R25.reuse ;  /* 0x0000002b520f7223 */ /* 0x100fe20000010819 */
[----:B------:R-:W-:Y:S01]  /*43b0*/  FMNMX.FTZ R13, R8, R13, !PT ;  /* 0x0000000d080d7209 */ /* 0x000fe20007810000 */
[-CC-:B------:R-:W-:Y:S01]  /*43c0*/  FFMA.FTZ R128, R86, R43.reuse, -R25.reuse ;  /* 0x0000002b56807223 */ /* 0x180fe20000010819 */
[-CC-:B------:R-:W-:Y:S01]  /*43d0*/  FFMA.FTZ R27, R98, R43.reuse, -R25.reuse ;  /* 0x0000002b621b7223 */ /* 0x180fe20000010819 */
[--C-:B------:R-:W-:Y:S01]  /*43e0*/  FFMA.FTZ R130, R90, R43, -R25.reuse ;  /* 0x0000002b5a827223 */ /* 0x100fe20000010819 */
[----:B------:R-:W-:Y:S01]  /*43f0*/  FMNMX.FTZ R13, R70, R13, !PT ;  /* 0x0000000d460d7209 */ /* 0x000fe20007810000 */
[----:B------:R3:W4:Y:S01]  /*4400*/  MUFU.EX2 R7, R124 ;  /* 0x0000007c00077308 */ /* 0x0007220000000800 */
[-CC-:B------:R-:W-:Y:S01]  /*4410*/  FFMA.FTZ R126, R62, R43.reuse, -R25.reuse ;  /* 0x0000002b3e7e7223 */ /* 0x180fe20000010819 */
[--C-:B------:R-:W-:Y:S01]  /*4420*/  FFMA.FTZ R37, R60, R43, -R25.reuse ;  /* 0x0000002b3c257223 */ /* 0x100fe20000010819 */
[----:B------:R-:W-:Y:S01]  /*4430*/  FMNMX.FTZ R21, R20, R13, !PT ;  /* 0x0000000d14157209 */ /* 0x000fe20007810000 */
[-CC-:B------:R-:W-:Y:S01]  /*4440*/  FFMA.FTZ R39, R56, R43.reuse, -R25.reuse ;  /* 0x0000002b38277223 */ /* 0x180fe20000010819 */
[----:B------:R-:W-:Y:S01]  /*4450*/  FFMA.FTZ R122, R28, R43, -R25 ;  /* 0x0000002b1c7a7223 */ /* 0x000fe20000010819 */
[----:B------:R-:W-:-:S02]  /*4460*/  F2FP.F16.F32.PACK_AB R148, R3, R148 ;  /* 0x000000940394723e */ /* 0x000fc400000000ff */
[----:B------:R-:W-:Y:S01]  /*4470*/  FMNMX.FTZ R21, R26, R21, !PT ;  /* 0x000000151a157209 */ /* 0x000fe20007810000 */
[----:B------:R-:W5:Y:S01]  /*4480*/  MUFU.EX2 R146, R146 ;  /* 0x0000009200927308 */ /* 0x000f620000000800 */
[----:B---3--:R-:W-:Y:S02]  /*4490*/  FFMA.FTZ R124, R84, R43, -R25 ;  /* 0x0000002b547c7223 */ /* 0x008fe40000010819 */
[----:B------:R-:W-:-:S04]  /*44a0*/  FMNMX.FTZ R21, R30, R21, !PT ;  /* 0x000000151e157209 */ /* 0x000fc80007810000 */
[----:B------:R-:W-:Y:S01]  /*44b0*/  FMNMX.FTZ R21, R32, R21, !PT ;  /* 0x0000001520157209 */ /* 0x000fe20007810000 */
[----:B------:R3:W5:Y:S03]  /*44c0*/  MUFU.EX2 R9, R120 ;  /* 0x0000007800097308 */ /* 0x0007660000000800 */
[----:B------:R-:W-:-:S04]  /*44d0*/  FMNMX.FTZ R31, R34, R21, !PT ;  /* 0x00000015221f7209 */ /* 0x000fc80007810000 */
[----:B------:R-:W-:Y:S01]  /*44e0*/  FMNMX.FTZ R31, R36, R31, !PT ;  /* 0x0000001f241f7209 */ /* 0x000fe20007810000 */
[----:B------:R-:W5:Y:S01]  /*44f0*/  MUFU.EX2 R140, R140 ;  /* 0x0000008c008c7308 */ /* 0x000f620000000800 */
[----:B---3--:R-:W-:Y:S02]  /*4500*/  FFMA.FTZ R120, R58, R43, -R25 ;  /* 0x0000002b3a787223 */ /* 0x008fe40000010819 */
[----:B------:R-:W-:-:S04]  /*4510*/  FMNMX.FTZ R31, R38, R31, !PT ;  /* 0x0000001f261f7209 */ /* 0x000fc80007810000 */
[----:B------:R-:W-:Y:S01]  /*4520*/  FMNMX.FTZ R31, R40, R31, !PT ;  /* 0x0000001f281f7209 */ /* 0x000fe20007810000 */
[----:B------:R-:W3:Y:S03]  /*4530*/  MUFU.EX2 R13, R108 ;  /* 0x0000006c000d7308 */ /* 0x000ee60000000800 */
        /* <DEDUP_REMOVED lines=17> */
[--C-:B------:R-:W-:Y:S01]  /*4650*/  FFMA.FTZ R33, R96, R43, -R25.reuse ;  /* 0x0000002b60217223 */ /* 0x100fe20000010819 */
[----:B------:R-:W-:Y:S03]  /*4660*/  MUFU.EX2 R29, R118 ;  /* 0x00000076001d7308 */ /* 0x000fe60000000800 */
[----:B------:R-:W1:Y:S05]  /*4670*/  SHFL.BFLY PT, R35, R6, 0x2, 0x1f ;  /* 0x0c401f0006237f89 */ /* 0x000e6a00000e0000 */
[----:B------:R-:W-:Y:S08]  /*4680*/  MUFU.EX2 R132, R132 ;  /* 0x0000008400847308 */ /* 0x000ff00000000800 */
[----:B------:R-:W-:Y:S08]  /*4690*/  MUFU.EX2 R11, R11 ;  /* 0x0000000b000b7308 */ /* 0x000ff00000000800 */
[----:B------:R-:W-:Y:S01]  /*46a0*/  MUFU.EX2 R134, R134 ;  /* 0x0000008600867308 */ /* 0x000fe20000000800 */
[----:B-1----:R-:W-:Y:S01]  /*46b0*/  FMNMX.FTZ R41, R6, R35, !PT ;  /* 0x0000002306297209 */ /* 0x002fe20007810000 */
[-CC-:B------:R-:W-:Y:S01]  /*46c0*/  FFMA.FTZ R35, R94, R43.reuse, -R25.reuse ;  /* 0x0000002b5e237223 */ /* 0x180fe20000010819 */
[----:B------:R-:W-:-:S03]  /*46d0*/  FFMA.FTZ R25, R2, R43, -R25 ;  /* 0x0000002b02197223 */ /* 0x000fc60000010819 */
[----:B------:R-:W1:Y:S02]  /*46e0*/  SHFL.BFLY PT, R6, R41, 0x1, 0x1f ;  /* 0x0c201f0029067f89 */ /* 0x000e6400000e0000 */
[----:B------:R-:W-:Y:S08]  /*46f0*/  MUFU.EX2 R15, R15 ;  /* 0x0000000f000f7308 */ /* 0x000ff00000000800 */
[----:B------:R-:W-:Y:S08]  /*4700*/  MUFU.EX2 R128, R128 ;  /* 0x0000008000807308 */ /* 0x000ff00000000800 */
[----:B------:R-:W-:Y:S01]  /*4710*/  MUFU.EX2 R27, R27 ;  /* 0x0000001b001b7308 */ /* 0x000fe20000000800 */
[----:B-1----:R-:W-:-:S07]  /*4720*/  FMNMX.FTZ R6, R41, R6, !PT ;  /* 0x0000000629067209 */ /* 0x002fce0007810000 */
[----:B------:R-:W-:Y:S01]  /*4730*/  MUFU.EX2 R130, R130 ;  /* 0x0000008200827308 */ /* 0x000fe20000000800 */
[C---:B------:R-:W-:Y:S01]  /*4740*/  FSETP.NEU.FTZ.AND P2, PT, R6.reuse, -INF , PT ;  /* 0xff8000000600780b */ /* 0x040fe20003f5d000 */
[----:B------:R-:W-:-:S06]  /*4750*/  FMUL.FTZ R41, R6, R43 ;  /* 0x0000002b06297220 */ /* 0x000fcc0000410000 */
[----:B------:R-:W-:Y:S01]  /*4760*/  MUFU.EX2 R33, R33 ;  /* 0x0000002100217308 */ /* 0x000fe20000000800 */
[----:B------:R-:W-:Y:S02]  /*4770*/  FSEL R41, R41, RZ, P2 ;  /* 0x000000ff29297208 */ /* 0x000fe40001000000 */
[----:B------:R-:W-:-:S03]  /*4780*/  PLOP3.LUT P2, PT, PT, PT, UP1, 0x40, 0x0 ;  /* 0x000000000000781c */ /* 0x000fc60003f4e818 */
[-CC-:B------:R-:W-:Y:S01]  /*4790*/  FFMA.FTZ R137, R20, R43.reuse, -R41.reuse ;  /* 0x0000002b14897223 */ /* 0x180fe20000010829 */
[-C--:B------:R-:W-:Y:S01]  /*47a0*/  FFMA.FTZ R20, R26, R43.reuse, -R41 ;  /* 0x0000002b1a147223 */ /* 0x080fe20000010829 */
[----:B------:R-:W-:Y:S01]  /*47b0*/  FADD.FTZ R26, R150, R45 ;  /* 0x0000002d961a7221 */ /* 0x000fe20000010000 */
[-CC-:B------:R-:W-:Y:S01]  /*47c0*/  FFMA.FTZ R149, R0, R43.reuse, -R41.reuse ;  /* 0x0000002b00957223 */ /* 0x180fe20000010829 */
[-CC-:B------:R-:W-:Y:S01]  /*47d0*/  FFMA.FTZ R0, R80, R43.reuse, -R41.reuse ;  /* 0x0000002b50007223 */ /* 0x180fe20000010829 */
[-CC-:B------:R-:W-:Y:S01]  /*47e0*/  FFMA.FTZ R139, R30, R43.reuse, -R41.reuse ;  /* 0x0000002b1e8b7223 */ /* 0x180fe20000010829 */
[----:B--2---:R-:W-:Y:S01]  /*47f0*/  FADD.FTZ R45, R5, R26 ;  /* 0x0000001a052d7221 */ /* 0x004fe20000010000 */
[-CC-:B------:R-:W-:Y:S01]  /*4800*/  FFMA.FTZ R151, R68, R43.reuse, -R41.reuse ;  /* 0x0000002b44977223 */ /* 0x180fe20000010829 */
[-C--:B------:R-:W-:Y:S01]  /*4810*/  FFMA.FTZ R2, R78, R43.reuse, -R41 ;  /* 0x0000002b4e027223 */ /* 0x080fe20000010829 */
[----:B------:R-:W-:Y:S01]  /*4820*/  MUFU.EX2 R149, R149 ;  /* 0x0000009500957308 */ /* 0x000fe20000000800 */
[----:B0-----:R-:W-:Y:S01]  /*4830*/  FADD.FTZ R30, R144, R45 ;  /* 0x0000002d901e7221 */ /* 0x001fe20000010000 */
[-CC-:B------:R-:W-:Y:S01]  /*4840*/  FFMA.FTZ R145, R64, R43.reuse, -R41.reuse ;  /* 0x0000002b40917223 */ /* 0x180fe20000010829 */
[-CC-:B------:R-:W-:Y:S01]  /*4850*/  FFMA.FTZ R28, R76, R43.reuse, -R41.reuse ;  /* 0x0000002b4c1c7223 */ /* 0x180fe20000010829 */
[-CC-:B------:R-:W-:Y:S01]  /*4860*/  FFMA.FTZ R26, R32, R43.reuse, -R41.reuse ;  /* 0x0000002b201a7223 */ /* 0x180fe20000010829 */
[----:B----4-:R-:W-:Y:S01]  /*4870*/  FADD.FTZ R45, R7, R30 ;  /* 0x0000001e072d7221 */ /* 0x010fe20000010000 */
[-CC-:B------:R-:W-:Y:S01]  /*4880*/  FFMA.FTZ R147, R66, R43.reuse, -R41.reuse ;  /* 0x0000002b42937223 */ /* 0x180fe20000010829 */
[-C--:B------:R-:W-:Y:S01]  /*4890*/  FFMA.FTZ R133, R34, R43.reuse, -R41 ;  /* 0x0000002b22857223 */ /* 0x080fe20000010829 */
[----:B------:R-:W0:Y:S01]  /*48a0*/  MUFU.EX2 R0, R0 ;  /* 0x0000000000007308 */ /* 0x000e220000000800 */
[----:B-----5:R-:W-:Y:S01]  /*48b0*/  FADD.FTZ R30, R146, R45 ;  /* 0x0000002d921e7221 */ /* 0x020fe20000010000 */
[-CC-:B------:R-:W-:Y:S01]  /*48c0*/  FFMA.FTZ R56, R74, R43.reuse, -R41.reuse ;  /* 0x0000002b4a387223 */ /* 0x180fe20000010829 */
[-CC-:B------:R-:W-:Y:S01]  /*48d0*/  FFMA.FTZ R141, R14, R43.reuse, -R41.reuse ;  /* 0x0000002b0e8d7223 */ /* 0x180fe20000010829 */
[-CC-:B------:R-:W-:Y:S01]  /*48e0*/  FFMA.FTZ R14, R72, R43.reuse, -R41.reuse ;  /* 0x0000002b480e7223 */ /* 0x180fe20000010829 */
[----:B------:R-:W-:Y:S01]  /*48f0*/  FADD.FTZ R45, R9, R30 ;  /* 0x0000001e092d7221 */ /* 0x000fe20000010000 */
[-CC-:B------:R-:W-:Y:S01]  /*4900*/  FFMA.FTZ R30, R36, R43.reuse, -R41.reuse ;  /* 0x0000002b241e7223 */ /* 0x180fe20000010829 */
[-C--:B------:R-:W-:Y:S01]  /*4910*/  FFMA.FTZ R143, R8, R43.reuse, -R41 ;  /* 0x0000002b088f7223 */ /* 0x080fe20000010829 */
[----:B------:R-:W1:Y:S01]  /*4920*/  MUFU.EX2 R151, R151 ;  /* 0x0000009700977308 */ /* 0x000e620000000800 */
[----:B------:R-:W-:Y:S01]  /*4930*/  FADD.FTZ R32, R140, R45 ;  /* 0x0000002d8c207221 */ /* 0x000fe20000010000 */
[-CC-:B------:R-:W-:Y:S01]  /*4940*/  FFMA.FTZ R8, R70, R43.reuse, -R41.reuse ;  /* 0x0000002b46087223 */ /* 0x180fe20000010829 */
[-CC-:B------:R-:W-:Y:S01]  /*4950*/  FFMA.FTZ R135, R38, R43.reuse, -R41.reuse ;  /* 0x0000002b26877223 */ /* 0x180fe20000010829 */
[-CC-:B------:R-:W-:Y:S01]  /*4960*/  FFMA.FTZ R129, R42, R43.reuse, -R41.reuse ;  /* 0x0000002b2a817223 */ /* 0x180fe20000010829 */
[----:B---3--:R-:W-:Y:S01]  /*4970*/  FADD.FTZ R45, R13, R32 ;  /* 0x000000200d2d7221 */ /* 0x008fe20000010000 */
[----:B------:R-:W-:Y:S01]  /*4980*/  F2FP.F16.F32.PACK_AB R150, R5, R150 ;  /* 0x000000960596723e */ /* 0x000fe200000000ff */
[-C--:B------:R-:W-:Y:S01]  /*4990*/  FFMA.FTZ R131, R46, R43.reuse, -R41 ;  /* 0x0000002b2e837223 */ /* 0x080fe20000010829 */
[----:B------:R-:W2:Y:S01]  /*49a0*/  MUFU.EX2 R2, R2 ;  /* 0x0000000200027308 */ /* 0x000ea20000000800 */
[----:B0-----:R-:W-:Y:S01]  /*49b0*/  FADD.FTZ R34, R149, R0 ;  /* 0x0000000095227221 */ /* 0x001fe20000010000 */
[----:B------:R-:W-:Y:S01]  /*49c0*/  FADD.FTZ R32, R142, R45 ;  /* 0x0000002d8e207221 */ /* 0x000fe20000010000 */
[-CC-:B------:R-:W-:Y:S01]  /*49d0*/  FFMA.FTZ R48, R48, R43.reuse, -R41.reuse ;  /* 0x0000002b30307223 */ /* 0x180fe20000010829 */
[-CC-:B------:R-:W-:Y:S01]  /*49e0*/  FFMA.FTZ R50, R50, R43.reuse, -R41.reuse ;  /* 0x0000002b32327223 */ /* 0x180fe20000010829 */
[-CC-:B------:R-:W-:Y:S01]  /*49f0*/  FFMA.FTZ R52, R52, R43.reuse, -R41.reuse ;  /* 0x0000002b34347223 */ /* 0x180fe20000010829 */
[----:B------:R-:W-:Y:S01]  /*4a00*/  FADD.FTZ R47, R21, R32 ;  /* 0x00000020152f7221 */ /* 0x000fe20000010000 */
[-C--:B------:R-:W-:Y:S01]  /*4a10*/  FFMA.FTZ R32, R40, R43.reuse, -R41 ;  /* 0x0000002b28207223 */ /* 0x080fe20000010829 */
[----:B------:R-:W0:Y:S01]  /*4a20*/  MUFU.EX2 R145, R145 ;  /* 0x0000009100917308 */ /* 0x000e220000000800 */
[----:B-1----:R-:W-:Y:S01]  /*4a30*/  FADD.FTZ R45, R151, R34 ;  /* 0x00000022972d7221 */ /* 0x002fe20000010000 */
[----:B------:R-:W-:Y:S01]  /*4a40*/  FADD.FTZ R36, R136, R47 ;  /* 0x0000002f88247221 */ /* 0x000fe20000010000 */
[-CC-:B------:R-:W-:Y:S01]  /*4a50*/  FFMA.FTZ R54, R54, R43.reuse, -R41.reuse ;  /* 0x0000002b36367223 */ /* 0x180fe20000010829 */
[-CC-:B------:R-:W-:Y:S01]  /*4a60*/  FFMA.FTZ R10, R10, R43.reuse, -R41.reuse ;  /* 0x0000002b0a0a7223 */ /* 0x180fe20000010829 */
[-CC-:B------:R-:W-:Y:S01]  /*4a70*/  FFMA.FTZ R12, R12, R43.reuse, -R41.reuse ;  /* 0x0000002b0c0c7223 */ /* 0x180fe20000010829 */
[----:B------:R-:W-:Y:S01]  /*4a80*/  FADD.FTZ R47, R31, R36 ;  /* 0x000000241f2f7221 */ /* 0x000fe20000010000 */
[----:B------:R-:W-:Y:S01]  /*4a90*/  FFMA.FTZ R102, R102, R43, -R41 ;  /* 0x0000002b66667223 */ /* 0x000fe20000010829 */
[----:B------:R-:W1:Y:S01]  /*4aa0*/  MUFU.EX2 R28, R28 ;  /* 0x0000001c001c7308 */ /* 0x000e620000000800 */
[----:B--2---:R-:W-:Y:S01]  /*4ab0*/  FADD.FTZ R34, R2, R45 ;  /* 0x0000002d02227221 */ /* 0x004fe20000010000 */
[----:B------:R-:W-:Y:S01]  /*4ac0*/  FADD.FTZ R38, R138, R47 ;  /* 0x0000002f8a267221 */ /* 0x000fe20000010000 */
[----:B------:R-:W-:Y:S01]  /*4ad0*/  F2FP.F16.F32.PACK_AB R149, R0, R149 ;  /* 0x000000950095723e */ /* 0x000fe200000000ff */
[----:B------:R-:W-:Y:S01]  /*4ae0*/  FFMA.FTZ R24, R24, R43, -R41 ;  /* 0x0000002b18187223 */ /* 0x000fe20000010829 */
[----:B------:R-:W-:Y:S01]  /*4af0*/  F2FP.F16.F32.PACK_AB R151, R2, R151 ;  /* 0x000000970297723e */ /* 0x000fe200000000ff */
[----:B------:R-:W-:Y:S01]  /*4b00*/  FADD.FTZ R47, R29, R38 ;  /* 0x000000261d2f7221 */ /* 0x000fe20000010000 */
[----:B------:R-:W-:Y:S01]  /*4b10*/  F2FP.F16.F32.PACK_AB R144, R7, R144 ;  /* 0x000000900790723e */ /* 0x000fe200000000ff */
[----:B------:R-:W2:Y:S01]  /*4b20*/  MUFU.EX2 R147, R147 ;  /* 0x0000009300937308 */ /* 0x000ea20000000800 */
[----:B0-----:R-:W-:Y:S01]  /*4b30*/  FADD.FTZ R45, R145, R34 ;  /* 0x00000022912d7221 */ /* 0x001fe20000010000 */
[----:B------:R-:W-:Y:S01]  /*4b40*/  FADD.FTZ R38, R132, R47 ;  /* 0x0000002f84267221 */ /* 0x000fe20000010000 */
[-CC-:B------:R-:W-:Y:S01]  /*4b50*/  FFMA.FTZ R34, R44, R43.reuse, -R41.reuse ;  /* 0x0000002b2c227223 */ /* 0x180fe20000010829 */
[----:B------:R-:W-:Y:S01]  /*4b60*/  FFMA.FTZ R41, R100, R43, -R41 ;  /* 0x0000002b64297223 */ /* 0x000fe20000010829 */
[----:B------:R-:W-:Y:S01]  /*4b70*/  F2FP.F16.F32.PACK_AB R146, R9, R146 ;  /* 0x000000920992723e */ /* 0x000fe200000000ff */
        /* <DEDUP_REMOVED lines=8> */
[----:B------:R-:W-:Y:S01]  /*4c00*/  F2FP.F16.F32.PACK_AB R138, R29, R138 ;  /* 0x0000008a1d8a723e */ /* 0x000fe200000000ff */
[----:B------:R-:W1:Y:S01]  /*4c10*/  MUFU.EX2 R141, R141 ;  /* 0x0000008d008d7308 */ /* 0x000e620000000800 */
[----:B--2---:R-:W-:Y:S01]  /*4c20*/  FADD.FTZ R45, R147, R36 ;  /* 0x00000024932d7221 */ /* 0x004fe20000010000 */
[----:B------:R-:W-:Y:S01]  /*4c30*/  FADD.FTZ R38, R128, R47 ;  /* 0x0000002f80267221 */ /* 0x000fe20000010000 */
[----:B------:R-:W-:Y:S02]  /*4c40*/  F2FP.F16.F32.PACK_AB R132, R11, R132 ;  /* 0x000000840b84723e */ /* 0x000fe400000000ff */
[----:B------:R-:W-:Y:S02]  /*4c50*/  F2FP.F16.F32.PACK_AB R134, R15, R134 ;  /* 0x000000860f86723e */ /* 0x000fe400000000ff */
[----:B------:R-:W-:Y:S01]  /*4c60*/  F2FP.F16.F32.PACK_AB R128, R27, R128 ;  /* 0x000000801b80723e */ /* 0x000fe200000000ff */
[----:B------:R-:W2:Y:S01]  /*4c70*/  MUFU.EX2 R14, R14 ;  /* 0x0000000e000e7308 */ /* 0x000ea20000000800 */
[----:B0-----:R-:W-:Y:S01]  /*4c80*/  FADD.FTZ R36, R56, R45 ;  /* 0x0000002d38247221 */ /* 0x001fe20000010000 */
[----:B------:R-:W-:-:S02]  /*4c90*/  F2FP.F16.F32.PACK_AB R145, R28, R145 ;  /* 0x000000911c91723e */ /* 0x000fc400000000ff */
[----:B------:R-:W-:-:S04]  /*4ca0*/  F2FP.F16.F32.PACK_AB R147, R56, R147 ;  /* 0x000000933893723e */ /* 0x000fc800000000ff */
        /* <DEDUP_REMOVED lines=9> */
[----:B------:R-:W-:Y:S01]  /*4d40*/  FADD.FTZ R45, R27, R38 ;  /* 0x000000261b2d7221 */ /* 0x000fe20000010000 */
[----:B------:R-:W-:-:S03]  /*4d50*/  F2FP.F16.F32.PACK_AB R143, R8, R143 ;  /* 0x0000008f088f723e */ /* 0x000fc600000000ff */
[----:B------:R-:W-:Y:S01]  /*4d60*/  FADD.FTZ R38, R130, R45 ;  /* 0x0000002d82267221 */ /* 0x000fe20000010000 */
[----:B------:R-:W-:Y:S01]  /*4d70*/  F2FP.F16.F32.PACK_AB R130, R33, R130 ;  /* 0x000000822182723e */ /* 0x000fe200000000ff */
[----:B------:R-:W1:Y:S01]  /*4d80*/  MUFU.EX2 R139, R139 ;  /* 0x0000008b008b7308 */ /* 0x000e620000000800 */
[----:B--2---:R-:W-:Y:S01]  /*4d90*/  FADD.FTZ R3, R137, R36 ;  /* 0x0000002489037221 */ /* 0x004fe20000010000 */
[----:B------:R-:W-:-:S06]  /*4da0*/  FADD.FTZ R5, R33, R38 ;  /* 0x0000002621057221 */ /* 0x000fcc0000010000 */
        /* <DEDUP_REMOVED lines=59> */
[----:B------:R-:W-:Y:S01]  /*5160*/  F2FP.F16.F32.PACK_AB R121, R121, R12 ;  /* 0x0000000c7979723e */ /* 0x000fe200000000ff */
[----:B------:R-:W-:-:S05]  /*5170*/  VIADD R0, R88, 0xfffffffe ;  /* 0xfffffffe58007836 */ /* 0x000fca0000000000 */
[----:B------:R-:W2:Y:S01]  /*5180*/  MUFU.EX2 R41, R41 ;  /* 0x0000002900297308 */ /* 0x000ea20000000800 */
[----:B0-----:R-:W-:Y:S01]  /*5190*/  FADD.FTZ R2, R24, R5 ;  /* 0x0000000518027221 */ /* 0x001fe20000010000 */
[C---:B-1----:R-:W-:Y:S01]  /*51a0*/  FADD.FTZ R3, R25.reuse, R38 ;  /* 0x0000002619037221 */ /* 0x042fe20000010000 */
[----:B------:R-:W-:Y:S02]  /*51b0*/  F2FP.F16.F32.PACK_AB R122, R25, R122 ;  /* 0x0000007a197a723e */ /* 0x000fe400000000ff */
        /* <DEDUP_REMOVED lines=13> */
.L_x_1052:
[----:B------:R-:W-:-:S11]  /*5290*/  UISETP.NE.AND UP2, UPT, UR7, 0x1, UPT ;  /* 0x000000010700788c */ /* 0x000fd6000bf45270 */
[----:B------:R-:W-:Y:S02]  /*52a0*/  @UP2 ULDC.64 UR18, c[0x0][0x9e8] ;  /* 0x00027a0000122ab9 */ /* 0x000fe40000000a00 */
[----:B------:R-:W-:-:S04]  /*52b0*/  UIMAD.WIDE.U32 UR10, UR14, UR18, URZ ;  /* 0x000000120e0a72a5 */ /* 0x000fc8000f8e003f */
[----:B------:R-:W-:-:S12]  /*52c0*/  @UP2 USHF.R.U32.HI UR14, URZ, UR19, UR11 ;  /* 0x000000133f0e2299 */ /* 0x000fd8000801160b */
.L_x_1053:
[----:B------:R-:W-:-:S04]  /*52d0*/  UIMAD UR7, UR14, UR7, UR7 ;  /* 0x000000070e0772a4 */ /* 0x000fc8000f8e0207 */
[----:B------:R-:W-:-:S04]  /*52e0*/  UISETP.LT.AND UP2, UPT, UR6, UR7, UPT ;  /* 0x000000070600728c */ /* 0x000fc8000bf41270 */
[----:B------:R-:W-:-:S12]  /*52f0*/  USEL UR6, UR6, UR7, UP2 ;  /* 0x0000000706067287 */ /* 0x000fd80009000000 */
.L_x_1051:
        /* <DEDUP_REMOVED lines=26> */
[----:B------:R-:W-:-:S05]  /*54a0*/  ULDC UR23, c[0x0][0x9e0] ;  /* 0x0002780000177ab9 */ /* 0x000fca0000000800 */
.L_x_1071:
        /* <DEDUP_REMOVED lines=9> */
.L_x_1056:
[----:B------:R-:W-:Y:S01]  /*5540*/  ULEA UR6, UR26, UR45, 0x3 ;  /* 0x0000002d1a067291 */ /* 0x000fe2000f8e183f */
[----:B------:R-:W-:-:S05]  /*5550*/  IMAD.U32 R5, RZ, RZ, UR25 ;  /* 0x00000019ff057e24 */ /* 0x000fca000f8e00ff */
[----:B------:R-:W-:-:S04]  /*5560*/  SHF.L.U32 R5, R5, 0x1f, RZ ;  /* 0x0000001f05057819 */ /* 0x000fc800000006ff */
[----:B------:R0:W1:Y:S01]  /*5570*/  SYNCS.PHASECHK.TRANS64.TRYWAIT P2, [UR6+0x16830], R5 ;  /* 0x01683005ff0075a7 */ /* 0x0000620008040146 */
[----:B------:R-:W-:Y:S05]  /*5580*/  @!P0 BRA `(.L_x_1057) ;  /* 0x0000000000048947 */ /* 0x000fea0003800000 */
[----:B------:R-:W-:Y:S01]  /*5590*/  BPT.TRAP 0x1 ;  /* 0x000000040000795c */ /* 0x000fe20000300000 */
.L_x_1057:
[----:B-1----:R-:W-:Y:S05]  /*55a0*/  @P2 BRA `(.L_x_1055) ;  /* 0x0000000000082947 */ /* 0x002fea0003800000 */
[----:B------:R-:W1:Y:S02]  /*55b0*/  SYNCS.PHASECHK.TRANS64.TRYWAIT P2, [UR6+0x16830], R5 ;  /* 0x01683005ff0075a7 */ /* 0x000e640008040146 */
[----:B-1----:R-:W-:Y:S05]  /*55c0*/  @!P2 BRA `(.L_x_1058) ;  /* 0x0000010c0030a947 */ /* 0x002fea0003800000 */
.L_x_1055:
        /* <DEDUP_REMOVED lines=25> */
.L_x_1060:
[----:B------:R-:W-:Y:S01]  /*5760*/  ULEA UR6, UR37, UR45, 0x3 ;  /* 0x0000002d25067291 */ /* 0x000fe2000f8e183f */
[----:B------:R-:W-:-:S05]  /*5770*/  IMAD.U32 R5, RZ, RZ, UR46 ;  /* 0x0000002eff057e24 */ /* 0x000fca000f8e00ff */
[----:B------:R-:W-:-:S04]  /*5780*/  SHF.L.U32 R5, R5, 0x1f, RZ ;  /* 0x0000001f05057819 */ /* 0x000fc800000006ff */
[----:B------:R0:W1:Y:S01]  /*5790*/  SYNCS.PHASECHK.TRANS64.TRYWAIT P2, [UR6+0x16850], R5 ;  /* 0x01685005ff0075a7 */ /* 0x0000620008040146 */
[----:B------:R-:W-:Y:S05]  /*57a0*/  @!P0 BRA `(.L_x_1061) ;  /* 0x0000000000048947 */ /* 0x000fea0003800000 */
[----:B------:R-:W-:Y:S01]  /*57b0*/  BPT.TRAP 0x1 ;  /* 0x000000040000795c */ /* 0x000fe20000300000 */
.L_x_1061:
[----:B-1----:R-:W-:Y:S05]  /*57c0*/  @P2 BRA `(.L_x_1059) ;  /* 0x0000000000082947 */ /* 0x002fea0003800000 */
[----:B------:R-:W1:Y:S02]  /*57d0*/  SYNCS.PHASECHK.TRANS64.TRYWAIT P2, [UR6+0x16850], R5 ;  /* 0x01685005ff0075a7 */ /* 0x000e640008040146 */
[----:B-1----:R-:W-:Y:S05]  /*57e0*/  @!P2 BRA `(.L_x_1062) ;  /* 0x0000010800c0a947 */ /* 0x002fea0003800000 */
.L_x_1059:
[----:B------:R-:W-:Y:S01]  /*57f0*/  UIADD3 UR6, UR45, 0x400, URZ ;  /* 0x000004002d067890 */ /* 0x000fe2000fffe03f */
[----:B------:R-:W-:Y:S01]  /*5800*/  WARPGROUP.ARRIVE ;  /* 0x00000000000079c5 */ /* 0x000fe20000000000 */
[----:B------:R-:W-:Y:S01]  /*5810*/  UMOV UR7, 0x40000040 ;  /* 0x4000004000077882 */ /* 0x000fe20000000000 */
[----:B------:R-:W-:Y:S01]  /*5820*/  PLOP3.LUT P2, PT, PT, PT, UP0, 0x80, 0x0 ;  /* 0x000000000000781c */ /* 0x000fe20003f4f008 */
[----:B------:R-:W-:Y:S01]  /*5830*/  USHF.R.U32.HI UR6, URZ, 0x4, UR6 ;  /* 0x000000043f067899 */ /* 0x000fe20008011606 */
[----:B01----:R-:W-:Y:S01]  /*5840*/  FMUL.FTZ R5, R24, UR24 ;  /* 0x0000001818057c20 */ /* 0x003fe20008410000 */
[----:B------:R-:W-:Y:S01]  /*5850*/  FMUL.FTZ R24, R36, UR24 ;  /* 0x0000001824187c20 */ /* 0x000fe20008410000 */
[----:B------:R-:W-:Y:S01]  /*5860*/  FMUL.FTZ R36, R44, UR24 ;  /* 0x000000182c247c20 */ /* 0x000fe20008410000 */
[----:B------:R-:W-:Y:S01]  /*5870*/  ULOP3.LUT UR6, UR6, 0x3fff, URZ, 0xc0, !UPT ;  /* 0x00003fff06067892 */ /* 0x000fe2000f8ec03f */
[----:B------:R-:W-:Y:S01]  /*5880*/  FMUL.FTZ R44, R55, UR24 ;  /* 0x00000018372c7c20 */ /* 0x000fe20008410000 */
[----:B------:R-:W-:Y:S01]  /*5890*/  PLOP3.LUT P3, PT, PT, PT, UP0, 0x80, 0x0 ;  /* 0x000000000000781c */ /* 0x000fe20003f6f008 */
[----:B------:R-:W-:Y:S01]  /*58a0*/  FMUL.FTZ R55, R61, UR24 ;  /* 0x000000183d377c20 */ /* 0x000fe20008410000 */
[----:B------:R-:W-:Y:S01]  /*58b0*/  ULEA UR10, UR37, UR6, 0xa ;  /* 0x00000006250a7291 */ /* 0x000fe2000f8e503f */
[----:B------:R-:W-:Y:S01]  /*58c0*/  FMUL.FTZ R61, R74, UR24 ;  /* 0x000000184a3d7c20 */ /* 0x000fe20008410000 */
[----:B------:R-:W-:Y:S01]  /*58d0*/  FMUL.FTZ R74, R76, UR24 ;  /* 0x000000184c4a7c20 */ /* 0x000fe20008410000 */
[----:B------:R-:W-:-:S02]  /*58e0*/  VIADD R76, R17, UR41 ;  /* 0x00000029114c7c36 */ /* 0x000fc40008000000 */
        /* <DEDUP_REMOVED lines=34> */
[----:B------:R-:W-:-:S02]  /*5b10*/  IMAD.U32 R33, RZ, RZ, UR26 ;  /* 0x0000001aff217e24 */ /* 0x000fc4000f8e00ff */
        /* <DEDUP_REMOVED lines=26> */
[----:B------:R-:W-:Y:S01]  /*5cc0*/  @!P1 LEA R33, R33, UR45, 0x3 ;  /* 0x0000002d21219c11 */ /* 0x000fe2000f8e18ff */
[----:B------:R-:W-:Y:S01]  /*5cd0*/  IMAD R79, R16, -0x2, R79 ;  /* 0xfffffffe104f7824 */ /* 0x000fe200078e024f */
[----:B------:R-:W0:Y:S01]  /*5ce0*/  MUFU.TANH R5, R5 ;  /* 0x0000000500057308 */ /* 0x000e220000002400 */
[----:B------:R-:W-:-:S02]  /*5cf0*/  IMAD.U32 R78, RZ, RZ, UR38 ;  /* 0x00000026ff4e7e24 */ /* 0x000fc4000f8e00ff */
[----:B------:R-:W-:-:S03]  /*5d00*/  @!P1 VIADD R33, R33, 0x16840 ;  /* 0x0001684021219836 */ /* 0x000fc60000000000 */
[----:B------:R-:W-:Y:S02]  /*5d10*/  IADD3 R81, -R78, UR42, R79 ;  /* 0x0000002a4e517c10 */ /* 0x000fe4000fffe14f */
[----:B------:R-:W1:Y:S01]  /*5d20*/  MUFU.TANH R8, R8 ;  /* 0x0000000800087308 */ /* 0x000e620000002400 */
[----:B------:R-:W-:Y:S02]  /*5d30*/  @!P1 PRMT R33, RZ, 0x654, R33 ;  /* 0x00000654ff219816 */ /* 0x000fe40000000021 */
[C---:B------:R-:W-:Y:S02]  /*5d40*/  VIADD R79, R81.reuse, UR23 ;  /* 0x00000017514f7c36 */ /* 0x040fe40008000000 */
[----:B------:R-:W-:-:S03]  /*5d50*/  VIADD R81, R81, UR21 ;  /* 0x0000001551517c36 */ /* 0x000fc60008000000 */
[----:B------:R-:W2:Y:S01]  /*5d60*/  MUFU.TANH R7, R7 ;  /* 0x0000000700077308 */ /* 0x000ea20000002400 */
[----:B------:R-:W-:Y:S02]  /*5d70*/  WARPGROUP.DEPBAR.LE gsb0, 0x0 ;  /* 0x00008000000079c5 */ /* 0x000fe40000010000 */
[----:B------:R-:W-:-:S06]  /*5d80*/  WARPGROUP.ARRIVE ;  /* 0x00000000000079c5 */ /* 0x000fcc0000000000 */
[----:B------:R-:W3:Y:S01]  /*5d90*/  S2R R151, SR_TID.X ;  /* 0x0000000000977919 */ /* 0x000ee20000002100 */
[----:B------:R-:W4:Y:S01]  /*5da0*/  MUFU.TANH R9, R9 ;  /* 0x0000000900097308 */ /* 0x000f220000002400 */
        /* <DEDUP_REMOVED lines=45> */
[----:B------:R-:W-:Y:S01]  /*6080*/  WARPGROUP.ARRIVE ;  /* 0x00000000000079c5 */ /* 0x000fe20000000000 */
[----:B------:R-:W-:-:S04]  /*6090*/  FMUL.FTZ R138, R85, UR24 ;  /* 0x00000018558a7c20 */ /* 0x000fc80008410000 */
        /* <DEDUP_REMOVED lines=15> */
[----:B------:R-:W-:Y:S01]  /*6190*/  FMUL.FTZ R132, R80, UR24 ;  /* 0x0000001850847c20 */ /* 0x000fe20008410000 */
[----:B------:R-:W-:-:S03]  /*61a0*/  FMUL.FTZ R134, R84, UR24 ;  /* 0x0000001854867c20 */ /* 0x000fc60008410000 */
        /* <DEDUP_REMOVED lines=31> */
[----:B------:R-:W-:Y:S01]  /*63a0*/  @P2 IMAD.HI.U32 R32, R76, UR6, RZ ;  /* 0x000000064c202c27 */ /* 0x000fe2000f8e00ff */
[----:B------:R-:W-:Y:S01]  /*63b0*/  @UP0 ULDC UR6, c[0x0][0x450] ;  /* 0x0001140000060ab9 */ /* 0x000fe20000000800 */
[----:B---3--:R-:W-:-:S03]  /*63c0*/  ISETP.GE.U32.AND P2, PT, R151, 0x180, PT ;  /* 0x000001809700780c */ /* 0x008fc60003f46070 */
[----:B------:R-:W-:Y:S01]  /*63d0*/  @P3 SHF.R.U32.HI R76, RZ, UR6, R32 ;  /* 0x00000006ff4c3c19 */ /* 0x000fe20008011620 */
[----:B------:R-:W-:-:S04]  /*63e0*/  VIADD R32, R22, 0x9 ;  /* 0x0000000916207836 */ /* 0x000fc80000000000 */
[----:B------:R-:W3:Y:S01]  /*63f0*/  SHFL.IDX PT, R72, R76, RZ, 0x1c1f ;  /* 0x001c1fff4c487589 */ /* 0x000ee200000e0000 */
[----:B------:R-:W-:Y:S02]  /*6400*/  SEL R32, R32, 0x9, !P2 ;  /* 0x0000000920207807 */ /* 0x000fe40005000000 */
[----:B------:R-:W-:Y:S01]  /*6410*/  PLOP3.LUT P2, PT, PT, PT, UP1, 0x40, 0x0 ;  /* 0x000000000000781c */ /* 0x000fe20003f4e818 */
[--C-:B---3--:R-:W-:Y:S02]  /*6420*/  IMAD.IADD R83, R79, 0x1, R72.reuse ;  /* 0x000000014f537824 */ /* 0x108fe400078e0248 */
[----:B------:R-:W-:Y:S01]  /*6430*/  IMAD.IADD R85, R81, 0x1, R72 ;  /* 0x0000000151557824 */ /* 0x000fe200078e0248 */
[----:B------:R-:W-:Y:S02]  /*6440*/  WARPGROUP.DEPBAR.LE gsb0, 0x0 ;  /* 0x00008000000079c5 */ /* 0x000fe40000010000 */
[----:B------:R3:W-:Y:S06]  /*6450*/  BAR.ARV R32, 0x100 ;  /* 0x000400200000751d */ /* 0x0007ec0000002000 */
[----:B------:R3:W-:Y:S01]  /*6460*/  @!P1 SYNCS.ARRIVE.TRANS64.RED.A1T0 RZ, [R33+URZ], RZ ;  /* 0x000000ff21ff99a7 */ /* 0x0007e2000810043f */
[----:B012-4-:R-:W-:Y:S05]  /*6470*/  @P2 BRA `(.L_x_1063) ;  /* 0x00000000005c2947 */ /* 0x017fea0003800000 */
[----:B---3--:R-:W-:Y:S01]  /*6480*/  IMAD.U32 R33, RZ, RZ, UR38 ;  /* 0x00000026ff217e24 */ /* 0x008fe2000f8e00ff */
[----:B------:R-:W-:Y:S04]  /*6490*/  BSSY B0, `(.L_x_1064) ;  /* 0x0000011000007945 */ /* 0x000fe80003800000 */
[----:B------:R-:W-:-:S04]  /*64a0*/  IADD3 R72, -R33, UR42, R72 ;  /* 0x0000002a21487c10 */ /* 0x000fc8000fffe148 */
        /* <DEDUP_REMOVED lines=10> */
.L_x_1065:
[----:B------:R-:W-:-:S05]  /*6550*/  IMAD.U32 R78, RZ, RZ, UR22 ;  /* 0x00000016ff4e7e24 */ /* 0x000fca000f8e00ff */
[----:B------:R-:W-:-:S13]  /*6560*/  ISETP.NE.AND P2, PT, R78, 0x1, PT ;  /* 0x000000014e00780c */ /* 0x000fda0003f45270 */
[----:B------:R-:W0:Y:S02]  /*6570*/  @P2 LDC.64 R32, c[0x0][0x9e8] ;  /* 0x00027a00ff202b82 */ /* 0x000e240000000a00 */
[----:B0-----:R-:W-:-:S05]  /*6580*/  @P2 IMAD.HI.U32 R32, R72, R32, RZ ;  /* 0x0000002048202227 */ /* 0x001fca00078e00ff */
[----:B------:R-:W-:-:S07]  /*6590*/  @P2 SHF.R.U32.HI R72, RZ, R33, R32 ;  /* 0x00000021ff482219 */ /* 0x000fce0000011620 */
.L_x_1066:
[----:B------:R-:W-:Y:S05]  /*65a0*/  BSYNC B0 ;  /* 0x0000000000007941 */ /* 0x000fea0003800000 */
.L_x_1064:
[----:B------:R-:W-:-:S04]  /*65b0*/  IMAD R33, R72, R78, -R77 ;  /* 0x0000004e48217224 */ /* 0x000fc800078e0a4d */
[----:B------:R-:W-:-:S05]  /*65c0*/  IMAD R32, R16, -0x2, R33 ;  /* 0xfffffffe10207824 */ /* 0x000fca00078e0221 */
[----:B------:R-:W-:Y:S02]  /*65d0*/  VIADDMNMX R83, R32, R78, R83, PT ;  /* 0x0000004e20537246 */ /* 0x000fe40003800153 */
[----:B------:R-:W-:-:S07]  /*65e0*/  VIMNMX R85, R85, R32, !PT ;  /* 0x0000002055557248 */ /* 0x000fce0007fe0100 */
.L_x_1063:
[----:B------:R-:W-:Y:S01]  /*65f0*/  ISETP.GT.AND P2, PT, R0, -0x1, PT ;  /* 0xffffffff0000780c */ /* 0x000fe20003f44270 */
[----:B---3--:R-:W0:Y:S03]  /*6600*/  SHFL.IDX PT, R32, R76, 0x1, 0x1c1f ;  /* 0x003c1f004c207f89 */ /* 0x008e2600000e0000 */
[C---:B------:R-:W-:Y:S02]  /*6610*/  ISETP.GT.AND P5, PT, R85.reuse, RZ, P2 ;  /* 0x000000ff5500720c */ /* 0x040fe400017a4270 */
[----:B------:R-:W-:Y:S02]  /*6620*/  ISETP.GT.AND P4, PT, R85, 0x1, P2 ;  /* 0x000000015500780c */ /* 0x000fe40001784270 */
        /* <DEDUP_REMOVED lines=8> */
[----:B------:R-:W-:Y:S02]  /*66b0*/  ISETP.GT.AND P5, PT, R85, 0x20, P2 ;  /* 0x000000205500780c */ /* 0x000fe400017a4270 */
[C---:B------:R-:W-:Y:S02]  /*66c0*/  ISETP.LT.OR P6, PT, R83.reuse, 0x9, P6 ;  /* 0x000000095300780c */ /* 0x040fe400037c1670 */
[C---:B------:R-:W-:Y:S02]  /*66d0*/  ISETP.LT.OR P3, PT, R83.reuse, 0xa, P3 ;  /* 0x0000000a5300780c */ /* 0x040fe40001f61670 */
[----:B------:R-:W-:Y:S02]  /*66e0*/  ISETP.LT.OR P5, PT, R83, 0x21, P5 ;  /* 0x000000215300780c */ /* 0x000fe40002fa1670 */
[----:B------:R-:W-:Y:S02]  /*66f0*/  FSEL R72, R8, -INF , !P4 ;  /* 0xff80000008487808 */ /* 0x000fe40006000000 */
[----:B------:R-:W-:-:S02]  /*6700*/  FSEL R10, R10, -INF , !P6 ;  /* 0xff8000000a0a7808 */ /* 0x000fc40007000000 */
[----:B------:R-:W-:Y:S02]  /*6710*/  FSEL R12, R12, -INF , !P3 ;  /* 0xff8000000c0c7808 */ /* 0x000fe40005800000 */
[C---:B------:R-:W-:Y:S02]  /*6720*/  ISETP.GT.AND P4, PT, R85.reuse, 0x11, P2 ;  /* 0x000000115500780c */ /* 0x040fe40001784270 */
        /* <DEDUP_REMOVED lines=25> */
[----:B------:R-:W-:Y:S02]  /*68c0*/  ISETP.GT.AND P3, PT, R85, 0x39, P2 ;  /* 0x000000395500780c */ /* 0x000fe40001764270 */
[----:B------:R-:W-:Y:S01]  /*68d0*/  FSEL R80, R47, -INF , !P5 ;  /* 0xff8000002f507808 */ /* 0x000fe20006800000 */
[----:B0-----:R-:W-:Y:S01]  /*68e0*/  IMAD.IADD R47, R81, 0x1, R32 ;  /* 0x00000001512f7824 */ /* 0x001fe200078e0220 */
[----:B------:R-:W-:-:S02]  /*68f0*/  ISETP.GT.AND P5, PT, R85, 0x50, P2 ;  /* 0x000000505500780c */ /* 0x000fc400017a4270 */
[C---:B------:R-:W-:Y:S02]  /*6900*/  ISETP.LT.OR P4, PT, R83.reuse, 0x32, P4 ;  /* 0x000000325300780c */ /* 0x040fe40002781670 */
[C---:B------:R-:W-:Y:S02]  /*6910*/  ISETP.LT.OR P6, PT, R83.reuse, 0x39, P6 ;  /* 0x000000395300780c */ /* 0x040fe400037c1670 */
[C---:B------:R-:W-:Y:S02]  /*6920*/  ISETP.LT.OR P3, PT, R83.reuse, 0x3a, P3 ;  /* 0x0000003a5300780c */ /* 0x040fe40001f61670 */
[----:B------:R-:W-:Y:S02]  /*6930*/  ISETP.LT.OR P5, PT, R83, 0x51, P5 ;  /* 0x000000515300780c */ /* 0x000fe40002fa1670 */
[----:B------:R-:W-:Y:S02]  /*6940*/  FSEL R42, R42, -INF , !P4 ;  /* 0xff8000002a2a7808 */ /* 0x000fe40006000000 */
[----:B------:R-:W-:-:S02]  /*6950*/  FSEL R76, R43, -INF , !P6 ;  /* 0xff8000002b4c7808 */ /* 0x000fc40007000000 */
[----:B------:R-:W-:Y:S01]  /*6960*/  FSEL R78, R45, -INF , !P3 ;  /* 0xff8000002d4e7808 */ /* 0x000fe20005800000 */
[----:B------:R-:W-:Y:S01]  /*6970*/  IMAD.IADD R45, R79, 0x1, R32 ;  /* 0x000000014f2d7824 */ /* 0x000fe200078e0220 */
        /* <DEDUP_REMOVED lines=33> */
[----:B------:R-:W-:Y:S02]  /*6b90*/  FSEL R74, R74, -INF , !P6 ;  /* 0xff8000004a4a7808 */ /* 0x000fe40007000000 */
[----:B------:R-:W-:-:S02]  /*6ba0*/  FSEL R130, R73, -INF , !P3 ;  /* 0xff80000049827808 */ /* 0x000fc40005800000 */
[C---:B------:R-:W-:Y:S02]  /*6bb0*/  ISETP.GT.AND P4, PT, R85.reuse, 0x71, P2 ;  /* 0x000000715500780c */ /* 0x040fe40001784270 */
        /* <DEDUP_REMOVED lines=9> */
[----:B------:R-:W-:Y:S01]  /*6c50*/  IMAD.U32 R33, RZ, RZ, UR38 ;  /* 0x00000026ff217e24 */ /* 0x000fe2000f8e00ff */
        /* <DEDUP_REMOVED lines=12> */
.L_x_1069:
[----:B------:R-:W-:-:S05]  /*6d20*/  IMAD.U32 R51, RZ, RZ, UR22 ;  /* 0x00000016ff337e24 */ /* 0x000fca000f8e00ff */
[----:B------:R-:W-:-:S13]  /*6d30*/  ISETP.NE.AND P3, PT, R51, 0x1, PT ;  /* 0x000000013300780c */ /* 0x000fda0003f65270 */
[----:B------:R-:W0:Y:S02]  /*6d40*/  @P3 LDC.64 R32, c[0x0][0x9e8] ;  /* 0x00027a00ff203b82 */ /* 0x000e240000000a00 */
[----:B0-----:R-:W-:-:S05]  /*6d50*/  @P3 IMAD.HI.U32 R32, R8, R32, RZ ;  /* 0x0000002008203227 */ /* 0x001fca00078e00ff */
[----:B------:R-:W-:-:S07]  /*6d60*/  @P3 SHF.R.U32.HI R8, RZ, R33, R32 ;  /* 0x00000021ff083219 */ /* 0x000fce0000011620 */
.L_x_1070:
[----:B------:R-:W-:Y:S05]  /*6d70*/  BSYNC B0 ;  /* 0x0000000000007941 */ /* 0x000fea0003800000 */
.L_x_1068:
[----:B------:R-:W-:-:S04]  /*6d80*/  IMAD R77, R8, R51, -R77 ;  /* 0x00000033084d7224 */ /* 0x000fc800078e0a4d */
[----:B------:R-:W-:-:S05]  /*6d90*/  IMAD R8, R16, -0x2, R77 ;  /* 0xfffffffe10087824 */ /* 0x000fca00078e024d */
[----:B------:R-:W-:Y:S02]  /*6da0*/  VIADDMNMX R45, R8, R51, R45, PT ;  /* 0x00000033082d7246 */ /* 0x000fe4000380012d */
[----:B------:R-:W-:-:S07]  /*6db0*/  VIMNMX R47, R47, R8, !PT ;  /* 0x000000082f2f7248 */ /* 0x000fce0007fe0100 */
.L_x_1067:
[----:B------:R-:W-:Y:S01]  /*6dc0*/  FMNMX.FTZ R33, R5, R4, !PT ;  /* 0x0000000405217209 */ /* 0x000fe20007810000 */
[----:B------:R-:W0:Y:S01]  /*6dd0*/  LDC R43, c[0x0][0x988] ;  /* 0x00026200ff2b7b82 */ /* 0x000e220000000800 */
[----:B------:R-:W-:Y:S01]  /*6de0*/  ISETP.GT.AND P4, PT, R47, 0x1, P2 ;  /* 0x000000012f00780c */ /* 0x000fe20001784270 */
[----:B------:R-:W-:Y:S01]  /*6df0*/  UMOV UR46, UR25 ;  /* 0x00000019002e7c82 */ /* 0x000fe20008000000 */
        /* <DEDUP_REMOVED lines=19> */
[C---:B------:R-:W-:Y:S02]  /*6f30*/  ISETP.GT.AND P4, PT, R47.reuse, RZ, P2 ;  /* 0x000000ff2f00720c */ /* 0x040fe40001784270 */
[----:B------:R-:W-:Y:S02]  /*6f40*/  FMNMX.FTZ R33, R38, R33, !PT ;  /* 0x0000002126217209 */ /* 0x000fe40007810000 */
[----:B------:R-:W-:-:S02]  /*6f50*/  ISETP.GT.AND P3, PT, R47, 0x9, P2 ;  /* 0x000000092f00780c */ /* 0x000fc40001764270 */
[----:B------:R-:W-:Y:S02]  /*6f60*/  FMNMX.FTZ R33, R40, R33, !PT ;  /* 0x0000002128217209 */ /* 0x000fe40007810000 */
[C---:B------:R-:W-:Y:S02]  /*6f70*/  ISETP.LT.OR P6, PT, R45.reuse, 0x9, P6 ;  /* 0x000000092d00780c */ /* 0x040fe400037c1670 */
[----:B------:R-:W-:Y:S02]  /*6f80*/  FMNMX.FTZ R33, R42, R33, !PT ;  /* 0x000000212a217209 */ /* 0x000fe40007810000 */
[C---:B------:R-:W-:Y:S02]  /*6f90*/  ISETP.LT.OR P4, PT, R45.reuse, 0x1, P4 ;  /* 0x000000012d00780c */ /* 0x040fe40002781670 */
[----:B------:R-:W-:Y:S02]  /*6fa0*/  FMNMX.FTZ R33, R76, R33, !PT ;  /* 0x000000214c217209 */ /* 0x000fe40007810000 */
[----:B------:R-:W-:-:S02]  /*6fb0*/  ISETP.LT.OR P3, PT, R45, 0xa, P3 ;  /* 0x0000000a2d00780c */ /* 0x000fc40001f61670 */
[----:B------:R-:W-:Y:S02]  /*6fc0*/  FMNMX.FTZ R33, R78, R33, !PT ;  /* 0x000000214e217209 */ /* 0x000fe40007810000 */
[----:B------:R-:W-:Y:S02]  /*6fd0*/  FSEL R140, R11, -INF , !P6 ;  /* 0xff8000000b8c7808 */ /* 0x000fe40007000000 */
[----:B------:R-:W-:Y:S02]  /*6fe0*/  FMNMX.FTZ R33, R80, R33, !PT ;  /* 0x0000002150217209 */ /* 0x000fe40007810000 */
[----:B------:R-:W-:Y:S02]  /*6ff0*/  FSEL R11, R7, -INF , !P4 ;  /* 0xff800000070b7808 */ /* 0x000fe40006000000 */
[----:B------:R-:W-:Y:S02]  /*7000*/  FMNMX.FTZ R33, R82, R33, !PT ;  /* 0x0000002152217209 */ /* 0x000fe40007810000 */
[----:B------:R-:W-:-:S02]  /*7010*/  ISETP.GT.AND P5, PT, R47, 0x10, P2 ;  /* 0x000000102f00780c */ /* 0x000fc400017a4270 */
[----:B------:R-:W-:Y:S02]  /*7020*/  FMNMX.FTZ R33, R84, R33, !PT ;  /* 0x0000002154217209 */ /* 0x000fe40007810000 */
[----:B------:R-:W-:Y:S02]  /*7030*/  FSEL R142, R13, -INF , !P3 ;  /* 0xff8000000d8e7808 */ /* 0x000fe40005800000 */
[----:B------:R-:W-:Y:S02]  /*7040*/  FMNMX.FTZ R33, R86, R33, !PT ;  /* 0x0000002156217209 */ /* 0x000fe40007810000 */
[----:B------:R-:W-:Y:S02]  /*7050*/  FMNMX.FTZ R13, R11, R6, !PT ;  /* 0x000000060b0d7209 */ /* 0x000fe40007810000 */
[----:B------:R-:W-:Y:S02]  /*7060*/  FMNMX.FTZ R33, R56, R33, !PT ;  /* 0x0000002138217209 */ /* 0x000fe40007810000 */
[----:B------:R-:W-:-:S02]  /*7070*/  ISETP.LT.OR P5, PT, R45, 0x11, P5 ;  /* 0x000000112d00780c */ /* 0x000fc40002fa1670 */
[----:B------:R-:W-:Y:S02]  /*7080*/  FMNMX.FTZ R33, R120, R33, !PT ;  /* 0x0000002178217209 */ /* 0x000fe40007810000 */
[----:B------:R-:W-:Y:S02]  /*7090*/  FMNMX.FTZ R13, R32, R13, !PT ;  /* 0x0000000d200d7209 */ /* 0x000fe40007810000 */
[----:B------:R-:W-:Y:S02]  /*70a0*/  FMNMX.FTZ R33, R122, R33, !PT ;  /* 0x000000217a217209 */ /* 0x000fe40007810000 */
[----:B------:R-:W-:Y:S02]  /*70b0*/  FSEL R144, R15, -INF , !P5 ;  /* 0xff8000000f907808 */ /* 0x000fe40006800000 */
[----:B------:R-:W-:Y:S02]  /*70c0*/  FMNMX.FTZ R33, R124, R33, !PT ;  /* 0x000000217c217209 */ /* 0x000fe40007810000 */
[----:B------:R-:W-:-:S02]  /*70d0*/  FMNMX.FTZ R13, R140, R13, !PT ;  /* 0x0000000d8c0d7209 */ /* 0x000fc40007810000 */
[----:B------:R-:W-:Y:S02]  /*70e0*/  FMNMX.FTZ R33, R126, R33, !PT ;  /* 0x000000217e217209 */ /* 0x000fe40007810000 */
[C---:B------:R-:W-:Y:S02]  /*70f0*/  ISETP.GT.AND P3, PT, R47.reuse, 0x18, P2 ;  /* 0x000000182f00780c */ /* 0x040fe40001764270 */
        /* <DEDUP_REMOVED lines=11> */
[----:B------:R-:W-:Y:S02]  /*71b0*/  ISETP.LT.OR P3, PT, R45, 0x22, P3 ;  /* 0x000000222d00780c */ /* 0x000fe40001f61670 */
[----:B------:R-:W-:Y:S02]  /*71c0*/  FMNMX.FTZ R33, R138, R33, !PT ;  /* 0x000000218a217209 */ /* 0x000fe40007810000 */
[----:B------:R-:W-:Y:S02]  /*71d0*/  FSEL R31, R31, -INF , !P3 ;  /* 0xff8000001f1f7808 */ /* 0x000fe40005800000 */
[----:B------:R-:W-:Y:S01]  /*71e0*/  ISETP.GT.AND P3, PT, R47, 0x29, P2 ;  /* 0x000000292f00780c */ /* 0x000fe20001764270 */
[----:B------:R-:W1:Y:S03]  /*71f0*/  SHFL.BFLY PT, R8, R33, 0x2, 0x1f ;  /* 0x0c401f0021087f89 */ /* 0x000e6600000e0000 */
[----:B------:R-:W-:-:S02]  /*7200*/  ISETP.LT.OR P4, PT, R45, 0x2a, P3 ;  /* 0x0000002a2d00780c */ /* 0x000fc40001f81670 */
[----:B------:R-:W-:Y:S02]  /*7210*/  ISETP.GT.AND P3, PT, R47, 0x31, P2 ;  /* 0x000000312f00780c */ /* 0x000fe40001764270 */
[----:B------:R-:W-:Y:S02]  /*7220*/  FSEL R35, R35, -INF , !P4 ;  /* 0xff80000023237808 */ /* 0x000fe40006000000 */
[----:B------:R-:W-:Y:S02]  /*7230*/  ISETP.GT.AND P4, PT, R47, 0x38, P2 ;  /* 0x000000382f00780c */ /* 0x000fe40001784270 */
[C---:B------:R-:W-:Y:S02]  /*7240*/  ISETP.LT.OR P3, PT, R45.reuse, 0x32, P3 ;  /* 0x000000322d00780c */ /* 0x040fe40001f61670 */
[----:B------:R-:W-:-:S04]  /*7250*/  ISETP.LT.OR P4, PT, R45, 0x39, P4 ;  /* 0x000000392d00780c */ /* 0x000fc80002781670 */
[----:B------:R-:W-:Y:S02]  /*7260*/  FSEL R41, R41, -INF , !P4 ;  /* 0xff80000029297808 */ /* 0x000fe40006000000 */
[----:B------:R-:W-:-:S04]  /*7270*/  ISETP.GT.AND P4, PT, R47, 0x41, P2 ;  /* 0x000000412f00780c */ /* 0x000fc80001784270 */
[----:B------:R-:W-:Y:S02]  /*7280*/  ISETP.LT.OR P4, PT, R45, 0x42, P4 ;  /* 0x000000422d00780c */ /* 0x000fe40002781670 */
[----:B-1----:R-:W-:Y:S02]  /*7290*/  FMNMX.FTZ R51, R33, R8, !PT ;  /* 0x0000000821337209 */ /* 0x002fe40007810000 */
[----:B------:R-:W-:Y:S02]  /*72a0*/  FSEL R48, R48, -INF , !P4 ;  /* 0xff80000030307808 */ /* 0x000fe40006000000 */
[----:B------:R-:W-:Y:S01]  /*72b0*/  ISETP.GT.AND P4, PT, R47, 0x50, P2 ;  /* 0x000000502f00780c */ /* 0x000fe20001784270 */
[----:B------:R-:W1:Y:S03]  /*72c0*/  SHFL.BFLY PT, R8, R51, 0x1, 0x1f ;  /* 0x0c201f0033087f89 */ /* 0x000e6600000e0000 */
[----:B------:R-:W-:-:S04]  /*72d0*/  ISETP.LT.OR P4, PT, R45, 0x51, P4 ;  /* 0x000000512d00780c */ /* 0x000fc80002781670 */
[----:B------:R-:W-:Y:S02]  /*72e0*/  FSEL R52, R52, -INF , !P4 ;  /* 0xff80000034347808 */ /* 0x000fe40006000000 */
[----:B------:R-:W-:-:S04]  /*72f0*/  ISETP.GT.AND P4, PT, R47, 0x59, P2 ;  /* 0x000000592f00780c */ /* 0x000fc80001784270 */
[----:B------:R-:W-:-:S04]  /*7300*/  ISETP.LT.OR P4, PT, R45, 0x5a, P4 ;  /* 0x0000005a2d00780c */ /* 0x000fc80002781670 */
[----:B------:R-:W-:Y:S02]  /*7310*/  FSEL R60, R60, -INF , !P4 ;  /* 0xff8000003c3c7808 */ /* 0x000fe40006000000 */
[----:B------:R-:W-:-:S04]  /*7320*/  ISETP.GT.AND P4, PT, R47, 0x68, P2 ;  /* 0x000000682f00780c */ /* 0x000fc80001784270 */
[----:B------:R-:W-:Y:S02]  /*7330*/  ISETP.LT.OR P4, PT, R45, 0x69, P4 ;  /* 0x000000692d00780c */ /* 0x000fe40002781670 */
[----:B-1----:R-:W-:Y:S02]  /*7340*/  FMNMX.FTZ R8, R51, R8, !PT ;  /* 0x0000000833087209 */ /* 0x002fe40007810000 */
[----:B------:R-:W-:Y:S02]  /*7350*/  FSEL R64, R64, -INF , !P4 ;  /* 0xff80000040407808 */ /* 0x000fe40006000000 */
[C---:B------:R-:W-:Y:S01]  /*7360*/  FSETP.NEU.FTZ.AND P6, PT, R8.reuse, -INF , PT ;  /* 0xff8000000800780b */ /* 0x040fe20003fdd000 */
[C---:B0-----:R-:W-:Y:S01]  /*7370*/  FMUL.FTZ R9, R8.reuse, R43 ;  /* 0x0000002b08097220 */ /* 0x041fe20000410000 */
[----:B------:R-:W-:Y:S02]  /*7380*/  ISETP.GT.AND P4, PT, R47, 0x71, P2 ;  /* 0x000000712f00780c */ /* 0x000fe40001784270 */
[----:B------:R-:W-:-:S02]  /*7390*/  FSEL R57, R8, RZ, P6 ;  /* 0x000000ff08397208 */ /* 0x000fc40003000000 */
[----:B------:R-:W-:Y:S02]  /*73a0*/  FSEL R9, R9, RZ, P6 ;  /* 0x000000ff09097208 */ /* 0x000fe40003000000 */
[----:B------:R-:W-:Y:S01]  /*73b0*/  ISETP.LT.OR P4, PT, R45, 0x72, P4 ;  /* 0x000000722d00780c */ /* 0x000fe20002781670 */
[----:B------:R-:W-:Y:S02]  /*73c0*/  FADD.FTZ R4, -R57, R4 ;  /* 0x0000000439047221 */ /* 0x000fe40000010100 */
[-CC-:B------:R-:W-:Y:S01]  /*73d0*/  FFMA.FTZ R15, R12, R43.reuse, -R9.reuse ;  /* 0x0000002b0c0f7223 */ /* 0x180fe20000010809 */
[-CC-:B------:R-:W-:Y:S01]  /*73e0*/  FFMA.FTZ R148, R5, R43.reuse, -R9.reuse ;  /* 0x0000002b05947223 */ /* 0x180fe20000010809 */
[-CC-:B------:R-:W-:Y:S01]  /*73f0*/  FFMA.FTZ R5, R72, R43.reuse, -R9.reuse ;  /* 0x0000002b48057223 */ /* 0x180fe20000010809 */
[----:B------:R-:W-:Y:S01]  /*7400*/  FSEL R72, R27, -INF , !P5 ;  /* 0xff8000001b487808 */ /* 0x000fe20006800000 */
[----:B------:R0:W-:Y:S01]  /*7410*/  MUFU.EX2 R7, R15 ;  /* 0x0000000f00077308 */ /* 0x0001e20000000800 */
[-CC-:B------:R-:W-:Y:S01]  /*7420*/  FFMA.FTZ R27, R24, R43.reuse, -R9.reuse ;  /* 0x0000002b181b7223 */ /* 0x180fe20000010809 */
[----:B------:R-:W-:Y:S01]  /*7430*/  ISETP.GT.AND P5, PT, R47, 0x28, P2 ;  /* 0x000000282f00780c */ /* 0x000fe200017a4270 */
[-CC-:B------:R-:W-:Y:S01]  /*7440*/  FFMA.FTZ R24, R26, R43.reuse, -R9.reuse ;  /* 0x0000002b1a187223 */ /* 0x180fe20000010809 */
[-CC-:B------:R-:W-:Y:S01]  /*7450*/  FFMA.FTZ R25, R20, R43.reuse, -R9.reuse ;  /* 0x0000002b14197223 */ /* 0x180fe20000010809 */
[-CC-:B------:R-:W-:Y:S01]  /*7460*/  FFMA.FTZ R12, R14, R43.reuse, -R9.reuse ;  /* 0x0000002b0e0c7223 */ /* 0x180fe20000010809 */
[----:B------:R-:W-:Y:S01]  /*7470*/  ISETP.LT.OR P5, PT, R45, 0x29, P5 ;  /* 0x000000292d00780c */ /* 0x000fe20002fa1670 */
[-CC-:B------:R-:W-:Y:S01]  /*7480*/  FFMA.FTZ R33, R30, R43.reuse, -R9.reuse ;  /* 0x0000002b1e217223 */ /* 0x180fe20000010809 */
[----:B------:R-:W-:Y:S01]  /*7490*/  FSEL R20, R39, -INF , !P3 ;  /* 0xff80000027147808 */ /* 0x000fe20005800000 */
[--C-:B------:R-:W-:Y:S01]  /*74a0*/  FFMA.FTZ R36, R36, R43, -R9.reuse ;  /* 0x0000002b24247223 */ /* 0x100fe20000010809 */
[----:B0-----:R-:W-:Y:S01]  /*74b0*/  FMNMX.FTZ R15, R142, R13, !PT ;  /* 0x0000000d8e0f7209 */ /* 0x001fe20007810000 */
[--C-:B------:R-:W-:Y:S01]  /*74c0*/  FFMA.FTZ R40, R40, R43, -R9.reuse ;  /* 0x0000002b28287223 */ /* 0x100fe20000010809 */
[----:B------:R-:W-:Y:S01]  /*74d0*/  FSEL R34, R34, -INF , !P5 ;  /* 0xff80000022227808 */ /* 0x000fe20006800000 */
[----:B------:R0:W-:Y:S01]  /*74e0*/  MUFU.EX2 R13, R25 ;  /* 0x00000019000d7308 */ /* 0x0001e20000000800 */
[----:B------:R-:W-:Y:S01]  /*74f0*/  FMNMX.FTZ R15, R144, R15, !PT ;  /* 0x0000000f900f7209 */ /* 0x000fe20007810000 */
[-CC-:B------:R-:W-:Y:S01]  /*7500*/  FFMA.FTZ R122, R122, R43.reuse, -R9.reuse ;  /* 0x0000002b7a7a7223 */ /* 0x180fe20000010809 */
[----:B------:R-:W-:Y:S01]  /*7510*/  ISETP.GT.AND P5, PT, R47, 0x30, P2 ;  /* 0x000000302f00780c */ /* 0x000fe200017a4270 */
[--C-:B------:R-:W-:Y:S01]  /*7520*/  FFMA.FTZ R10, R10, R43, -R9.reuse ;  /* 0x0000002b0a0a7223 */ /* 0x100fe20000010809 */
[----:B------:R-:W-:Y:S01]  /*7530*/  FMNMX.FTZ R21, R146, R15, !PT ;  /* 0x0000000f92157209 */ /* 0x000fe20007810000 */
[--C-:B------:R-:W-:Y:S01]  /*7540*/  FFMA.FTZ R51, R130, R43, -R9.reuse ;  /* 0x0000002b82337223 */ /* 0x100fe20000010809 */
[----:B------:R-:W-:Y:S01]  /*7550*/  ISETP.LT.OR P5, PT, R45, 0x31, P5 ;  /* 0x000000312d00780c */ /* 0x000fe20002fa1670 */
[----:B------:R1:W-:Y:S01]  /*7560*/  MUFU.EX2 R15, R27 ;  /* 0x0000001b000f7308 */ /* 0x0003e20000000800 */
[----:B------:R-:W-:Y:S01]  /*7570*/  FMNMX.FTZ R21, R150, R21, !PT ;  /* 0x0000001596157209 */ /* 0x000fe20007810000 */
[----:B------:R-:W-:Y:S01]  /*7580*/  FFMA.FTZ R53, R136, R43, -R9 ;  /* 0x0000002b88357223 */ /* 0x000fe20000010809 */
[----:B------:R-:W-:-:S02]  /*7590*/  FSEL R14, R37, -INF , !P5 ;  /* 0xff800000250e7808 */ /* 0x000fc40006800000 */
[----:B------:R-:W-:Y:S01]  /*75a0*/  FMNMX.FTZ R26, R72, R21, !PT ;  /* 0x00000015481a7209 */ /* 0x000fe20007810000 */
[----:B------:R-:W-:Y:S01]  /*75b0*/  FFMA.FTZ R21, R28, R43, -R9 ;  /* 0x0000002b1c157223 */ /* 0x000fe20000010809 */
[----:B------:R-:W-:Y:S01]  /*75c0*/  ISETP.GT.AND P5, PT, R47, 0x39, P2 ;  /* 0x000000392f00780c */ /* 0x000fe200017a4270 */
[----:B------:R-:W-:Y:S01]  /*75d0*/  MUFU.EX2 R148, R148 ;  /* 0x0000009400947308 */ /* 0x000fe20000000800 */
[----:B------:R-:W-:Y:S02]  /*75e0*/  FMNMX.FTZ R26, R29, R26, !PT ;  /* 0x0000001a1d1a7209 */ /* 0x000fe40007810000 */
[----:B------:R-:W-:Y:S02]  /*75f0*/  ISETP.GT.AND P3, PT, R47, 0x40, P2 ;  /* 0x000000402f00780c */ /* 0x000fe40001764270 */
[----:B0-----:R-:W-:Y:S02]  /*7600*/  FMNMX.FTZ R25, R31, R26, !PT ;  /* 0x0000001a1f197209 */ /* 0x001fe40007810000 */
[----:B------:R-:W-:Y:S01]  /*7610*/  ISETP.LT.OR P5, PT, R45, 0x3a, P5 ;  /* 0x0000003a2d00780c */ /* 0x000fe20002fa1670 */
[----:B------:R-:W-:Y:S01]  /*7620*/  MUFU.EX2 R5, R5 ;  /* 0x0000000500057308 */ /* 0x000fe20000000800 */
[----:B------:R-:W-:-:S02]  /*7630*/  FMNMX.FTZ R26, R34, R25, !PT ;  /* 0x00000019221a7209 */ /* 0x000fc40007810000 */
[----:B------:R-:W-:Y:S02]  /*7640*/  FSEL R44, R44, -INF , !P5 ;  /* 0xff8000002c2c7808 */ /* 0x000fe40006800000 */
[----:B------:R-:W-:Y:S02]  /*7650*/  FMNMX.FTZ R25, R35, R26, !PT ;  /* 0x0000001a23197209 */ /* 0x000fe40007810000 */
[----:B------:R-:W-:Y:S01]  /*7660*/  ISETP.LT.OR P3, PT, R45, 0x41, P3 ;  /* 0x000000412d00780c */ /* 0x000fe20001f61670 */
[----:B------:R-:W-:Y:S01]  /*7670*/  MUFU.EX2 R26, R33 ;  /* 0x00000021001a7308 */ /* 0x000fe20000000800 */
[----:B------:R-:W-:Y:S02]  /*7680*/  FMNMX.FTZ R25, R14, R25, !PT ;  /* 0x000000190e197209 */ /* 0x000fe40007810000 */
[----:B------:R-:W-:Y:S02]  /*7690*/  ISETP.GT.AND P5, PT, R47, 0x48, P2 ;  /* 0x000000482f00780c */ /* 0x000fe400017a4270 */
[----:B------:R-:W-:-:S02]  /*76a0*/  FMNMX.FTZ R28, R20, R25, !PT ;  /* 0x00000019141c7209 */ /* 0x000fc40007810000 */
[----:B------:R-:W-:Y:S01]  /*76b0*/  FSEL R46, R46, -INF , !P3 ;  /* 0xff8000002e2e7808 */ /* 0x000fe20005800000 */
[----:B------:R0:W-:Y:S01]  /*76c0*/  MUFU.EX2 R25, R36 ;  /* 0x0000002400197308 */ /* 0x0001e20000000800 */
[----:B-1----:R-:W-:Y:S01]  /*76d0*/  FMNMX.FTZ R27, R41, R28, !PT ;  /* 0x0000001c291b7209 */ /* 0x002fe20007810000 */
[-CC-:B------:R-:W-:Y:S01]  /*76e0*/  FFMA.FTZ R28, R38, R43.reuse, -R9.reuse ;  /* 0x0000002b261c7223 */ /* 0x180fe20000010809 */
[----:B------:R-:W-:Y:S01]  /*76f0*/  ISETP.GT.AND P3, PT, R47, 0x49, P2 ;  /* 0x000000492f00780c */ /* 0x000fe20001764270 */
[--C-:B------:R-:W-:Y:S01]  /*7700*/  FFMA.FTZ R38, R76, R43, -R9.reuse ;  /* 0x0000002b4c267223 */ /* 0x100fe20000010809 */
[----:B------:R-:W-:Y:S02]  /*7710*/  FMNMX.FTZ R27, R44, R27, !PT ;  /* 0x0000001b2c1b7209 */ /* 0x000fe40007810000 */
[C---:B------:R-:W-:Y:S01]  /*7720*/  ISETP.LT.OR P5, PT, R45.reuse, 0x49, P5 ;  /* 0x000000492d00780c */ /* 0x040fe20002fa1670 */
[----:B------:R-:W-:Y:S01]  /*7730*/  MUFU.EX2 R10, R10 ;  /* 0x0000000a000a7308 */ /* 0x000fe20000000800 */
[----:B------:R-:W-:Y:S01]  /*7740*/  FMNMX.FTZ R27, R46, R27, !PT ;  /* 0x0000001b2e1b7209 */ /* 0x000fe20007810000 */
[----:B0-----:R-:W-:Y:S01]  /*7750*/  FFMA.FTZ R36, R42, R43, -R9 ;  /* 0x0000002b2a247223 */ /* 0x001fe20000010809 */
[----:B------:R-:W-:-:S02]  /*7760*/  ISETP.LT.OR P3, PT, R45, 0x4a, P3 ;  /* 0x0000004a2d00780c */ /* 0x000fc40001f61670 */
[----:B------:R-:W-:Y:S02]  /*7770*/  FSEL R30, R49, -INF , !P5 ;  /* 0xff800000311e7808 */ /* 0x000fe40006800000 */
[----:B------:R-:W-:Y:S01]  /*7780*/  FMNMX.FTZ R33, R48, R27, !PT ;  /* 0x0000001b30217209 */ /* 0x000fe20007810000 */
[----:B------:R-:W-:Y:S01]  /*7790*/  MUFU.EX2 R12, R12 ;  /* 0x0000000c000c7308 */ /* 0x000fe20000000800 */
[C---:B------:R-:W-:Y:S02]  /*77a0*/  ISETP.GT.AND P5, PT, R47.reuse, 0x51, P2 ;  /* 0x000000512f00780c */ /* 0x040fe400017a4270 */
[----:B------:R-:W-:Y:S02]  /*77b0*/  FSEL R50, R50, -INF , !P3 ;  /* 0xff80000032327808 */ /* 0x000fe40005800000 */
[----:B------:R-:W-:Y:S02]  /*77c0*/  FMNMX.FTZ R33, R30, R33, !PT ;  /* 0x000000211e217209 */ /* 0x000fe40007810000 */
[----:B------:R-:W-:Y:S01]  /*77d0*/  ISETP.GT.AND P3, PT, R47, 0x58, P2 ;  /* 0x000000582f00780c */ /* 0x000fe20001764270 */
[----:B------:R0:W-:Y:S01]  /*77e0*/  MUFU.EX2 R27, R40 ;  /* 0x00000028001b7308 */ /* 0x0001e20000000800 */
[----:B------:R-:W-:-:S02]  /*77f0*/  ISETP.LT.OR P5, PT, R45, 0x52, P5 ;  /* 0x000000522d00780c */ /* 0x000fc40002fa1670 */
[----:B------:R-:W-:Y:S02]  /*7800*/  FMNMX.FTZ R33, R50, R33, !PT ;  /* 0x0000002132217209 */ /* 0x000fe40007810000 */
[----:B------:R-:W-:Y:S02]  /*7810*/  FSEL R54, R54, -INF , !P5 ;  /* 0xff80000036367808 */ /* 0x000fe40006800000 */
[----:B------:R-:W-:Y:S01]  /*7820*/  ISETP.LT.OR P3, PT, R45, 0x59, P3 ;  /* 0x000000592d00780c */ /* 0x000fe20001f61670 */
[----:B------:R-:W-:Y:S01]  /*7830*/  MUFU.EX2 R24, R24 ;  /* 0x0000001800187308 */ /* 0x000fe20000000800 */
[----:B------:R-:W-:Y:S01]  /*7840*/  FMNMX.FTZ R33, R52, R33, !PT ;  /* 0x0000002134217209 */ /* 0x000fe20007810000 */
[----:B0-----:R-:W-:Y:S01]  /*7850*/  FFMA.FTZ R40, R78, R43, -R9 ;  /* 0x0000002b4e287223 */ /* 0x001fe20000010809 */
[----:B------:R-:W-:Y:S02]  /*7860*/  ISETP.GT.AND P5, PT, R47, 0x60, P2 ;  /* 0x000000602f00780c */ /* 0x000fe400017a4270 */
[----:B------:R-:W-:-:S02]  /*7870*/  FSEL R58, R58, -INF , !P3 ;  /* 0xff8000003a3a7808 */ /* 0x000fc40005800000 */
[----:B------:R-:W-:Y:S01]  /*7880*/  FMNMX.FTZ R37, R54, R33, !PT ;  /* 0x0000002136257209 */ /* 0x000fe20007810000 */
[----:B------:R-:W-:Y:S01]  /*7890*/  MUFU.EX2 R21, R21 ;  /* 0x0000001500157308 */ /* 0x000fe20000000800 */
[----:B------:R-:W-:Y:S02]  /*78a0*/  ISETP.GT.AND P3, PT, R47, 0x61, P2 ;  /* 0x000000612f00780c */ /* 0x000fe40001764270 */
[C---:B------:R-:W-:Y:S02]  /*78b0*/  ISETP.LT.OR P5, PT, R45.reuse, 0x61, P5 ;  /* 0x000000612d00780c */ /* 0x040fe40002fa1670 */
[----:B------:R-:W-:Y:S02]  /*78c0*/  FMNMX.FTZ R37, R58, R37, !PT ;  /* 0x000000253a257209 */ /* 0x000fe40007810000 */
[----:B------:R-:W-:Y:S01]  /*78d0*/  ISETP.LT.OR P3, PT, R45, 0x62, P3 ;  /* 0x000000622d00780c */ /* 0x000fe20001f61670 */
[----:B------:R0:W-:Y:S01]  /*78e0*/  MUFU.EX2 R33, R38 ;  /* 0x0000002600217308 */ /* 0x0001e20000000800 */
[----:B------:R-:W-:-:S02]  /*78f0*/  FSEL R42, R61, -INF , !P5 ;  /* 0xff8000003d2a7808 */ /* 0x000fc40006800000 */
[----:B------:R-:W-:Y:S02]  /*7900*/  FMNMX.FTZ R37, R60, R37, !PT ;  /* 0x000000253c257209 */ /* 0x000fe40007810000 */
[C---:B------:R-:W-:Y:S02]  /*7910*/  ISETP.GT.AND P5, PT, R47.reuse, 0x69, P2 ;  /* 0x000000692f00780c */ /* 0x040fe400017a4270 */
[----:B------:R-:W-:Y:S01]  /*7920*/  FSEL R76, R62, -INF , !P3 ;  /* 0xff8000003e4c7808 */ /* 0x000fe20005800000 */
[--C-:B------:R-:W-:Y:S01]  /*7930*/  FFMA.FTZ R62, R82, R43, -R9.reuse ;  /* 0x0000002b523e7223 */ /* 0x100fe20000010809 */
[----:B------:R-:W-:Y:S01]  /*7940*/  FMNMX.FTZ R37, R42, R37, !PT ;  /* 0x000000252a257209 */ /* 0x000fe20007810000 */
[----:B0-----:R-:W-:Y:S01]  /*7950*/  FFMA.FTZ R38, R80, R43, -R9 ;  /* 0x0000002b50267223 */ /* 0x001fe20000010809 */
[----:B------:R-:W-:Y:S01]  /*7960*/  ISETP.GT.AND P3, PT, R47, 0x70, P2 ;  /* 0x000000702f00780c */ /* 0x000fe20001764270 */
[----:B------:R-:W-:Y:S01]  /*7970*/  MUFU.EX2 R28, R28 ;  /* 0x0000001c001c7308 */ /* 0x000fe20000000800 */
[----:B------:R-:W-:-:S02]  /*7980*/  ISETP.LT.OR P5, PT, R45, 0x6a, P5 ;  /* 0x0000006a2d00780c */ /* 0x000fc40002fa1670 */
[----:B------:R-:W-:Y:S02]  /*7990*/  FMNMX.FTZ R39, R76, R37, !PT ;  /* 0x000000254c277209 */ /* 0x000fe40007810000 */
[----:B------:R-:W-:Y:S02]  /*79a0*/  FSEL R66, R66, -INF , !P5 ;  /* 0xff80000042427808 */ /* 0x000fe40006800000 */
[----:B------:R-:W-:Y:S01]  /*79b0*/  ISETP.LT.OR P3, PT, R45, 0x71, P3 ;  /* 0x000000712d00780c */ /* 0x000fe20001f61670 */
[----:B------:R-:W-:Y:S01]  /*79c0*/  MUFU.EX2 R37, R38 ;  /* 0x0000002600257308 */ /* 0x000fe20000000800 */
[----:B------:R-:W-:Y:S02]  /*79d0*/  FMNMX.FTZ R39, R64, R39, !PT ;  /* 0x0000002740277209 */ /* 0x000fe40007810000 */
[C---:B------:R-:W-:Y:S02]  /*79e0*/  ISETP.GT.AND P5, PT, R47.reuse, 0x78, P2 ;  /* 0x000000782f00780c */ /* 0x040fe400017a4270 */
[----:B------:R-:W-:Y:S01]  /*79f0*/  FSEL R78, R68, -INF , !P3 ;  /* 0xff800000444e7808 */ /* 0x000fe20005800000 */
[--C-:B------:R-:W-:Y:S01]  /*7a00*/  FFMA.FTZ R68, R86, R43, -R9.reuse ;  /* 0x0000002b56447223 */ /* 0x100fe20000010809 */
[----:B------:R-:W-:Y:S01]  /*7a10*/  FMNMX.FTZ R39, R66, R39, !PT ;  /* 0x0000002742277209 */ /* 0x000fe20007810000 */
[----:B------:R-:W0:Y:S01]  /*7a20*/  MUFU.EX2 R36, R36 ;  /* 0x0000002400247308 */ /* 0x000e220000000800 */
[----:B------:R-:W-:Y:S01]  /*7a30*/  ISETP.GT.AND P2, PT, R47, 0x79, P2 ;  /* 0x000000792f00780c */ /* 0x000fe20001744270 */
[----:B------:R-:W-:Y:S01]  /*7a40*/  FFMA.FTZ R47, R84, R43, -R9 ;  /* 0x0000002b542f7223 */ /* 0x000fe20000010809 */
[----:B------:R-:W-:-:S02]  /*7a50*/  ISETP.LT.OR P5, PT, R45, 0x79, P5 ;  /* 0x000000792d00780c */ /* 0x000fc40002fa1670 */
[----:B------:R-:W-:Y:S02]  /*7a60*/  FSEL R80, R69, -INF , !P4 ;  /* 0xff80000045507808 */ /* 0x000fe40006000000 */
[----:B------:R-:W-:Y:S01]  /*7a70*/  FMNMX.FTZ R39, R78, R39, !PT ;  /* 0x000000274e277209 */ /* 0x000fe20007810000 */
[----:B------:R-:W-:Y:S01]  /*7a80*/  MUFU.EX2 R40, R40 ;  /* 0x0000002800287308 */ /* 0x000fe20000000800 */
[----:B------:R-:W-:Y:S02]  /*7a90*/  ISETP.LT.OR P2, PT, R45, 0x7a, P2 ;  /* 0x0000007a2d00780c */ /* 0x000fe40001741670 */
[----:B------:R-:W-:Y:S01]  /*7aa0*/  FSEL R82, R70, -INF , !P5 ;  /* 0xff80000046527808 */ /* 0x000fe20006800000 */
[--C-:B------:R-:W-:Y:S01]  /*7ab0*/  FFMA.FTZ R70, R124, R43, -R9.reuse ;  /* 0x0000002b7c467223 */ /* 0x100fe20000010809 */
[----:B------:R-:W-:Y:S01]  /*7ac0*/  FMNMX.FTZ R45, R80, R39, !PT ;  /* 0x00000027502d7209 */ /* 0x000fe20007810000 */
[--C-:B------:R-:W-:Y:S01]  /*7ad0*/  FFMA.FTZ R124, R126, R43, -R9.reuse ;  /* 0x0000002b7e7c7223 */ /* 0x100fe20000010809 */
[----:B------:R-:W-:Y:S01]  /*7ae0*/  FSEL R84, R71, -INF , !P2 ;  /* 0xff80000047547808 */ /* 0x000fe20005000000 */
[----:B------:R-:W-:Y:S01]  /*7af0*/  MUFU.EX2 R39, R47 ;  /* 0x0000002f00277308 */ /* 0x000fe20000000800 */
[----:B------:R-:W-:Y:S01]  /*7b00*/  FMNMX.FTZ R45, R82, R45, !PT ;  /* 0x0000002d522d7209 */ /* 0x000fe20007810000 */
[----:B------:R-:W-:Y:S01]  /*7b10*/  FFMA.FTZ R126, R74, R43, -R9 ;  /* 0x0000002b4a7e7223 */ /* 0x000fe20000010809 */
[----:B0-----:R-:W-:-:S02]  /*7b20*/  F2FP.F16.F32.PACK_AB R136, R36, R27 ;  /* 0x0000001b2488723e */ /* 0x001fc400000000ff */
[----:B------:R-:W-:Y:S01]  /*7b30*/  FMNMX.FTZ R38, R84, R45, !PT ;  /* 0x0000002d54267209 */ /* 0x000fe20007810000 */
[-CC-:B------:R-:W-:Y:S01]  /*7b40*/  FFMA.FTZ R45, R56, R43.reuse, -R9.reuse ;  /* 0x0000002b382d7223 */ /* 0x180fe20000010809 */
[-CC-:B------:R-:W-:Y:S01]  /*7b50*/  FFMA.FTZ R56, R120, R43.reuse, -R9.reuse ;  /* 0x0000002b78387223 */ /* 0x180fe20000010809 */
[----:B------:R0:W-:Y:S01]  /*7b60*/  MUFU.EX2 R47, R122 ;  /* 0x0000007a002f7308 */ /* 0x0001e20000000800 */
[-CC-:B------:R-:W-:Y:S01]  /*7b70*/  FFMA.FTZ R120, R132, R43.reuse, -R9.reuse ;  /* 0x0000002b84787223 */ /* 0x180fe20000010809 */
[----:B------:R-:W1:Y:S06]  /*7b80*/  SHFL.BFLY PT, R49, R38, 0x2, 0x1f ;  /* 0x0c401f0026317f89 */ /* 0x000e6c00000e0000 */
[----:B------:R-:W2:Y:S01]  /*7b90*/  MUFU.EX2 R62, R62 ;  /* 0x0000003e003e7308 */ /* 0x000ea20000000800 */
[----:B0-----:R-:W-:-:S07]  /*7ba0*/  FFMA.FTZ R122, R134, R43, -R9 ;  /* 0x0000002b867a7223 */ /* 0x001fce0000010809 */
[----:B------:R-:W0:Y:S08]  /*7bb0*/  MUFU.EX2 R68, R68 ;  /* 0x0000004400447308 */ /* 0x000e300000000800 */
[----:B------:R-:W-:Y:S01]  /*7bc0*/  MUFU.EX2 R45, R45 ;  /* 0x0000002d002d7308 */ /* 0x000fe20000000800 */
[----:B--2---:R-:W-:Y:S02]  /*7bd0*/  F2FP.F16.F32.PACK_AB R132, R62, R37 ;  /* 0x000000253e84723e */ /* 0x004fe400000000ff */
[----:B-1----:R-:W-:Y:S01]  /*7be0*/  FMNMX.FTZ R55, R38, R49, !PT ;  /* 0x0000003126377209 */ /* 0x002fe20007810000 */
[----:B------:R-:W-:-:S04]  /*7bf0*/  FFMA.FTZ R49, R128, R43, -R9 ;  /* 0x0000002b80317223 */ /* 0x000fc80000010809 */
[----:B------:R-:W1:Y:S01]  /*7c00*/  SHFL.BFLY PT, R38, R55, 0x1, 0x1f ;  /* 0x0c201f0037267f89 */ /* 0x000e6200000e0000 */
[----:B------:R-:W-:Y:S01]  /*7c10*/  MUFU.EX2 R56, R56 ;  /* 0x0000003800387308 */ /* 0x000fe20000000800 */
[----:B0-----:R-:W-:-:S07]  /*7c20*/  F2FP.F16.F32.PACK_AB R134, R68, R39 ;  /* 0x000000274486723e */ /* 0x001fce00000000ff */
[----:B------:R-:W0:Y:S08]  /*7c30*/  MUFU.EX2 R70, R70 ;  /* 0x0000004600467308 */ /* 0x000e300000000800 */
[----:B------:R-:W-:Y:S01]  /*7c40*/  MUFU.EX2 R124, R124 ;  /* 0x0000007c007c7308 */ /* 0x000fe20000000800 */
[----:B-1----:R-:W-:Y:S01]  /*7c50*/  FMNMX.FTZ R38, R55, R38, !PT ;  /* 0x0000002637267209 */ /* 0x002fe20007810000 */
[-C--:B------:R-:W-:Y:S01]  /*7c60*/  FFMA.FTZ R55, R138, R43.reuse, -R9 ;  /* 0x0000002b8a377223 */ /* 0x080fe20000010809 */
[----:B------:R-:W-:-:S05]  /*7c70*/  FMUL.FTZ R9, R4, R43 ;  /* 0x0000002b04097220 */ /* 0x000fca0000410000 */
[----:B------:R-:W-:Y:S01]  /*7c80*/  MUFU.EX2 R49, R49 ;  /* 0x0000003100317308 */ /* 0x000fe20000000800 */
[C---:B------:R-:W-:Y:S01]  /*7c90*/  FSETP.NEU.FTZ.AND P2, PT, R38.reuse, -INF , PT ;  /* 0xff8000002600780b */ /* 0x040fe20003f5d000 */
[----:B------:R-:W-:Y:S01]  /*7ca0*/  FMUL.FTZ R57, R38, R43 ;  /* 0x0000002b26397220 */ /* 0x000fe20000410000 */
[----:B------:R-:W-:Y:S02]  /*7cb0*/  F2FP.F16.F32.PACK_AB R138, R40, R33 ;  /* 0x00000021288a723e */ /* 0x000fe400000000ff */
[----:B0-----:R-:W-:Y:S02]  /*7cc0*/  F2FP.F16.F32.PACK_AB R130, R70, R47 ;  /* 0x0000002f4682723e */ /* 0x001fe400000000ff */
[----:B------:R-:W-:Y:S01]  /*7cd0*/  FSEL R57, R57, RZ, P2 ;  /* 0x000000ff39397208 */ /* 0x000fe20001000000 */
[----:B------:R-:W0:Y:S04]  /*7ce0*/  MUFU.EX2 R9, R9 ;  /* 0x0000000900097308 */ /* 0x000e280000000800 */
        /* <DEDUP_REMOVED lines=8> */
[----:B------:R-:W-:Y:S01]  /*7d70*/  MUFU.EX2 R4, R4 ;  /* 0x0000000400047308 */ /* 0x000fe20000000800 */
[----:B------:R-:W-:Y:S01]  /*7d80*/  FFMA.FTZ R141, R29, R43, -R57 ;  /* 0x0000002b1d8d7223 */ /* 0x000fe20000010839 */
[----:B------:R-:W-:-:S02]  /*7d90*/  IMAD.U32 R29, RZ, RZ, UR37 ;  /* 0x00000025ff1d7e24 */ /* 0x000fc4000f8e00ff */
[-CC-:B------:R-:W-:Y:S01]  /*7da0*/  FFMA.FTZ R74, R146, R43.reuse, -R57.reuse ;  /* 0x0000002b924a7223 */ /* 0x180fe20000010839 */
[--C-:B------:R-:W-:Y:S01]  /*7db0*/  FFMA.FTZ R135, R30, R43, -R57.reuse ;  /* 0x0000002b1e877223 */ /* 0x100fe20000010839 */
[----:B0-----:R-:W-:Y:S01]  /*7dc0*/  FFMA.FTZ R20, R9, R3, R148 ;  /* 0x0000000309147223 */ /* 0x001fe20000010094 */
[-CC-:B------:R-:W-:Y:S01]  /*7dd0*/  FFMA.FTZ R147, R150, R43.reuse, -R57.reuse ;  /* 0x0000002b96937223 */ /* 0x180fe20000010839 */
[----:B------:R-:W-:Y:S01]  /*7de0*/  @!P1 LEA R29, R29, UR45, 0x3 ;  /* 0x0000002d1d1d9c11 */ /* 0x000fe2000f8e18ff */
[----:B------:R-:W-:Y:S01]  /*7df0*/  MUFU.EX2 R149, R149 ;  /* 0x0000009500957308 */ /* 0x000fe20000000800 */
[----:B------:R-:W-:Y:S01]  /*7e00*/  FADD.FTZ R3, R5, R20 ;  /* 0x0000001405037221 */ /* 0x000fe20000010000 */
[-CC-:B------:R-:W-:Y:S01]  /*7e10*/  FFMA.FTZ R72, R72, R43.reuse, -R57.reuse ;  /* 0x0000002b48487223 */ /* 0x180fe20000010839 */
[-C--:B------:R-:W-:Y:S01]  /*7e20*/  FFMA.FTZ R133, R46, R43.reuse, -R57 ;  /* 0x0000002b2e857223 */ /* 0x080fe20000010839 */
[----:B------:R-:W-:Y:S02]  /*7e30*/  @!P1 VIADD R29, R29, 0x16860 ;  /* 0x000168601d1d9836 */ /* 0x000fe40000000000 */
[----:B------:R-:W-:Y:S01]  /*7e40*/  FADD.FTZ R20, R10, R3 ;  /* 0x000000030a147221 */ /* 0x000fe20000010000 */
[----:B------:R-:W-:Y:S01]  /*7e50*/  FSEL R3, R38, RZ, P2 ;  /* 0x000000ff26037208 */ /* 0x000fe20001000000 */
[-C--:B------:R-:W-:Y:S01]  /*7e60*/  FFMA.FTZ R86, R31, R43.reuse, -R57 ;  /* 0x0000002b1f567223 */ /* 0x080fe20000010839 */
[----:B------:R-:W-:Y:S01]  /*7e70*/  MUFU.EX2 R151, R151 ;  /* 0x0000009700977308 */ /* 0x000fe20000000800 */
[----:B------:R-:W-:Y:S01]  /*7e80*/  FADD.FTZ R11, R7, R20 ;  /* 0x00000014070b7221 */ /* 0x000fe20000010000 */
[----:B------:R-:W-:Y:S01]  /*7e90*/  @!P1 PRMT R29, RZ, 0x654, R29 ;  /* 0x00000654ff1d9816 */ /* 0x000fe2000000001d */
[----:B------:R-:W-:Y:S01]  /*7ea0*/  FADD.FTZ R20, -R3, R6 ;  /* 0x0000000603147221 */ /* 0x000fe20000010100 */
[-C--:B------:R-:W-:Y:S01]  /*7eb0*/  FFMA.FTZ R143, R34, R43.reuse, -R57 ;  /* 0x0000002b228f7223 */ /* 0x080fe20000010839 */
[----:B------:R-:W-:Y:S01]  /*7ec0*/  FADD.FTZ R128, R12, R11 ;  /* 0x0000000b0c807221 */ /* 0x000fe20000010000 */
[----:B------:R0:W-:Y:S01]  /*7ed0*/  @!P1 SYNCS.ARRIVE.TRANS64.RED.A1T0 RZ, [R29+URZ], RZ ;  /* 0x000000ff1dff99a7 */ /* 0x0001e2000810043f */
[-C--:B------:R-:W-:Y:S01]  /*7ee0*/  FMUL.FTZ R11, R20, R43.reuse ;  /* 0x0000002b140b7220 */ /* 0x080fe20000410000 */
[----:B------:R1:W-:Y:S01]  /*7ef0*/  MUFU.EX2 R6, R44 ;  /* 0x0000002c00067308 */ /* 0x0003e20000000800 */
[----:B------:R-:W-:Y:S01]  /*7f00*/  FADD.FTZ R128, R13, R128 ;  /* 0x000000800d807221 */ /* 0x000fe20000010000 */
[-CC-:B------:R-:W-:Y:S01]  /*7f10*/  FFMA.FTZ R125, R42, R43.reuse, -R57.reuse ;  /* 0x0000002b2a7d7223 */ /* 0x180fe20000010839 */
[-CC-:B------:R-:W-:Y:S01]  /*7f20*/  FFMA.FTZ R34, R35, R43.reuse, -R57.reuse ;  /* 0x0000002b23227223 */ /* 0x180fe20000010839 */
[-CC-:B------:R-:W-:Y:S01]  /*7f30*/  FFMA.FTZ R139, R41, R43.reuse, -R57.reuse ;  /* 0x0000002b298b7223 */ /* 0x180fe20000010839 */
[----:B------:R-:W-:Y:S01]  /*7f40*/  FADD.FTZ R3, R15, R128 ;  /* 0x000000800f037221 */ /* 0x000fe20000010000 */
[----:B------:R-:W-:Y:S01]  /*7f50*/  F2FP.F16.F32.PACK_AB R144, R13, R12 ;  /* 0x0000000c0d90723e */ /* 0x000fe200000000ff */
[-C--:B------:R-:W-:Y:S01]  /*7f60*/  FFMA.FTZ R129, R52, R43.reuse, -R57 ;  /* 0x0000002b34817223 */ /* 0x080fe20000010839 */
[----:B------:R-:W2:Y:S01]  /*7f70*/  MUFU.EX2 R11, R11 ;  /* 0x0000000b000b7308 */ /* 0x000ea20000000800 */
[----:B------:R-:W-:Y:S01]  /*7f80*/  FADD.FTZ R20, R24, R3 ;  /* 0x0000000318147221 */ /* 0x000fe20000010000 */
[----:B------:R-:W-:Y:S01]  /*7f90*/  F2FP.F16.F32.PACK_AB R148, R5, R148 ;  /* 0x000000940594723e */ /* 0x000fe200000000ff */
[--C-:B------:R-:W-:Y:S01]  /*7fa0*/  FFMA.FTZ R131, R58, R43, -R57.reuse ;  /* 0x0000002b3a837223 */ /* 0x100fe20000010839 */
[----:B------:R-:W-:Y:S01]  /*7fb0*/  F2FP.F16.F32.PACK_AB R146, R24, R15 ;  /* 0x0000000f1892723e */ /* 0x000fe200000000ff */
[----:B------:R-:W-:Y:S01]  /*7fc0*/  FADD.FTZ R3, R21, R20 ;  /* 0x0000001415037221 */ /* 0x000fe20000010000 */
[-CC-:B------:R-:W-:Y:S01]  /*7fd0*/  FFMA.FTZ R20, R48, R43.reuse, -R57.reuse ;  /* 0x0000002b30147223 */ /* 0x180fe20000010839 */
[-C--:B------:R-:W-:Y:S01]  /*7fe0*/  FFMA.FTZ R60, R60, R43.reuse, -R57 ;  /* 0x0000002b3c3c7223 */ /* 0x080fe20000010839 */
[----:B------:R-:W3:Y:S01]  /*7ff0*/  MUFU.EX2 R32, R32 ;  /* 0x0000002000207308 */ /* 0x000ee20000000800 */
[----:B-1----:R-:W-:Y:S01]  /*8000*/  FADD.FTZ R44, R26, R3 ;  /* 0x000000031a2c7221 */ /* 0x002fe20000010000 */
[----:B------:R-:W-:Y:S01]  /*8010*/  F2FP.F16.F32.PACK_AB R150, R7, R10 ;  /* 0x0000000a0796723e */ /* 0x000fe200000000ff */
[-CC-:B------:R-:W-:Y:S01]  /*8020*/  FFMA.FTZ R76, R76, R43.reuse, -R57.reuse ;  /* 0x0000002b4c4c7223 */ /* 0x180fe20000010839 */
[-CC-:B------:R-:W-:Y:S01]  /*8030*/  FFMA.FTZ R64, R64, R43.reuse, -R57.reuse ;  /* 0x0000002b40407223 */ /* 0x180fe20000010839 */
[----:B------:R-:W-:Y:S01]  /*8040*/  FADD.FTZ R3, R25, R44 ;  /* 0x0000002c19037221 */ /* 0x000fe20000010000 */
[-CC-:B------:R-:W-:Y:S01]  /*8050*/  FFMA.FTZ R66, R66, R43.reuse, -R57.reuse ;  /* 0x0000002b42427223 */ /* 0x180fe20000010839 */
[-C--:B------:R-:W-:Y:S01]  /*8060*/  FFMA.FTZ R78, R78, R43.reuse, -R57 ;  /* 0x0000002b4e4e7223 */ /* 0x080fe20000010839 */
[----:B------:R-:W1:Y:S01]  /*8070*/  MUFU.EX2 R145, R145 ;  /* 0x0000009100917308 */ /* 0x000e620000000800 */
[----:B------:R-:W-:Y:S01]  /*8080*/  FADD.FTZ R44, R28, R3 ;  /* 0x000000031c2c7221 */ /* 0x000fe20000010000 */
[----:B--2---:R-:W-:Y:S01]  /*8090*/  FFMA.FTZ R30, R11, R2, R4 ;  /* 0x000000020b1e7223 */ /* 0x004fe20000010004 */
[-CC-:B------:R-:W-:Y:S01]  /*80a0*/  FFMA.FTZ R2, R50, R43.reuse, -R57.reuse ;  /* 0x0000002b32027223 */ /* 0x180fe20000010839 */
[-CC-:B------:R-:W-:Y:S01]  /*80b0*/  FFMA.FTZ R80, R80, R43.reuse, -R57.reuse ;  /* 0x0000002b50507223 */ /* 0x180fe20000010839 */
[----:B------:R-:W-:Y:S01]  /*80c0*/  FADD.FTZ R3, R27, R44 ;  /* 0x0000002c1b037221 */ /* 0x000fe20000010000 */
[----:B------:R-:W-:Y:S01]  /*80d0*/  FADD.FTZ R44, R149, R30 ;  /* 0x0000001e952c7221 */ /* 0x000fe20000010000 */
[-C--:B------:R-:W-:Y:S01]  /*80e0*/  FFMA.FTZ R30, R54, R43.reuse, -R57 ;  /* 0x0000002b361e7223 */ /* 0x080fe20000010839 */
[----:B------:R-:W2:Y:S01]  /*80f0*/  MUFU.EX2 R74, R74 ;  /* 0x0000004a004a7308 */ /* 0x000ea20000000800 */
[----:B------:R-:W-:Y:S01]  /*8100*/  FADD.FTZ R46, R36, R3 ;  /* 0x00000003242e7221 */ /* 0x000fe20000010000 */
[----:B------:R-:W-:Y:S01]  /*8110*/  FADD.FTZ R3, R151, R44 ;  /* 0x0000002c97037221 */ /* 0x000fe20000010000 */
[-CC-:B------:R-:W-:Y:S01]  /*8120*/  FFMA.FTZ R82, R82, R43.reuse, -R57.reuse ;  /* 0x0000002b52527223 */ /* 0x180fe20000010839 */
[----:B------:R-:W-:Y:S01]  /*8130*/  FFMA.FTZ R57, R84, R43, -R57 ;  /* 0x0000002b54397223 */ /* 0x000fe20000010839 */
[----:B0-----:R-:W-:Y:S01]  /*8140*/  FADD.FTZ R29, R33, R46 ;  /* 0x0000002e211d7221 */ /* 0x001fe20000010000 */
[----:B---3--:R-:W-:Y:S01]  /*8150*/  FADD.FTZ R44, R32, R3 ;  /* 0x00000003202c7221 */ /* 0x008fe20000010000 */
[----:B------:R-:W-:Y:S01]  /*8160*/  ISETP.GT.AND P2, PT, R0, UR27, PT ;  /* 0x0000001b00007c0c */ /* 0x000fe2000bf44270 */
[----:B------:R-:W0:Y:S01]  /*8170*/  MUFU.EX2 R147, R147 ;  /* 0x0000009300937308 */ /* 0x000e220000000800 */
[----:B------:R-:W-:Y:S01]  /*8180*/  FADD.FTZ R46, R40, R29 ;  /* 0x0000001d282e7221 */ /* 0x000fe20000010000 */
[----:B-1----:R-:W-:Y:S01]  /*8190*/  FADD.FTZ R3, R145, R44 ;  /* 0x0000002c91037221 */ /* 0x002fe20000010000 */
[----:B------:R-:W-:Y:S01]  /*81a0*/  UMOV UR37, UR26 ;  /* 0x0000001a00257c82 */ /* 0x000fe20008000000 */
[----:B------:R-:W-:Y:S01]  /*81b0*/  F2FP.F16.F32.PACK_AB R149, R149, R4 ;  /* 0x000000049595723e */ /* 0x000fe200000000ff */
[----:B------:R-:W-:Y:S01]  /*81c0*/  FADD.FTZ R29, R37, R46 ;  /* 0x0000002e251d7221 */ /* 0x000fe20000010000 */
[----:B------:R-:W-:Y:S01]  /*81d0*/  F2FP.F16.F32.PACK_AB R140, R26, R21 ;  /* 0x000000151a8c723e */ /* 0x000fe200000000ff */
[----:B------:R-:W-:Y:S01]  /*81e0*/  FMUL.FTZ R88, R88, R9 ;  /* 0x0000000958587220 */ /* 0x000fe20000410000 */
[----:B------:R-:W1:Y:S01]  /*81f0*/  MUFU.EX2 R72, R72 ;  /* 0x0000004800487308 */ /* 0x000e620000000800 */
[----:B--2---:R-:W-:Y:S01]  /*8200*/  FADD.FTZ R42, R74, R3 ;  /* 0x000000034a2a7221 */ /* 0x004fe20000010000 */
[----:B------:R-:W-:Y:S01]  /*8210*/  FADD.FTZ R44, R62, R29 ;  /* 0x0000001d3e2c7221 */ /* 0x000fe20000010000 */
[----:B------:R-:W-:Y:S01]  /*8220*/  F2FP.F16.F32.PACK_AB R142, R28, R25 ;  /* 0x000000191c8e723e */ /* 0x000fe200000000ff */
[----:B------:R-:W-:Y:S01]  /*8230*/  FMUL.FTZ R89, R89, R9 ;  /* 0x0000000959597220 */ /* 0x000fe20000410000 */
[----:B------:R-:W-:Y:S01]  /*8240*/  F2FP.F16.F32.PACK_AB R128, R56, R45 ;  /* 0x0000002d3880723e */ /* 0x000fe200000000ff */
        /* <DEDUP_REMOVED lines=25> */
[C---:B------:R-:W-:Y:S01]  /*83e0*/  F2FP.F16.F32.PACK_AB R124, R49.reuse, R124 ;  /* 0x0000007c317c723e */ /* 0x040fe200000000ff */
[----:B------:R-:W2:Y:S01]  /*83f0*/  MUFU.EX2 R34, R34 ;  /* 0x0000002200227308 */ /* 0x000ea20000000800 */
[----:B0-----:R-:W-:Y:S01]  /*8400*/  FADD.FTZ R42, R86, R3 ;  /* 0x00000003562a7221 */ /* 0x001fe20000010000 */
[----:B------:R-:W-:Y:S01]  /*8410*/  FADD.FTZ R5, R49, R24 ;  /* 0x0000001831057221 */ /* 0x000fe20000010000 */
[-C--:B------:R-:W-:Y:S01]  /*8420*/  FMUL.FTZ R116, R116, R9.reuse ;  /* 0x0000000974747220 */ /* 0x080fe20000410000 */
[----:B------:R-:W-:Y:S01]  /*8430*/  FMUL.FTZ R117, R117, R9 ;  /* 0x0000000975757220 */ /* 0x000fe20000410000 */
[----:B------:R-:W-:Y:S01]  /*8440*/  F2FP.F16.F32.PACK_AB R151, R32, R151 ;  /* 0x000000972097723e */ /* 0x000fe200000000ff */
[----:B------:R-:W-:Y:S01]  /*8450*/  VIADD R0, R0, 0xffffffff ;  /* 0xffffffff00007836 */ /* 0x000fe20000000000 */
[----:B------:R-:W-:Y:S01]  /*8460*/  F2FP.F16.F32.PACK_AB R145, R74, R145 ;  /* 0x000000914a91723e */ /* 0x000fe200000000ff */
[----:B------:R-:W0:Y:S01]  /*8470*/  MUFU.EX2 R137, R137 ;  /* 0x0000008900897308 */ /* 0x000e220000000800 */
[----:B-1----:R-:W-:Y:S01]  /*8480*/  FADD.FTZ R3, R143, R42 ;  /* 0x0000002a8f037221 */ /* 0x002fe20000010000 */
[----:B------:R-:W-:Y:S01]  /*8490*/  F2FP.F16.F32.PACK_AB R147, R72, R147 ;  /* 0x000000934893723e */ /* 0x000fe200000000ff */
[----:B------:R-:W-:Y:S01]  /*84a0*/  FMUL.FTZ R90, R90, R11 ;  /* 0x0000000b5a5a7220 */ /* 0x000fe20000410000 */
[----:B------:R-:W-:Y:S01]  /*84b0*/  F2FP.F16.F32.PACK_AB R141, R86, R141 ;  /* 0x0000008d568d723e */ /* 0x000fe200000000ff */
[-C--:B------:R-:W-:Y:S01]  /*84c0*/  FMUL.FTZ R91, R91, R11.reuse ;  /* 0x0000000b5b5b7220 */ /* 0x080fe20000410000 */
[-C--:B------:R-:W-:Y:S01]  /*84d0*/  FMUL.FTZ R94, R94, R11.reuse ;  /* 0x0000000b5e5e7220 */ /* 0x080fe20000410000 */
[----:B------:R-:W-:Y:S01]  /*84e0*/  FMUL.FTZ R95, R95, R11 ;  /* 0x0000000b5f5f7220 */ /* 0x000fe20000410000 */
[----:B------:R-:W1:Y:S01]  /*84f0*/  MUFU.EX2 R14, R14 ;  /* 0x0000000e000e7308 */ /* 0x000e620000000800 */
[C---:B--2---:R-:W-:Y:S01]  /*8500*/  FADD.FTZ R12, R34.reuse, R3 ;  /* 0x00000003220c7221 */ /* 0x044fe20000010000 */
[----:B------:R-:W-:Y:S01]  /*8510*/  F2FP.F16.F32.PACK_AB R143, R34, R143 ;  /* 0x0000008f228f723e */ /* 0x000fe200000000ff */
[-C--:B------:R-:W-:Y:S01]  /*8520*/  FMUL.FTZ R98, R98, R11.reuse ;  /* 0x0000000b62627220 */ /* 0x080fe20000410000 */
[-C--:B------:R-:W-:Y:S01]  /*8530*/  FMUL.FTZ R99, R99, R11.reuse ;  /* 0x0000000b63637220 */ /* 0x080fe20000410000 */
        /* <DEDUP_REMOVED lines=14> */
[----:B------:R-:W-:Y:S01]  /*8620*/  FMUL.FTZ R119, R119, R11 ;  /* 0x0000000b77777220 */ /* 0x000fe20000410000 */
[----:B------:R-:W-:-:S04]  /*8630*/  IMAD.MOV.U32 R4, RZ, RZ, R8 ;  /* 0x000000ffff047224 */ /* 0x000fc800078e0008 */
[----:B------:R-:W1:Y:S01]  /*8640*/  MUFU.EX2 R133, R133 ;  /* 0x0000008500857308 */ /* 0x000e620000000800 */
[----:B--2---:R-:W-:Y:S01]  /*8650*/  FADD.FTZ R3, R139, R12 ;  /* 0x0000000c8b037221 */ /* 0x004fe20000010000 */
[----:B------:R-:W-:-:S03]  /*8660*/  F2FP.F16.F32.PACK_AB R139, R6, R139 ;  /* 0x0000008b068b723e */ /* 0x000fc600000000ff */
[----:B------:R-:W-:Y:S01]  /*8670*/  FADD.FTZ R12, R6, R3 ;  /* 0x00000003060c7221 */ /* 0x000fe20000010000 */
[----:B------:R-:W-:Y:S02]  /*8680*/  IMAD.MOV.U32 R6, RZ, RZ, R38 ;  /* 0x000000ffff067224 */ /* 0x000fe400078e0026 */
        /* <DEDUP_REMOVED lines=48> */
[----:B-1----:R-:W-:Y:S01]  /*8990*/  FADD.FTZ R12, R123, R12 ;  /* 0x0000000c7b0c7221 */ /* 0x002fe20000010000 */
[C---:B--2---:R-:W-:Y:S01]  /*89a0*/  FADD.FTZ R3, R55.reuse, R24 ;  /* 0x0000001837037221 */ /* 0x044fe20000010000 */
[----:B------:R-:W-:Y:S02]  /*89b0*/  F2FP.F16.F32.PACK_AB R122, R55, R122 ;  /* 0x0000007a377a723e */ /* 0x000fe400000000ff */
[C---:B0-----:R-:W-:Y:S01]  /*89c0*/  FADD.FTZ R2, R57.reuse, R12 ;  /* 0x0000000c39027221 */ /* 0x041fe20000010000 */
[----:B------:R-:W-:Y:S01]  /*89d0*/  F2FP.F16.F32.PACK_AB R123, R57, R123 ;  /* 0x0000007b397b723e */ /* 0x000fe200000000ff */
[----:B------:R-:W-:Y:S06]  /*89e0*/  @P2 BRA `(.L_x_1071) ;  /* 0xffffffc800b02947 */ /* 0x000fec000383ffff */
[----:B------:R-:W-:Y:S01]  /*89f0*/  IMAD.MOV.U32 R6, RZ, RZ, R38 ;  /* 0x000000ffff067224 */ /* 0x000fe200078e0026 */
[----:B------:R-:W-:Y:S01]  /*8a00*/  UMOV UR37, UR26 ;  /* 0x0000001a00257c82 */ /* 0x000fe20008000000 */
[----:B------:R-:W-:Y:S01]  /*8a10*/  IMAD.MOV.U32 R4, RZ, RZ, R8 ;  /* 0x000000ffff047224 */ /* 0x000fe200078e0008 */
[----:B------:R-:W-:-:S06]  /*8a20*/  UMOV UR46, UR25 ;  /* 0x00000019002e7c82 */ /* 0x000fcc0008000000 */
.L_x_1054:
[----:B------:R-:W-:Y:S01]  /*8a30*/  ULDC UR6, c[0x0][0x448] ;  /* 0x0001120000067ab9 */ /* 0x000fe20000000800 */
[----:B------:R-:W-:Y:S01]  /*8a40*/  ULDC UR14, c[0x0][0x9e4] ;  /* 0x00027900000e7ab9 */ /* 0x000fe20000000800 */
[----:B------:R-:W-:Y:S02]  /*8a50*/  UISETP.NE.AND UP0, UPT, UR6, 0x1, UPT ;  /* 0x000000010600788c */ /* 0x000fe4000bf05270 */
[----:B------:R-:W-:Y:S02]  /*8a60*/  UISETP.GE.AND UP1, UPT, UR14, 0x1, UPT ;  /* 0x000000010e00788c */ /* 0x000fe4000bf26270 */
[----:B------:R-:W-:Y:S02]  /*8a70*/  UIADD3 UR10, UR41, 0xbf, URZ ;  /* 0x000000bf290a7890 */ /* 0x000fe4000fffe03f */
[----:B------:R-:W-:Y:S02]  /*8a80*/  UIADD3 UR11, UR42, 0x1, -UR38 ;  /* 0x000000012a0b7890 */ /* 0x000fe4000fffe826 */
[----:B------:R-:W-:-:S03]  /*8a90*/  PLOP3.LUT P6, PT, PT, PT, UP1, 0x80, 0x0 ;  /* 0x000000000000781c */ /* 0x000fc60003fcf018 */
[----:B------:R-:W-:Y:S01]  /*8aa0*/  @UP0 ULDC UR6, c[0x0][0x44c] ;  /* 0x0001130000060ab9 */ /* 0x000fe20000000800 */
[----:B------:R-:W-:Y:S01]  /*8ab0*/  @UP0 ULDC UR15, c[0x0][0x450] ;  /* 0x00011400000f0ab9 */ /* 0x000fe20000000800 */
[----:B------:R-:W-:-:S04]  /*8ac0*/  UIMAD.WIDE.U32 UR6, UR10, UR6, URZ ;  /* 0x000000060a0672a5 */ /* 0x000fc8000f8e003f */
[----:B------:R-:W-:-:S04]  /*8ad0*/  @UP0 USHF.R.U32.HI UR10, URZ, UR15, UR7 ;  /* 0x0000000f3f0a0299 */ /* 0x000fc80008011607 */
[----:B------:R-:W-:-:S03]  /*8ae0*/  UIADD3 UR10, UR11, UR10, URZ ;  /* 0x0000000a0b0a7290 */ /* 0x000fc6000fffe03f */
[----:B------:R-:W-:Y:S02]  /*8af0*/  ULDC UR11, c[0x0][0x9dc] ;  /* 0x00027700000b7ab9 */ /* 0x000fe40000000800 */
        /* <DEDUP_REMOVED lines=12> */
.L_x_1073:
[----:B------:R-:W-:-:S11]  /*8bc0*/  UISETP.NE.AND UP1, UPT, UR14, 0x1, UPT ;  /* 0x000000010e00788c */ /* 0x000fd6000bf25270 */
[----:B------:R-:W-:Y:S02]  /*8bd0*/  @UP1 ULDC.64 UR18, c[0x0][0x9e8] ;  /* 0x00027a0000121ab9 */ /* 0x000fe40000000a00 */
[----:B------:R-:W-:-:S04]  /*8be0*/  UIMAD.WIDE.U32 UR6, UR10, UR18, URZ ;  /* 0x000000120a0672a5 */ /* 0x000fc8000f8e003f */
[----:B------:R-:W-:-:S12]  /*8bf0*/  @UP1 USHF.R.U32.HI UR10, URZ, UR19, UR7 ;  /* 0x000000133f0a1299 */ /* 0x000fd80008011607 */
.L_x_1074:
[----:B------:R-:W-:-:S04]  /*8c00*/  UIMAD UR10, UR10, UR14, URZ ;  /* 0x0000000e0a0a72a4 */ /* 0x000fc8000f8e023f */
[----:B------:R-:W-:-:S04]  /*8c10*/  UISETP.LT.AND UP1, UPT, UR11, UR10, UPT ;  /* 0x0000000a0b00728c */ /* 0x000fc8000bf21270 */
[----:B------:R-:W-:-:S12]  /*8c20*/  USEL UR11, UR11, UR10, !UP1 ;  /* 0x0000000a0b0b7287 */ /* 0x000fd8000c800000 */
.L_x_1072:
[----:B------:R-:W-:-:S04]  /*8c30*/  UIADD3 UR11, UR11, 0x7f, URZ ;  /* 0x0000007f0b0b7890 */ /* 0x000fc8000fffe03f */
[----:B------:R-:W-:-:S04]  /*8c40*/  USHF.R.S32.HI UR6, URZ, 0x1f, UR11 ;  /* 0x0000001f3f067899 */ /* 0x000fc8000801140b */
[----:B------:R-:W-:-:S04]  /*8c50*/  ULEA.HI UR6, UR6, UR11, URZ, 0x7 ;  /* 0x0000000b06067291 */ /* 0x000fc8000f8f383f */
[----:B------:R-:W-:-:S04]  /*8c60*/  USHF.R.S32.HI UR6, URZ, 0x7, UR6 ;  /* 0x000000073f067899 */ /* 0x000fc80008011406 */
[----:B------:R-:W-:-:S04]  /*8c70*/  UISETP.LT.AND UP1, UPT, UR43, UR6, UPT ;  /* 0x000000062b00728c */ /* 0x000fc8000bf21270 */
[----:B------:R-:W-:-:S06]  /*8c80*/  USEL UR23, UR43, UR6, !UP1 ;  /* 0x000000062b177287 */ /* 0x000fcc000c800000 */
[----:B------:R-:W-:-:S13]  /*8c90*/  ISETP.GE.AND P2, PT, R0, UR23, PT ;  /* 0x0000001700007c0c */ /* 0x000fda000bf46270 */
[----:B------:R-:W-:Y:S05]  /*8ca0*/  @!P2 BRA `(.L_x_1075) ;  /* 0x000000240030a947 */ /* 0x000fea0003800000 */
[----:B------:R-:W-:Y:S01]  /*8cb0*/  IMAD.MOV.U32 R5, RZ, RZ, R6 ;  /* 0x000000ffff057224 */ /* 0x000fe200078e0006 */
[----:B------:R-:W-:Y:S01]  /*8cc0*/  UMOV UR25, UR46 ;  /* 0x0000002e00197c82 */ /* 0x000fe20008000000 */
[----:B------:R-:W-:Y:S01]  /*8cd0*/  IMAD.MOV.U32 R7, RZ, RZ, R4 ;  /* 0x000000ffff077224 */ /* 0x000fe200078e0004 */
[----:B------:R-:W-:Y:S01]  /*8ce0*/  UMOV UR24, UR37 ;  /* 0x0000002500187c82 */ /* 0x000fe20008000000 */
[----:B------:R-:W-:-:S05]  /*8cf0*/  ULDC UR22, c[0x0][0x9d8] ;  /* 0x0002760000167ab9 */ /* 0x000fca0000000800 */
.L_x_1084:
        /* <DEDUP_REMOVED lines=9> */
.L_x_1077:
[----:B------:R-:W-:Y:S01]  /*8d90*/  ULEA UR6, UR37, UR45, 0x3 ;  /* 0x0000002d25067291 */ /* 0x000fe2000f8e183f */
[----:B------:R-:W-:-:S05]  /*8da0*/  IMAD.U32 R4, RZ, RZ, UR46 ;  /* 0x0000002eff047e24 */ /* 0x000fca000f8e00ff */
[----:B------:R-:W-:-:S04]  /*8db0*/  SHF.L.U32 R4, R4, 0x1f, RZ ;  /* 0x0000001f04047819 */ /* 0x000fc800000006ff */
[----:B------:R0:W1:Y:S01]  /*8dc0*/  SYNCS.PHASECHK.TRANS64.TRYWAIT P2, [UR6+0x16830], R4 ;  /* 0x01683004ff0075a7 */ /* 0x0000620008040146 */
[----:B------:R-:W-:Y:S05]  /*8dd0*/  @!P0 BRA `(.L_x_1078) ;  /* 0x0000000000048947 */ /* 0x000fea0003800000 */
[----:B------:R-:W-:Y:S01]  /*8de0*/  BPT.TRAP 0x1 ;  /* 0x000000040000795c */ /* 0x000fe20000300000 */
.L_x_1078:
[----:B-1----:R-:W-:Y:S05]  /*8df0*/  @P2 BRA `(.L_x_1076) ;  /* 0x0000000000082947 */ /* 0x002fea0003800000 */
[----:B------:R-:W1:Y:S02]  /*8e00*/  SYNCS.PHASECHK.TRANS64.TRYWAIT P2, [UR6+0x16830], R4 ;  /* 0x01683004ff0075a7 */ /* 0x000e640008040146 */
[----:B-1----:R-:W-:Y:S05]  /*8e10*/  @!P2 BRA `(.L_x_1079) ;  /* 0x000000d4004ca947 */ /* 0x002fea0003800000 */
.L_x_1076:
        /* <DEDUP_REMOVED lines=25> */
.L_x_1081:
[----:B------:R-:W-:Y:S01]  /*8fb0*/  ULEA UR6, UR24, UR45, 0x3 ;  /* 0x0000002d18067291 */ /* 0x000fe2000f8e183f */
[----:B------:R-:W-:-:S05]  /*8fc0*/  IMAD.U32 R4, RZ, RZ, UR25 ;  /* 0x00000019ff047e24 */ /* 0x000fca000f8e00ff */
[----:B------:R-:W-:-:S04]  /*8fd0*/  SHF.L.U32 R4, R4, 0x1f, RZ ;  /* 0x0000001f04047819 */ /* 0x000fc800000006ff */
[----:B------:R0:W1:Y:S01]  /*8fe0*/  SYNCS.PHASECHK.TRANS64.TRYWAIT P2, [UR6+0x16850], R4 ;  /* 0x01685004ff0075a7 */ /* 0x0000620008040146 */
[----:B------:R-:W-:Y:S05]  /*8ff0*/  @!P0 BRA `(.L_x_1082) ;  /* 0x0000000000048947 */ /* 0x000fea0003800000 */
[----:B------:R-:W-:Y:S01]  /*9000*/  BPT.TRAP 0x1 ;  /* 0x000000040000795c */ /* 0x000fe20000300000 */
.L_x_1082:
[----:B-1----:R-:W-:Y:S05]  /*9010*/  @P2 BRA `(.L_x_1080) ;  /* 0x0000000000082947 */ /* 0x002fea0003800000 */
[----:B------:R-:W1:Y:S02]  /*9020*/  SYNCS.PHASECHK.TRANS64.TRYWAIT P2, [UR6+0x16850], R4 ;  /* 0x01685004ff0075a7 */ /* 0x000e640008040146 */
[----:B-1----:R-:W-:Y:S05]  /*9030*/  @!P2 BRA `(.L_x_1083) ;  /* 0x000000d000dca947 */ /* 0x002fea0003800000 */
.L_x_1080:
[----:B------:R-:W-:Y:S01]  /*9040*/  UIADD3 UR6, UR45, 0x400, URZ ;  /* 0x000004002d067890 */ /* 0x000fe2000fffe03f */
[----:B------:R-:W-:Y:S01]  /*9050*/  WARPGROUP.ARRIVE ;  /* 0x00000000000079c5 */ /* 0x000fe20000000000 */
[----:B------:R-:W-:Y:S01]  /*9060*/  UMOV UR7, 0x40000040 ;  /* 0x4000004000077882 */ /* 0x000fe20000000000 */
[----:B------:R-:W-:Y:S01]  /*9070*/  FMUL.FTZ R6, R24, UR22 ;  /* 0x0000001618067c20 */ /* 0x000fe20008410000 */
[----:B------:R-:W-:Y:S01]  /*9080*/  USHF.R.U32.HI UR6, URZ, 0x4, UR6 ;  /* 0x000000043f067899 */ /* 0x000fe20008011606 */
[----:B-1----:R-:W-:Y:S01]  /*9090*/  FMUL.FTZ R9, R25, UR22 ;  /* 0x0000001619097c20 */ /* 0x002fe20008410000 */
[----:B------:R-:W-:Y:S01]  /*90a0*/  FMUL.FTZ R11, R28, UR22 ;  /* 0x000000161c0b7c20 */ /* 0x000fe20008410000 */
[----:B------:R-:W-:Y:S01]  /*90b0*/  FMUL.FTZ R13, R29, UR22 ;  /* 0x000000161d0d7c20 */ /* 0x000fe20008410000 */
[----:B------:R-:W-:Y:S01]  /*90c0*/  ULOP3.LUT UR6, UR6, 0x3fff, URZ, 0xc0, !UPT ;  /* 0x00003fff06067892 */ /* 0x000fe2000f8ec03f */
[----:B------:R-:W0:Y:S01]  /*90d0*/  MUFU.TANH R6, R6 ;  /* 0x0000000600067308 */ /* 0x000e220000002400 */
[----:B------:R-:W-:Y:S01]  /*90e0*/  FMUL.FTZ R15, R32, UR22 ;  /* 0x00000016200f7c20 */ /* 0x000fe20008410000 */
[----:B------:R-:W-:Y:S01]  /*90f0*/  FMUL.FTZ R20, R33, UR22 ;  /* 0x0000001621147c20 */ /* 0x000fe20008410000 */
[----:B------:R-:W-:Y:S01]  /*9100*/  ULEA UR10, UR24, UR6, 0xa ;  /* 0x00000006180a7291 */ /* 0x000fe2000f8e503f */
[----:B------:R-:W-:Y:S01]  /*9110*/  FMUL.FTZ R25, R36, UR22 ;  /* 0x0000001624197c20 */ /* 0x000fe20008410000 */
[----:B------:R-:W-:Y:S01]  /*9120*/  FMUL.FTZ R10, R27, UR22 ;  /* 0x000000161b0a7c20 */ /* 0x000fe20008410000 */
[----:B------:R-:W-:Y:S01]  /*9130*/  FMUL.FTZ R27, R37, UR22 ;  /* 0x00000016251b7c20 */ /* 0x000fe20008410000 */
[----:B------:R-:W-:Y:S01]  /*9140*/  FMUL.FTZ R29, R40, UR22 ;  /* 0x00000016281d7c20 */ /* 0x000fe20008410000 */
[----:B------:R-:W1:Y:S01]  /*9150*/  MUFU.TANH R9, R9 ;  /* 0x0000000900097308 */ /* 0x000e620000002400 */
[----:B------:R-:W-:Y:S01]  /*9160*/  FMUL.FTZ R12, R30, UR22 ;  /* 0x000000161e0c7c20 */ /* 0x000fe20008410000 */
[----:B------:R-:W-:Y:S01]  /*9170*/  UMOV UR6, UR10 ;  /* 0x0000000a00067c82 */ /* 0x000fe20008000000 */
[----:B------:R-:W-:Y:S01]  /*9180*/  FMUL.FTZ R30, R41, UR22 ;  /* 0x00000016291e7c20 */ /* 0x000fe20008410000 */
[----:B------:R-:W-:Y:S01]  /*9190*/  HGMMA.64x64x16.F32 R88, R148, gdesc[UR4].tnspB, R88, gsb0 ;  /* 0x40e0000494587df0 */ /* 0x000fe20008000858 */
[----:B------:R-:W-:Y:S01]  /*91a0*/  UIADD3 UR6, UR10, 0x80, URZ ;  /* 0x000000800a067890 */ /* 0x000fe2000fffe03f */
[----:B------:R-:W-:Y:S01]  /*91b0*/  FMUL.FTZ R32, R43, UR22 ;  /* 0x000000162b207c20 */ /* 0x000fe20008410000 */
[----:B------:R-:W-:Y:S01]  /*91c0*/  UMOV UR7, 0x40000040 ;  /* 0x4000004000077882 */ /* 0x000fe20000000000 */
        /* <DEDUP_REMOVED lines=62> */
[----:B------:R-:W-:-:S02]  /*95b0*/  UMOV UR25, UR46 ;  /* 0x0000002e00197c82 */ /* 0x000fc40008000000 */
[----:B------:R-:W1:Y:S01]  /*95c0*/  MUFU.TANH R33, R33 ;  /* 0x0000002100217308 */ /* 0x000e620000002400 */
[----:B--2---:R-:W-:-:S07]  /*95d0*/  FMNMX.FTZ R43, R29, R4, !PT ;  /* 0x000000041d2b7209 */ /* 0x004fce0007810000 */
[----:B------:R-:W2:Y:S01]  /*95e0*/  MUFU.TANH R35, R35 ;  /* 0x0000002300237308 */ /* 0x000ea20000002400 */
[----:B0-----:R-:W-:Y:S01]  /*95f0*/  FMNMX.FTZ R4, R30, R43, !PT ;  /* 0x0000002b1e047209 */ /* 0x001fe20007810000 */
[----:B------:R-:W-:Y:S02]  /*9600*/  WARPGROUP.DEPBAR.LE gsb0, 0x0 ;  /* 0x00008000000079c5 */ /* 0x000fe40000010000 */
[----:B------:R-:W-:Y:S01]  /*9610*/  WARPGROUP.ARRIVE ;  /* 0x00000000000079c5 */ /* 0x000fe20000000000 */
[----:B------:R-:W-:Y:S01]  /*9620*/  FMUL.FTZ R148, R69, UR22 ;  /* 0x0000001645947c20 */ /* 0x000fe20008410000 */
[----:B------:R-:W-:Y:S02]  /*9630*/  FMUL.FTZ R150, R73, UR22 ;  /* 0x0000001649967c20 */ /* 0x000fe40008410000 */
[----:B------:R-:W0:Y:S01]  /*9640*/  MUFU.TANH R37, R37 ;  /* 0x0000002500257308 */ /* 0x000e220000002400 */
[----:B-1----:R-:W-:Y:S01]  /*9650*/  FMNMX.FTZ R4, R33, R4, !PT ;  /* 0x0000000421047209 */ /* 0x002fe20007810000 */
[----:B------:R-:W-:Y:S01]  /*9660*/  HGMMA.64x64x16.F32 R88, R144, gdesc[UR4].tnspB, R88, gsb0 ;  /* 0x40e0000490587df0 */ /* 0x000fe20008000858 */
[----:B------:R-:W-:-:S02]  /*9670*/  UIADD3 UR6, UR10, 0x100, URZ ;  /* 0x000001000a067890 */ /* 0x000fc4000fffe03f */
[----:B------:R-:W1:Y:S01]  /*9680*/  S2R R73, SR_TID.X ;  /* 0x0000000000497919 */ /* 0x000e620000002100 */
[----:B------:R-:W-:Y:S02]  /*9690*/  UMOV UR7, 0x40000040 ;  /* 0x4000004000077882 */ /* 0x000fe40000000000 */
[----:B------:R-:W3:Y:S01]  /*96a0*/  MUFU.TANH R39, R39 ;  /* 0x0000002700277308 */ /* 0x000ee20000002400 */
[----:B--2---:R-:W-:-:S07]  /*96b0*/  FMNMX.FTZ R4, R35, R4, !PT ;  /* 0x0000000423047209 */ /* 0x004fce0007810000 */
[----:B------:R-:W2:Y:S01]  /*96c0*/  MUFU.TANH R41, R41 ;  /* 0x0000002900297308 */ /* 0x000ea20000002400 */
[----:B0-----:R-:W-:-:S07]  /*96d0*/  FMNMX.FTZ R4, R37, R4, !PT ;  /* 0x0000000425047209 */ /* 0x001fce0007810000 */
[----:B------:R-:W0:Y:S01]  /*96e0*/  MUFU.TANH R42, R42 ;  /* 0x0000002a002a7308 */ /* 0x000e220000002400 */
[----:B---3--:R-:W-:-:S07]  /*96f0*/  FMNMX.FTZ R4, R39, R4, !PT ;  /* 0x0000000427047209 */ /* 0x008fce0007810000 */
[----:B------:R-:W3:Y:S01]  /*9700*/  MUFU.TANH R48, R48 ;  /* 0x0000003000307308 */ /* 0x000ee20000002400 */
[----:B--2---:R-:W-:Y:S02]  /*9710*/  FMNMX.FTZ R43, R41, R4, !PT ;  /* 0x00000004292b7209 */ /* 0x004fe40007810000 */
[----:B-1----:R-:W-:-:S05]  /*9720*/  ISETP.GE.U32.AND P2, PT, R73, 0x180, PT ;  /* 0x000001804900780c */ /* 0x002fca0003f46070 */
[----:B------:R-:W1:Y:S01]  /*9730*/  MUFU.TANH R50, R50 ;  /* 0x0000003200327308 */ /* 0x000e620000002400 */
[----:B0-----:R-:W-:-:S07]  /*9740*/  FMNMX.FTZ R43, R42, R43, !PT ;  /* 0x0000002b2a2b7209 */ /* 0x001fce0007810000 */
[----:B------:R-:W0:Y:S01]  /*9750*/  MUFU.TANH R56, R56 ;  /* 0x0000003800387308 */ /* 0x000e220000002400 */
[----:B---3--:R-:W-:-:S07]  /*9760*/  FMNMX.FTZ R43, R48, R43, !PT ;  /* 0x0000002b302b7209 */ /* 0x008fce0007810000 */
[----:B------:R-:W2:Y:S01]  /*9770*/  MUFU.TANH R58, R58 ;  /* 0x0000003a003a7308 */ /* 0x000ea20000002400 */
[----:B-1----:R-:W-:-:S07]  /*9780*/  FMNMX.FTZ R43, R50, R43, !PT ;  /* 0x0000002b322b7209 */ /* 0x002fce0007810000 */
[----:B------:R-:W1:Y:S01]  /*9790*/  MUFU.TANH R62, R62 ;  /* 0x0000003e003e7308 */ /* 0x000e620000002400 */
[----:B0-----:R-:W-:-:S07]  /*97a0*/  FMNMX.FTZ R43, R56, R43, !PT ;  /* 0x0000002b382b7209 */ /* 0x001fce0007810000 */
[----:B------:R-:W0:Y:S01]  /*97b0*/  MUFU.TANH R64, R64 ;  /* 0x0000004000407308 */ /* 0x000e220000002400 */
[----:B--2---:R-:W-:Y:S01]  /*97c0*/  FMNMX.FTZ R43, R58, R43, !PT ;  /* 0x0000002b3a2b7209 */ /* 0x004fe20007810000 */
[----:B------:R-:W-:Y:S02]  /*97d0*/  WARPGROUP.DEPBAR.LE gsb0, 0x0 ;  /* 0x00008000000079c5 */ /* 0x000fe40000010000 */
[----:B------:R-:W-:-:S04]  /*97e0*/  WARPGROUP.ARRIVE ;  /* 0x00000000000079c5 */ /* 0x000fc80000000000 */
[----:B------:R-:W2:Y:S01]  /*97f0*/  MUFU.TANH R68, R68 ;  /* 0x0000004400447308 */ /* 0x000ea20000002400 */
[----:B-1----:R-:W-:Y:S01]  /*9800*/  FMNMX.FTZ R43, R62, R43, !PT ;  /* 0x0000002b3e2b7209 */ /* 0x002fe20007810000 */
[----:B------:R-:W-:Y:S01]  /*9810*/  FMUL.FTZ R146, R63, UR22 ;  /* 0x000000163f927c20 */ /* 0x000fe20008410000 */
[----:B------:R-:W-:Y:S01]  /*9820*/  HGMMA.64x64x16.F32 R88, R140, gdesc[UR4].tnspB, R88, gsb0 ;  /* 0x40e000048c587df0 */ /* 0x000fe20008000858 */
[----:B------:R-:W-:Y:S01]  /*9830*/  UIADD3 UR6, UR10, 0x180, URZ ;  /* 0x000001800a067890 */ /* 0x000fe2000fffe03f */
[----:B0-----:R-:W-:Y:S01]  /*9840*/  FMNMX.FTZ R43, R64, R43, !PT ;  /* 0x0000002b402b7209 */ /* 0x001fe20007810000 */
[----:B------:R-:W-:Y:S02]  /*9850*/  UMOV UR7, 0x40000040 ;  /* 0x4000004000077882 */ /* 0x000fe40000000000 */
        /* <DEDUP_REMOVED lines=20> */
[----:B------:R-:W-:Y:S01]  /*99a0*/  WARPGROUP.ARRIVE ;  /* 0x00000000000079c5 */ /* 0x000fe20000000000 */
[----:B------:R-:W-:Y:S01]  /*99b0*/  FMUL.FTZ R140, R83, UR22 ;  /* 0x00000016538c7c20 */ /* 0x000fe20008410000 */
[----:B------:R-:W-:Y:S02]  /*99c0*/  FMUL.FTZ R142, R87, UR22 ;  /* 0x00000016578e7c20 */ /* 0x000fe40008410000 */
[----:B------:R-:W1:Y:S01]  /*99d0*/  MUFU.TANH R10, R10 ;  /* 0x0000000a000a7308 */ /* 0x000e620000002400 */
[----:B--2---:R-:W-:Y:S01]  /*99e0*/  FMNMX.FTZ R43, R144, R43, !PT ;  /* 0x0000002b902b7209 */ /* 0x004fe20007810000 */
[----:B------:R-:W-:Y:S01]  /*99f0*/  HGMMA.64x64x16.F32 R88, R136, gdesc[UR4].tnspB, R88, gsb0 ;  /* 0x40e0000488587df0 */ /* 0x000fe20008000858 */
[----:B------:R-:W-:Y:S01]  /*9a00*/  UIADD3 UR6, UR10, 0x200, URZ ;  /* 0x000002000a067890 */ /* 0x000fe2000fffe03f */
[----:B------:R-:W-:-:S02]  /*9a10*/  UMOV UR7, 0x40000040 ;  /* 0x4000004000077882 */ /* 0x000fc40000000000 */
[----:B------:R-:W2:Y:S02]  /*9a20*/  SHFL.BFLY PT, R4, R43, 0x2, 0x1f ;  /* 0x0c401f002b047f89 */ /* 0x000ea400000e0000 */
[----:B------:R-:W3:Y:S08]  /*9a30*/  MUFU.TANH R12, R12 ;  /* 0x0000000c000c7308 */ /* 0x000ef00000002400 */
[----:B------:R-:W4:Y:S08]  /*9a40*/  MUFU.TANH R14, R14 ;  /* 0x0000000e000e7308 */ /* 0x000f300000002400 */
[----:B------:R-:W5:Y:S01]  /*9a50*/  MUFU.TANH R21, R21 ;  /* 0x0000001500157308 */ /* 0x000f620000002400 */
[----:B--2---:R-:W-:-:S02]  /*9a60*/  FMNMX.FTZ R4, R43, R4, !PT ;  /* 0x000000042b047209 */ /* 0x004fc40007810000 */
[----:B------:R-:W2:Y:S05]  /*9a70*/  LDC R43, c[0x0][0x988] ;  /* 0x00026200ff2b7b82 */ /* 0x000eaa0000000800 */
[----:B------:R-:W5:Y:S01]  /*9a80*/  MUFU.TANH R24, R24 ;  /* 0x0000001800187308 */ /* 0x000f620000002400 */
[----:B------:R-:W0:Y:S07]  /*9a90*/  SHFL.BFLY PT, R59, R4, 0x1, 0x1f ;  /* 0x0c201f00043b7f89 */ /* 0x000e2e00000e0000 */
[----:B------:R-:W5:Y:S08]  /*9aa0*/  MUFU.TANH R26, R26 ;  /* 0x0000001a001a7308 */ /* 0x000f700000002400 */
[----:B------:R-:W5:Y:S08]  /*9ab0*/  MUFU.TANH R28, R28 ;  /* 0x0000001c001c7308 */ /* 0x000f700000002400 */
[----:B------:R-:W5:Y:S01]  /*9ac0*/  MUFU.TANH R31, R31 ;  /* 0x0000001f001f7308 */ /* 0x000f620000002400 */
[----:B0-----:R-:W-:-:S05]  /*9ad0*/  FMNMX.FTZ R4, R4, R59, !PT ;  /* 0x0000003b04047209 */ /* 0x001fca0007810000 */
[C---:B------:R-:W-:Y:S01]  /*9ae0*/  FADD.FTZ R78, -R4.reuse, R7 ;  /* 0x00000007044e7221 */ /* 0x040fe20000010100 */
[-C--:B--2---:R-:W-:Y:S01]  /*9af0*/  FMUL.FTZ R7, R4, R43.reuse ;  /* 0x0000002b04077220 */ /* 0x084fe20000410000 */
[----:B------:R-:W0:Y:S02]  /*9b00*/  MUFU.TANH R32, R32 ;  /* 0x0000002000207308 */ /* 0x000e240000002400 */
[-C--:B------:R-:W-:Y:S01]  /*9b10*/  FMUL.FTZ R78, R78, R43.reuse ;  /* 0x0000002b4e4e7220 */ /* 0x080fe20000410000 */
[-CC-:B------:R-:W-:Y:S01]  /*9b20*/  FFMA.FTZ R61, R13, R43.reuse, -R7.reuse ;  /* 0x0000002b0d3d7223 */ /* 0x180fe20000010807 */
[--C-:B------:R-:W-:Y:S01]  /*9b30*/  FFMA.FTZ R13, R15, R43, -R7.reuse ;  /* 0x0000002b0f0d7223 */ /* 0x100fe20000010807 */
[----:B------:R-:W-:Y:S01]  /*9b40*/  FMNMX.FTZ R15, R8, R5, !PT ;  /* 0x00000005080f7209 */ /* 0x000fe20007810000 */
[-CC-:B------:R-:W-:Y:S01]  /*9b50*/  FFMA.FTZ R59, R6, R43.reuse, -R7.reuse ;  /* 0x0000002b063b7223 */ /* 0x180fe20000010807 */
[--C-:B------:R-:W-:Y:S01]  /*9b60*/  FFMA.FTZ R63, R25, R43, -R7.reuse ;  /* 0x0000002b193f7223 */ /* 0x100fe20000010807 */
[----:B------:R-:W2:Y:S01]  /*9b70*/  MUFU.TANH R34, R34 ;  /* 0x0000002200227308 */ /* 0x000ea20000002400 */
[----:B-1----:R-:W-:Y:S01]  /*9b80*/  FMNMX.FTZ R15, R10, R15, !PT ;  /* 0x0000000f0a0f7209 */ /* 0x002fe20007810000 */
[-CC-:B------:R-:W-:Y:S01]  /*9b90*/  FFMA.FTZ R25, R29, R43.reuse, -R7.reuse ;  /* 0x0000002b1d197223 */ /* 0x180fe20000010807 */
[-CC-:B------:R-:W-:Y:S01]  /*9ba0*/  FFMA.FTZ R29, R30, R43.reuse, -R7.reuse ;  /* 0x0000002b1e1d7223 */ /* 0x180fe20000010807 */
[----:B------:R-:W-:Y:S01]  /*9bb0*/  FFMA.FTZ R30, R35, R43, -R7 ;  /* 0x0000002b231e7223 */ /* 0x000fe20000010807 */
[----:B---3--:R-:W-:Y:S01]  /*9bc0*/  FMNMX.FTZ R15, R12, R15, !PT ;  /* 0x0000000f0c0f7209 */ /* 0x008fe20007810000 */
[----:B------:R-:W-:-:S02]  /*9bd0*/  WARPGROUP.DEPBAR.LE gsb0, 0x0 ;  /* 0x00008000000079c5 */ /* 0x000fc40000010000 */
[----:B------:R-:W-:Y:S01]  /*9be0*/  WARPGROUP.ARRIVE ;  /* 0x00000000000079c5 */ /* 0x000fe20000000000 */
[----:B----4-:R-:W-:Y:S01]  /*9bf0*/  FMNMX.FTZ R6, R14, R15, !PT ;  /* 0x0000000f0e067209 */ /* 0x010fe20007810000 */
[----:B------:R-:W1:Y:S01]  /*9c00*/  MUFU.TANH R36, R36 ;  /* 0x0000002400247308 */ /* 0x000e620000002400 */
[-CC-:B------:R-:W-:Y:S01]  /*9c10*/  FFMA.FTZ R39, R39, R43.reuse, -R7.reuse ;  /* 0x0000002b27277223 */ /* 0x180fe20000010807 */
[-CC-:B------:R-:W-:Y:S01]  /*9c20*/  FFMA.FTZ R42, R42, R43.reuse, -R7.reuse ;  /* 0x0000002b2a2a7223 */ /* 0x180fe20000010807 */
[----:B-----5:R-:W-:Y:S01]  /*9c30*/  FMNMX.FTZ R15, R21, R6, !PT ;  /* 0x00000006150f7209 */ /* 0x020fe20007810000 */
[----:B------:R-:W-:Y:S01]  /*9c40*/  HGMMA.64x64x16.F32 R88, R132, gdesc[UR4].tnspB, R88, gsb0 ;  /* 0x40e0000484587df0 */ /* 0x000fe20008000858 */
[----:B------:R-:W-:Y:S01]  /*9c50*/  UIADD3 UR6, UR10, 0x280, URZ ;  /* 0x000002800a067890 */ /* 0x000fe2000fffe03f */
[--C-:B------:R-:W-:Y:S01]  /*9c60*/  FFMA.FTZ R136, R37, R43, -R7.reuse ;  /* 0x0000002b25887223 */ /* 0x100fe20000010807 */
[----:B------:R-:W-:Y:S01]  /*9c70*/  UMOV UR7, 0x40000040 ;  /* 0x4000004000077882 */ /* 0x000fe20000000000 */
[----:B------:R-:W-:Y:S01]  /*9c80*/  FMNMX.FTZ R15, R24, R15, !PT ;  /* 0x0000000f180f7209 */ /* 0x000fe20007810000 */
[----:B------:R-:W3:Y:S01]  /*9c90*/  MUFU.TANH R38, R38 ;  /* 0x0000002600267308 */ /* 0x000ee20000002400 */
[-CC-:B------:R-:W-:Y:S01]  /*9ca0*/  FFMA.FTZ R138, R41, R43.reuse, -R7.reuse ;  /* 0x0000002b298a7223 */ /* 0x180fe20000010807 */
[--C-:B------:R-:W-:Y:S01]  /*9cb0*/  FFMA.FTZ R37, R50, R43, -R7.reuse ;  /* 0x0000002b32257223 */ /* 0x100fe20000010807 */
[----:B------:R-:W-:Y:S01]  /*9cc0*/  FMNMX.FTZ R15, R26, R15, !PT ;  /* 0x0000000f1a0f7209 */ /* 0x000fe20007810000 */
[-CC-:B------:R-:W-:Y:S01]  /*9cd0*/  FFMA.FTZ R41, R58, R43.reuse, -R7.reuse ;  /* 0x0000002b3a297223 */ /* 0x180fe20000010807 */
[-CC-:B------:R-:W-:Y:S01]  /*9ce0*/  FFMA.FTZ R9, R9, R43.reuse, -R7.reuse ;  /* 0x0000002b09097223 */ /* 0x180fe20000010807 */
[--C-:B------:R-:W-:Y:S01]  /*9cf0*/  FFMA.FTZ R11, R11, R43, -R7.reuse ;  /* 0x0000002b0b0b7223 */ /* 0x100fe20000010807 */
[----:B------:R-:W-:Y:S01]  /*9d00*/  FMNMX.FTZ R6, R28, R15, !PT ;  /* 0x0000000f1c067209 */ /* 0x000fe20007810000 */
[----:B------:R-:W4:Y:S01]  /*9d10*/  MUFU.TANH R40, R40 ;  /* 0x0000002800287308 */ /* 0x000f220000002400 */
[-CC-:B------:R-:W-:Y:S01]  /*9d20*/  FFMA.FTZ R20, R20, R43.reuse, -R7.reuse ;  /* 0x0000002b14147223 */ /* 0x180fe20000010807 */
[-CC-:B------:R-:W-:Y:S01]  /*9d30*/  FFMA.FTZ R27, R27, R43.reuse, -R7.reuse ;  /* 0x0000002b1b1b7223 */ /* 0x180fe20000010807 */
[----:B------:R-:W-:Y:S01]  /*9d40*/  FMNMX.FTZ R15, R31, R6, !PT ;  /* 0x000000061f0f7209 */ /* 0x000fe20007810000 */
[-CC-:B------:R-:W-:Y:S01]  /*9d50*/  FFMA.FTZ R6, R33, R43.reuse, -R7.reuse ;  /* 0x0000002b21067223 */ /* 0x180fe20000010807 */
[-CC-:B------:R-:W-:Y:S01]  /*9d60*/  FFMA.FTZ R65, R148, R43.reuse, -R7.reuse ;  /* 0x0000002b94417223 */ /* 0x180fe20000010807 */
[--C-:B------:R-:W-:Y:S01]  /*9d70*/  FFMA.FTZ R50, R72, R43, -R7.reuse ;  /* 0x0000002b48327223 */ /* 0x100fe20000010807 */
[----:B0-----:R-:W-:Y:S01]  /*9d80*/  FMNMX.FTZ R15, R32, R15, !PT ;  /* 0x0000000f200f7209 */ /* 0x001fe20007810000 */
[----:B------:R-:W0:Y:S01]  /*9d90*/  MUFU.TANH R44, R44 ;  /* 0x0000002c002c7308 */ /* 0x000e220000002400 */
[-CC-:B------:R-:W-:Y:S01]  /*9da0*/  FFMA.FTZ R45, R45, R43.reuse, -R7.reuse ;  /* 0x0000002b2d2d7223 */ /* 0x180fe20000010807 */
[--C-:B------:R-:W-:Y:S01]  /*9db0*/  FFMA.FTZ R58, R80, R43, -R7.reuse ;  /* 0x0000002b503a7223 */ /* 0x100fe20000010807 */
[----:B--2---:R-:W-:Y:S01]  /*9dc0*/  FMNMX.FTZ R15, R34, R15, !PT ;  /* 0x0000000f220f7209 */ /* 0x004fe20007810000 */
[-CC-:B------:R-:W-:Y:S01]  /*9dd0*/  FFMA.FTZ R47, R47, R43.reuse, -R7.reuse ;  /* 0x0000002b2f2f7223 */ /* 0x180fe20000010807 */
[-CC-:B------:R-:W-:Y:S01]  /*9de0*/  FFMA.FTZ R84, R84, R43.reuse, -R7.reuse ;  /* 0x0000002b54547223 */ /* 0x180fe20000010807 */
[----:B------:R-:W-:Y:S01]  /*9df0*/  FFMA.FTZ R144, R144, R43, -R7 ;  /* 0x0000002b90907223 */ /* 0x000fe20000010807 */
[----:B-1----:R-:W-:Y:S01]  /*9e00*/  FMNMX.FTZ R15, R36, R15, !PT ;  /* 0x0000000f240f7209 */ /* 0x002fe20007810000 */
[----:B------:R-:W1:Y:S03]  /*9e10*/  MUFU.TANH R46, R46 ;  /* 0x0000002e002e7308 */ /* 0x000e660000002400 */
[----:B---3--:R-:W-:-:S04]  /*9e20*/  FMNMX.FTZ R33, R38, R15, !PT ;  /* 0x0000000f26217209 */ /* 0x008fc80007810000 */
[----:B----4-:R-:W-:Y:S01]  /*9e30*/  FMNMX.FTZ R33, R40, R33, !PT ;  /* 0x0000002128217209 */ /* 0x010fe20007810000 */
[----:B------:R-:W2:Y:S03]  /*9e40*/  MUFU.TANH R52, R52 ;  /* 0x0000003400347308 */ /* 0x000ea60000002400 */
[----:B0-----:R-:W-:-:S05]  /*9e50*/  FMNMX.FTZ R33, R44, R33, !PT ;  /* 0x000000212c217209 */ /* 0x001fca0007810000 */
        /* <DEDUP_REMOVED lines=12> */
[-CC-:B------:R-:W-:Y:S01]  /*9f20*/  FFMA.FTZ R132, R48, R43.reuse, -R7.reuse ;  /* 0x0000002b30847223 */ /* 0x180fe20000010807 */
[-CC-:B------:R-:W-:Y:S01]  /*9f30*/  FFMA.FTZ R134, R56, R43.reuse, -R7.reuse ;  /* 0x0000002b38867223 */ /* 0x180fe20000010807 */
[-CC-:B------:R-:W-:Y:S01]  /*9f40*/  FFMA.FTZ R48, R68, R43.reuse, -R7.reuse ;  /* 0x0000002b44307223 */ /* 0x180fe20000010807 */
[----:B------:R-:W2:Y:S01]  /*9f50*/  MUFU.TANH R70, R70 ;  /* 0x0000004600467308 */ /* 0x000ea20000002400 */
[----:B------:R-:W-:Y:S01]  /*9f60*/  HGMMA.64x64x16.F32 R88, R128, gdesc[UR4].tnspB, R88, gsb0 ;  /* 0x40e0000480587df0 */ /* 0x000fe20008000858 */
[----:B------:R-:W-:Y:S01]  /*9f70*/  UIADD3 UR6, UR10, 0x300, URZ ;  /* 0x000003000a067890 */ /* 0x000fe2000fffe03f */
[----:B------:R-:W-:Y:S01]  /*9f80*/  FFMA.FTZ R56, R76, R43, -R7 ;  /* 0x0000002b4c387223 */ /* 0x000fe20000010807 */
[----:B------:R-:W-:-:S04]  /*9f90*/  UMOV UR7, 0x40000040 ;  /* 0x4000004000077882 */ /* 0x000fc80000000000 */
[----:B------:R-:W3:Y:S08]  /*9fa0*/  MUFU.TANH R51, R51 ;  /* 0x0000003300337308 */ /* 0x000ef00000002400 */
[----:B------:R-:W4:Y:S08]  /*9fb0*/  MUFU.TANH R74, R74 ;  /* 0x0000004a004a7308 */ /* 0x000f300000002400 */
[----:B------:R0:W-:Y:S08]  /*9fc0*/  MUFU.EX2 R15, R6 ;  /* 0x00000006000f7308 */ /* 0x0001f00000000800 */
[----:B------:R-:W5:Y:S01]  /*9fd0*/  MUFU.TANH R53, R53 ;  /* 0x0000003500357308 */ /* 0x000f620000002400 */
[----:B0-----:R-:W-:-:S04]  /*9fe0*/  FMNMX.FTZ R6, R66, R35, !PT ;  /* 0x0000002342067209 */ /* 0x001fc80007810000 */
[----:B-1----:R-:W-:-:S03]  /*9ff0*/  FMNMX.FTZ R35, R49, R6, !PT ;  /* 0x0000000631237209 */ /* 0x002fc60007810000 */
[----:B------:R-:W0:Y:S01]  /*a000*/  MUFU.TANH R55, R55 ;  /* 0x0000003700377308 */ /* 0x000e220000002400 */
[----:B--2---:R-:W-:-:S04]  /*a010*/  FMNMX.FTZ R6, R70, R35, !PT ;  /* 0x0000002346067209 */ /* 0x004fc80007810000 */
[----:B---3--:R-:W-:-:S03]  /*a020*/  FMNMX.FTZ R35, R51, R6, !PT ;  /* 0x0000000633237209 */ /* 0x008fc60007810000 */
[----:B------:R-:W1:Y:S01]  /*a030*/  MUFU.TANH R57, R57 ;  /* 0x0000003900397308 */ /* 0x000e620000002400 */
[----:B----4-:R-:W-:-:S04]  /*a040*/  FMNMX.FTZ R6, R74, R35, !PT ;  /* 0x000000234a067209 */ /* 0x010fc80007810000 */
[----:B-----5:R-:W-:-:S03]  /*a050*/  FMNMX.FTZ R6, R53, R6, !PT ;  /* 0x0000000635067209 */ /* 0x020fc60007810000 */
[----:B------:R-:W2:Y:S01]  /*a060*/  MUFU.TANH R82, R82 ;  /* 0x0000005200527308 */ /* 0x000ea20000002400 */
[----:B0-----:R-:W-:-:S07]  /*a070*/  FMNMX.FTZ R6, R55, R6, !PT ;  /* 0x0000000637067209 */ /* 0x001fce0007810000 */
        /* <DEDUP_REMOVED lines=9> */
[----:B------:R-:W-:Y:S02]  /*a110*/  UIADD3 UR6, UR10, 0x380, URZ ;  /* 0x000003800a067890 */ /* 0x000fe4000fffe03f */
[----:B-1----:R-:W-:Y:S01]  /*a120*/  FMNMX.FTZ R35, R86, R35, !PT ;  /* 0x0000002356237209 */ /* 0x002fe20007810000 */
[----:B------:R-:W-:Y:S02]  /*a130*/  UMOV UR7, 0x40000040 ;  /* 0x4000004000077882 */ /* 0x000fe40000000000 */
[----:B------:R-:W-:Y:S01]  /*a140*/  MUFU.EX2 R33, R39 ;  /* 0x0000002700217308 */ /* 0x000fe20000000800 */
[----:B--2---:R-:W-:Y:S01]  /*a150*/  FMNMX.FTZ R6, R142, R35, !PT ;  /* 0x000000238e067209 */ /* 0x004fe20007810000 */
[----:B------:R-:W-:-:S06]  /*a160*/  FFMA.FTZ R35, R62, R43, -R7 ;  /* 0x0000002b3e237223 */ /* 0x000fcc0000010807 */
[----:B------:R0:W-:Y:S01]  /*a170*/  MUFU.EX2 R39, R42 ;  /* 0x0000002a00277308 */ /* 0x0001e20000000800 */
[----:B------:R-:W1:Y:S07]  /*a180*/  SHFL.BFLY PT, R67, R6, 0x2, 0x1f ;  /* 0x0c401f0006437f89 */ /* 0x000e6e00000e0000 */
[----:B------:R-:W-:Y:S01]  /*a190*/  MUFU.EX2 R78, R78 ;  /* 0x0000004e004e7308 */ /* 0x000fe20000000800 */
[----:B0-----:R-:W-:-:S07]  /*a1a0*/  FFMA.FTZ R42, R64, R43, -R7 ;  /* 0x0000002b402a7223 */ /* 0x001fce0000010807 */
[----:B------:R-:W-:Y:S08]  /*a1b0*/  MUFU.EX2 R59, R59 ;  /* 0x0000003b003b7308 */ /* 0x000ff00000000800 */
[----:B------:R-:W0:Y:S01]  /*a1c0*/  MUFU.EX2 R9, R9 ;  /* 0x0000000900097308 */ /* 0x000e220000000800 */
[----:B-1----:R-:W-:Y:S01]  /*a1d0*/  FMNMX.FTZ R62, R6, R67, !PT ;  /* 0x00000043063e7209 */ /* 0x002fe20007810000 */
[----:B------:R-:W-:-:S04]  /*a1e0*/  FFMA.FTZ R67, R150, R43, -R7 ;  /* 0x0000002b96437223 */ /* 0x000fc80000010807 */
[----:B------:R-:W1:Y:S02]  /*a1f0*/  SHFL.BFLY PT, R69, R62, 0x1, 0x1f ;  /* 0x0c201f003e457f89 */ /* 0x000e6400000e0000 */
[----:B------:R-:W-:Y:S08]  /*a200*/  MUFU.EX2 R11, R11 ;  /* 0x0000000b000b7308 */ /* 0x000ff00000000800 */
[----:B------:R-:W2:Y:S01]  /*a210*/  MUFU.EX2 R61, R61 ;  /* 0x0000003d003d7308 */ /* 0x000ea20000000800 */
[----:B0-----:R-:W-:-:S07]  /*a220*/  F2FP.F16.F32.PACK_AB R148, R9, R59 ;  /* 0x0000003b0994723e */ /* 0x001fce00000000ff */
[----:B------:R-:W-:Y:S01]  /*a230*/  MUFU.EX2 R13, R13 ;  /* 0x0000000d000d7308 */ /* 0x000fe20000000800 */
[----:B-1----:R-:W-:-:S07]  /*a240*/  FMNMX.FTZ R6, R62, R69, !PT ;  /* 0x000000453e067209 */ /* 0x002fce0007810000 */
[----:B------:R-:W-:Y:S01]  /*a250*/  MUFU.EX2 R20, R20 ;  /* 0x0000001400147308 */ /* 0x000fe20000000800 */
[----:B--2---:R-:W-:Y:S01]  /*a260*/  F2FP.F16.F32.PACK_AB R150, R61, R11 ;  /* 0x0000000b3d96723e */ /* 0x004fe200000000ff */
[CC--:B------:R-:W-:Y:S01]  /*a270*/  FMUL.FTZ R69, R6.reuse, R43.reuse ;  /* 0x0000002b06457220 */ /* 0x0c0fe20000410000 */
[----:B------:R-:W-:Y:S01]  /*a280*/  FADD.FTZ R64, -R6, R5 ;  /* 0x0000000506407221 */ /* 0x000fe20000010100 */
[----:B------:R-:W-:Y:S02]  /*a290*/  WARPGROUP.DEPBAR.LE gsb0, 0x0 ;  /* 0x00008000000079c5 */ /* 0x000fe40000010000 */
[----:B------:R-:W-:Y:S01]  /*a2a0*/  WARPGROUP.ARRIVE ;  /* 0x00000000000079c5 */ /* 0x000fe20000000000 */
[-CC-:B------:R-:W-:Y:S01]  /*a2b0*/  FFMA.FTZ R145, R21, R43.reuse, -R69.reuse ;  /* 0x0000002b15917223 */ /* 0x180fe20000010845 */
[----:B------:R-:W-:Y:S02]  /*a2c0*/  IMAD.U32 R21, RZ, RZ, UR37 ;  /* 0x00000025ff157e24 */ /* 0x000fe4000f8e00ff */
[-C--:B------:R-:W-:Y:S01]  /*a2d0*/  FMUL.FTZ R7, R64, R43.reuse ;  /* 0x0000002b40077220 */ /* 0x080fe20000410000 */
[-CC-:B------:R-:W-:Y:S01]  /*a2e0*/  FFMA.FTZ R8, R8, R43.reuse, -R69.reuse ;  /* 0x0000002b08087223 */ /* 0x180fe20000010845 */
[-CC-:B------:R-:W-:Y:S01]  /*a2f0*/  FFMA.FTZ R149, R10, R43.reuse, -R69.reuse ;  /* 0x0000002b0a957223 */ /* 0x180fe20000010845 */
[----:B------:R-:W-:Y:S01]  /*a300*/  HGMMA.64x64x16.F32 R88, R120, gdesc[UR4].tnspB, R88, gsb0 ;  /* 0x40e0000478587df0 */ /* 0x000fe20008000858 */
[----:B------:R-:W-:Y:S01]  /*a310*/  @!P1 LEA R21, R21, UR45, 0x3 ;  /* 0x0000002d15159c11 */ /* 0x000fe2000f8e18ff */
[----:B------:R-:W-:Y:S01]  /*a320*/  FFMA.FTZ R141, R31, R43, -R69 ;  /* 0x0000002b1f8d7223 */ /* 0x000fe20000010845 */
[----:B------:R-:W-:Y:S01]  /*a330*/  MUFU.EX2 R7, R7 ;  /* 0x0000000700077308 */ /* 0x000fe20000000800 */
[----:B------:R-:W-:-:S02]  /*a340*/  VIADD R31, R22, 0x9 ;  /* 0x00000009161f7836 */ /* 0x000fc40000000000 */
[-CC-:B------:R-:W-:Y:S01]  /*a350*/  FFMA.FTZ R151, R12, R43.reuse, -R69.reuse ;  /* 0x0000002b0c977223 */ /* 0x180fe20000010845 */
[----:B------:R-:W-:Y:S02]  /*a360*/  @!P1 VIADD R21, R21, 0x16840 ;  /* 0x0001684015159836 */ /* 0x000fe40000000000 */
[-CC-:B------:R-:W-:Y:S01]  /*a370*/  FFMA.FTZ R10, R14, R43.reuse, -R69.reuse ;  /* 0x0000002b0e0a7223 */ /* 0x180fe20000010845 */
[-CC-:B------:R-:W-:Y:S01]  /*a380*/  FFMA.FTZ R12, R24, R43.reuse, -R69.reuse ;  /* 0x0000002b180c7223 */ /* 0x180fe20000010845 */
[----:B------:R-:W-:Y:S01]  /*a390*/  SEL R31, R31, 0x9, !P2 ;  /* 0x000000091f1f7807 */ /* 0x000fe20005000000 */
[-C--:B------:R-:W-:Y:S01]  /*a3a0*/  FFMA.FTZ R147, R26, R43.reuse, -R69 ;  /* 0x0000002b1a937223 */ /* 0x080fe20000010845 */
[----:B------:R-:W0:Y:S01]  /*a3b0*/  MUFU.EX2 R8, R8 ;  /* 0x0000000800087308 */ /* 0x000e220000000800 */
[----:B------:R-:W-:Y:S01]  /*a3c0*/  @!P1 PRMT R21, RZ, 0x654, R21 ;  /* 0x00000654ff159816 */ /* 0x000fe20000000015 */
[----:B------:R-:W-:Y:S01]  /*a3d0*/  FFMA.FTZ R26, R36, R43, -R69 ;  /* 0x0000002b241a7223 */ /* 0x000fe20000010845 */
[----:B------:R-:W-:Y:S01]  /*a3e0*/  FFMA.FTZ R36, R78, R3, R59 ;  /* 0x000000034e247223 */ /* 0x000fe2000001003b */
[-CC-:B------:R-:W-:Y:S01]  /*a3f0*/  FFMA.FTZ R137, R38, R43.reuse, -R69.reuse ;  /* 0x0000002b26897223 */ /* 0x180fe20000010845 */
[-CC-:B------:R-:W-:Y:S01]  /*a400*/  FFMA.FTZ R14, R28, R43.reuse, -R69.reuse ;  /* 0x0000002b1c0e7223 */ /* 0x180fe20000010845 */
[-CC-:B------:R-:W-:Y:S01]  /*a410*/  FFMA.FTZ R24, R32, R43.reuse, -R69.reuse ;  /* 0x0000002b20187223 */ /* 0x180fe20000010845 */
[----:B------:R-:W-:Y:S01]  /*a420*/  FADD.FTZ R36, R9, R36 ;  /* 0x0000002409247221 */ /* 0x000fe20000010000 */
[----:B------:R-:W1:Y:S01]  /*a430*/  MUFU.EX2 R149, R149 ;  /* 0x0000009500957308 */ /* 0x000e620000000800 */
[-CC-:B------:R-:W-:Y:S01]  /*a440*/  FFMA.FTZ R143, R34, R43.reuse, -R69.reuse ;  /* 0x0000002b228f7223 */ /* 0x180fe20000010845 */
[-CC-:B------:R-:W-:Y:S01]  /*a450*/  FFMA.FTZ R28, R40, R43.reuse, -R69.reuse ;  /* 0x0000002b281c7223 */ /* 0x180fe20000010845 */
[----:B------:R-:W-:Y:S01]  /*a460*/  FADD.FTZ R36, R11, R36 ;  /* 0x000000240b247221 */ /* 0x000fe20000010000 */
[-CC-:B------:R-:W-:Y:S01]  /*a470*/  FFMA.FTZ R139, R44, R43.reuse, -R69.reuse ;  /* 0x0000002b2c8b7223 */ /* 0x180fe20000010845 */
[-CC-:B------:R-:W-:Y:S01]  /*a480*/  FFMA.FTZ R32, R46, R43.reuse, -R69.reuse ;  /* 0x0000002b2e207223 */ /* 0x180fe20000010845 */
[-CC-:B------:R-:W-:Y:S01]  /*a490*/  FFMA.FTZ R133, R52, R43.reuse, -R69.reuse ;  /* 0x0000002b34857223 */ /* 0x180fe20000010845 */
[----:B------:R-:W-:Y:S01]  /*a4a0*/  FADD.FTZ R36, R61, R36 ;  /* 0x000000243d247221 */ /* 0x000fe20000010000 */
        /* <DEDUP_REMOVED lines=12> */
[----:B------:R-:W-:Y:S01]  /*a570*/  F2FP.F16.F32.PACK_AB R149, R149, R8 ;  /* 0x000000089595723e */ /* 0x000fe200000000ff */
[-CC-:B------:R-:W-:Y:S01]  /*a580*/  FFMA.FTZ R57, R57, R43.reuse, -R69.reuse ;  /* 0x0000002b39397223 */ /* 0x180fe20000010845 */
[-CC-:B------:R-:W-:Y:S01]  /*a590*/  FFMA.FTZ R82, R82, R43.reuse, -R69.reuse ;  /* 0x0000002b52527223 */ /* 0x180fe20000010845 */
[----:B------:R-:W-:Y:S01]  /*a5a0*/  FFMA.FTZ R86, R86, R43, -R69 ;  /* 0x0000002b56567223 */ /* 0x000fe20000010845 */
[----:B------:R-:W-:Y:S01]  /*a5b0*/  MUFU.EX2 R145, R145 ;  /* 0x0000009100917308 */ /* 0x000fe20000000800 */
[----:B--2---:R-:W-:Y:S01]  /*a5c0*/  FADD.FTZ R3, R151, R38 ;  /* 0x0000002697037221 */ /* 0x004fe20000010000 */
[C---:B------:R-:W-:Y:S01]  /*a5d0*/  ISETP.GT.AND P2, PT, R0.reuse, UR23, PT ;  /* 0x0000001700007c0c */ /* 0x040fe2000bf44270 */
[----:B------:R-:W-:-:S05]  /*a5e0*/  VIADD R0, R0, 0xffffffff ;  /* 0xffffffff00007836 */ /* 0x000fca0000000000 */
[----:B------:R-:W-:Y:S01]  /*a5f0*/  MUFU.EX2 R12, R12 ;  /* 0x0000000c000c7308 */ /* 0x000fe20000000800 */
[C---:B0-----:R-:W-:Y:S01]  /*a600*/  FADD.FTZ R38, R10.reuse, R3 ;  /* 0x000000030a267221 */ /* 0x041fe20000010000 */
[----:B------:R-:W-:Y:S01]  /*a610*/  FADD.FTZ R3, R13, R36 ;  /* 0x000000240d037221 */ /* 0x000fe20000010000 */
[----:B------:R-:W-:Y:S01]  /*a620*/  F2FP.F16.F32.PACK_AB R151, R10, R151 ;  /* 0x000000970a97723e */ /* 0x000fe200000000ff */
[----:B------:R-:W-:-:S04]  /*a630*/  FFMA.FTZ R36, R49, R43, -R69 ;  /* 0x0000002b31247223 */ /* 0x000fc80000010845 */
[----:B------:R-:W-:Y:S08]  /*a640*/  MUFU.EX2 R63, R63 ;  /* 0x0000003f003f7308 */ /* 0x000ff00000000800 */
[----:B------:R-:W-:Y:S08]  /*a650*/  MUFU.EX2 R147, R147 ;  /* 0x0000009300937308 */ /* 0x000ff00000000800 */
[----:B------:R-:W0:Y:S01]  /*a660*/  MUFU.EX2 R27, R27 ;  /* 0x0000001b001b7308 */ /* 0x000e220000000800 */
[----:B------:R-:W-:-:S02]  /*a670*/  WARPGROUP.DEPBAR.LE gsb0, 0x0 ;  /* 0x00008000000079c5 */ /* 0x000fc40000010000 */
[----:B------:R1:W-:Y:S06]  /*a680*/  BAR.ARV R31, 0x100 ;  /* 0x0004001f0000751d */ /* 0x0003ec0000002000 */
[----:B------:R2:W-:Y:S01]  /*a690*/  @!P1 SYNCS.ARRIVE.TRANS64.RED.A1T0 RZ, [R21+URZ], RZ ;  /* 0x000000ff15ff99a7 */ /* 0x0005e2000810043f */
[----:B------:R-:W3:Y:S01]  /*a6a0*/  MUFU.EX2 R14, R14 ;  /* 0x0000000e000e7308 */ /* 0x000ee20000000800 */
[-C--:B------:R-:W-:Y:S01]  /*a6b0*/  FMUL.FTZ R90, R90, R7.reuse ;  /* 0x000000075a5a7220 */ /* 0x080fe20000410000 */
[-C--:B------:R-:W-:Y:S01]  /*a6c0*/  FMUL.FTZ R91, R91, R7.reuse ;  /* 0x000000075b5b7220 */ /* 0x080fe20000410000 */
[-C--:B------:R-:W-:Y:S01]  /*a6d0*/  FMUL.FTZ R94, R94, R7.reuse ;  /* 0x000000075e5e7220 */ /* 0x080fe20000410000 */
[-C--:B------:R-:W-:Y:S01]  /*a6e0*/  FMUL.FTZ R95, R95, R7.reuse ;  /* 0x000000075f5f7220 */ /* 0x080fe20000410000 */
[-C--:B------:R-:W-:Y:S01]  /*a6f0*/  FMUL.FTZ R98, R98, R7.reuse ;  /* 0x0000000762627220 */ /* 0x080fe20000410000 */
[-C--:B------:R-:W-:Y:S01]  /*a700*/  FMUL.FTZ R99, R99, R7.reuse ;  /* 0x0000000763637220 */ /* 0x080fe20000410000 */
[----:B--2---:R-:W-:Y:S01]  /*a710*/  IMAD.U32 R21, RZ, RZ, UR24 ;  /* 0x00000018ff157e24 */ /* 0x004fe2000f8e00ff */
[----:B------:R-:W2:Y:S01]  /*a720*/  MUFU.EX2 R25, R25 ;  /* 0x0000001900197308 */ /* 0x000ea20000000800 */
[----:B------:R-:W-:Y:S01]  /*a730*/  UMOV UR24, UR37 ;  /* 0x0000002500187c82 */ /* 0x000fe20008000000 */
[-C--:B------:R-:W-:Y:S01]  /*a740*/  FMUL.FTZ R102, R102, R7.reuse ;  /* 0x0000000766667220 */ /* 0x080fe20000410000 */
[-C--:B------:R-:W-:Y:S01]  /*a750*/  FMUL.FTZ R103, R103, R7.reuse ;  /* 0x0000000767677220 */ /* 0x080fe20000410000 */
[----:B------:R-:W-:Y:S01]  /*a760*/  @!P1 LEA R21, R21, UR45, 0x3 ;  /* 0x0000002d15159c11 */ /* 0x000fe2000f8e18ff */
[-C--:B------:R-:W-:Y:S01]  /*a770*/  FMUL.FTZ R106, R106, R7.reuse ;  /* 0x000000076a6a7220 */ /* 0x080fe20000410000 */
[-C--:B------:R-:W-:Y:S01]  /*a780*/  FMUL.FTZ R107, R107, R7.reuse ;  /* 0x000000076b6b7220 */ /* 0x080fe20000410000 */
[----:B------:R-:W-:Y:S01]  /*a790*/  FMUL.FTZ R110, R110, R7 ;  /* 0x000000076e6e7220 */ /* 0x000fe20000410000 */
[----:B------:R-:W4:Y:S01]  /*a7a0*/  MUFU.EX2 R141, R141 ;  /* 0x0000008d008d7308 */ /* 0x000f220000000800 */
[----:B------:R-:W-:-:S02]  /*a7b0*/  @!P1 VIADD R21, R21, 0x16860 ;  /* 0x0001686015159836 */ /* 0x000fc40000000000 */
[-C--:B------:R-:W-:Y:S01]  /*a7c0*/  FMUL.FTZ R111, R111, R7.reuse ;  /* 0x000000076f6f7220 */ /* 0x080fe20000410000 */
[-C--:B------:R-:W-:Y:S01]  /*a7d0*/  FMUL.FTZ R114, R114, R7.reuse ;  /* 0x0000000772727220 */ /* 0x080fe20000410000 */
[-C--:B------:R-:W-:Y:S01]  /*a7e0*/  FMUL.FTZ R115, R115, R7.reuse ;  /* 0x0000000773737220 */ /* 0x080fe20000410000 */
[-C--:B------:R-:W-:Y:S01]  /*a7f0*/  FMUL.FTZ R118, R118, R7.reuse ;  /* 0x0000000776767220 */ /* 0x080fe20000410000 */
[----:B------:R-:W-:Y:S01]  /*a800*/  @!P1 PRMT R21, RZ, 0x654, R21 ;  /* 0x00000654ff159816 */ /* 0x000fe20000000015 */
[----:B------:R-:W-:Y:S01]  /*a810*/  FMUL.FTZ R119, R119, R7 ;  /* 0x0000000777777220 */ /* 0x000fe20000410000 */
[----:B------:R-:W5:Y:S01]  /*a820*/  MUFU.EX2 R29, R29 ;  /* 0x0000001d001d7308 */ /* 0x000f620000000800 */
[----:B0-----:R-:W-:Y:S01]  /*a830*/  F2FP.F16.F32.PACK_AB R146, R27, R63 ;  /* 0x0000003f1b92723e */ /* 0x001fe200000000ff */
[----:B------:R0:W-:Y:S01]  /*a840*/  @!P1 SYNCS.ARRIVE.TRANS64.RED.A1T0 RZ, [R21+URZ], RZ ;  /* 0x000000ff15ff99a7 */ /* 0x0001e2000810043f */
[-C--:B------:R-:W-:Y:S01]  /*a850*/  FMUL.FTZ R88, R88, R78.reuse ;  /* 0x0000004e58587220 */ /* 0x080fe20000410000 */
[-C--:B------:R-:W-:Y:S01]  /*a860*/  FMUL.FTZ R89, R89, R78.reuse ;  /* 0x0000004e59597220 */ /* 0x080fe20000410000 */
[-C--:B------:R-:W-:Y:S01]  /*a870*/  FMUL.FTZ R92, R92, R78.reuse ;  /* 0x0000004e5c5c7220 */ /* 0x080fe20000410000 */
[-C--:B------:R-:W-:Y:S01]  /*a880*/  FMUL.FTZ R93, R93, R78.reuse ;  /* 0x0000004e5d5d7220 */ /* 0x080fe20000410000 */
[-C--:B------:R-:W-:Y:S01]  /*a890*/  FMUL.FTZ R96, R96, R78.reuse ;  /* 0x0000004e60607220 */ /* 0x080fe20000410000 */
[----:B------:R-:W1:Y:S01]  /*a8a0*/  MUFU.EX2 R24, R24 ;  /* 0x0000001800187308 */ /* 0x000e620000000800 */
[-C--:B------:R-:W-:Y:S01]  /*a8b0*/  FMUL.FTZ R97, R97, R78.reuse ;  /* 0x0000004e61617220 */ /* 0x080fe20000410000 */
[----:B0-----:R-:W-:Y:S01]  /*a8c0*/  FADD.FTZ R21, R145, R38 ;  /* 0x0000002691157221 */ /* 0x001fe20000010000 */
[----:B------:R-:W-:Y:S01]  /*a8d0*/  FADD.FTZ R38, R20, R3 ;  /* 0x0000000314267221 */ /* 0x000fe20000010000 */
[----:B------:R-:W-:Y:S01]  /*a8e0*/  F2FP.F16.F32.PACK_AB R145, R12, R145 ;  /* 0x000000910c91723e */ /* 0x000fe200000000ff */
[-C--:B------:R-:W-:Y:S01]  /*a8f0*/  FMUL.FTZ R100, R100, R78.reuse ;  /* 0x0000004e64647220 */ /* 0x080fe20000410000 */
[----:B------:R-:W-:Y:S01]  /*a900*/  FADD.FTZ R40, R12, R21 ;  /* 0x000000150c287221 */ /* 0x000fe20000010000 */
[----:B------:R-:W-:Y:S01]  /*a910*/  FADD.FTZ R44, R63, R38 ;  /* 0x000000263f2c7221 */ /* 0x000fe20000010000 */
[----:B------:R-:W0:Y:S01]  /*a920*/  MUFU.EX2 R143, R143 ;  /* 0x0000008f008f7308 */ /* 0x000e220000000800 */
[----:B------:R-:W-:Y:S01]  /*a930*/  FFMA.FTZ R38, R51, R43, -R69 ;  /* 0x0000002b33267223 */ /* 0x000fe20000010845 */
[----:B------:R-:W-:Y:S01]  /*a940*/  FADD.FTZ R3, R147, R40 ;  /* 0x0000002893037221 */ /* 0x000fe20000010000 */
[----:B------:R-:W-:Y:S01]  /*a950*/  FADD.FTZ R44, R27, R44 ;  /* 0x0000002c1b2c7221 */ /* 0x000fe20000010000 */
[C---:B---3--:R-:W-:Y:S01]  /*a960*/  F2FP.F16.F32.PACK_AB R147, R14.reuse, R147 ;  /* 0x000000930e93723e */ /* 0x048fe200000000ff */
[-C--:B------:R-:W-:Y:S01]  /*a970*/  FMUL.FTZ R101, R101, R78.reuse ;  /* 0x0000004e65657220 */ /* 0x080fe20000410000 */
[----:B------:R-:W-:Y:S01]  /*a980*/  FADD.FTZ R40, R14, R3 ;  /* 0x000000030e287221 */ /* 0x000fe20000010000 */
[----:B--2---:R-:W-:Y:S01]  /*a990*/  FADD.FTZ R44, R25, R44 ;  /* 0x0000002c192c7221 */ /* 0x004fe20000010000 */
[----:B------:R-:W2:Y:S01]  /*a9a0*/  MUFU.EX2 R30, R30 ;  /* 0x0000001e001e7308 */ /* 0x000ea20000000800 */
[-C--:B------:R-:W-:Y:S01]  /*a9b0*/  FMUL.FTZ R104, R104, R78.reuse ;  /* 0x0000004e68687220 */ /* 0x080fe20000410000 */
[----:B----4-:R-:W-:Y:S01]  /*a9c0*/  FADD.FTZ R3, R141, R40 ;  /* 0x000000288d037221 */ /* 0x010fe20000010000 */
[----:B-----5:R-:W-:Y:S01]  /*a9d0*/  FADD.FTZ R44, R29, R44 ;  /* 0x0000002c1d2c7221 */ /* 0x020fe20000010000 */
[C---:B-1----:R-:W-:Y:S01]  /*a9e0*/  F2FP.F16.F32.PACK_AB R141, R24.reuse, R141 ;  /* 0x0000008d188d723e */ /* 0x042fe200000000ff */
[-C--:B------:R-:W-:Y:S01]  /*a9f0*/  FMUL.FTZ R105, R105, R78.reuse ;  /* 0x0000004e69697220 */ /* 0x080fe20000410000 */
[----:B------:R-:W-:Y:S01]  /*aa00*/  FADD.FTZ R40, R24, R3 ;  /* 0x0000000318287221 */ /* 0x000fe20000010000 */
[----:B------:R-:W-:Y:S01]  /*aa10*/  FADD.FTZ R21, R15, R44 ;  /* 0x0000002c0f157221 */ /* 0x000fe20000010000 */
[----:B------:R-:W1:Y:S01]  /*aa20*/  MUFU.EX2 R26, R26 ;  /* 0x0000001a001a7308 */ /* 0x000e620000000800 */
[-CC-:B------:R-:W-:Y:S01]  /*aa30*/  FFMA.FTZ R3, R140, R43.reuse, -R69.reuse ;  /* 0x0000002b8c037223 */ /* 0x180fe20000010845 */
[----:B0-----:R-:W-:Y:S01]  /*aa40*/  FADD.FTZ R31, R143, R40 ;  /* 0x000000288f1f7221 */ /* 0x001fe20000010000 */
[----:B------:R-:W-:Y:S01]  /*aa50*/  FFMA.FTZ R69, R142, R43, -R69 ;  /* 0x0000002b8e457223 */ /* 0x000fe20000010845 */
[----:B------:R-:W-:Y:S01]  /*aa60*/  F2FP.F16.F32.PACK_AB R140, R29, R25 ;  /* 0x000000191d8c723e */ /* 0x000fe200000000ff */
[-C--:B------:R-:W-:Y:S01]  /*aa70*/  FMUL.FTZ R108, R108, R78.reuse ;  /* 0x0000004e6c6c7220 */ /* 0x080fe20000410000 */
[-C--:B------:R-:W-:Y:S01]  /*aa80*/  FMUL.FTZ R109, R109, R78.reuse ;  /* 0x0000004e6d6d7220 */ /* 0x080fe20000410000 */
[-C--:B------:R-:W-:Y:S01]  /*aa90*/  FMUL.FTZ R112, R112, R78.reuse ;  /* 0x0000004e70707220 */ /* 0x080fe20000410000 */
[----:B------:R-:W0:Y:S01]  /*aaa0*/  MUFU.EX2 R136, R136 ;  /* 0x0000008800887308 */ /* 0x000e220000000800 */
[C---:B--2---:R-:W-:Y:S01]  /*aab0*/  FADD.FTZ R21, R30.reuse, R21 ;  /* 0x000000151e157221 */ /* 0x044fe20000010000 */
[----:B------:R-:W-:Y:S01]  /*aac0*/  F2FP.F16.F32.PACK_AB R142, R30, R15 ;  /* 0x0000000f1e8e723e */ /* 0x000fe200000000ff */
[-C--:B------:R-:W-:Y:S01]  /*aad0*/  FMUL.FTZ R113, R113, R78.reuse ;  /* 0x0000004e71717220 */ /* 0x080fe20000410000 */
[-C--:B------:R-:W-:Y:S01]  /*aae0*/  FMUL.FTZ R116, R116, R78.reuse ;  /* 0x0000004e74747220 */ /* 0x080fe20000410000 */
[----:B------:R-:W-:Y:S01]  /*aaf0*/  FMUL.FTZ R117, R117, R78 ;  /* 0x0000004e75757220 */ /* 0x000fe20000410000 */
[----:B------:R-:W-:-:S02]  /*ab00*/  IMAD.MOV.U32 R7, RZ, RZ, R4 ;  /* 0x000000ffff077224 */ /* 0x000fc400078e0004 */
[----:B------:R-:W2:Y:S01]  /*ab10*/  MUFU.EX2 R137, R137 ;  /* 0x0000008900897308 */ /* 0x000ea20000000800 */
[C---:B-1----:R-:W-:Y:S01]  /*ab20*/  FADD.FTZ R40, R26.reuse, R31 ;  /* 0x0000001f1a287221 */ /* 0x042fe20000010000 */
[----:B------:R-:W-:-:S06]  /*ab30*/  F2FP.F16.F32.PACK_AB R143, R26, R143 ;  /* 0x0000008f1a8f723e */ /* 0x000fcc00000000ff */
[----:B------:R-:W1:Y:S01]  /*ab40*/  MUFU.EX2 R28, R28 ;  /* 0x0000001c001c7308 */ /* 0x000e620000000800 */
[----:B0-----:R-:W-:Y:S01]  /*ab50*/  FADD.FTZ R44, R136, R21 ;  /* 0x00000015882c7221 */ /* 0x001fe20000010000 */
[----:B------:R-:W-:-:S03]  /*ab60*/  F2FP.F16.F32.PACK_AB R136, R33, R136 ;  /* 0x000000882188723e */ /* 0x000fc600000000ff */
[----:B------:R-:W-:-:S03]  /*ab70*/  FADD.FTZ R11, R33, R44 ;  /* 0x0000002c210b7221 */ /* 0x000fc60000010000 */
[----:B------:R-:W-:Y:S01]  /*ab80*/  MUFU.EX2 R138, R138 ;  /* 0x0000008a008a7308 */ /* 0x000fe20000000800 */
[----:B--2---:R-:W-:-:S07]  /*ab90*/  FADD.FTZ R9, R137, R40 ;  /* 0x0000002889097221 */ /* 0x004fce0000010000 */
[----:B------:R-:W0:Y:S01]  /*aba0*/  MUFU.EX2 R139, R139 ;  /* 0x0000008b008b7308 */ /* 0x000e220000000800 */
[C---:B-1----:R-:W-:Y:S01]  /*abb0*/  FADD.FTZ R40, R28.reuse, R9 ;  /* 0x000000091c287221 */ /* 0x042fe20000010000 */
[----:B------:R-:W-:-:S06]  /*abc0*/  F2FP.F16.F32.PACK_AB R137, R28, R137 ;  /* 0x000000891c89723e */ /* 0x000fcc00000000ff */
[----:B------:R-:W1:Y:S08]  /*abd0*/  MUFU.EX2 R32, R32 ;  /* 0x0000002000207308 */ /* 0x000e700000000800 */
[----:B------:R-:W-:Y:S01]  /*abe0*/  MUFU.EX2 R132, R132 ;  /* 0x0000008400847308 */ /* 0x000fe20000000800 */
[----:B0-----:R-:W-:-:S07]  /*abf0*/  FADD.FTZ R9, R139, R40 ;  /* 0x000000288b097221 */ /* 0x001fce0000010000 */
[----:B------:R-:W0:Y:S01]  /*ac00*/  MUFU.EX2 R133, R133 ;  /* 0x0000008500857308 */ /* 0x000e220000000800 */
[C---:B-1----:R-:W-:Y:S01]  /*ac10*/  FADD.FTZ R10, R32.reuse, R9 ;  /* 0x00000009200a7221 */ /* 0x042fe20000010000 */
[----:B------:R-:W-:-:S06]  /*ac20*/  F2FP.F16.F32.PACK_AB R139, R32, R139 ;  /* 0x0000008b208b723e */ /* 0x000fcc00000000ff */
[----:B------:R-:W-:Y:S08]  /*ac30*/  MUFU.EX2 R37, R37 ;  /* 0x0000002500257308 */ /* 0x000ff00000000800 */
[----:B------:R-:W1:Y:S01]  /*ac40*/  MUFU.EX2 R34, R34 ;  /* 0x0000002200227308 */ /* 0x000e620000000800 */
[----:B0-----:R-:W-:-:S07]  /*ac50*/  FADD.FTZ R9, R133, R10 ;  /* 0x0000000a85097221 */ /* 0x001fce0000010000 */
[----:B------:R0:W-:Y:S08]  /*ac60*/  MUFU.EX2 R5, R144 ;  /* 0x0000009000057308 */ /* 0x0001f00000000800 */
[----:B------:R-:W2:Y:S01]  /*ac70*/  MUFU.EX2 R134, R134 ;  /* 0x0000008600867308 */ /* 0x000ea20000000800 */
[----:B0-----:R-:W-:Y:S01]  /*ac80*/  F2FP.F16.F32.PACK_AB R144, R20, R13 ;  /* 0x0000000d1490723e */ /* 0x001fe200000000ff */
[----:B------:R-:W-:Y:S01]  /*ac90*/  FADD.FTZ R20, R138, R11 ;  /* 0x0000000b8a147221 */ /* 0x000fe20000010000 */
[----:B-1----:R-:W-:Y:S01]  /*aca0*/  FADD.FTZ R10, R34, R9 ;  /* 0x00000009220a7221 */ /* 0x002fe20000010000 */
[----:B------:R-:W-:-:S02]  /*acb0*/  F2FP.F16.F32.PACK_AB R138, R39, R138 ;  /* 0x0000008a278a723e */ /* 0x000fc400000000ff */
[----:B------:R-:W-:Y:S01]  /*acc0*/  FADD.FTZ R11, R39, R20 ;  /* 0x00000014270b7221 */ /* 0x000fe20000010000 */
[----:B------:R-:W-:Y:S01]  /*acd0*/  F2FP.F16.F32.PACK_AB R133, R34, R133 ;  /* 0x000000852285723e */ /* 0x000fe200000000ff */
[----:B------:R-:W0:Y:S02]  /*ace0*/  MUFU.EX2 R135, R135 ;  /* 0x0000008700877308 */ /* 0x000e240000000800 */
[----:B------:R-:W-:Y:S01]  /*acf0*/  FADD.FTZ R12, R132, R11 ;  /* 0x0000000b840c7221 */ /* 0x000fe20000010000 */
[----:B------:R-:W-:-:S03]  /*ad00*/  F2FP.F16.F32.PACK_AB R132, R37, R132 ;  /* 0x000000842584723e */ /* 0x000fc600000000ff */
[----:B------:R-:W-:Y:S02]  /*ad10*/  FADD.FTZ R11, R37, R12 ;  /* 0x0000000c250b7221 */ /* 0x000fe40000010000 */
[----:B------:R-:W1:Y:S02]  /*ad20*/  MUFU.EX2 R41, R41 ;  /* 0x0000002900297308 */ /* 0x000e640000000800 */
[----:B--2---:R-:W-:-:S06]  /*ad30*/  FADD.FTZ R12, R134, R11 ;  /* 0x0000000b860c7221 */ /* 0x004fcc0000010000 */
        /* <DEDUP_REMOVED lines=42> */
[----:B------:R-:W-:Y:S01]  /*afe0*/  MUFU.EX2 R58, R58 ;  /* 0x0000003a003a7308 */ /* 0x000fe20000000800 */
[----:B--2---:R-:W-:-:S07]  /*aff0*/  F2FP.F16.F32.PACK_AB R126, R45, R56 ;  /* 0x000000382d7e723e */ /* 0x004fce00000000ff */
[----:B------:R-:W1:Y:S01]  /*b000*/  MUFU.EX2 R121, R82 ;  /* 0x0000005200797308 */ /* 0x000e620000000800 */
[C---:B0-----:R-:W-:Y:S01]  /*b010*/  FADD.FTZ R2, R57.reuse, R2 ;  /* 0x0000000239027221 */ /* 0x041fe20000010000 */
[----:B------:R-:W-:-:S06]  /*b020*/  F2FP.F16.F32.PACK_AB R127, R57, R127 ;  /* 0x0000007f397f723e */ /* 0x000fcc00000000ff */
[----:B------:R-:W0:Y:S08]  /*b030*/  MUFU.EX2 R47, R47 ;  /* 0x0000002f002f7308 */ /* 0x000e300000000800 */
[----:B------:R2:W3:Y:S01]  /*b040*/  MUFU.EX2 R13, R3 ;  /* 0x00000003000d7308 */ /* 0x0004e20000000800 */
[----:B-1----:R-:W-:-:S07]  /*b050*/  FADD.FTZ R2, R121, R2 ;  /* 0x0000000279027221 */ /* 0x002fce0000010000 */
[----:B------:R-:W1:Y:S01]  /*b060*/  MUFU.EX2 R62, R84 ;  /* 0x00000054003e7308 */ /* 0x000e620000000800 */
[----:B--2---:R-:W-:Y:S01]  /*b070*/  FADD.FTZ R3, R45, R10 ;  /* 0x0000000a2d037221 */ /* 0x004fe20000010000 */
[----:B0-----:R-:W-:-:S03]  /*b080*/  F2FP.F16.F32.PACK_AB R120, R47, R58 ;  /* 0x0000003a2f78723e */ /* 0x001fc600000000ff */
[----:B------:R-:W-:-:S03]  /*b090*/  FADD.FTZ R10, R58, R3 ;  /* 0x000000033a0a7221 */ /* 0x000fc60000010000 */
[----:B------:R-:W0:Y:S01]  /*b0a0*/  MUFU.EX2 R123, R86 ;  /* 0x00000056007b7308 */ /* 0x000e220000000800 */
[----:B------:R-:W-:Y:S01]  /*b0b0*/  FADD.FTZ R3, R47, R10 ;  /* 0x0000000a2f037221 */ /* 0x000fe20000010000 */
[C---:B---3--:R-:W-:Y:S01]  /*b0c0*/  FADD.FTZ R2, R13.reuse, R2 ;  /* 0x000000020d027221 */ /* 0x048fe20000010000 */
[----:B------:R-:W-:-:S05]  /*b0d0*/  F2FP.F16.F32.PACK_AB R121, R13, R121 ;  /* 0x000000790d79723e */ /* 0x000fca00000000ff */
[----:B------:R-:W2:Y:S01]  /*b0e0*/  MUFU.EX2 R69, R69 ;  /* 0x0000004500457308 */ /* 0x000ea20000000800 */
[----:B-1----:R-:W-:Y:S01]  /*b0f0*/  FADD.FTZ R8, R62, R3 ;  /* 0x000000033e087221 */ /* 0x002fe20000010000 */
[----:B------:R-:W-:-:S03]  /*b100*/  F2FP.F16.F32.PACK_AB R122, R5, R62 ;  /* 0x0000003e057a723e */ /* 0x000fc600000000ff */
[----:B------:R-:W-:Y:S01]  /*b110*/  FADD.FTZ R3, R5, R8 ;  /* 0x0000000805037221 */ /* 0x000fe20000010000 */
[----:B------:R-:W-:Y:S02]  /*b120*/  IMAD.MOV.U32 R5, RZ, RZ, R6 ;  /* 0x000000ffff057224 */ /* 0x000fe400078e0006 */
[----:B0-----:R-:W-:-:S04]  /*b130*/  FADD.FTZ R2, R123, R2 ;  /* 0x000000027b027221 */ /* 0x001fc80000010000 */
[C---:B--2---:R-:W-:Y:S01]  /*b140*/  FADD.FTZ R2, R69.reuse, R2 ;  /* 0x0000000245027221 */ /* 0x044fe20000010000 */
[----:B------:R-:W-:Y:S01]  /*b150*/  F2FP.F16.F32.PACK_AB R123, R69, R123 ;  /* 0x0000007b457b723e */ /* 0x000fe200000000ff */
[----:B------:R-:W-:Y:S06]  /*b160*/  @P2 BRA `(.L_x_1084) ;  /* 0xffffffd800e42947 */ /* 0x000fec000383ffff */
.L_x_1075:
        /* <DEDUP_REMOVED lines=8> */
[----:B------:R-:W-:-:S05]  /*b1f0*/  ULDC UR23, c[0x0][0x9e0] ;  /* 0x0002780000177ab9 */ /* 0x000fca0000000800 */
.L_x_1102:
        /* <DEDUP_REMOVED lines=9> */
.L_x_1087:
[----:B------:R-:W-:Y:S01]  /*b290*/  ULEA UR6, UR37, UR45, 0x3 ;  /* 0x0000002d25067291 */ /* 0x000fe2000f8e183f */
[----:B------:R-:W-:-:S05]  /*b2a0*/  IMAD.U32 R4, RZ, RZ, UR46 ;  /* 0x0000002eff047e24 */ /* 0x000fca000f8e00ff */
[----:B------:R-:W-:-:S04]  /*b2b0*/  SHF.L.U32 R4, R4, 0x1f, RZ ;  /* 0x0000001f04047819 */ /* 0x000fc800000006ff */
[----:B------:R0:W1:Y:S01]  /*b2c0*/  SYNCS.PHASECHK.TRANS64.TRYWAIT P2, [UR6+0x16830], R4 ;  /* 0x01683004ff0075a7 */ /* 0x0000620008040146 */
[----:B------:R-:W-:Y:S05]  /*b2d0*/  @!P0 BRA `(.L_x_1088) ;  /* 0x0000000000048947 */ /* 0x000fea0003800000 */
[----:B------:R-:W-:Y:S01]  /*b2e0*/  BPT.TRAP 0x1 ;  /* 0x000000040000795c */ /* 0x000fe20000300000 */
.L_x_1088:
[----:B-1----:R-:W-:Y:S05]  /*b2f0*/  @P2 BRA `(.L_x_1086) ;  /* 0x0000000000082947 */ /* 0x002fea0003800000 */
[----:B------:R-:W1:Y:S02]  /*b300*/  SYNCS.PHASECHK.TRANS64.TRYWAIT P2, [UR6+0x16830], R4 ;  /* 0x01683004ff0075a7 */ /* 0x000e640008040146 */
[----:B-1----:R-:W-:Y:S05]  /*b310*/  @!P2 BRA `(.L_x_1089) ;  /* 0x000000b0003ca947 */ /* 0x002fea0003800000 */
.L_x_1086:
        /* <DEDUP_REMOVED lines=25> */
.L_x_1091:
[----:B------:R-:W-:Y:S01]  /*b4b0*/  ULEA UR6, UR25, UR45, 0x3 ;  /* 0x0000002d19067291 */ /* 0x000fe2000f8e183f */
[----:B------:R-:W-:-:S05]  /*b4c0*/  IMAD.U32 R4, RZ, RZ, UR26 ;  /* 0x0000001aff047e24 */ /* 0x000fca000f8e00ff */
[----:B------:R-:W-:-:S04]  /*b4d0*/  SHF.L.U32 R4, R4, 0x1f, RZ ;  /* 0x0000001f04047819 */ /* 0x000fc800000006ff */
[----:B------:R0:W1:Y:S01]  /*b4e0*/  SYNCS.PHASECHK.TRANS64.TRYWAIT P2, [UR6+0x16850], R4 ;  /* 0x01685004ff0075a7 */ /* 0x0000620008040146 */
[----:B------:R-:W-:Y:S05]  /*b4f0*/  @!P0 BRA `(.L_x_1092) ;  /* 0x0000000000048947 */ /* 0x000fea0003800000 */
[----:B------:R-:W-:Y:S01]  /*b500*/  BPT.TRAP 0x1 ;  /* 0x000000040000795c */ /* 0x000fe20000300000 */
.L_x_1092:
[----:B-1----:R-:W-:Y:S05]  /*b510*/  @P2 BRA `(.L_x_1090) ;  /* 0x0000000000082947 */ /* 0x002fea0003800000 */
[----:B------:R-:W1:Y:S02]  /*b520*/  SYNCS.PHASECHK.TRANS64.TRYWAIT P2, [UR6+0x16850], R4 ;  /* 0x01685004ff0075a7 */ /* 0x000e640008040146 */
[----:B-1----:R-:W-:Y:S05]  /*b530*/  @!P2 BRA `(.L_x_1093) ;  /* 0x000000ac00cca947 */ /* 0x002fea0003800000 */
.L_x_1090:
[----:B------:R-:W-:Y:S01]  /*b540*/  UIADD3 UR6, UR45, 0x400, URZ ;  /* 0x000004002d067890 */ /* 0x000fe2000fffe03f */
[----:B------:R-:W-:Y:S01]  /*b550*/  WARPGROUP.ARRIVE ;  /* 0x00000000000079c5 */ /* 0x000fe20000000000 */
[----:B------:R-:W-:Y:S01]  /*b560*/  UMOV UR7, 0x40000040 ;  /* 0x4000004000077882 */ /* 0x000fe20000000000 */
[----:B------:R-:W-:Y:S01]  /*b570*/  PLOP3.LUT P2, PT, PT, PT, UP0, 0x80, 0x0 ;  /* 0x000000000000781c */ /* 0x000fe20003f4f008 */
[----:B------:R-:W-:Y:S01]  /*b580*/  USHF.R.U32.HI UR6, URZ, 0x4, UR6 ;  /* 0x000000043f067899 */ /* 0x000fe20008011606 */
[----:B------:R-:W-:Y:S01]  /*b590*/  FMUL.FTZ R21, R33, UR24 ;  /* 0x0000001821157c20 */ /* 0x000fe20008410000 */
[----:B------:R-:W-:Y:S02]  /*b5a0*/  IMAD.U32 R33, RZ, RZ, UR37 ;  /* 0x00000025ff217e24 */ /* 0x000fe4000f8e00ff */
[----:B------:R-:W-:Y:S01]  /*b5b0*/  FMUL.FTZ R15, R32, UR24 ;  /* 0x00000018200f7c20 */ /* 0x000fe20008410000 */
[----:B------:R-:W-:Y:S01]  /*b5c0*/  ULOP3.LUT UR6, UR6, 0x3fff, URZ, 0xc0, !UPT ;  /* 0x00003fff06067892 */ /* 0x000fe2000f8ec03f */
[----:B01----:R-:W-:Y:S01]  /*b5d0*/  FMUL.FTZ R4, R24, UR24 ;  /* 0x0000001818047c20 */ /* 0x003fe20008410000 */
[----:B------:R-:W-:Y:S01]  /*b5e0*/  FMUL.FTZ R8, R27, UR24 ;  /* 0x000000181b087c20 */ /* 0x000fe20008410000 */
[----:B------:R-:W-:Y:S01]  /*b5f0*/  @!P1 LEA R33, R33, UR45, 0x3 ;  /* 0x0000002d21219c11 */ /* 0x000fe2000f8e18ff */
        /* <DEDUP_REMOVED lines=8> */
[----:B------:R-:W-:Y:S01]  /*b680*/  @!P1 VIADD R33, R33, 0x16840 ;  /* 0x0001684021219836 */ /* 0x000fe20000000000 */
        /* <DEDUP_REMOVED lines=60> */
[----:B------:R-:W0:Y:S01]  /*ba50*/  MUFU.TANH R4, R4 ;  /* 0x0000000400047308 */ /* 0x000e220000002400 */
[----:B------:R-:W-:-:S05]  /*ba60*/  IMAD.U32 R74, RZ, RZ, UR38 ;  /* 0x00000026ff4a7e24 */ /* 0x000fca000f8e00ff */
[----:B------:R-:W-:Y:S02]  /*ba70*/  IADD3 R33, -R74, UR42, R33 ;  /* 0x0000002a4a217c10 */ /* 0x000fe4000fffe121 */
[----:B------:R-:W1:Y:S08]  /*ba80*/  MUFU.TANH R9, R9 ;  /* 0x0000000900097308 */ /* 0x000e700000002400 */
[----:B------:R-:W2:Y:S01]  /*ba90*/  MUFU.TANH R6, R6 ;  /* 0x0000000600067308 */ /* 0x000ea20000002400 */
[----:B------:R-:W-:-:S02]  /*baa0*/  WARPGROUP.DEPBAR.LE gsb0, 0x0 ;  /* 0x00008000000079c5 */ /* 0x000fc40000010000 */
        /* <DEDUP_REMOVED lines=95> */
[----:B------:R-:W-:Y:S02]  /*c0a0*/  VIADD R121, R17, UR41 ;  /* 0x0000002911797c36 */ /* 0x000fe40008000000 */
[----:B------:R-:W-:Y:S02]  /*c0b0*/  VIADD R123, R33, UR21 ;  /* 0x00000015217b7c36 */ /* 0x000fe40008000000 */
[----:B------:R-:W-:Y:S01]  /*c0c0*/  @P2 IMAD.HI.U32 R32, R121, UR6, RZ ;  /* 0x0000000679202c27 */ /* 0x000fe2000f8e00ff */
[----:B------:R-:W-:-:S04]  /*c0d0*/  @UP0 ULDC UR6, c[0x0][0x450] ;  /* 0x0001140000060ab9 */ /* 0x000fc80000000800 */
[----:B------:R-:W-:Y:S01]  /*c0e0*/  @P2 SHF.R.U32.HI R121, RZ, UR6, R32 ;  /* 0x00000006ff792c19 */ /* 0x000fe20008011620 */
[----:B------:R-:W-:Y:S01]  /*c0f0*/  VIADD R32, R22, 0x9 ;  /* 0x0000000916207836 */ /* 0x000fe20000000000 */
[----:B---3--:R-:W-:-:S03]  /*c100*/  ISETP.GE.U32.AND P2, PT, R151, 0x180, PT ;  /* 0x000001809700780c */ /* 0x008fc60003f46070 */
[----:B------:R-:W3:Y:S01]  /*c110*/  SHFL.IDX PT, R72, R121, RZ, 0x1c1f ;  /* 0x001c1fff79487589 */ /* 0x000ee200000e0000 */
[----:B------:R-:W-:-:S05]  /*c120*/  SEL R32, R32, 0x9, !P2 ;  /* 0x0000000920207807 */ /* 0x000fca0005000000 */
[----:B------:R0:W-:Y:S06]  /*c130*/  BAR.ARV R32, 0x100 ;  /* 0x000400200000751d */ /* 0x0001ec0000002000 */
[----:B------:R5:W-:Y:S02]  /*c140*/  @!P1 SYNCS.ARRIVE.TRANS64.RED.A1T0 RZ, [R71+URZ], RZ ;  /* 0x000000ff47ff99a7 */ /* 0x000be4000810043f */
[----:B-----5:R-:W-:Y:S01]  /*c150*/  FMUL.FTZ R71, R87, UR24 ;  /* 0x0000001857477c20 */ /* 0x020fe20008410000 */
[----:B------:R-:W-:Y:S02]  /*c160*/  VIADD R87, R33, UR23 ;  /* 0x0000001721577c36 */ /* 0x000fe40008000000 */
[----:B---3--:R-:W-:-:S03]  /*c170*/  IMAD.IADD R127, R123, 0x1, R72 ;  /* 0x000000017b7f7824 */ /* 0x008fc600078e0248 */
[----:B------:R-:W3:Y:S01]  /*c180*/  MUFU.TANH R71, R71 ;  /* 0x0000004700477308 */ /* 0x000ee20000002400 */
[----:B------:R-:W-:Y:S01]  /*c190*/  IMAD.IADD R125, R87, 0x1, R72 ;  /* 0x00000001577d7824 */ /* 0x000fe200078e0248 */
[----:B012-4-:R-:W-:Y:S06]  /*c1a0*/  @!P6 BRA `(.L_x_1094) ;  /* 0x00000000005ce947 */ /* 0x017fec0003800000 */
        /* <DEDUP_REMOVED lines=13> */
.L_x_1096:
[----:B------:R-:W-:-:S05]  /*c280*/  IMAD.U32 R74, RZ, RZ, UR22 ;  /* 0x00000016ff4a7e24 */ /* 0x000fca000f8e00ff */
[----:B------:R-:W-:-:S13]  /*c290*/  ISETP.NE.AND P2, PT, R74, 0x1, PT ;  /* 0x000000014a00780c */ /* 0x000fda0003f45270 */
[----:B------:R-:W0:Y:S02]  /*c2a0*/  @P2 LDC.64 R32, c[0x0][0x9e8] ;  /* 0x00027a00ff202b82 */ /* 0x000e240000000a00 */
[----:B0-----:R-:W-:-:S05]  /*c2b0*/  @P2 IMAD.HI.U32 R32, R72, R32, RZ ;  /* 0x0000002048202227 */ /* 0x001fca00078e00ff */
[----:B------:R-:W-:-:S07]  /*c2c0*/  @P2 SHF.R.U32.HI R72, RZ, R33, R32 ;  /* 0x00000021ff482219 */ /* 0x000fce0000011620 */
.L_x_1097:
[----:B------:R-:W-:Y:S05]  /*c2d0*/  BSYNC B0 ;  /* 0x0000000000007941 */ /* 0x000fea0003800000 */
.L_x_1095:
[----:B------:R-:W-:-:S04]  /*c2e0*/  IMAD R33, R72, R74, -R79 ;  /* 0x0000004a48217224 */ /* 0x000fc800078e0a4f */
[----:B------:R-:W-:-:S05]  /*c2f0*/  IMAD R32, R16, -0x2, R33 ;  /* 0xfffffffe10207824 */ /* 0x000fca00078e0221 */
[----:B------:R-:W-:Y:S02]  /*c300*/  VIADDMNMX R125, R32, R74, R125, PT ;  /* 0x0000004a207d7246 */ /* 0x000fe4000380017d */
[----:B------:R-:W-:-:S07]  /*c310*/  VIMNMX R127, R127, R32, !PT ;  /* 0x000000207f7f7248 */ /* 0x000fce0007fe0100 */
.L_x_1094:
[----:B------:R-:W-:-:S04]  /*c320*/  ISETP.GT.AND P2, PT, R0, -0x1, PT ;  /* 0xffffffff0000780c */ /* 0x000fc80003f44270 */
[C---:B------:R-:W-:Y:S02]  /*c330*/  ISETP.GT.AND P4, PT, R127.reuse, RZ, P2 ;  /* 0x000000ff7f00720c */ /* 0x040fe40001784270 */
[----:B------:R-:W-:Y:S02]  /*c340*/  ISETP.GT.AND P5, PT, R127, 0x1, P2 ;  /* 0x000000017f00780c */ /* 0x000fe400017a4270 */
[C---:B------:R-:W-:Y:S02]  /*c350*/  ISETP.LT.OR P4, PT, R125.reuse, 0x1, P4 ;  /* 0x000000017d00780c */ /* 0x040fe40002781670 */
[----:B------:R-:W-:Y:S02]  /*c360*/  ISETP.LT.OR P5, PT, R125, 0x2, P5 ;  /* 0x000000027d00780c */ /* 0x000fe40002fa1670 */
[----:B------:R-:W-:Y:S02]  /*c370*/  FSEL R120, R4, -INF , !P4 ;  /* 0xff80000004787808 */ /* 0x000fe40006000000 */
[----:B------:R-:W-:Y:S01]  /*c380*/  FSEL R72, R9, -INF , !P5 ;  /* 0xff80000009487808 */ /* 0x000fe20006800000 */
[----:B------:R-:W0:Y:S01]  /*c390*/  SHFL.IDX PT, R4, R121, 0x1, 0x1c1f ;  /* 0x003c1f0079047f89 */ /* 0x000e2200000e0000 */
[----:B------:R-:W-:-:S02]  /*c3a0*/  ISETP.GT.AND P3, PT, R127, 0x8, P2 ;  /* 0x000000087f00780c */ /* 0x000fc40001764270 */
[C---:B------:R-:W-:Y:S02]  /*c3b0*/  ISETP.GT.AND P4, PT, R127.reuse, 0x9, P2 ;  /* 0x000000097f00780c */ /* 0x040fe40001784270 */
[----:B------:R-:W-:Y:S02]  /*c3c0*/  ISETP.GT.AND P5, PT, R127, 0x10, P2 ;  /* 0x000000107f00780c */ /* 0x000fe400017a4270 */
[C---:B------:R-:W-:Y:S02]  /*c3d0*/  ISETP.LT.OR P3, PT, R125.reuse, 0x9, P3 ;  /* 0x000000097d00780c */ /* 0x040fe40001f61670 */
[C---:B------:R-:W-:Y:S02]  /*c3e0*/  ISETP.LT.OR P4, PT, R125.reuse, 0xa, P4 ;  /* 0x0000000a7d00780c */ /* 0x040fe40002781670 */
[----:B------:R-:W-:Y:S02]  /*c3f0*/  ISETP.LT.OR P5, PT, R125, 0x11, P5 ;  /* 0x000000117d00780c */ /* 0x000fe40002fa1670 */
[----:B------:R-:W-:-:S02]  /*c400*/  FSEL R74, R11, -INF , !P3 ;  /* 0xff8000000b4a7808 */ /* 0x000fc40005800000 */
[----:B------:R-:W-:Y:S02]  /*c410*/  FSEL R12, R12, -INF , !P4 ;  /* 0xff8000000c0c7808 */ /* 0x000fe40006000000 */
[----:B------:R-:W-:Y:S02]  /*c420*/  FSEL R76, R15, -INF , !P5 ;  /* 0xff8000000f4c7808 */ /* 0x000fe40006800000 */
[C---:B------:R-:W-:Y:S02]  /*c430*/  ISETP.GT.AND P3, PT, R127.reuse, 0x11, P2 ;  /* 0x000000117f00780c */ /* 0x040fe40001764270 */
[C---:B------:R-:W-:Y:S02]  /*c440*/  ISETP.GT.AND P4, PT, R127.reuse, 0x18, P2 ;  /* 0x000000187f00780c */ /* 0x040fe40001784270 */
[----:B------:R-:W-:Y:S01]  /*c450*/  ISETP.GT.AND P5, PT, R127, 0x19, P2 ;  /* 0x000000197f00780c */ /* 0x000fe200017a4270 */
[----:B0-----:R-:W-:Y:S01]  /*c460*/  IMAD.IADD R11, R87, 0x1, R4 ;  /* 0x00000001570b7824 */ /* 0x001fe200078e0204 */
[----:B------:R-:W-:-:S02]  /*c470*/  ISETP.LT.OR P3, PT, R125, 0x12, P3 ;  /* 0x000000127d00780c */ /* 0x000fc40001f61670 */
[C---:B------:R-:W-:Y:S02]  /*c480*/  ISETP.LT.OR P4, PT, R125.reuse, 0x19, P4 ;  /* 0x000000197d00780c */ /* 0x040fe40002781670 */
[----:B------:R-:W-:Y:S02]  /*c490*/  ISETP.LT.OR P5, PT, R125, 0x1a, P5 ;  /* 0x0000001a7d00780c */ /* 0x000fe40002fa1670 */
[----:B------:R-:W-:Y:S02]  /*c4a0*/  FSEL R78, R21, -INF , !P3 ;  /* 0xff800000154e7808 */ /* 0x000fe40005800000 */
[----:B------:R-:W-:Y:S01]  /*c4b0*/  FSEL R80, R25, -INF , !P4 ;  /* 0xff80000019507808 */ /* 0x000fe20006000000 */
[----:B------:R-:W-:Y:S01]  /*c4c0*/  IMAD.IADD R25, R123, 0x1, R4 ;  /* 0x000000017b197824 */ /* 0x000fe200078e0204 */
[----:B------:R-:W-:Y:S02]  /*c4d0*/  FSEL R82, R27, -INF , !P5 ;  /* 0xff8000001b527808 */ /* 0x000fe40006800000 */
        /* <DEDUP_REMOVED lines=11> */
[----:B------:R-:W-:Y:S02]  /*c590*/  ISETP.GT.AND P5, PT, R127, 0x31, P2 ;  /* 0x000000317f00780c */ /* 0x000fe400017a4270 */
[----:B------:R-:W-:-:S02]  /*c5a0*/  ISETP.LT.OR P3, PT, R125, 0x2a, P3 ;  /* 0x0000002a7d00780c */ /* 0x000fc40001f61670 */
[C---:B------:R-:W-:Y:S02]  /*c5b0*/  ISETP.LT.OR P4, PT, R125.reuse, 0x31, P4 ;  /* 0x000000317d00780c */ /* 0x040fe40002781670 */
[----:B------:R-:W-:Y:S02]  /*c5c0*/  ISETP.LT.OR P5, PT, R125, 0x32, P5 ;  /* 0x000000327d00780c */ /* 0x000fe40002fa1670 */
[----:B------:R-:W-:Y:S02]  /*c5d0*/  FSEL R124, R39, -INF , !P3 ;  /* 0xff800000277c7808 */ /* 0x000fe40005800000 */
[----:B------:R-:W-:Y:S02]  /*c5e0*/  FSEL R126, R41, -INF , !P4 ;  /* 0xff800000297e7808 */ /* 0x000fe40006000000 */
        /* <DEDUP_REMOVED lines=54> */
[----:B------:R-:W-:Y:S01]  /*c950*/  FSEL R9, R85, -INF , !P5 ;  /* 0xff80000055097808 */ /* 0x000fe20006800000 */
[----:B------:R-:W-:Y:S06]  /*c960*/  @!P6 BRA `(.L_x_1098) ;  /* 0x00000000005ce947 */ /* 0x000fec0003800000 */
        /* <DEDUP_REMOVED lines=13> */
.L_x_1100:
[----:B------:R-:W-:-:S05]  /*ca40*/  IMAD.U32 R31, RZ, RZ, UR22 ;  /* 0x00000016ff1f7e24 */ /* 0x000fca000f8e00ff */
[----:B------:R-:W-:-:S13]  /*ca50*/  ISETP.NE.AND P3, PT, R31, 0x1, PT ;  /* 0x000000011f00780c */ /* 0x000fda0003f65270 */
[----:B------:R-:W0:Y:S02]  /*ca60*/  @P3 LDC.64 R32, c[0x0][0x9e8] ;  /* 0x00027a00ff203b82 */ /* 0x000e240000000a00 */
[----:B0-----:R-:W-:-:S05]  /*ca70*/  @P3 IMAD.HI.U32 R32, R4, R32, RZ ;  /* 0x0000002004203227 */ /* 0x001fca00078e00ff */
[----:B------:R-:W-:-:S07]  /*ca80*/  @P3 SHF.R.U32.HI R4, RZ, R33, R32 ;  /* 0x00000021ff043219 */ /* 0x000fce0000011620 */
.L_x_1101:
[----:B------:R-:W-:Y:S05]  /*ca90*/  BSYNC B0 ;  /* 0x0000000000007941 */ /* 0x000fea0003800000 */
.L_x_1099:
[----:B------:R-:W-:-:S04]  /*caa0*/  IMAD R79, R4, R31, -R79 ;  /* 0x0000001f044f7224 */ /* 0x000fc800078e0a4f */
[----:B------:R-:W-:-:S05]  /*cab0*/  IMAD R4, R16, -0x2, R79 ;  /* 0xfffffffe10047824 */ /* 0x000fca00078e024f */
[----:B------:R-:W-:Y:S02]  /*cac0*/  VIADDMNMX R11, R4, R31, R11, PT ;  /* 0x0000001f040b7246 */ /* 0x000fe4000380010b */
[----:B------:R-:W-:-:S07]  /*cad0*/  VIMNMX R25, R25, R4, !PT ;  /* 0x0000000419197248 */ /* 0x000fce0007fe0100 */
.L_x_1098:
[----:B------:R-:W-:Y:S01]  /*cae0*/  FMNMX.FTZ R29, R120, R5, !PT ;  /* 0x00000005781d7209 */ /* 0x000fe20007810000 */
[----:B------:R-:W0:Y:S01]  /*caf0*/  LDC R43, c[0x0][0x988] ;  /* 0x00026200ff2b7b82 */ /* 0x000e220000000800 */
[----:B------:R-:W-:Y:S01]  /*cb00*/  ISETP.GT.AND P4, PT, R25, 0x8, P2 ;  /* 0x000000081900780c */ /* 0x000fe20001784270 */
[----:B------:R-:W-:Y:S01]  /*cb10*/  UMOV UR26, UR46 ;  /* 0x0000002e001a7c82 */ /* 0x000fe20008000000 */
        /* <DEDUP_REMOVED lines=17> */
[C---:B------:R-:W-:Y:S02]  /*cc30*/  ISETP.GT.AND P3, PT, R25.reuse, 0x18, P2 ;  /* 0x000000181900780c */ /* 0x040fe40001764270 */
[----:B------:R-:W-:Y:S02]  /*cc40*/  FMNMX.FTZ R29, R122, R29, !PT ;  /* 0x0000001d7a1d7209 */ /* 0x000fe40007810000 */
[----:B------:R-:W-:Y:S02]  /*cc50*/  FSEL R20, R20, -INF , !P4 ;  /* 0xff80000014147808 */ /* 0x000fe40006000000 */
        /* <DEDUP_REMOVED lines=35> */
[----:B------:R-:W-:Y:S02]  /*ce90*/  ISETP.GT.AND P4, PT, R25, RZ, P2 ;  /* 0x000000ff1900720c */ /* 0x000fe40001784270 */
[----:B------:R-:W-:Y:S02]  /*cea0*/  FMNMX.FTZ R4, R27, R4, !PT ;  /* 0x000000041b047209 */ /* 0x000fe40007810000 */
[----:B------:R-:W-:-:S02]  /*ceb0*/  ISETP.LT.OR P3, PT, R11, 0x29, P3 ;  /* 0x000000290b00780c */ /* 0x000fc40001f61670 */
[----:B------:R-:W-:Y:S02]  /*cec0*/  FMNMX.FTZ R4, R21, R4, !PT ;  /* 0x0000000415047209 */ /* 0x000fe40007810000 */
[----:B------:R-:W-:Y:S02]  /*ced0*/  ISETP.LT.OR P4, PT, R11, 0x1, P4 ;  /* 0x000000010b00780c */ /* 0x000fe40002781670 */
[----:B------:R-:W-:Y:S02]  /*cee0*/  FMNMX.FTZ R29, R9, R4, !PT ;  /* 0x00000004091d7209 */ /* 0x000fe40007810000 */
[----:B------:R-:W-:Y:S02]  /*cef0*/  FSEL R34, R34, -INF , !P3 ;  /* 0xff80000022227808 */ /* 0x000fe40005800000 */
[----:B------:R-:W-:Y:S01]  /*cf00*/  ISETP.GT.AND P3, PT, R25, 0x29, P2 ;  /* 0x000000291900780c */ /* 0x000fe20001764270 */
[----:B------:R-:W1:Y:S03]  /*cf10*/  SHFL.BFLY PT, R4, R29, 0x2, 0x1f ;  /* 0x0c401f001d047f89 */ /* 0x000e6600000e0000 */
[----:B------:R-:W-:-:S02]  /*cf20*/  ISETP.LT.OR P3, PT, R11, 0x2a, P3 ;  /* 0x0000002a0b00780c */ /* 0x000fc40001f61670 */
[----:B-1----:R-:W-:-:S05]  /*cf30*/  FMNMX.FTZ R31, R29, R4, !PT ;  /* 0x000000041d1f7209 */ /* 0x002fca0007810000 */
[----:B------:R-:W1:Y:S02]  /*cf40*/  SHFL.BFLY PT, R4, R31, 0x1, 0x1f ;  /* 0x0c201f001f047f89 */ /* 0x000e6400000e0000 */
[----:B-1----:R-:W-:-:S04]  /*cf50*/  FMNMX.FTZ R4, R31, R4, !PT ;  /* 0x000000041f047209 */ /* 0x002fc80007810000 */
[C---:B------:R-:W-:Y:S01]  /*cf60*/  FSETP.NEU.FTZ.AND P5, PT, R4.reuse, -INF , PT ;  /* 0xff8000000400780b */ /* 0x040fe20003fbd000 */
[----:B0-----:R-:W-:-:S05]  /*cf70*/  FMUL.FTZ R13, R4, R43 ;  /* 0x0000002b040d7220 */ /* 0x001fca0000410000 */
[----:B------:R-:W-:-:S05]  /*cf80*/  FSEL R13, R13, RZ, P5 ;  /* 0x000000ff0d0d7208 */ /* 0x000fca0002800000 */
[-CC-:B------:R-:W-:Y:S01]  /*cf90*/  FFMA.FTZ R29, R72, R43.reuse, -R13.reuse ;  /* 0x0000002b481d7223 */ /* 0x180fe2000001080d */
[----:B------:R-:W-:Y:S01]  /*cfa0*/  FSEL R72, R6, -INF , !P4 ;  /* 0xff80000006487808 */ /* 0x000fe20006000000 */
[-CC-:B------:R-:W-:Y:S01]  /*cfb0*/  FFMA.FTZ R31, R74, R43.reuse, -R13.reuse ;  /* 0x0000002b4a1f7223 */ /* 0x180fe2000001080d */
[----:B------:R-:W-:Y:S01]  /*cfc0*/  FSEL R74, R35, -INF , !P3 ;  /* 0xff800000234a7808 */ /* 0x000fe20005800000 */
[--C-:B------:R-:W-:Y:S01]  /*cfd0*/  FFMA.FTZ R6, R76, R43, -R13.reuse ;  /* 0x0000002b4c067223 */ /* 0x100fe2000001080d */
        /* <DEDUP_REMOVED lines=9> */
[-CC-:B------:R-:W-:Y:S01]  /*d070*/  FFMA.FTZ R126, R126, R43.reuse, -R13.reuse ;  /* 0x0000002b7e7e7223 */ /* 0x180fe2000001080d */
[C---:B------:R-:W-:Y:S01]  /*d080*/  ISETP.GT.AND P3, PT, R25.reuse, 0x31, P2 ;  /* 0x000000311900780c */ /* 0x040fe20001764270 */
[--C-:B------:R-:W-:Y:S01]  /*d090*/  FFMA.FTZ R130, R130, R43, -R13.reuse ;  /* 0x0000002b82827223 */ /* 0x100fe2000001080d */
[----:B------:R-:W-:Y:S01]  /*d0a0*/  FMNMX.FTZ R35, R32, R35, !PT ;  /* 0x0000002320237209 */ /* 0x000fe20007810000 */
[-CC-:B------:R-:W-:Y:S01]  /*d0b0*/  FFMA.FTZ R12, R12, R43.reuse, -R13.reuse ;  /* 0x0000002b0c0c7223 */ /* 0x180fe2000001080d */
[----:B------:R-:W-:Y:S01]  /*d0c0*/  FSEL R76, R36, -INF , !P4 ;  /* 0xff800000244c7808 */ /* 0x000fe20006000000 */
[--C-:B------:R-:W-:Y:S01]  /*d0d0*/  FFMA.FTZ R36, R78, R43, -R13.reuse ;  /* 0x0000002b4e247223 */ /* 0x100fe2000001080d */
[----:B------:R-:W-:Y:S01]  /*d0e0*/  FMNMX.FTZ R35, R14, R35, !PT ;  /* 0x000000230e237209 */ /* 0x000fe20007810000 */
[--C-:B0-----:R-:W-:Y:S01]  /*d0f0*/  FFMA.FTZ R6, R80, R43, -R13.reuse ;  /* 0x0000002b50067223 */ /* 0x101fe2000001080d */
[----:B------:R-:W-:Y:S01]  /*d100*/  ISETP.GT.AND P4, PT, R25, 0x38, P2 ;  /* 0x000000381900780c */ /* 0x000fe20001784270 */
[----:B------:R-:W-:Y:S01]  /*d110*/  MUFU.EX2 R120, R120 ;  /* 0x0000007800787308 */ /* 0x000fe20000000800 */
[----:B------:R-:W-:Y:S01]  /*d120*/  FMNMX.FTZ R37, R20, R35, !PT ;  /* 0x0000002314257209 */ /* 0x000fe20007810000 */
[-CC-:B------:R-:W-:Y:S01]  /*d130*/  FFMA.FTZ R44, R44, R43.reuse, -R13.reuse ;  /* 0x0000002b2c2c7223 */ /* 0x180fe2000001080d */
[C---:B------:R-:W-:Y:S01]  /*d140*/  ISETP.LT.OR P3, PT, R11.reuse, 0x32, P3 ;  /* 0x000000320b00780c */ /* 0x040fe20001f61670 */
[--C-:B------:R-:W-:Y:S01]  /*d150*/  FFMA.FTZ R132, R132, R43, -R13.reuse ;  /* 0x0000002b84847223 */ /* 0x100fe2000001080d */
[----:B------:R-:W-:Y:S01]  /*d160*/  FMNMX.FTZ R37, R24, R37, !PT ;  /* 0x0000002518257209 */ /* 0x000fe20007810000 */
[--C-:B------:R-:W-:Y:S01]  /*d170*/  FFMA.FTZ R49, R144, R43, -R13.reuse ;  /* 0x0000002b90317223 */ /* 0x100fe2000001080d */
[----:B------:R-:W-:Y:S01]  /*d180*/  ISETP.LT.OR P4, PT, R11, 0x39, P4 ;  /* 0x000000390b00780c */ /* 0x000fe20002781670 */
[----:B------:R0:W-:Y:S01]  /*d190*/  MUFU.EX2 R35, R6 ;  /* 0x0000000600237308 */ /* 0x0001e20000000800 */
[----:B------:R-:W-:Y:S01]  /*d1a0*/  FMNMX.FTZ R37, R26, R37, !PT ;  /* 0x000000251a257209 */ /* 0x000fe20007810000 */
[-CC-:B------:R-:W-:Y:S01]  /*d1b0*/  FFMA.FTZ R53, R73, R43.reuse, -R13.reuse ;  /* 0x0000002b49357223 */ /* 0x180fe2000001080d */
[----:B------:R-:W-:Y:S01]  /*d1c0*/  FSEL R38, R38, -INF , !P3 ;  /* 0xff80000026267808 */ /* 0x000fe20005800000 */
[--C-:B------:R-:W-:Y:S01]  /*d1d0*/  FFMA.FTZ R15, R15, R43, -R13.reuse ;  /* 0x0000002b0f0f7223 */ /* 0x100fe2000001080d */
[----:B------:R-:W-:Y:S01]  /*d1e0*/  FMNMX.FTZ R37, R28, R37, !PT ;  /* 0x000000251c257209 */ /* 0x000fe20007810000 */
[--C-:B------:R-:W-:Y:S01]  /*d1f0*/  FFMA.FTZ R21, R21, R43, -R13.reuse ;  /* 0x0000002b15157223 */ /* 0x100fe2000001080d */
[----:B------:R-:W-:Y:S01]  /*d200*/  ISETP.GT.AND P3, PT, R25, 0x39, P2 ;  /* 0x000000391900780c */ /* 0x000fe20001764270 */
[----:B------:R-:W-:Y:S01]  /*d210*/  MUFU.EX2 R29, R29 ;  /* 0x0000001d001d7308 */ /* 0x000fe20000000800 */
[----:B------:R-:W-:Y:S01]  /*d220*/  FMNMX.FTZ R39, R30, R37, !PT ;  /* 0x000000251e277209 */ /* 0x000fe20007810000 */
[-CC-:B0-----:R-:W-:Y:S01]  /*d230*/  FFMA.FTZ R6, R84, R43.reuse, -R13.reuse ;  /* 0x0000002b54067223 */ /* 0x181fe2000001080d */
[----:B------:R-:W-:Y:S01]  /*d240*/  FSEL R40, R40, -INF , !P4 ;  /* 0xff80000028287808 */ /* 0x000fe20006000000 */
[----:B------:R-:W-:Y:S01]  /*d250*/  FFMA.FTZ R9, R9, R43, -R13 ;  /* 0x0000002b09097223 */ /* 0x000fe2000001080d */
[----:B------:R-:W-:-:S02]  /*d260*/  FMNMX.FTZ R39, R34, R39, !PT ;  /* 0x0000002722277209 */ /* 0x000fc40007810000 */
[----:B------:R-:W-:Y:S01]  /*d270*/  ISETP.GT.AND P4, PT, R25, 0x40, P2 ;  /* 0x000000401900780c */ /* 0x000fe20001784270 */
[----:B------:R-:W-:Y:S01]  /*d280*/  MUFU.EX2 R37, R6 ;  /* 0x0000000600257308 */ /* 0x000fe20000000800 */
[----:B------:R-:W-:Y:S02]  /*d290*/  FMNMX.FTZ R39, R74, R39, !PT ;  /* 0x000000274a277209 */ /* 0x000fe40007810000 */
[C---:B------:R-:W-:Y:S02]  /*d2a0*/  ISETP.LT.OR P3, PT, R11.reuse, 0x3a, P3 ;  /* 0x0000003a0b00780c */ /* 0x040fe40001f61670 */
[----:B------:R-:W-:Y:S02]  /*d2b0*/  FMNMX.FTZ R39, R76, R39, !PT ;  /* 0x000000274c277209 */ /* 0x000fe40007810000 */
[----:B------:R-:W-:Y:S01]  /*d2c0*/  ISETP.LT.OR P4, PT, R11, 0x41, P4 ;  /* 0x000000410b00780c */ /* 0x000fe20002781670 */
[----:B------:R-:W-:Y:S01]  /*d2d0*/  MUFU.EX2 R31, R31 ;  /* 0x0000001f001f7308 */ /* 0x000fe20000000800 */
[----:B------:R-:W-:Y:S01]  /*d2e0*/  FSEL R78, R42, -INF , !P3 ;  /* 0xff8000002a4e7808 */ /* 0x000fe20005800000 */
[----:B------:R-:W-:Y:S01]  /*d2f0*/  FFMA.FTZ R42, R82, R43, -R13 ;  /* 0x0000002b522a7223 */ /* 0x000fe2000001080d */
[----:B------:R-:W-:-:S02]  /*d300*/  ISETP.GT.AND P3, PT, R25, 0x41, P2 ;  /* 0x000000411900780c */ /* 0x000fc40001764270 */
[----:B------:R-:W-:Y:S02]  /*d310*/  FMNMX.FTZ R41, R38, R39, !PT ;  /* 0x0000002726297209 */ /* 0x000fe40007810000 */
[----:B------:R-:W-:Y:S01]  /*d320*/  FSEL R80, R46, -INF , !P4 ;  /* 0xff8000002e507808 */ /* 0x000fe20006000000 */
[----:B------:R-:W-:Y:S01]  /*d330*/  FFMA.FTZ R46, R86, R43, -R13 ;  /* 0x0000002b562e7223 */ /* 0x000fe2000001080d */
[----:B------:R-:W-:Y:S01]  /*d340*/  ISETP.GT.AND P4, PT, R25, 0x48, P2 ;  /* 0x000000481900780c */ /* 0x000fe20001784270 */
[----:B------:R-:W-:Y:S01]  /*d350*/  MUFU.EX2 R39, R122 ;  /* 0x0000007a00277308 */ /* 0x000fe20000000800 */
[C---:B------:R-:W-:Y:S02]  /*d360*/  ISETP.LT.OR P3, PT, R11.reuse, 0x42, P3 ;  /* 0x000000420b00780c */ /* 0x040fe40001f61670 */
[----:B------:R-:W-:Y:S02]  /*d370*/  FMNMX.FTZ R41, R40, R41, !PT ;  /* 0x0000002928297209 */ /* 0x000fe40007810000 */
[----:B------:R-:W-:-:S02]  /*d380*/  ISETP.LT.OR P4, PT, R11, 0x49, P4 ;  /* 0x000000490b00780c */ /* 0x000fc40002781670 */
[----:B------:R-:W-:Y:S01]  /*d390*/  FSEL R82, R47, -INF , !P3 ;  /* 0xff8000002f527808 */ /* 0x000fe20005800000 */
[----:B------:R-:W-:Y:S01]  /*d3a0*/  MUFU.EX2 R12, R12 ;  /* 0x0000000c000c7308 */ /* 0x000fe20000000800 */
[C---:B------:R-:W-:Y:S02]  /*d3b0*/  ISETP.GT.AND P3, PT, R25.reuse, 0x49, P2 ;  /* 0x000000491900780c */ /* 0x040fe40001764270 */
[----:B------:R-:W-:Y:S02]  /*d3c0*/  FMNMX.FTZ R41, R78, R41, !PT ;  /* 0x000000294e297209 */ /* 0x000fe40007810000 */
[----:B------:R-:W-:Y:S02]  /*d3d0*/  FSEL R48, R48, -INF , !P4 ;  /* 0xff80000030307808 */ /* 0x000fe40006000000 */
[----:B------:R-:W-:Y:S01]  /*d3e0*/  ISETP.GT.AND P4, PT, R25, 0x50, P2 ;  /* 0x000000501900780c */ /* 0x000fe20001784270 */
[----:B------:R-:W0:Y:S01]  /*d3f0*/  MUFU.EX2 R36, R36 ;  /* 0x0000002400247308 */ /* 0x000e220000000800 */
[----:B------:R-:W-:-:S02]  /*d400*/  ISETP.LT.OR P3, PT, R11, 0x4a, P3 ;  /* 0x0000004a0b00780c */ /* 0x000fc40001f61670 */
[----:B------:R-:W-:Y:S02]  /*d410*/  FMNMX.FTZ R41, R80, R41, !PT ;  /* 0x0000002950297209 */ /* 0x000fe40007810000 */
[----:B------:R-:W-:Y:S02]  /*d420*/  ISETP.LT.OR P4, PT, R11, 0x51, P4 ;  /* 0x000000510b00780c */ /* 0x000fe40002781670 */
[----:B------:R-:W-:Y:S01]  /*d430*/  FSEL R84, R50, -INF , !P3 ;  /* 0xff80000032547808 */ /* 0x000fe20005800000 */
[-CC-:B------:R-:W-:Y:S01]  /*d440*/  FFMA.FTZ R50, R124, R43.reuse, -R13.reuse ;  /* 0x0000002b7c327223 */ /* 0x180fe2000001080d */
[----:B------:R-:W-:Y:S01]  /*d450*/  ISETP.GT.AND P3, PT, R25, 0x51, P2 ;  /* 0x000000511900780c */ /* 0x000fe20001764270 */
[----:B------:R-:W-:Y:S01]  /*d460*/  FFMA.FTZ R124, R146, R43, -R13 ;  /* 0x0000002b927c7223 */ /* 0x000fe2000001080d */
[----:B------:R-:W-:Y:S01]  /*d470*/  FMNMX.FTZ R45, R82, R41, !PT ;  /* 0x00000029522d7209 */ /* 0x000fe20007810000 */
[----:B------:R-:W1:Y:S01]  /*d480*/  MUFU.EX2 R42, R42 ;  /* 0x0000002a002a7308 */ /* 0x000e620000000800 */
[----:B------:R-:W-:-:S02]  /*d490*/  FSEL R52, R52, -INF , !P4 ;  /* 0xff80000034347808 */ /* 0x000fc40006000000 */
[----:B------:R-:W-:Y:S02]  /*d4a0*/  ISETP.GT.AND P4, PT, R25, 0x58, P2 ;  /* 0x000000581900780c */ /* 0x000fe40001784270 */
[C---:B------:R-:W-:Y:S02]  /*d4b0*/  ISETP.LT.OR P3, PT, R11.reuse, 0x52, P3 ;  /* 0x000000520b00780c */ /* 0x040fe40001f61670 */
[----:B------:R-:W-:Y:S01]  /*d4c0*/  FMNMX.FTZ R45, R48, R45, !PT ;  /* 0x0000002d302d7209 */ /* 0x000fe20007810000 */
[----:B------:R2:W-:Y:S01]  /*d4d0*/  MUFU.EX2 R41, R126 ;  /* 0x0000007e00297308 */ /* 0x0005e20000000800 */
[----:B------:R-:W-:Y:S02]  /*d4e0*/  ISETP.LT.OR P4, PT, R11, 0x59, P4 ;  /* 0x000000590b00780c */ /* 0x000fe40002781670 */
[----:B------:R-:W-:Y:S01]  /*d4f0*/  FSEL R86, R54, -INF , !P3 ;  /* 0xff80000036567808 */ /* 0x000fe20005800000 */
[--C-:B------:R-:W-:Y:S01]  /*d500*/  FFMA.FTZ R54, R128, R43, -R13.reuse ;  /* 0x0000002b80367223 */ /* 0x100fe2000001080d */
[----:B------:R-:W-:Y:S01]  /*d510*/  FMNMX.FTZ R45, R84, R45, !PT ;  /* 0x0000002d542d7209 */ /* 0x000fe20007810000 */
[-CC-:B------:R-:W-:Y:S01]  /*d520*/  FFMA.FTZ R128, R56, R43.reuse, -R13.reuse ;  /* 0x0000002b38807223 */ /* 0x180fe2000001080d */
[----:B------:R-:W-:Y:S01]  /*d530*/  ISETP.GT.AND P3, PT, R25, 0x59, P2 ;  /* 0x000000591900780c */ /* 0x000fe20001764270 */
[-CC-:B------:R-:W-:Y:S01]  /*d540*/  FFMA.FTZ R56, R27, R43.reuse, -R13.reuse ;  /* 0x0000002b1b387223 */ /* 0x180fe2000001080d */
[----:B------:R-:W-:Y:S01]  /*d550*/  FSEL R58, R58, -INF , !P4 ;  /* 0xff8000003a3a7808 */ /* 0x000fe20006000000 */
[----:B--2---:R-:W-:Y:S01]  /*d560*/  FFMA.FTZ R126, R150, R43, -R13 ;  /* 0x0000002b967e7223 */ /* 0x004fe2000001080d */
[----:B------:R-:W-:Y:S01]  /*d570*/  FMNMX.FTZ R45, R52, R45, !PT ;  /* 0x0000002d342d7209 */ /* 0x000fe20007810000 */
[----:B------:R-:W2:Y:S01]  /*d580*/  MUFU.EX2 R46, R46 ;  /* 0x0000002e002e7308 */ /* 0x000ea20000000800 */
[----:B------:R-:W-:Y:S01]  /*d590*/  ISETP.GT.AND P4, PT, R25, 0x60, P2 ;  /* 0x000000601900780c */ /* 0x000fe20001784270 */
[----:B------:R-:W-:Y:S01]  /*d5a0*/  IMAD.U32 R27, RZ, RZ, UR25 ;  /* 0x00000019ff1b7e24 */ /* 0x000fe2000f8e00ff */
[----:B------:R-:W-:Y:S01]  /*d5b0*/  ISETP.LT.OR P3, PT, R11, 0x5a, P3 ;  /* 0x0000005a0b00780c */ /* 0x000fe20001f61670 */
[----:B------:R-:W-:Y:S01]  /*d5c0*/  UMOV UR25, UR37 ;  /* 0x0000002500197c82 */ /* 0x000fe20008000000 */
[----:B------:R-:W-:-:S02]  /*d5d0*/  FMNMX.FTZ R45, R86, R45, !PT ;  /* 0x0000002d562d7209 */ /* 0x000fc40007810000 */
[----:B------:R-:W-:Y:S01]  /*d5e0*/  ISETP.LT.OR P4, PT, R11, 0x61, P4 ;  /* 0x000000610b00780c */ /* 0x000fe20002781670 */
[----:B------:R-:W4:Y:S01]  /*d5f0*/  MUFU.EX2 R50, R50 ;  /* 0x0000003200327308 */ /* 0x000f220000000800 */
[----:B------:R-:W-:Y:S02]  /*d600*/  FSEL R60, R60, -INF , !P3 ;  /* 0xff8000003c3c7808 */ /* 0x000fe40005800000 */
[----:B------:R-:W-:Y:S02]  /*d610*/  ISETP.GT.AND P3, PT, R25, 0x61, P2 ;  /* 0x000000611900780c */ /* 0x000fe40001764270 */
[----:B------:R-:W-:Y:S02]  /*d620*/  FMNMX.FTZ R45, R58, R45, !PT ;  /* 0x0000002d3a2d7209 */ /* 0x000fe40007810000 */
[----:B------:R-:W-:Y:S01]  /*d630*/  FSEL R122, R61, -INF , !P4 ;  /* 0xff8000003d7a7808 */ /* 0x000fe20006000000 */
[----:B------:R-:W-:Y:S01]  /*d640*/  MUFU.EX2 R54, R54 ;  /* 0x0000003600367308 */ /* 0x000fe20000000800 */
[----:B------:R-:W-:-:S02]  /*d650*/  ISETP.GT.AND P4, PT, R25, 0x68, P2 ;  /* 0x000000681900780c */ /* 0x000fc40001784270 */
[C---:B------:R-:W-:Y:S02]  /*d660*/  ISETP.LT.OR P3, PT, R11.reuse, 0x62, P3 ;  /* 0x000000620b00780c */ /* 0x040fe40001f61670 */
[----:B------:R-:W-:Y:S02]  /*d670*/  FMNMX.FTZ R47, R60, R45, !PT ;  /* 0x0000002d3c2f7209 */ /* 0x000fe40007810000 */
[----:B------:R-:W-:Y:S01]  /*d680*/  ISETP.LT.OR P4, PT, R11, 0x69, P4 ;  /* 0x000000690b00780c */ /* 0x000fe20002781670 */
[----:B------:R5:W-:Y:S01]  /*d690*/  MUFU.EX2 R45, R130 ;  /* 0x00000082002d7308 */ /* 0x000be20000000800 */
[----:B------:R-:W-:Y:S02]  /*d6a0*/  FSEL R62, R62, -INF , !P3 ;  /* 0xff8000003e3e7808 */ /* 0x000fe40005800000 */
[----:B------:R-:W-:Y:S02]  /*d6b0*/  ISETP.GT.AND P3, PT, R25, 0x69, P2 ;  /* 0x000000691900780c */ /* 0x000fe40001764270 */
[----:B------:R-:W-:-:S02]  /*d6c0*/  FMNMX.FTZ R47, R122, R47, !PT ;  /* 0x0000002f7a2f7209 */ /* 0x000fc40007810000 */
[----:B------:R-:W-:Y:S01]  /*d6d0*/  FSEL R64, R64, -INF , !P4 ;  /* 0xff80000040407808 */ /* 0x000fe20006000000 */
[----:B------:R-:W4:Y:S01]  /*d6e0*/  MUFU.EX2 R44, R44 ;  /* 0x0000002c002c7308 */ /* 0x000f220000000800 */
[----:B------:R-:W-:Y:S01]  /*d6f0*/  ISETP.GT.AND P4, PT, R25, 0x70, P2 ;  /* 0x000000701900780c */ /* 0x000fe20001784270 */
[----:B-----5:R-:W-:Y:S01]  /*d700*/  FFMA.FTZ R130, R142, R43, -R13 ;  /* 0x0000002b8e827223 */ /* 0x020fe2000001080d */
[C---:B------:R-:W-:Y:S02]  /*d710*/  ISETP.LT.OR P3, PT, R11.reuse, 0x6a, P3 ;  /* 0x0000006a0b00780c */ /* 0x040fe40001f61670 */
[----:B------:R-:W-:Y:S02]  /*d720*/  FMNMX.FTZ R47, R62, R47, !PT ;  /* 0x0000002f3e2f7209 */ /* 0x000fe40007810000 */
[----:B------:R-:W-:Y:S01]  /*d730*/  ISETP.LT.OR P4, PT, R11, 0x71, P4 ;  /* 0x000000710b00780c */ /* 0x000fe20002781670 */
[----:B------:R-:W-:Y:S01]  /*d740*/  MUFU.EX2 R132, R132 ;  /* 0x0000008400847308 */ /* 0x000fe20000000800 */
[----:B------:R-:W-:-:S02]  /*d750*/  FSEL R66, R66, -INF , !P3 ;  /* 0xff80000042427808 */ /* 0x000fc40005800000 */
[C---:B------:R-:W-:Y:S02]  /*d760*/  ISETP.GT.AND P3, PT, R25.reuse, 0x71, P2 ;  /* 0x000000711900780c */ /* 0x040fe40001764270 */
[----:B------:R-:W-:Y:S02]  /*d770*/  FMNMX.FTZ R47, R64, R47, !PT ;  /* 0x0000002f402f7209 */ /* 0x000fe40007810000 */
[----:B------:R-:W-:Y:S01]  /*d780*/  FSEL R68, R68, -INF , !P4 ;  /* 0xff80000044447808 */ /* 0x000fe20006000000 */
[----:B------:R-:W-:Y:S01]  /*d790*/  MUFU.EX2 R128, R128 ;  /* 0x0000008000807308 */ /* 0x000fe20000000800 */
[----:B------:R-:W-:Y:S02]  /*d7a0*/  ISETP.GT.AND P4, PT, R25, 0x78, P2 ;  /* 0x000000781900780c */ /* 0x000fe40001784270 */
[----:B------:R-:W-:Y:S02]  /*d7b0*/  ISETP.LT.OR P3, PT, R11, 0x72, P3 ;  /* 0x000000720b00780c */ /* 0x000fe40001f61670 */
[----:B------:R-:W-:-:S02]  /*d7c0*/  FMNMX.FTZ R47, R66, R47, !PT ;  /* 0x0000002f422f7209 */ /* 0x000fc40007810000 */
[----:B------:R-:W-:Y:S01]  /*d7d0*/  ISETP.GT.AND P2, PT, R25, 0x79, P2 ;  /* 0x000000791900780c */ /* 0x000fe20001744270 */
[-CC-:B------:R-:W-:Y:S01]  /*d7e0*/  FFMA.FTZ R25, R134, R43.reuse, -R13.reuse ;  /* 0x0000002b86197223 */ /* 0x180fe2000001080d */
[----:B------:R-:W-:Y:S01]  /*d7f0*/  ISETP.LT.OR P4, PT, R11, 0x79, P4 ;  /* 0x000000790b00780c */ /* 0x000fe20002781670 */
[--C-:B------:R-:W-:Y:S01]  /*d800*/  FFMA.FTZ R134, R136, R43, -R13.reuse ;  /* 0x0000002b88867223 */ /* 0x100fe2000001080d */
[----:B------:R-:W-:Y:S01]  /*d810*/  FSEL R69, R69, -INF , !P3 ;  /* 0xff80000045457808 */ /* 0x000fe20005800000 */
[----:B------:R-:W-:Y:S01]  /*d820*/  MUFU.EX2 R130, R130 ;  /* 0x0000008200827308 */ /* 0x000fe20000000800 */
[----:B------:R-:W-:Y:S01]  /*d830*/  FMNMX.FTZ R6, R68, R47, !PT ;  /* 0x0000002f44067209 */ /* 0x000fe20007810000 */
[----:B------:R-:W-:Y:S01]  /*d840*/  FFMA.FTZ R47, R140, R43, -R13 ;  /* 0x0000002b8c2f7223 */ /* 0x000fe2000001080d */
[----:B------:R-:W-:Y:S02]  /*d850*/  ISETP.LT.OR P2, PT, R11, 0x7a, P2 ;  /* 0x0000007a0b00780c */ /* 0x000fe40001741670 */
[----:B------:R-:W-:-:S02]  /*d860*/  FSEL R70, R70, -INF , !P4 ;  /* 0xff80000046467808 */ /* 0x000fc40006000000 */
[----:B------:R-:W-:Y:S01]  /*d870*/  FMNMX.FTZ R11, R69, R6, !PT ;  /* 0x00000006450b7209 */ /* 0x000fe20007810000 */
[----:B------:R-:W-:Y:S01]  /*d880*/  MUFU.EX2 R25, R25 ;  /* 0x0000001900197308 */ /* 0x000fe20000000800 */
[----:B---3--:R-:W-:Y:S02]  /*d890*/  FSEL R136, R71, -INF , !P2 ;  /* 0xff80000047887808 */ /* 0x008fe40005000000 */
[----:B------:R-:W-:Y:S02]  /*d8a0*/  FMNMX.FTZ R11, R70, R11, !PT ;  /* 0x0000000b460b7209 */ /* 0x000fe40007810000 */
[----:B------:R-:W-:Y:S02]  /*d8b0*/  @!P1 LEA R27, R27, UR45, 0x3 ;  /* 0x0000002d1b1b9c11 */ /* 0x000fe4000f8e18ff */
[----:B------:R-:W-:Y:S01]  /*d8c0*/  FMNMX.FTZ R6, R136, R11, !PT ;  /* 0x0000000b88067209 */ /* 0x000fe20007810000 */
[----:B------:R-:W-:Y:S01]  /*d8d0*/  MUFU.EX2 R134, R134 ;  /* 0x0000008600867308 */ /* 0x000fe20000000800 */
[----:B0-----:R-:W-:Y:S01]  /*d8e0*/  F2FP.F16.F32.PACK_AB R144, R36, R33 ;  /* 0x000000212490723e */ /* 0x001fe200000000ff */
[----:B------:R-:W-:Y:S01]  /*d8f0*/  @!P1 VIADD R27, R27, 0x16860 ;  /* 0x000168601b1b9836 */ /* 0x000fe20000000000 */
[----:B------:R-:W-:Y:S01]  /*d900*/  F2FP.F16.F32.PACK_AB R150, R12, R31 ;  /* 0x0000001f0c96723e */ /* 0x000fe200000000ff */
[----:B------:R-:W0:Y:S01]  /*d910*/  SHFL.BFLY PT, R51, R6, 0x2, 0x1f ;  /* 0x0c401f0006337f89 */ /* 0x000e2200000e0000 */
[----:B-1----:R-:W-:-:S02]  /*d920*/  F2FP.F16.F32.PACK_AB R146, R42, R35 ;  /* 0x000000232a92723e */ /* 0x002fc400000000ff */
[----:B------:R-:W-:Y:S01]  /*d930*/  @!P1 PRMT R27, RZ, 0x654, R27 ;  /* 0x00000654ff1b9816 */ /* 0x000fe2000000001b */
[----:B------:R1:W-:Y:S01]  /*d940*/  MUFU.EX2 R11, R138 ;  /* 0x0000008a000b7308 */ /* 0x0003e20000000800 */
[----:B--2---:R-:W-:Y:S02]  /*d950*/  F2FP.F16.F32.PACK_AB R140, R46, R37 ;  /* 0x000000252e8c723e */ /* 0x004fe400000000ff */
[----:B------:R2:W-:Y:S01]  /*d960*/  @!P1 SYNCS.ARRIVE.TRANS64.RED.A1T0 RZ, [R27+URZ], RZ ;  /* 0x000000ff1bff99a7 */ /* 0x0005e2000810043f */
[----:B----4-:R-:W-:-:S04]  /*d970*/  F2FP.F16.F32.PACK_AB R142, R50, R39 ;  /* 0x00000027328e723e */ /* 0x010fc800000000ff */
[----:B------:R-:W-:Y:S01]  /*d980*/  MUFU.EX2 R47, R47 ;  /* 0x0000002f002f7308 */ /* 0x000fe20000000800 */
[----:B-1----:R-:W-:-:S05]  /*d990*/  FSEL R138, R4, RZ, P5 ;  /* 0x000000ff048a7208 */ /* 0x002fca0002800000 */
[----:B------:R-:W-:Y:S02]  /*d9a0*/  FADD.FTZ R138, -R138, R5 ;  /* 0x000000058a8a7221 */ /* 0x000fe40000010100 */
[----:B------:R-:W-:Y:S02]  /*d9b0*/  MUFU.EX2 R49, R49 ;  /* 0x0000003100317308 */ /* 0x000fe40000000800 */
[----:B------:R-:W-:Y:S01]  /*d9c0*/  FMUL.FTZ R5, R138, R43 ;  /* 0x0000002b8a057220 */ /* 0x000fe20000410000 */
[----:B------:R-:W-:Y:S02]  /*d9d0*/  F2FP.F16.F32.PACK_AB R138, R45, R44 ;  /* 0x0000002c2d8a723e */ /* 0x000fe400000000ff */
[----:B0-----:R-:W-:Y:S01]  /*d9e0*/  FMNMX.FTZ R55, R6, R51, !PT ;  /* 0x0000003306377209 */ /* 0x001fe20007810000 */
[----:B------:R-:W-:Y:S01]  /*d9f0*/  FFMA.FTZ R51, R148, R43, -R13 ;  /* 0x0000002b94337223 */ /* 0x000fe2000001080d */
[----:B------:R-:W-:Y:S01]  /*da00*/  F2FP.F16.F32.PACK_AB R148, R29, R120 ;  /* 0x000000781d94723e */ /* 0x000fe200000000ff */
[----:B------:R-:W0:Y:S02]  /*da10*/  MUFU.EX2 R5, R5 ;  /* 0x0000000500057308 */ /* 0x000e240000000800 */
[----:B------:R-:W1:Y:S06]  /*da20*/  SHFL.BFLY PT, R6, R55, 0x1, 0x1f ;  /* 0x0c201f0037067f89 */ /* 0x000e6c00000e0000 */
[----:B------:R-:W-:Y:S08]  /*da30*/  MUFU.EX2 R124, R124 ;  /* 0x0000007c007c7308 */ /* 0x000ff00000000800 */
[----:B------:R-:W-:Y:S01]  /*da40*/  MUFU.EX2 R51, R51 ;  /* 0x0000003300337308 */ /* 0x000fe20000000800 */
[-C--:B0-----:R-:W-:Y:S01]  /*da50*/  FMUL.FTZ R88, R88, R5.reuse ;  /* 0x0000000558587220 */ /* 0x081fe20000410000 */
        /* <DEDUP_REMOVED lines=8> */
[----:B-1----:R-:W-:Y:S01]  /*dae0*/  FMNMX.FTZ R6, R55, R6, !PT ;  /* 0x0000000637067209 */ /* 0x002fe20007810000 */
[-C--:B------:R-:W-:Y:S01]  /*daf0*/  FMUL.FTZ R104, R104, R5.reuse ;  /* 0x0000000568687220 */ /* 0x080fe20000410000 */
[-C--:B------:R-:W-:Y:S01]  /*db00*/  FMUL.FTZ R105, R105, R5.reuse ;  /* 0x0000000569697220 */ /* 0x080fe20000410000 */
[----:B------:R-:W-:Y:S01]  /*db10*/  FMUL.FTZ R108, R108, R5 ;  /* 0x000000056c6c7220 */ /* 0x000fe20000410000 */
[C---:B------:R-:W-:Y:S01]  /*db20*/  FSETP.NEU.FTZ.AND P2, PT, R6.reuse, -INF , PT ;  /* 0xff8000000600780b */ /* 0x040fe20003f5d000 */
[----:B------:R-:W-:Y:S01]  /*db30*/  FMUL.FTZ R13, R6, R43 ;  /* 0x0000002b060d7220 */ /* 0x000fe20000410000 */
[----:B------:R-:W-:Y:S01]  /*db40*/  MUFU.EX2 R53, R53 ;  /* 0x0000003500357308 */ /* 0x000fe20000000800 */
[-C--:B------:R-:W-:Y:S01]  /*db50*/  FMUL.FTZ R109, R109, R5.reuse ;  /* 0x000000056d6d7220 */ /* 0x080fe20000410000 */
[-C--:B------:R-:W-:Y:S01]  /*db60*/  FMUL.FTZ R112, R112, R5.reuse ;  /* 0x0000000570707220 */ /* 0x080fe20000410000 */
[-C--:B------:R-:W-:Y:S01]  /*db70*/  FMUL.FTZ R113, R113, R5.reuse ;  /* 0x0000000571717220 */ /* 0x080fe20000410000 */
[----:B------:R-:W-:Y:S01]  /*db80*/  FSEL R13, R13, RZ, P2 ;  /* 0x000000ff0d0d7208 */ /* 0x000fe20001000000 */
[-C--:B------:R-:W-:Y:S01]  /*db90*/  FMUL.FTZ R116, R116, R5.reuse ;  /* 0x0000000574747220 */ /* 0x080fe20000410000 */
[----:B------:R-:W-:-:S02]  /*dba0*/  FMUL.FTZ R117, R117, R5 ;  /* 0x0000000575757220 */ /* 0x000fc40000410000 */
[----:B------:R-:W-:Y:S01]  /*dbb0*/  MUFU.EX2 R15, R15 ;  /* 0x0000000f000f7308 */ /* 0x000fe20000000800 */
[--C-:B------:R-:W-:Y:S01]  /*dbc0*/  FFMA.FTZ R141, R28, R43, -R13.reuse ;  /* 0x0000002b1c8d7223 */ /* 0x100fe2000001080d */
[----:B------:R-:W-:Y:S01]  /*dbd0*/  FFMA.FTZ R28, R5, R3, R120 ;  /* 0x00000003051c7223 */ /* 0x000fe20000010078 */
[-CC-:B------:R-:W-:Y:S01]  /*dbe0*/  FFMA.FTZ R151, R10, R43.reuse, -R13.reuse ;  /* 0x0000002b0a977223 */ /* 0x180fe2000001080d */
[-CC-:B------:R-:W-:Y:S01]  /*dbf0*/  FFMA.FTZ R10, R20, R43.reuse, -R13.reuse ;  /* 0x0000002b140a7223 */ /* 0x180fe2000001080d */
[-CC-:B------:R-:W-:Y:S01]  /*dc00*/  FFMA.FTZ R20, R30, R43.reuse, -R13.reuse ;  /* 0x0000002b1e147223 */ /* 0x180fe2000001080d */
[----:B------:R-:W-:Y:S01]  /*dc10*/  FADD.FTZ R28, R29, R28 ;  /* 0x0000001c1d1c7221 */ /* 0x000fe20000010000 */
[-CC-:B------:R-:W-:Y:S01]  /*dc20*/  FFMA.FTZ R149, R8, R43.reuse, -R13.reuse ;  /* 0x0000002b08957223 */ /* 0x180fe2000001080d */
[-CC-:B------:R-:W-:Y:S01]  /*dc30*/  FFMA.FTZ R8, R32, R43.reuse, -R13.reuse ;  /* 0x0000002b20087223 */ /* 0x180fe2000001080d */
[-CC-:B------:R-:W-:Y:S01]  /*dc40*/  FFMA.FTZ R72, R72, R43.reuse, -R13.reuse ;  /* 0x0000002b48487223 */ /* 0x180fe2000001080d */
[----:B------:R-:W-:Y:S01]  /*dc50*/  FADD.FTZ R3, R31, R28 ;  /* 0x0000001c1f037221 */ /* 0x000fe20000010000 */
[----:B------:R-:W-:Y:S01]  /*dc60*/  FSEL R28, R6, RZ, P2 ;  /* 0x000000ff061c7208 */ /* 0x000fe20001000000 */
[----:B------:R-:W-:Y:S01]  /*dc70*/  MUFU.EX2 R151, R151 ;  /* 0x0000009700977308 */ /* 0x000fe20000000800 */
[-C--:B------:R-:W-:Y:S01]  /*dc80*/  FFMA.FTZ R145, R14, R43.reuse, -R13 ;  /* 0x0000002b0e917223 */ /* 0x080fe2000001080d */
[----:B------:R-:W-:Y:S01]  /*dc90*/  FADD.FTZ R30, R12, R3 ;  /* 0x000000030c1e7221 */ /* 0x000fe20000010000 */
[-CC-:B------:R-:W-:Y:S01]  /*dca0*/  FFMA.FTZ R143, R34, R43.reuse, -R13.reuse ;  /* 0x0000002b228f7223 */ /* 0x180fe2000001080d */
[-CC-:B------:R-:W-:Y:S01]  /*dcb0*/  FFMA.FTZ R147, R24, R43.reuse, -R13.reuse ;  /* 0x0000002b18937223 */ /* 0x180fe2000001080d */
[-C--:B------:R-:W-:Y:S01]  /*dcc0*/  FFMA.FTZ R14, R26, R43.reuse, -R13 ;  /* 0x0000002b1a0e7223 */ /* 0x080fe2000001080d */
[----:B------:R-:W-:Y:S01]  /*dcd0*/  FADD.FTZ R3, R33, R30 ;  /* 0x0000001e21037221 */ /* 0x000fe20000010000 */
[----:B------:R-:W-:Y:S01]  /*dce0*/  FADD.FTZ R30, -R28, R7 ;  /* 0x000000071c1e7221 */ /* 0x000fe20000010100 */
[----:B------:R-:W-:Y:S01]  /*dcf0*/  MUFU.EX2 R72, R72 ;  /* 0x0000004800487308 */ /* 0x000fe20000000800 */
[-C--:B------:R-:W-:Y:S01]  /*dd00*/  FFMA.FTZ R26, R38, R43.reuse, -R13 ;  /* 0x0000002b261a7223 */ /* 0x080fe2000001080d */
[----:B------:R-:W-:Y:S01]  /*dd10*/  FADD.FTZ R32, R36, R3 ;  /* 0x0000000324207221 */ /* 0x000fe20000010000 */
[-C--:B------:R-:W-:Y:S01]  /*dd20*/  FMUL.FTZ R7, R30, R43.reuse ;  /* 0x0000002b1e077220 */ /* 0x080fe20000410000 */
[-CC-:B------:R-:W-:Y:S01]  /*dd30*/  FFMA.FTZ R24, R74, R43.reuse, -R13.reuse ;  /* 0x0000002b4a187223 */ /* 0x180fe2000001080d */
[-CC-:B------:R-:W-:Y:S01]  /*dd40*/  FFMA.FTZ R137, R76, R43.reuse, -R13.reuse ;  /* 0x0000002b4c897223 */ /* 0x180fe2000001080d */
[----:B------:R-:W-:Y:S01]  /*dd50*/  FADD.FTZ R3, R35, R32 ;  /* 0x0000002023037221 */ /* 0x000fe20000010000 */
[-CC-:B------:R-:W-:Y:S01]  /*dd60*/  FFMA.FTZ R139, R40, R43.reuse, -R13.reuse ;  /* 0x0000002b288b7223 */ /* 0x180fe2000001080d */
[----:B------:R-:W-:Y:S01]  /*dd70*/  MUFU.EX2 R149, R149 ;  /* 0x0000009500957308 */ /* 0x000fe20000000800 */
[-C--:B------:R-:W-:Y:S01]  /*dd80*/  FFMA.FTZ R78, R78, R43.reuse, -R13 ;  /* 0x0000002b4e4e7223 */ /* 0x080fe2000001080d */
[----:B------:R-:W-:Y:S01]  /*dd90*/  FADD.FTZ R30, R42, R3 ;  /* 0x000000032a1e7221 */ /* 0x000fe20000010000 */
[-CC-:B------:R-:W-:Y:S01]  /*dda0*/  FFMA.FTZ R133, R80, R43.reuse, -R13.reuse ;  /* 0x0000002b50857223 */ /* 0x180fe2000001080d */
[-CC-:B------:R-:W-:Y:S01]  /*ddb0*/  FFMA.FTZ R135, R48, R43.reuse, -R13.reuse ;  /* 0x0000002b30877223 */ /* 0x180fe2000001080d */
[-CC-:B------:R-:W-:Y:S01]  /*ddc0*/  FFMA.FTZ R129, R52, R43.reuse, -R13.reuse ;  /* 0x0000002b34817223 */ /* 0x180fe2000001080d */
[----:B------:R-:W-:Y:S01]  /*ddd0*/  FADD.FTZ R3, R37, R30 ;  /* 0x0000001e25037221 */ /* 0x000fe20000010000 */
[-CC-:B------:R-:W-:Y:S01]  /*dde0*/  FFMA.FTZ R30, R82, R43.reuse, -R13.reuse ;  /* 0x0000002b521e7223 */ /* 0x180fe2000001080d */
[----:B------:R-:W0:Y:S01]  /*ddf0*/  MUFU.EX2 R7, R7 ;  /* 0x0000000700077308 */ /* 0x000e220000000800 */
[-C--:B------:R-:W-:Y:S01]  /*de00*/  FFMA.FTZ R131, R58, R43.reuse, -R13 ;  /* 0x0000002b3a837223 */ /* 0x080fe2000001080d */
[----:B------:R-:W-:Y:S01]  /*de10*/  FADD.FTZ R32, R46, R3 ;  /* 0x000000032e207221 */ /* 0x000fe20000010000 */
[-CC-:B------:R-:W-:Y:S01]  /*de20*/  FFMA.FTZ R60, R60, R43.reuse, -R13.reuse ;  /* 0x0000002b3c3c7223 */ /* 0x180fe2000001080d */
[-CC-:B------:R-:W-:Y:S01]  /*de30*/  FFMA.FTZ R125, R122, R43.reuse, -R13.reuse ;  /* 0x0000002b7a7d7223 */ /* 0x180fe2000001080d */
[-CC-:B------:R-:W-:Y:S01]  /*de40*/  FFMA.FTZ R62, R62, R43.reuse, -R13.reuse ;  /* 0x0000002b3e3e7223 */ /* 0x180fe2000001080d */
[----:B------:R-:W-:Y:S01]  /*de50*/  FADD.FTZ R3, R39, R32 ;  /* 0x0000002027037221 */ /* 0x000fe20000010000 */
[-CC-:B------:R-:W-:Y:S01]  /*de60*/  FFMA.FTZ R64, R64, R43.reuse, -R13.reuse ;  /* 0x0000002b40407223 */ /* 0x180fe2000001080d */
[----:B------:R-:W1:Y:S01]  /*de70*/  MUFU.EX2 R8, R8 ;  /* 0x0000000800087308 */ /* 0x000e620000000800 */
[-C--:B------:R-:W-:Y:S01]  /*de80*/  FFMA.FTZ R66, R66, R43.reuse, -R13 ;  /* 0x0000002b42427223 */ /* 0x080fe2000001080d */
[----:B------:R-:W-:Y:S01]  /*de90*/  FADD.FTZ R34, R50, R3 ;  /* 0x0000000332227221 */ /* 0x000fe20000010000 */
[-CC-:B------:R-:W-:Y:S01]  /*dea0*/  FFMA.FTZ R68, R68, R43.reuse, -R13.reuse ;  /* 0x0000002b44447223 */ /* 0x180fe2000001080d */
[-CC-:B------:R-:W-:Y:S01]  /*deb0*/  FFMA.FTZ R69, R69, R43.reuse, -R13.reuse ;  /* 0x0000002b45457223 */ /* 0x180fe2000001080d */
[-C--:B------:R-:W-:Y:S01]  /*dec0*/  FFMA.FTZ R70, R70, R43.reuse, -R13 ;  /* 0x0000002b46467223 */ /* 0x080fe2000001080d */
[----:B------:R-:W-:Y:S01]  /*ded0*/  FADD.FTZ R3, R41, R34 ;  /* 0x0000002229037221 */ /* 0x000fe20000010000 */
[----:B------:R-:W-:Y:S01]  /*dee0*/  ISETP.GT.AND P2, PT, R0, UR43, PT ;  /* 0x0000002b00007c0c */ /* 0x000fe2000bf44270 */
[----:B------:R-:W3:Y:S01]  /*def0*/  MUFU.EX2 R145, R145 ;  /* 0x0000009100917308 */ /* 0x000ee20000000800 */
[----:B0-----:R-:W-:Y:S01]  /*df00*/  FFMA.FTZ R32, R7, R2, R72 ;  /* 0x0000000207207223 */ /* 0x001fe20000010048 */
[----:B--2---:R-:W-:Y:S01]  /*df10*/  FADD.FTZ R27, R54, R3 ;  /* 0x00000003361b7221 */ /* 0x004fe20000010000 */
[----:B------:R-:W-:Y:S01]  /*df20*/  FFMA.FTZ R2, R84, R43, -R13 ;  /* 0x0000002b54027223 */ /* 0x000fe2000001080d */
[----:B------:R-:W-:Y:S01]  /*df30*/  FMUL.FTZ R90, R90, R7 ;  /* 0x000000075a5a7220 */ /* 0x000fe20000410000 */
[----:B------:R-:W-:Y:S01]  /*df40*/  FADD.FTZ R34, R149, R32 ;  /* 0x0000002095227221 */ /* 0x000fe20000010000 */
[----:B------:R-:W-:Y:S01]  /*df50*/  FADD.FTZ R38, R44, R27 ;  /* 0x0000001b2c267221 */ /* 0x000fe20000010000 */
[-CC-:B------:R-:W-:Y:S01]  /*df60*/  FFMA.FTZ R32, R86, R43.reuse, -R13.reuse ;  /* 0x0000002b56207223 */ /* 0x180fe2000001080d */
[----:B------:R-:W0:Y:S01]  /*df70*/  MUFU.EX2 R10, R10 ;  /* 0x0000000a000a7308 */ /* 0x000e220000000800 */
[----:B------:R-:W-:Y:S01]  /*df80*/  FADD.FTZ R3, R151, R34 ;  /* 0x0000002297037221 */ /* 0x000fe20000010000 */
[----:B------:R-:W-:Y:S01]  /*df90*/  FADD.FTZ R27, R45, R38 ;  /* 0x000000262d1b7221 */ /* 0x000fe20000010000 */
[----:B------:R-:W-:Y:S01]  /*dfa0*/  FFMA.FTZ R13, R136, R43, -R13 ;  /* 0x0000002b880d7223 */ /* 0x000fe2000001080d */
[-C--:B------:R-:W-:Y:S01]  /*dfb0*/  FMUL.FTZ R91, R91, R7.reuse ;  /* 0x000000075b5b7220 */ /* 0x080fe20000410000 */
[----:B-1----:R-:W-:Y:S01]  /*dfc0*/  FADD.FTZ R34, R8, R3 ;  /* 0x0000000308227221 */ /* 0x002fe20000010000 */
[----:B------:R-:W-:Y:S01]  /*dfd0*/  FADD.FTZ R38, R132, R27 ;  /* 0x0000001b84267221 */ /* 0x000fe20000010000 */
[-C--:B------:R-:W-:Y:S01]  /*dfe0*/  FMUL.FTZ R94, R94, R7.reuse ;  /* 0x000000075e5e7220 */ /* 0x080fe20000410000 */
[----:B------:R-:W1:Y:S01]  /*dff0*/  MUFU.EX2 R147, R147 ;  /* 0x0000009300937308 */ /* 0x000e620000000800 */
[----:B---3--:R-:W-:Y:S01]  /*e000*/  FADD.FTZ R3, R145, R34 ;  /* 0x0000002291037221 */ /* 0x008fe20000010000 */
        /* <DEDUP_REMOVED lines=26> */
[----:B------:R-:W-:Y:S01]  /*e1b0*/  FMUL.FTZ R119, R119, R7 ;  /* 0x0000000777777220 */ /* 0x000fe20000410000 */
[----:B------:R-:W-:Y:S01]  /*e1c0*/  F2FP.F16.F32.PACK_AB R136, R54, R41 ;  /* 0x000000293688723e */ /* 0x000fe200000000ff */
[----:B------:R-:W-:Y:S01]  /*e1d0*/  FADD.FTZ R36, R124, R27 ;  /* 0x0000001b7c247221 */ /* 0x000fe20000010000 */
[----:B------:R-:W-:Y:S01]  /*e1e0*/  F2FP.F16.F32.PACK_AB R132, R25, R132 ;  /* 0x000000841984723e */ /* 0x000fe200000000ff */
[----:B------:R-:W2:Y:S01]  /*e1f0*/  MUFU.EX2 R143, R143 ;  /* 0x0000008f008f7308 */ /* 0x000ea20000000800 */
[----:B0-----:R-:W-:Y:S01]  /*e200*/  FADD.FTZ R3, R141, R34 ;  /* 0x000000228d037221 */ /* 0x001fe20000010000 */
[----:B------:R-:W-:Y:S01]  /*e210*/  FADD.FTZ R27, R51, R36 ;  /* 0x00000024331b7221 */ /* 0x000fe20000010000 */
[----:B------:R-:W-:Y:S01]  /*e220*/  F2FP.F16.F32.PACK_AB R128, R47, R128 ;  /* 0x000000802f80723e */ /* 0x000fe200000000ff */
[----:B------:R-:W-:Y:S01]  /*e230*/  VIADD R0, R0, 0xffffffff ;  /* 0xffffffff00007836 */ /* 0x000fe20000000000 */
[----:B------:R-:W-:Y:S01]  /*e240*/  F2FP.F16.F32.PACK_AB R130, R49, R130 ;  /* 0x000000823182723e */ /* 0x000fe200000000ff */
[----:B------:R-:W-:Y:S01]  /*e250*/  FADD.FTZ R36, R126, R27 ;  /* 0x0000001b7e247221 */ /* 0x000fe20000010000 */
[----:B------:R-:W-:Y:S01]  /*e260*/  F2FP.F16.F32.PACK_AB R124, R51, R124 ;  /* 0x0000007c337c723e */ /* 0x000fe200000000ff */
[----:B------:R-:W0:Y:S01]  /*e270*/  MUFU.EX2 R24, R24 ;  /* 0x0000001800187308 */ /* 0x000e220000000800 */
[----:B-1----:R-:W-:Y:S01]  /*e280*/  FADD.FTZ R34, R20, R3 ;  /* 0x0000000314227221 */ /* 0x002fe20000010000 */
[C---:B------:R-:W-:Y:S01]  /*e290*/  FADD.FTZ R36, R53.reuse, R36 ;  /* 0x0000002435247221 */ /* 0x040fe20000010000 */
[----:B------:R-:W-:Y:S01]  /*e2a0*/  F2FP.F16.F32.PACK_AB R126, R53, R126 ;  /* 0x0000007e357e723e */ /* 0x000fe200000000ff */
[----:B------:R-:W-:Y:S01]  /*e2b0*/  IMAD.MOV.U32 R5, RZ, RZ, R4 ;  /* 0x000000ffff057224 */ /* 0x000fe200078e0004 */
[----:B------:R-:W-:Y:S01]  /*e2c0*/  F2FP.F16.F32.PACK_AB R149, R149, R72 ;  /* 0x000000489595723e */ /* 0x000fe200000000ff */
[----:B------:R-:W-:Y:S01]  /*e2d0*/  FADD.FTZ R11, R15, R36 ;  /* 0x000000240f0b7221 */ /* 0x000fe20000010000 */
[----:B------:R-:W-:Y:S01]  /*e2e0*/  F2FP.F16.F32.PACK_AB R151, R8, R151 ;  /* 0x000000970897723e */ /* 0x000fe200000000ff */
[----:B------:R-:W1:Y:S01]  /*e2f0*/  MUFU.EX2 R137, R137 ;  /* 0x0000008900897308 */ /* 0x000e620000000800 */
[----:B--2---:R-:W-:Y:S01]  /*e300*/  FADD.FTZ R3, R143, R34 ;  /* 0x000000228f037221 */ /* 0x004fe20000010000 */
[----:B------:R-:W-:Y:S01]  /*e310*/  F2FP.F16.F32.PACK_AB R145, R10, R145 ;  /* 0x000000910a91723e */ /* 0x000fe200000000ff */
[----:B------:R-:W-:Y:S01]  /*e320*/  IMAD.MOV.U32 R7, RZ, RZ, R6 ;  /* 0x000000ffff077224 */ /* 0x000fe200078e0006 */
[----:B------:R-:W-:-:S02]  /*e330*/  F2FP.F16.F32.PACK_AB R147, R14, R147 ;  /* 0x000000930e93723e */ /* 0x000fc400000000ff */
[----:B------:R-:W-:Y:S02]  /*e340*/  F2FP.F16.F32.PACK_AB R141, R20, R141 ;  /* 0x0000008d148d723e */ /* 0x000fe400000000ff */
        /* <DEDUP_REMOVED lines=55> */
[----:B------:R-:W-:-:S03]  /*e6c0*/  F2FP.F16.F32.PACK_AB R121, R69, R121 ;  /* 0x000000794579723e */ /* 0x000fc600000000ff */
[----:B-1----:R-:W-:-:S04]  /*e6d0*/  FADD.FTZ R34, R123, R34 ;  /* 0x000000227b227221 */ /* 0x002fc80000010000 */
[C---:B--2---:R-:W-:Y:S01]  /*e6e0*/  FADD.FTZ R2, R13.reuse, R34 ;  /* 0x000000220d027221 */ /* 0x044fe20000010000 */
[----:B------:R-:W-:Y:S01]  /*e6f0*/  F2FP.F16.F32.PACK_AB R123, R13, R123 ;  /* 0x0000007b0d7b723e */ /* 0x000fe200000000ff */
[----:B------:R-:W-:Y:S06]  /*e700*/  @P2 BRA `(.L_x_1102) ;  /* 0xffffffc800bc2947 */ /* 0x000fec000383ffff */
.L_x_1085:
[----:B------:R-:W-:Y:S06]  /*e710*/  BAR.ARV 0x8, 0x200 ;  /* 0x0208000000007b1d */ /* 0x000fec0000002000 */
[----:B------:R-:W-:Y:S05]  /*e720*/  @!P0 BRA `(.L_x_1103) ;  /* 0x0000000000048947 */ /* 0x000fea0003800000 */
[----:B------:R-:W-:Y:S01]  /*e730*/  BPT.TRAP 0x1 ;  /* 0x000000040000795c */ /* 0x000fe20000300000 */
.L_x_1103:
[----:B------:R-:W-:Y:S01]  /*e740*/  ULEA UR5, UR37, UR45, 0x3 ;  /* 0x0000002d25057291 */ /* 0x000fe2000f8e183f */
[----:B------:R-:W-:-:S05]  /*e750*/  IMAD.U32 R0, RZ, RZ, UR46 ;  /* 0x0000002eff007e24 */ /* 0x000fca000f8e00ff */
[----:B------:R-:W-:-:S04]  /*e760*/  SHF.L.U32 R0, R0, 0x1f, RZ ;  /* 0x0000001f00007819 */ /* 0x000fc800000006ff */
[----:B------:R0:W1:Y:S01]  /*e770*/  SYNCS.PHASECHK.TRANS64.TRYWAIT P2, [UR5+0x16850], R0 ;  /* 0x01685000ff0075a7 */ /* 0x0000620008040145 */
[----:B------:R-:W-:Y:S05]  /*e780*/  @!P0 BRA `(.L_x_1104) ;  /* 0x0000000000048947 */ /* 0x000fea0003800000 */
[----:B------:R-:W-:Y:S01]  /*e790*/  BPT.TRAP 0x1 ;  /* 0x000000040000795c */ /* 0x000fe20000300000 */
.L_x_1104:
[----:B-1----:R-:W-:Y:S05]  /*e7a0*/  @P2 BRA `(.L_x_1105) ;  /* 0x0000000000082947 */ /* 0x002fea0003800000 */
[----:B------:R-:W1:Y:S02]  /*e7b0*/  SYNCS.PHASECHK.TRANS64.TRYWAIT P0, [UR5+0x16850], R0 ;  /* 0x01685000ff0075a7 */ /* 0x000e640008000145 */
[----:B-1----:R-:W-:Y:S05]  /*e7c0*/  @!P0 BRA `(.L_x_1106) ;  /* 0x0000007c00408947 */ /* 0x002fea0003800000 */
.L_x_1105:
[----:B------:R-:W-:Y:S01]  /*e7d0*/  UIADD3 UR45, UR45, 0x400, URZ ;  /* 0x000004002d2d7890 */ /* 0x000fe2000fffe03f */
[----:B------:R-:W-:Y:S01]  /*e7e0*/  WARPGROUP.ARRIVE ;  /* 0x00000000000079c5 */ /* 0x000fe20000000000 */
[----:B------:R-:W-:Y:S01]  /*e7f0*/  UMOV UR7, 0x40000040 ;  /* 0x4000004000077882 */ /* 0x000fe20000000000 */
[----:B01----:R-:W0:Y:S01]  /*e800*/  SHFL.BFLY PT, R0, R3, 0x2, 0x1f ;  /* 0x0c401f0003007f89 */ /* 0x003e2200000e0000 */
[----:B------:R-:W-:Y:S01]  /*e810*/  USHF.R.U32.HI UR45, URZ, 0x4, UR45 ;  /* 0x000000043f2d7899 */ /* 0x000fe2000801162d */
[----:B------:R-:W-:Y:S01]  /*e820*/  IMAD.U32 R13, RZ, RZ, UR5 ;  /* 0x00000005ff0d7e24 */ /* 0x000fe2000f8e00ff */
[----:B------:R-:W-:Y:S01]  /*e830*/  UIADD3 UR47, UR47, 0x1, URZ ;  /* 0x000000012f2f7890 */ /* 0x000fe2000fffe03f */
[----:B------:R-:W1:Y:S01]  /*e840*/  SHFL.BFLY PT, R5, R2, 0x2, 0x1f ;  /* 0x0c401f0002057f89 */ /* 0x000e6200000e0000 */
[----:B------:R-:W-:Y:S01]  /*e850*/  ULOP3.LUT UR4, UR45, 0x3fff, URZ, 0xc0, !UPT ;  /* 0x00003fff2d047892 */ /* 0x000fe2000f8ec03f */
[----:B------:R-:W-:-:S03]  /*e860*/  IMAD.MOV.U32 R20, RZ, RZ, -0x800000 ;  /* 0xff800000ff147424 */ /* 0x000fc600078e00ff */
        /* <DEDUP_REMOVED lines=9> */
[----:B-1----:R-:W-:Y:S01]  /*e900*/  FADD.FTZ R7, R5, R2 ;  /* 0x0000000205077221 */ /* 0x002fe20000010000 */
[----:B------:R-:W-:-:S03]  /*e910*/  IMAD.MOV.U32 R2, RZ, RZ, RZ ;  /* 0x000000ffff027224 */ /* 0x000fc600078e00ff */
[----:B------:R-:W0:Y:S04]  /*e920*/  SHFL.BFLY PT, R5, R0, 0x1, 0x1f ;  /* 0x0c201f0000057f89 */ /* 0x000e2800000e0000 */
[----:B------:R-:W1:Y:S01]  /*e930*/  SHFL.BFLY PT, R8, R7, 0x1, 0x1f ;  /* 0x0c201f0007087f89 */ /* 0x000e6200000e0000 */
[----:B0-----:R-:W-:Y:S01]  /*e940*/  FADD.FTZ R10, R0, R5 ;  /* 0x00000005000a7221 */ /* 0x001fe20000010000 */
[----:B------:R-:W-:Y:S02]  /*e950*/  IMAD.MOV.U32 R0, RZ, RZ, -0x800000 ;  /* 0xff800000ff007424 */ /* 0x000fe400078e00ff */
[----:B-1----:R-:W-:Y:S02]  /*e960*/  FADD.FTZ R11, R7, R8 ;  /* 0x00000008070b7221 */ /* 0x002fe40000010000 */
[----:B------:R-:W-:Y:S01]  /*e970*/  FSETP.NE.FTZ.AND P0, PT, R10, RZ, PT ;  /* 0x000000ff0a00720b */ /* 0x000fe20003f15000 */
[----:B------:R-:W-:-:S02]  /*e980*/  IMAD.MOV.U32 R7, RZ, RZ, RZ ;  /* 0x000000ffff077224 */ /* 0x000fc400078e00ff */
[----:B------:R-:W-:-:S10]  /*e990*/  FSETP.NE.FTZ.AND P2, PT, R11, RZ, PT ;  /* 0x000000ff0b00720b */ /* 0x000fd40003f55000 */
[----:B------:R-:W0:Y:S01]  /*e9a0*/  @P0 MUFU.LG2 R5, R10 ;  /* 0x0000000a00050308 */ /* 0x000e220000000c00 */
[C---:B------:R-:W-:Y:S02]  /*e9b0*/  @P0 FMUL.FTZ R3, R43.reuse, 0.69314718246459960938 ;  /* 0x3f3172182b030820 */ /* 0x040fe40000410000 */
[----:B------:R-:W-:-:S05]  /*e9c0*/  @P2 FMUL.FTZ R12, R43, 0.69314718246459960938 ;  /* 0x3f3172182b0c2820 */ /* 0x000fca0000410000 */
[----:B------:R-:W1:Y:S08]  /*e9d0*/  @P2 MUFU.LG2 R9, R11 ;  /* 0x0000000b00092308 */ /* 0x000e700000000c00 */
[----:B------:R-:W2:Y:S01]  /*e9e0*/  @P0 MUFU.RCP R2, R10 ;  /* 0x0000000a00020308 */ /* 0x000ea20000001000 */
[----:B0-----:R-:W-:Y:S01]  /*e9f0*/  @P0 FMUL.FTZ R8, R5, 0.69314718246459960938 ;  /* 0x3f31721805080820 */ /* 0x001fe20000410000 */
[----:B------:R-:W-:-:S03]  /*ea00*/  @!P1 VIADD R5, R13, 0x16860 ;  /* 0x000168600d059836 */ /* 0x000fc60000000000 */
[----:B------:R-:W-:Y:S01]  /*ea10*/  @P0 FFMA.FTZ R20, R3, R4, R8 ;  /* 0x0000000403140223 */ /* 0x000fe20000010008 */
[----:B------:R-:W-:Y:S02]  /*ea20*/  PLOP3.LUT P0, PT, PT, PT, PT, 0x8, 0x0 ;  /* 0x000000000000781c */ /* 0x000fe40003f0e170 */
[----:B------:R-:W-:Y:S01]  /*ea30*/  @!P1 PRMT R5, RZ, 0x654, R5 ;  /* 0x00000654ff059816 */ /* 0x000fe20000000005 */
[----:B------:R-:W-:Y:S02]  /*ea40*/  WARPGROUP.DEPBAR.LE gsb0, 0x0 ;  /* 0x00008000000079c5 */ /* 0x000fe40000010000 */
[----:B------:R-:W-:Y:S01]  /*ea50*/  WARPGROUP.ARRIVE ;  /* 0x00000000000079c5 */ /* 0x000fe20000000000 */
[----:B------:R-:W0:Y:S01]  /*ea60*/  @P2 MUFU.RCP R7, R11 ;  /* 0x0000000b00072308 */ /* 0x000e220000001000 */
[----:B-1----:R-:W-:-:S04]  /*ea70*/  @P2 FMUL.FTZ R9, R9, 0.69314718246459960938 ;  /* 0x3f31721809092820 */ /* 0x002fc80000410000 */
[----:B------:R-:W-:Y:S01]  /*ea80*/  HGMMA.64x64x16.F32 R88, R144, gdesc[UR4].tnspB, R88, gsb0 ;  /* 0x40e0000490587df0 */ /* 0x000fe20008000858 */
[----:B------:R-:W-:Y:S01]  /*ea90*/  UIADD3 UR6, UR4, 0x100, URZ ;  /* 0x0000010004067890 */ /* 0x000fe2000fffe03f */
[----:B------:R-:W-:Y:S01]  /*eaa0*/  @P2 FFMA.FTZ R0, R12, R6, R9 ;  /* 0x000000060c002223 */ /* 0x000fe20000010009 */
        /* <DEDUP_REMOVED lines=66> */
.L_x_1036:
[----:B------:R-:W0:Y:S01]  /*eed0*/  S2R R2, SR_CgaCtaId ;  /* 0x0000000000027919 */ /* 0x000e220000008800 */
[----:B------:R-:W-:Y:S01]  /*eee0*/  MOV R21, 0x400 ;  /* 0x0000040000157802 */ /* 0x000fe20000000f00 */
[----:B------:R-:W-:Y:S01]  /*eef0*/  BSSY B0, `(.L_x_1107) ;  /* 0x000018a000007945 */ /* 0x000fe20003800000 */
[----:B------:R-:W-:Y:S02]  /*ef00*/  BAR.SYNC.DEFER_BLOCKING 0x5, 0x200 ;  /* 0x0148000000007b1d */ /* 0x000fe40000010000 */
[----:B0-----:R-:W-:-:S05]  /*ef10*/  LEA R21, R2, R21, 0x18 ;  /* 0x0000001502157211 */ /* 0x001fca00078ec0ff */
[----:B------:R-:W0:Y:S02]  /*ef20*/  LDS.128 R4, [R21+0x168d0] ;  /* 0x0168d00015047984 */ /* 0x000e240000000c00 */
[----:B0-----:R-:W-:Y:S02]  /*ef30*/  R2UR UR5, R5 ;  /* 0x00000000050572ca */ /* 0x001fe400000e0000 */
[----:B------:R-:W-:Y:S02]  /*ef40*/  R2UR UR7, R6 ;  /* 0x00000000060772ca */ /* 0x000fe400000e0000 */
[----:B------:R-:W-:Y:S01]  /*ef50*/  R2UR UR6, R7 ;  /* 0x00000000070672ca */ /* 0x000fe200000e0000 */
[----:B------:R-:W-:Y:S06]  /*ef60*/  BAR.ARV 0x4, 0x200 ;  /* 0x0108000000007b1d */ /* 0x000fec0000002000 */
[----:B------:R-:W-:Y:S08]  /*ef70*/  @P0 BRA `(.L_x_1108) ;  /* 0x0000000c00a40947 */ /* 0x000ff00003800000 */
[----:B------:R-:W0:Y:S01]  /*ef80*/  S2R R4, SR_SWINHI ;  /* 0x0000000000047919 */ /* 0x000e220000002f00 */
[----:B------:R-:W-:Y:S01]  /*ef90*/  F2FP.F16.F32.PACK_AB R112, R113, R112 ;  /* 0x000000707170723e */ /* 0x000fe200000000ff */
[----:B------:R-:W-:Y:S01]  /*efa0*/  ULDC.64 UR8, c[0x0][0xc00] ;  /* 0x0003000000087ab9 */ /* 0x000fe20000000a00 */
[----:B------:R-:W-:Y:S01]  /*efb0*/  F2FP.F16.F32.PACK_AB R12, R12, R27 ;  /* 0x0000001b0c0c723e */ /* 0x000fe200000000ff */
[----:B------:R-:W-:Y:S01]  /*efc0*/  UISETP.NE.U32.AND UP0, UPT, UR8, URZ, UPT ;  /* 0x0000003f0800728c */ /* 0x000fe2000bf05070 */
[----:B------:R-:W-:Y:S01]  /*efd0*/  F2FP.F16.F32.PACK_AB R13, R13, R106 ;  /* 0x0000006a0d0d723e */ /* 0x000fe200000000ff */
[----:B------:R-:W1:Y:S01]  /*efe0*/  LDC R33, c[0x0][0xbe8] ;  /* 0x0002fa00ff217b82 */ /* 0x000e620000000800 */
[----:B------:R-:W-:Y:S01]  /*eff0*/  F2FP.F16.F32.PACK_AB R14, R14, R25 ;  /* 0x000000190e0e723e */ /* 0x000fe200000000ff */
[----:B------:R-:W-:Y:S01]  /*f000*/  UISETP.NE.AND.EX UP0, UPT, UR9, URZ, UPT, UP0 ;  /* 0x0000003f0900728c */ /* 0x000fe2000bf05300 */
[----:B------:R-:W-:-:S05]  /*f010*/  F2FP.F16.F32.PACK_AB R15, R15, R110 ;  /* 0x0000006e0f0f723e */ /* 0x000fca00000000ff */
[----:B------:R-:W-:Y:S01]  /*f020*/  BAR.SYNC.DEFER_BLOCKING 0x1, 0x180 ;  /* 0x0046000000007b1d */ /* 0x000fe20000010000 */
[----:B------:R-:W-:Y:S02]  /*f030*/  F2FP.F16.F32.PACK_AB R113, R115, R114 ;  /* 0x000000727371723e */ /* 0x000fe400000000ff */
[----:B------:R-:W-:Y:S02]  /*f040*/  F2FP.F16.F32.PACK_AB R114, R117, R116 ;  /* 0x000000747572723e */ /* 0x000fe400000000ff */
[----:B------:R-:W-:Y:S01]  /*f050*/  F2FP.F16.F32.PACK_AB R115, R119, R118 ;  /* 0x000000767773723e */ /* 0x000fe200000000ff */
[----:B------:R-:W-:Y:S01]  /*f060*/  ULDC.64 UR8, c[0x0][0xc00] ;  /* 0x0003000000087ab9 */ /* 0x000fe20000000a00 */
[----:B------:R-:W-:Y:S01]  /*f070*/  UMOV UR4, URZ ;  /* 0x0000003f00047c82 */ /* 0x000fe20008000000 */
[----:B------:R-:W-:Y:S02]  /*f080*/  UIMAD.WIDE UR8, UR40, 0x4, UR8 ;  /* 0x00000004280878a5 */ /* 0x000fe4000f8e0208 */
[----:B------:R-:W-:Y:S01]  /*f090*/  USHF.R.S32.HI UR18, URZ, 0x1f, UR39 ;  /* 0x0000001f3f127899 */ /* 0x000fe20008011427 */
[----:B------:R-:W-:Y:S01]  /*f0a0*/  ULDC.64 UR12, c[0x0][0xb90] ;  /* 0x0002e400000c7ab9 */ /* 0x000fe20000000a00 */
[----:B------:R-:W-:-:S02]  /*f0b0*/  USHF.R.S32.HI UR11, URZ, 0x1f, UR40 ;  /* 0x0000001f3f0b7899 */ /* 0x000fc40008011428 */
[----:B------:R-:W-:Y:S01]  /*f0c0*/  IMAD.U32 R25, RZ, RZ, UR9 ;  /* 0x00000009ff197e24 */ /* 0x000fe2000f8e00ff */
[----:B------:R-:W-:Y:S01]  /*f0d0*/  ULDC.64 UR16, c[0x0][0xb98] ;  /* 0x0002e60000107ab9 */ /* 0x000fe20000000a00 */
[----:B------:R-:W-:Y:S01]  /*f0e0*/  ULDC.64 UR20, c[0x0][0xc08] ;  /* 0x0003020000147ab9 */ /* 0x000fe20000000a00 */
[----:B------:R-:W-:Y:S02]  /*f0f0*/  MOV R2, R21 ;  /* 0x0000001500027202 */ /* 0x000fe40000000f00 */
[----:B0-----:R-:W-:-:S03]  /*f100*/  MOV R3, R4 ;  /* 0x0000000400037202 */ /* 0x001fc60000000f00 */
[----:B------:R-:W-:-:S03]  /*f110*/  IMAD.WIDE R4, R155, 0x2, R2 ;  /* 0x000000029b047825 */ /* 0x000fc600078e0202 */
        /* <DEDUP_REMOVED lines=22> */
[----:B------:R-:W-:Y:S01]  /*f280*/  F2FP.F16.F32.PACK_AB R8, R89, R24 ;  /* 0x000000185908723e */ /* 0x000fe200000000ff */
[----:B------:R-:W-:Y:S01]  /*f290*/  IMAD.U32 R24, RZ, RZ, UR8 ;  /* 0x00000008ff187e24 */ /* 0x000fe2000f8e00ff */
[----:B------:R-:W-:-:S02]  /*f2a0*/  F2FP.F16.F32.PACK_AB R9, R91, R90 ;  /* 0x0000005a5b09723e */ /* 0x000fc400000000ff */
[----:B------:R-:W-:Y:S02]  /*f2b0*/  F2FP.F16.F32.PACK_AB R10, R93, R92 ;  /* 0x0000005c5d0a723e */ /* 0x000fe400000000ff */
[----:B------:R-:W-:Y:S02]  /*f2c0*/  F2FP.F16.F32.PACK_AB R11, R95, R94 ;  /* 0x0000005e5f0b723e */ /* 0x000fe400000000ff */
[----:B------:R-:W-:Y:S02]  /*f2d0*/  F2FP.F16.F32.PACK_AB R4, R97, R96 ;  /* 0x000000606104723e */ /* 0x000fe400000000ff */
[----:B------:R-:W-:Y:S01]  /*f2e0*/  F2FP.F16.F32.PACK_AB R5, R99, R98 ;  /* 0x000000626305723e */ /* 0x000fe200000000ff */
[----:B------:R0:W-:Y:S01]  /*f2f0*/  STSM.16.M88.4 [R31], R8 ;  /* 0x000000081f007844 */ /* 0x0001e20000000200 */
[----:B------:R-:W-:Y:S02]  /*f300*/  F2FP.F16.F32.PACK_AB R6, R101, R100 ;  /* 0x000000646506723e */ /* 0x000fe400000000ff */
[----:B------:R-:W-:-:S02]  /*f310*/  F2FP.F16.F32.PACK_AB R7, R103, R102 ;  /* 0x000000666707723e */ /* 0x000fc400000000ff */
[----:B------:R-:W-:-:S03]  /*f320*/  PLOP3.LUT P2, PT, PT, PT, UP0, 0x80, 0x0 ;  /* 0x000000000000781c */ /* 0x000fc60003f4f008 */
[----:B------:R2:W-:Y:S04]  /*f330*/  STSM.16.M88.4 [R30], R4 ;  /* 0x000000041e007844 */ /* 0x0005e80000000200 */
[----:B------:R3:W-:Y:S04]  /*f340*/  STSM.16.M88.4 [R29], R12 ;  /* 0x0000000c1d007844 */ /* 0x0007e80000000200 */
[----:B------:R3:W-:Y:S01]  /*f350*/  STSM.16.M88.4 [R28], R112 ;  /* 0x000000701c007844 */ /* 0x0007e20000000200 */
[----:B------:R-:W-:Y:S06]  /*f360*/  BAR.SYNC.DEFER_BLOCKING 0x1, 0x180 ;  /* 0x0046000000007b1d */ /* 0x000fec0000010000 */
[----:B------:R-:W4:Y:S01]  /*f370*/  @P2 LDG.E R26, desc[UR50][R24.64] ;  /* 0x00000032181a2981 */ /* 0x000f22000c1e1900 */
[----:B-1----:R-:W-:Y:S01]  /*f380*/  ISETP.NE.AND P1, PT, R33, 0x1, PT ;  /* 0x000000012100780c */ /* 0x002fe20003f25270 */
[----:B0-----:R-:W-:Y:S01]  /*f390*/  VIADD R8, R17, UR41 ;  /* 0x0000002911087c36 */ /* 0x001fe20008000000 */
[----:B------:R-:W-:-:S02]  /*f3a0*/  UIMAD UR8, UR18, UR12, URZ ;  /* 0x0000000c120872a4 */ /* 0x000fc4000f8e023f */
[----:B------:R-:W-:Y:S01]  /*f3b0*/  USEL UR11, UR11, URZ, !UP0 ;  /* 0x0000003f0b0b7287 */ /* 0x000fe2000c000000 */
[----:B--2---:R-:W-:Y:S01]  /*f3c0*/  IMAD.MOV.U32 R4, RZ, RZ, R8 ;  /* 0x000000ffff047224 */ /* 0x004fe200078e0008 */
[----:B------:R-:W-:Y:S02]  /*f3d0*/  UIMAD UR14, UR39, UR13, UR8 ;  /* 0x0000000d270e72a4 */ /* 0x000fe4000f8e0208 */
[----:B------:R-:W-:Y:S02]  /*f3e0*/  USEL UR10, UR40, URZ, !UP0 ;  /* 0x0000003f280a7287 */ /* 0x000fe4000c000000 */
[----:B------:R-:W-:-:S03]  /*f3f0*/  UISETP.NE.U32.AND UP0, UPT, UR20, URZ, UPT ;  /* 0x0000003f1400728c */ /* 0x000fc6000bf05070 */
[----:B------:R-:W0:Y:S01]  /*f400*/  @P1 LDC R27, c[0x0][0xbec] ;  /* 0x0002fb00ff1b1b82 */ /* 0x000e220000000800 */
[----:B------:R-:W-:-:S06]  /*f410*/  UISETP.NE.AND.EX UP0, UPT, UR21, URZ, UPT, UP0 ;  /* 0x0000003f1500728c */ /* 0x000fcc000bf05300 */
[----:B------:R-:W-:Y:S01]  /*f420*/  PLOP3.LUT P3, PT, PT, PT, UP0, 0x80, 0x0 ;  /* 0x000000000000781c */ /* 0x000fe20003f6f008 */
[----:B------:R-:W1:Y:S01]  /*f430*/  @P1 LDC R32, c[0x0][0xbf0] ;  /* 0x0002fc00ff201b82 */ /* 0x000e620000000800 */
[----:B0-----:R-:W-:-:S05]  /*f440*/  @P1 IMAD.HI.U32 R5, R8, R27, RZ ;  /* 0x0000001b08051227 */ /* 0x001fca00078e00ff */
[----:B-1----:R-:W-:-:S05]  /*f450*/  @P1 SHF.R.U32.HI R4, RZ, R32, R5 ;  /* 0x00000020ff041219 */ /* 0x002fca0000011605 */
[----:B------:R-:W-:-:S04]  /*f460*/  IMAD.MOV R6, RZ, RZ, -R4 ;  /* 0x000000ffff067224 */ /* 0x000fc800078e0a04 */
[----:B------:R-:W-:Y:S01]  /*f470*/  IMAD R7, R33, R6, R8 ;  /* 0x0000000621077224 */ /* 0x000fe200078e0208 */
[----:B------:R-:W-:-:S04]  /*f480*/  SHF.R.S32.HI R6, RZ, 0x1f, R4 ;  /* 0x0000001fff067819 */ /* 0x000fc80000011404 */
[----:B------:R-:W-:Y:S02]  /*f490*/  SHF.R.S32.HI R5, RZ, 0x1f, R7 ;  /* 0x0000001fff057819 */ /* 0x000fe40000011407 */
[----:B----4-:R-:W-:-:S13]  /*f4a0*/  @P2 R2UR UR4, R26 ;  /* 0x000000001a0422ca */ /* 0x010fda00000e0000 */
[----:B------:R-:W-:Y:S02]  /*f4b0*/  USHF.R.S32.HI UR9, URZ, 0x1f, UR4 ;  /* 0x0000001f3f097899 */ /* 0x000fe40008011404 */
[----:B------:R-:W-:Y:S02]  /*f4c0*/  UMOV UR8, UR4 ;  /* 0x0000000400087c82 */ /* 0x000fe40008000000 */
[----:B------:R-:W-:-:S04]  /*f4d0*/  UIMAD.WIDE.U32 UR12, UR39, UR12, UR8 ;  /* 0x0000000c270c72a5 */ /* 0x000fc8000f8e0008 */
[----:B------:R-:W-:Y:S02]  /*f4e0*/  UIADD3 UR13, UR13, UR14, URZ ;  /* 0x0000000e0d0d7290 */ /* 0x000fe4000fffe03f */
[----:B------:R-:W-:Y:S02]  /*f4f0*/  UIMAD UR14, UR11, UR16, URZ ;  /* 0x000000100b0e72a4 */ /* 0x000fe4000f8e023f */
[----:B------:R-:W-:Y:S02]  /*f500*/  UIMAD.WIDE.U32 UR12, UR10, UR16, UR12 ;  /* 0x000000100a0c72a5 */ /* 0x000fe4000f8e000c */
[----:B------:R-:W-:Y:S01]  /*f510*/  UIMAD UR14, UR10, UR17, UR14 ;  /* 0x000000110a0e72a4 */ /* 0x000fe2000f8e020e */
[----:B------:R-:W-:-:S03]  /*f520*/  ULDC UR16, c[0x0][0xa88] ;  /* 0x0002a20000107ab9 */ /* 0x000fc60000000800 */
[----:B------:R-:W-:Y:S02]  /*f530*/  IADD3 R4, P0, R4, UR12, RZ ;  /* 0x0000000c04047c10 */ /* 0x000fe4000ff1e0ff */
[----:B------:R-:W-:Y:S01]  /*f540*/  IMAD.U32 R9, RZ, RZ, UR14 ;  /* 0x0000000eff097e24 */ /* 0x000fe2000f8e00ff */
[----:B------:R-:W-:Y:S02]  /*f550*/  ULDC.64 UR14, c[0x0][0xb88] ;  /* 0x0002e200000e7ab9 */ /* 0x000fe40000000a00 */
[----:B------:R-:W-:Y:S02]  /*f560*/  IMAD R8, R5, UR14, RZ ;  /* 0x0000000e05087c24 */ /* 0x000fe4000f8e02ff */
[----:B------:R-:W-:Y:S01]  /*f570*/  IADD3.X R5, R6, UR13, R9, P0, !PT ;  /* 0x0000000d06057c10 */ /* 0x000fe200087fe409 */
[----:B------:R-:W-:Y:S01]  /*f580*/  @UP0 ULDC.64 UR12, c[0x0][0xc08] ;  /* 0x00030200000c0ab9 */ /* 0x000fe20000000a00 */
[----:B------:R-:W-:Y:S01]  /*f590*/  IMAD R9, R7, UR15, R8 ;  /* 0x0000000f07097c24 */ /* 0x000fe2000f8e0208 */
[----:B------:R-:W-:Y:S01]  /*f5a0*/  @UP0 UIMAD.WIDE UR12, UR40, 0x4, UR12 ;  /* 0x00000004280c08a5 */ /* 0x000fe2000f8e020c */
[----:B------:R-:W-:-:S02]  /*f5b0*/  IMAD.U32 R6, RZ, RZ, UR16 ;  /* 0x00000010ff067e24 */ /* 0x000fc4000f8e00ff */
[----:B------:R-:W-:Y:S01]  /*f5c0*/  IMAD.WIDE.U32 R4, R7, UR14, R4 ;  /* 0x0000000e07047c25 */ /* 0x000fe2000f8e0004 */
[----:B------:R-:W-:-:S03]  /*f5d0*/  ULDC.64 UR14, c[0x0][0xb50] ;  /* 0x0002d400000e7ab9 */ /* 0x000fc60000000a00 */
[----:B------:R-:W-:Y:S01]  /*f5e0*/  IMAD.IADD R5, R5, 0x1, R9 ;  /* 0x0000000105057824 */ /* 0x000fe200078e0209 */
[C---:B------:R-:W-:Y:S01]  /*f5f0*/  LEA R7, P0, R4.reuse, UR14, 0x2 ;  /* 0x0000000e04077c11 */ /* 0x040fe2000f8010ff */
[----:B------:R-:W-:Y:S02]  /*f600*/  IMAD.U32 R8, RZ, RZ, UR12 ;  /* 0x0000000cff087e24 */ /* 0x000fe4000f8e00ff */
[----:B------:R-:W-:Y:S01]  /*f610*/  IMAD.U32 R9, RZ, RZ, UR13 ;  /* 0x0000000dff097e24 */ /* 0x000fe2000f8e00ff */
[----:B------:R-:W-:Y:S01]  /*f620*/  LEA.HI.X R10, R4, UR15, R5, 0x2, P0 ;  /* 0x0000000f040a7c11 */ /* 0x000fe200080f1405 */
[----:B------:R-:W-:-:S03]  /*f630*/  IMAD R5, R23, 0x40, R19 ;  /* 0x0000004017057824 */ /* 0x000fc600078e0213 */
[----:B------:R3:W5:Y:S01]  /*f640*/  @P3 LDG.E R6, desc[UR50][R8.64] ;  /* 0x0000003208063981 */ /* 0x000762000c1e1900 */
[----:B------:R-:W-:Y:S05]  /*f650*/  @P3 BRA `(.L_x_1109) ;  /* 0x0000000000103947 */ /* 0x000fea0003800000 */
[----:B------:R-:W-:Y:S05]  /*f660*/  @!P2 BRA `(.L_x_1109) ;  /* 0x00000000000ca947 */ /* 0x000fea0003800000 */
[----:B---3--:R-:W2:Y:S04]  /*f670*/  LDG.E R9, desc[UR50][R24.64] ;  /* 0x0000003218097981 */ /* 0x008ea8000c1e1900 */
[----:B-----5:R-:W2:Y:S02]  /*f680*/  LDG.E R6, desc[UR50][R24.64+0x4] ;  /* 0x0000043218067981 */ /* 0x020ea4000c1e1900 */
[----:B--2---:R-:W-:-:S07]  /*f690*/  IMAD.IADD R6, R6, 0x1, -R9 ;  /* 0x0000000106067824 */ /* 0x004fce00078e0a09 */
.L_x_1109:
[----:B---3--:R-:W-:Y:S01]  /*f6a0*/  SHFL.IDX PT, R12, R7, RZ, 0x1c1f ;  /* 0x001c1fff070c7589 */ /* 0x008fe200000e0000 */
[----:B------:R-:W-:Y:S01]  /*f6b0*/  IMAD.WIDE R2, R5, 0x2, R2 ;  /* 0x0000000205027825 */ /* 0x000fe200078e0202 */
[----:B------:R-:W-:Y:S01]  /*f6c0*/  LOP3.LUT P0, RZ, R152, 0x3, RZ, 0xc0, !PT ;  /* 0x0000000398ff7812 */ /* 0x000fe2000780c0ff */
[----:B------:R-:W0:Y:S01]  /*f6d0*/  @P1 LDC R31, c[0x0][0xbf0] ;  /* 0x0002fc00ff1f1b82 */ /* 0x000e220000000800 */
[----:B------:R-:W1:Y:S01]  /*f6e0*/  SHFL.IDX PT, R13, R10, RZ, 0x1c1f ;  /* 0x001c1fff0a0d7589 */ /* 0x000e6200000e0000 */
[----:B------:R-:W-:Y:S01]  /*f6f0*/  VIADD R8, R154, UR41 ;  /* 0x000000299a087c36 */ /* 0x000fe20008000000 */
[----:B------:R-:W-:Y:S01]  /*f700*/  IADD3 R9, P3, R2, 0x1800, RZ ;  /* 0x0000180002097810 */ /* 0x000fe20007f7e0ff */
[----:B-----5:R-:W-:Y:S01]  /*f710*/  IMAD R35, R6, R33, RZ ;  /* 0x0000002106237224 */ /* 0x020fe200078e02ff */
[----:B------:R-:W-:Y:S01]  /*f720*/  SHFL.IDX PT, R14, R7, 0x1, 0x1c1f ;  /* 0x003c1f00070e7f89 */ /* 0x000fe200000e0000 */
[----:B------:R-:W-:Y:S01]  /*f730*/  VIADD R4, R8, 0x8 ;  /* 0x0000000808047836 */ /* 0x000fe20000000000 */
[----:B------:R-:W-:Y:S01]  /*f740*/  IADD3 R25, P4, R2, 0x3000, RZ ;  /* 0x0000300002197810 */ /* 0x000fe20007f9e0ff */
[----:B------:R-:W-:Y:S01]  /*f750*/  ULDC.64 UR14, c[0x0][0xaa0] ;  /* 0x0002a800000e7ab9 */ /* 0x000fe20000000a00 */
[----:B------:R-:W2:Y:S01]  /*f760*/  SHFL.IDX PT, R15, R10, 0x1, 0x1c1f ;  /* 0x003c1f000a0f7f89 */ /* 0x000ea200000e0000 */
[----:B------:R-:W-:-:S02]  /*f770*/  ISETP.GE.OR P2, PT, R8, R35, P0 ;  /* 0x000000230800720c */ /* 0x000fc40000746670 */
[----:B------:R-:W-:Y:S02]  /*f780*/  LOP3.LUT R5, R2, 0x380, RZ, 0xc0, !PT ;  /* 0x0000038002057812 */ /* 0x000fe400078ec0ff */
[----:B------:R-:W-:Y:S02]  /*f790*/  LOP3.LUT R8, R9, 0x380, RZ, 0xc0, !PT ;  /* 0x0000038009087812 */ /* 0x000fe400078ec0ff */
[----:B------:R-:W-:Y:S02]  /*f7a0*/  ISETP.GE.OR P0, PT, R4, R35, P0 ;  /* 0x000000230400720c */ /* 0x000fe40000706670 */
[----:B------:R-:W-:Y:S02]  /*f7b0*/  LOP3.LUT R24, R25, 0x380, RZ, 0xc0, !PT ;  /* 0x0000038019187812 */ /* 0x000fe400078ec0ff */
[----:B------:R-:W-:Y:S02]  /*f7c0*/  SHF.R.U64 R5, R5, 0x3, RZ ;  /* 0x0000000305057819 */ /* 0x000fe400000012ff */
[----:B------:R-:W-:-:S02]  /*f7d0*/  SHF.R.U64 R8, R8, 0x3, RZ ;  /* 0x0000000308087819 */ /* 0x000fc400000012ff */
[----:B------:R-:W-:Y:S01]  /*f7e0*/  SHF.R.U64 R24, R24, 0x3, RZ ;  /* 0x0000000318187819 */ /* 0x000fe200000012ff */
[----:B-1----:R1:W-:Y:S01]  /*f7f0*/  @!P2 ST.E desc[UR50][R12.64], R20 ;  /* 0x000000140c00a985 */ /* 0x0023e2000c101932 */
[----:B------:R-:W-:Y:S01]  /*f800*/  LOP3.LUT R4, R5, R2, RZ, 0x3c, !PT ;  /* 0x0000000205047212 */ /* 0x000fe200078e3cff */
[--C-:B------:R-:W-:Y:S01]  /*f810*/  IMAD.MOV.U32 R5, RZ, RZ, R3.reuse ;  /* 0x000000ffff057224 */ /* 0x100fe200078e0003 */
[----:B------:R-:W-:Y:S01]  /*f820*/  LOP3.LUT R8, R8, R9, RZ, 0x3c, !PT ;  /* 0x0000000908087212 */ /* 0x000fe200078e3cff */
[--C-:B------:R-:W-:Y:S01]  /*f830*/  IMAD.X R9, RZ, RZ, R3.reuse, P3 ;  /* 0x000000ffff097224 */ /* 0x100fe200018e0603 */
[----:B------:R-:W-:Y:S01]  /*f840*/  LOP3.LUT R24, R24, R25, RZ, 0x3c, !PT ;  /* 0x0000001918187212 */ /* 0x000fe200078e3cff */
[----:B------:R-:W-:Y:S01]  /*f850*/  IMAD.X R25, RZ, RZ, R3, P4 ;  /* 0x000000ffff197224 */ /* 0x000fe200020e0603 */
[----:B--2---:R2:W-:Y:S04]  /*f860*/  @!P0 ST.E desc[UR50][R14.64], R0 ;  /* 0x000000000e008985 */ /* 0x0045e8000c101932 */
[----:B------:R-:W3:Y:S04]  /*f870*/  LD.E.128 R4, desc[UR50][R4.64] ;  /* 0x0000003204047980 */ /* 0x000ee8000c101d00 */
[----:B------:R-:W4:Y:S04]  /*f880*/  LD.E.128 R8, desc[UR50][R8.64] ;  /* 0x0000003208087980 */ /* 0x000f28000c101d00 */
[----:B------:R-:W4:Y:S01]  /*f890*/  LD.E.128 R24, desc[UR50][R24.64] ;  /* 0x0000003218187980 */ /* 0x000f22000c101d00 */
[----:B------:R-:W-:Y:S01]  /*f8a0*/  IADD3 R29, P0, R2, 0x4800, RZ ;  /* 0x00004800021d7810 */ /* 0x000fe20007f1e0ff */
[----:B------:R-:W-:-:S04]  /*f8b0*/  UIMAD UR12, UR9, UR14, URZ ;  /* 0x0000000e090c72a4 */ /* 0x000fc8000f8e023f */
[----:B-1----:R-:W-:Y:S01]  /*f8c0*/  IMAD.X R13, RZ, RZ, R3, P0 ;  /* 0x000000ffff0d7224 */ /* 0x002fe200000e0603 */
[----:B------:R-:W-:Y:S01]  /*f8d0*/  LOP3.LUT R2, R29, 0x380, RZ, 0xc0, !PT ;  /* 0x000003801d027812 */ /* 0x000fe200078ec0ff */
[----:B------:R-:W1:Y:S01]  /*f8e0*/  @P1 LDC R3, c[0x0][0xbec] ;  /* 0x0002fb00ff031b82 */ /* 0x000e620000000800 */
[----:B------:R-:W-:Y:S02]  /*f8f0*/  UIMAD.WIDE.U32 UR8, UR4, UR14, URZ ;  /* 0x0000000e040872a5 */ /* 0x000fe4000f8e003f */
[----:B------:R-:W-:Y:S01]  /*f900*/  UIMAD UR12, UR4, UR15, UR12 ;  /* 0x0000000f040c72a4 */ /* 0x000fe2000f8e020c */
[----:B--2---:R-:W-:Y:S01]  /*f910*/  IMAD R0, R18, 0x30, R23 ;  /* 0x0000003012007824 */ /* 0x004fe200078e0217 */
[----:B------:R-:W-:Y:S01]  /*f920*/  SHF.R.U64 R2, R2, 0x3, RZ ;  /* 0x0000000302027819 */ /* 0x000fe200000012ff */
[----:B------:R-:W-:Y:S01]  /*f930*/  ULDC.64 UR14, c[0x0][0xae8] ;  /* 0x0002ba00000e7ab9 */ /* 0x000fe20000000a00 */
[----:B------:R-:W-:Y:S02]  /*f940*/  UIADD3 UR9, UR9, UR12, URZ ;  /* 0x0000000c09097290 */ /* 0x000fe4000fffe03f */
[----:B------:R-:W-:Y:S01]  /*f950*/  UIMAD UR4, UR18, UR14, URZ ;  /* 0x0000000e120472a4 */ /* 0x000fe2000f8e023f */
[----:B------:R-:W-:Y:S01]  /*f960*/  VIADD R28, R0, UR41 ;  /* 0x00000029001c7c36 */ /* 0x000fe20008000000 */
[----:B------:R-:W-:Y:S01]  /*f970*/  UIMAD.WIDE.U32 UR8, UR39, UR14, UR8 ;  /* 0x0000000e270872a5 */ /* 0x000fe2000f8e0008 */
[----:B------:R-:W-:Y:S01]  /*f980*/  LOP3.LUT R12, R2, R29, RZ, 0x3c, !PT ;  /* 0x0000001d020c7212 */ /* 0x000fe200078e3cff */
[----:B------:R-:W-:Y:S01]  /*f990*/  UIMAD UR4, UR39, UR15, UR4 ;  /* 0x0000000f270472a4 */ /* 0x000fe2000f8e0204 */
[----:B------:R-:W-:-:S02]  /*f9a0*/  ULDC.64 UR12, c[0x0][0xaf0] ;  /* 0x0002bc00000c7ab9 */ /* 0x000fc40000000a00 */
[----:B------:R-:W-:Y:S01]  /*f9b0*/  UIMAD UR11, UR11, UR12, URZ ;  /* 0x0000000c0b0b72a4 */ /* 0x000fe2000f8e023f */
[----:B------:R-:W-:Y:S01]  /*f9c0*/  IMAD.MOV.U32 R29, RZ, RZ, R28 ;  /* 0x000000ffff1d7224 */ /* 0x000fe200078e001c */
[----:B------:R-:W-:Y:S01]  /*f9d0*/  UIADD3 UR9, UR9, UR4, URZ ;  /* 0x0000000409097290 */ /* 0x000fe2000fffe03f */
[----:B------:R-:W5:Y:S01]  /*f9e0*/  LD.E.128 R12, desc[UR50][R12.64] ;  /* 0x000000320c0c7980 */ /* 0x000f62000c101d00 */
[----:B------:R-:W-:Y:S01]  /*f9f0*/  UIMAD UR4, UR10, UR13, UR11 ;  /* 0x0000000d0a0472a4 */ /* 0x000fe2000f8e020b */
[----:B------:R-:W-:Y:S01]  /*fa00*/  VIADD R32, R23, UR41 ;  /* 0x0000002917207c36 */ /* 0x000fe20008000000 */
[----:B------:R-:W-:Y:S01]  /*fa10*/  UIMAD.WIDE.U32 UR10, UR10, UR12, UR8 ;  /* 0x0000000c0a0a72a5 */ /* 0x000fe2000f8e0008 */
[----:B-1----:R-:W-:Y:S01]  /*fa20*/  @P1 IMAD.HI.U32 R0, R28, R3, RZ ;  /* 0x000000031c001227 */ /* 0x002fe200078e00ff */
[----:B------:R-:W-:Y:S01]  /*fa30*/  @!PT LDS RZ, [RZ] ;  /* 0x00000000fffff984 */ /* 0x000fe20000000800 */
[----:B------:R-:W-:Y:S01]  /*fa40*/  @!PT LDS RZ, [RZ] ;  /* 0x00000000fffff984 */ /* 0x000fe20000000800 */
[----:B------:R-:W-:Y:S01]  /*fa50*/  @!PT LDS RZ, [RZ] ;  /* 0x00000000fffff984 */ /* 0x000fe20000000800 */
[----:B------:R-:W-:Y:S01]  /*fa60*/  @!PT LDS RZ, [RZ] ;  /* 0x00000000fffff984 */ /* 0x000fe20000000800 */
[----:B------:R1:W-:Y:S06]  /*fa70*/  MEMBAR.ALL.CTA ;  /* 0x0000000000007992 */ /* 0x0003ec0000008000 */
[----:B-1----:R-:W1:Y:S01]  /*fa80*/  FENCE.VIEW.ASYNC.S ;  /* 0x00000000000073c6 */ /* 0x002e620000000000 */
[----:B------:R-:W-:Y:S01]  /*fa90*/  ULDC.64 UR8, c[0x0][0xae0] ;  /* 0x0002b80000087ab9 */ /* 0x000fe20000000a00 */
[----:B------:R-:W-:Y:S01]  /*faa0*/  UIADD3 UR4, UR11, UR4, URZ ;  /* 0x000000040b047290 */ /* 0x000fe2000fffe03f */
[----:B------:R-:W-:Y:S01]  /*fab0*/  VIADD R21, R21, 0x16820 ;  /* 0x0001682015157836 */ /* 0x000fe20000000000 */
[----:B0-----:R-:W-:Y:S01]  /*fac0*/  @P1 SHF.R.U32.HI R29, RZ, R31, R0 ;  /* 0x0000001fff1d1219 */ /* 0x001fe20000011600 */
[----:B------:R-:W-:-:S02]  /*fad0*/  IMAD.U32 R3, RZ, RZ, UR11 ;  /* 0x0000000bff037e24 */ /* 0x000fc4000f8e00ff */
[----:B------:R-:W-:Y:S01]  /*fae0*/  IMAD.U32 R2, RZ, RZ, UR10 ;  /* 0x0000000aff027e24 */ /* 0x000fe2000f8e00ff */
[--C-:B------:R-:W-:Y:S01]  /*faf0*/  SHF.R.S32.HI R0, RZ, 0x1f, R29.reuse ;  /* 0x0000001fff007819 */ /* 0x100fe2000001141d */
[----:B------:R-:W-:Y:S01]  /*fb00*/  IMAD.MOV R20, RZ, RZ, -R29 ;  /* 0x000000ffff147224 */ /* 0x000fe200078e0a1d */
[----:B------:R-:W-:Y:S01]  /*fb10*/  PRMT R21, RZ, 0x654, R21 ;  /* 0x00000654ff157816 */ /* 0x000fe20000000015 */
[----:B------:R-:W-:Y:S01]  /*fb20*/  IMAD.U32 R3, RZ, RZ, UR4 ;  /* 0x00000004ff037e24 */ /* 0x000fe2000f8e00ff */
[----:B------:R-:W-:Y:S01]  /*fb30*/  ULDC UR4, c[0x0][0xac8] ;  /* 0x0002b20000047ab9 */ /* 0x000fe20000000800 */
[----:B------:R-:W-:Y:S02]  /*fb40*/  IMAD R0, R0, UR8, RZ ;  /* 0x0000000800007c24 */ /* 0x000fe4000f8e02ff */
[----:B------:R-:W-:Y:S02]  /*fb50*/  IMAD R31, R33, R20, R28 ;  /* 0x00000014211f7224 */ /* 0x000fe400078e021c */
[----:B------:R-:W-:-:S02]  /*fb60*/  IMAD R33, R29, UR9, R0 ;  /* 0x000000091d217c24 */ /* 0x000fc4000f8e0200 */
[----:B------:R-:W-:Y:S01]  /*fb70*/  IMAD.WIDE.U32 R2, R29, UR8, R2 ;  /* 0x000000081d027c25 */ /* 0x000fe2000f8e0002 */
[----:B------:R-:W-:Y:S01]  /*fb80*/  SHF.R.S32.HI R0, RZ, 0x1f, R31 ;  /* 0x0000001fff007819 */ /* 0x000fe2000001141f */
[----:B------:R-:W-:Y:S02]  /*fb90*/  ULDC.64 UR8, c[0x0][0xad8] ;  /* 0x0002b60000087ab9 */ /* 0x000fe40000000a00 */
[----:B------:R-:W-:Y:S01]  /*fba0*/  IMAD.IADD R3, R3, 0x1, R33 ;  /* 0x0000000103037824 */ /* 0x000fe200078e0221 */
[----:B-1----:R0:W-:Y:S01]  /*fbb0*/  SYNCS.ARRIVE.TRANS64.RED.A1T0 RZ, [R21+URZ], RZ ;  /* 0x000000ff15ff79a7 */ /* 0x0021e2000810043f */
[----:B------:R-:W-:Y:S02]  /*fbc0*/  IMAD R0, R0, UR8, RZ ;  /* 0x0000000800007c24 */ /* 0x000fe4000f8e02ff */
[----:B------:R-:W-:-:S04]  /*fbd0*/  IMAD.WIDE.U32 R2, R31, UR8, R2 ;  /* 0x000000081f027c25 */ /* 0x000fc8000f8e0002 */
[----:B------:R-:W-:Y:S01]  /*fbe0*/  IMAD R29, R31, UR9, R0 ;  /* 0x000000091f1d7c24 */ /* 0x000fe2000f8e0200 */
[----:B------:R-:W-:Y:S01]  /*fbf0*/  ULDC.64 UR8, c[0x0][0xa80] ;  /* 0x0002a00000087ab9 */ /* 0x000fe20000000a00 */
[----:B------:R-:W-:Y:S01]  /*fc00*/  VIADD R0, R32, 0x30 ;  /* 0x0000003020007836 */ /* 0x000fe20000000000 */
[----:B------:R-:W-:Y:S01]  /*fc10*/  LEA R30, P0, R2, UR8, 0x1 ;  /* 0x00000008021e7c11 */ /* 0x000fe2000f8008ff */
[----:B------:R-:W-:-:S04]  /*fc20*/  IMAD.IADD R3, R3, 0x1, R29 ;  /* 0x0000000103037824 */ /* 0x000fc800078e021d */
[----:B------:R-:W1:Y:S01]  /*fc30*/  SHFL.IDX PT, R20, R30, RZ, 0x181f ;  /* 0x00181fff1e147589 */ /* 0x000e6200000e0000 */
[----:B------:R-:W-:Y:S01]  /*fc40*/  LEA.HI.X R31, R2, UR9, R3, 0x1, P0 ;  /* 0x00000009021f7c11 */ /* 0x000fe200080f0c03 */
[C---:B------:R-:W-:Y:S01]  /*fc50*/  VIADD R2, R32.reuse, 0x60 ;  /* 0x0000006020027836 */ /* 0x040fe20000000000 */
[C---:B------:R-:W-:Y:S01]  /*fc60*/  ISETP.GE.AND P0, PT, R19.reuse, UR4, PT ;  /* 0x0000000413007c0c */ /* 0x040fe2000bf06270 */
[----:B------:R-:W2:Y:S03]  /*fc70*/  SHFL.IDX PT, R28, R30, 0x1, 0x181f ;  /* 0x00381f001e1c7f89 */ /* 0x000ea600000e0000 */
        /* <DEDUP_REMOVED lines=11> */
[----:B--2---:R-:W-:-:S03]  /*fd30*/  @!P2 LEA R20, P5, R19, R28, 0x1 ;  /* 0x0000001c1314a211 */ /* 0x004fc600078a08ff */
[----:B------:R-:W2:Y:S01]  /*fd40*/  SHFL.IDX PT, R31, R31, 0x3, 0x181f ;  /* 0x00781f001f1f7f89 */ /* 0x000ea200000e0000 */
[C---:B0-----:R-:W-:Y:S02]  /*fd50*/  @!P3 LEA R28, P6, R19.reuse, R34, 0x1 ;  /* 0x00000022131cb211 */ /* 0x041fe400078c08ff */
[C-C-:B------:R-:W-:Y:S02]  /*fd60*/  @!P1 LEA.HI.X R3, R19.reuse, R3, R156.reuse, 0x1, P4 ;  /* 0x0000000313039211 */ /* 0x140fe400020f0c9c */
[C-C-:B------:R-:W-:Y:S02]  /*fd70*/  @!P2 LEA.HI.X R21, R19.reuse, R29, R156.reuse, 0x1, P5 ;  /* 0x0000001d1315a211 */ /* 0x140fe400028f0c9c */
[----:B------:R-:W-:Y:S01]  /*fd80*/  @!P3 LEA.HI.X R29, R19, R33, R156, 0x1, P6 ;  /* 0x00000021131db211 */ /* 0x000fe200030f0c9c */
[----:B---3--:R0:W-:Y:S04]  /*fd90*/  @!P1 ST.E.128 desc[UR50][R2.64], R4 ;  /* 0x0000000402009985 */ /* 0x0081e8000c101d32 */
[----:B----4-:R0:W-:Y:S04]  /*fda0*/  @!P2 ST.E.128 desc[UR50][R20.64], R8 ;  /* 0x000000081400a985 */ /* 0x0101e8000c101d32 */
[----:B------:R0:W-:Y:S01]  /*fdb0*/  @!P3 ST.E.128 desc[UR50][R28.64], R24 ;  /* 0x000000181c00b985 */ /* 0x0001e2000c101d32 */
[----:B-12---:R-:W-:Y:S05]  /*fdc0*/  @P0 BRA `(.L_x_1110) ;  /* 0x0000000800700947 */ /* 0x006fea0003800000 */
[----:B0-----:R-:W-:-:S04]  /*fdd0*/  LEA R2, P0, R19, R30, 0x1 ;  /* 0x0000001e13027211 */ /* 0x001fc800078008ff */
[----:B------:R-:W-:-:S05]  /*fde0*/  LEA.HI.X R3, R19, R31, R156, 0x1, P0 ;  /* 0x0000001f13037211 */ /* 0x000fca00000f0c9c */
[----:B-----5:R1:W-:Y:S01]  /*fdf0*/  ST.E.128 desc[UR50][R2.64], R12 ;  /* 0x0000000c02007985 */ /* 0x0203e2000c101d32 */
[----:B------:R-:W-:Y:S05]  /*fe00*/  BRA `(.L_x_1110) ;  /* 0x0000000800607947 */ /* 0x000fea0003800000 */
.L_x_1108:
        /* <DEDUP_REMOVED lines=11> */
[----:B------:R-:W-:Y:S01]  /*fec0*/  UISETP.NE.U32.AND UP1, UPT, UR8, URZ, UPT ;  /* 0x0000003f0800728c */ /* 0x000fe2000bf25070 */
[----:B------:R-:W-:Y:S02]  /*fed0*/  IMAD.U32 R0, RZ, RZ, UR4 ;  /* 0x00000004ff007e24 */ /* 0x000fe4000f8e00ff */
[----:B------:R-:W2:Y:S01]  /*fee0*/  @P2 LDG.E R6, desc[UR50][R2.64] ;  /* 0x0000003202062981 */ /* 0x000ea2000c1e1900 */
[----:B------:R-:W-:-:S06]  /*fef0*/  UISETP.NE.AND.EX UP1, UPT, UR9, URZ, UPT, UP1 ;  /* 0x0000003f0900728c */ /* 0x000fcc000bf25310 */
[----:B------:R-:W-:-:S05]  /*ff00*/  PLOP3.LUT P3, PT, PT, PT, UP1, 0x80, 0x0 ;  /* 0x000000000000781c */ /* 0x000fca0003f6f018 */
[----:B------:R-:W-:Y:S02]  /*ff10*/  @UP1 ULDC.64 UR8, c[0x0][0xc08] ;  /* 0x0003020000081ab9 */ /* 0x000fe40000000a00 */
[----:B------:R-:W-:-:S06]  /*ff20*/  @UP1 UIMAD.WIDE UR8, UR40, 0x4, UR8 ;  /* 0x00000004280818a5 */ /* 0x000fcc000f8e0208 */
[----:B------:R-:W-:Y:S02]  /*ff30*/  IMAD.U32 R4, RZ, RZ, UR8 ;  /* 0x00000008ff047e24 */ /* 0x000fe4000f8e00ff */
[----:B------:R-:W-:-:S05]  /*ff40*/  IMAD.U32 R5, RZ, RZ, UR9 ;  /* 0x00000009ff057e24 */ /* 0x000fca000f8e00ff */
[----:B------:R1:W5:Y:S01]  /*ff50*/  @P3 LDG.E R0, desc[UR50][R4.64] ;  /* 0x0000003204003981 */ /* 0x000362000c1e1900 */
[----:B0-----:R-:W-:Y:S01]  /*ff60*/  ISETP.NE.AND P0, PT, R11, 0x1, PT ;  /* 0x000000010b00780c */ /* 0x001fe20003f05270 */
[----:B------:R-:W-:Y:S01]  /*ff70*/  UMOV UR4, URZ ;  /* 0x0000003f00047c82 */ /* 0x000fe20008000000 */
[----:B------:R-:W-:Y:S01]  /*ff80*/  USHF.R.S32.HI UR12, URZ, 0x1f, UR39 ;  /* 0x0000001f3f0c7899 */ /* 0x000fe20008011427 */
[----:B------:R-:W-:-:S10]  /*ff90*/  ISETP.GE.AND P1, PT, R157, 0xc0, PT ;  /* 0x000000c09d00780c */ /* 0x000fd40003f26270 */
[----:B------:R-:W0:Y:S01]  /*ffa0*/  @P0 LDC R9, c[0x0][0xbec] ;  /* 0x0002fb00ff090b82 */ /* 0x000e220000000800 */
[----:B--2---:R-:W-:Y:S01]  /*ffb0*/  @P2 R2UR UR4, R6 ;  /* 0x00000000060422ca */ /* 0x004fe200000e0000 */
[----:B01----:R-:W-:-:S14]  /*ffc0*/  @P3 BRA `(.L_x_1111) ;  /* 0x0000000000103947 */ /* 0x003fdc0003800000 */
[----:B------:R-:W-:Y:S05]  /*ffd0*/  @!P2 BRA `(.L_x_1111) ;  /* 0x00000000000ca947 */ /* 0x000fea0003800000 */
[----:B------:R-:W2:Y:S04]  /*ffe0*/  LDG.E R5, desc[UR50][R2.64] ;  /* 0x0000003202057981 */ /* 0x000ea8000c1e1900 */
[----:B-----5:R-:W2:Y:S02]  /*fff0*/  LDG.E R0, desc[UR50][R2.64+0x4] ;  /* 0x0000043202007981 */ /* 0x020ea4000c1e1900 */
[----:B--2---:R-:W-:-:S07]  /*10000*/  IMAD.IADD R0, R0, 0x1, -R5 ;  /* 0x0000000100007824 */ /* 0x004fce00078e0a05 */
.L_x_1111:
[----:B------:R-:W-:Y:S01]  /*10010*/  USHF.R.S32.HI UR8, URZ, 0x1f, UR40 ;  /* 0x0000001f3f087899 */ /* 0x000fe20008011428 */
[----:B------:R-:W-:Y:S01]  /*10020*/  BSSY B1, `(.L_x_1112) ;  /* 0x000002e000017945 */ /* 0x000fe20003800000 */
[----:B------:R-:W-:Y:S02]  /*10030*/  USHF.R.S32.HI UR11, URZ, 0x1f, UR4 ;  /* 0x0000001f3f0b7899 */ /* 0x000fe40008011404 */
[----:B------:R-:W-:Y:S02]  /*10040*/  USEL UR13, UR40, URZ, !UP0 ;  /* 0x0000003f280d7287 */ /* 0x000fe4000c000000 */
[----:B------:R-:W-:Y:S01]  /*10050*/  USEL UR14, UR8, URZ, !UP0 ;  /* 0x0000003f080e7287 */ /* 0x000fe2000c000000 */
[----:B------:R-:W-:Y:S11]  /*10060*/  @P1 BRA `(.L_x_1113) ;  /* 0x0000000000a41947 */ /* 0x000ff60003800000 */
[----:B------:R-:W0:Y:S01]  /*10070*/  S2R R3, SR_TID.X ;  /* 0x0000000000037919 */ /* 0x000e220000002100 */
[----:B------:R-:W1:Y:S01]  /*10080*/  LDC R7, c[0x0][0xbe8] ;  /* 0x0002fa00ff077b82 */ /* 0x000e620000000800 */
[----:B------:R-:W-:Y:S02]  /*10090*/  IMAD.U32 R4, RZ, RZ, UR41 ;  /* 0x00000029ff047e24 */ /* 0x000fe4000f8e00ff */
[----:B-1---5:R-:W-:-:S03]  /*100a0*/  IMAD R2, R0, R7, RZ ;  /* 0x0000000700027224 */ /* 0x022fc600078e02ff */
[----:B0-----:R-:W-:-:S04]  /*100b0*/  IADD3 R4, R4, -0x80, R3 ;  /* 0xffffff8004047810 */ /* 0x001fc80007ffe003 */
[----:B------:R-:W-:-:S13]  /*100c0*/  ISETP.GE.AND P1, PT, R4, R2, PT ;  /* 0x000000020400720c */ /* 0x000fda0003f26270 */
[----:B------:R-:W-:Y:S05]  /*100d0*/  @P1 BRA `(.L_x_1113) ;  /* 0x0000000000881947 */ /* 0x000fea0003800000 */
[----:B------:R-:W-:Y:S01]  /*100e0*/  ISETP.NE.AND P1, PT, R7, 0x1, PT ;  /* 0x000000010700780c */ /* 0x000fe20003f25270 */
[----:B------:R-:W-:Y:S01]  /*100f0*/  ULDC.64 UR16, c[0x0][0xb90] ;  /* 0x0002e40000107ab9 */ /* 0x000fe20000000a00 */
[----:B------:R-:W-:Y:S01]  /*10100*/  UMOV UR8, UR4 ;  /* 0x0000000400087c82 */ /* 0x000fe20008000000 */
[----:B------:R-:W-:Y:S01]  /*10110*/  UIMAD UR10, UR12, UR16, URZ ;  /* 0x000000100c0a72a4 */ /* 0x000fe2000f8e023f */
[----:B------:R-:W-:Y:S01]  /*10120*/  IMAD.MOV.U32 R2, RZ, RZ, R4 ;  /* 0x000000ffff027224 */ /* 0x000fe200078e0004 */
[----:B------:R-:W-:Y:S02]  /*10130*/  UMOV UR9, UR11 ;  /* 0x0000000b00097c82 */ /* 0x000fe40008000000 */
[----:B------:R-:W-:Y:S02]  /*10140*/  UIMAD.WIDE.U32 UR8, UR39, UR16, UR8 ;  /* 0x00000010270872a5 */ /* 0x000fe4000f8e0008 */
[----:B------:R-:W-:-:S03]  /*10150*/  UIMAD UR10, UR39, UR17, UR10 ;  /* 0x00000011270a72a4 */ /* 0x000fc6000f8e020a */
[----:B------:R-:W-:Y:S01]  /*10160*/  ULDC.64 UR16, c[0x0][0xb98] ;  /* 0x0002e60000107ab9 */ /* 0x000fe20000000a00 */
[----:B------:R-:W0:Y:S01]  /*10170*/  @P1 LDC R3, c[0x0][0xbec] ;  /* 0x0002fb00ff031b82 */ /* 0x000e220000000800 */
[----:B------:R-:W-:Y:S02]  /*10180*/  UIADD3 UR9, UR9, UR10, URZ ;  /* 0x0000000a09097290 */ /* 0x000fe4000fffe03f */
[----:B------:R-:W-:Y:S02]  /*10190*/  UIMAD UR10, UR14, UR16, URZ ;  /* 0x000000100e0a72a4 */ /* 0x000fe4000f8e023f */
[----:B------:R-:W-:Y:S02]  /*101a0*/  UIMAD.WIDE.U32 UR8, UR13, UR16, UR8 ;  /* 0x000000100d0872a5 */ /* 0x000fe4000f8e0008 */
[----:B------:R-:W-:Y:S01]  /*101b0*/  UIMAD UR10, UR13, UR17, UR10 ;  /* 0x000000110d0a72a4 */ /* 0x000fe2000f8e020a */
[----:B------:R-:W1:Y:S02]  /*101c0*/  @P1 LDC R6, c[0x0][0xbf0] ;  /* 0x0002fc00ff061b82 */ /* 0x000e640000000800 */
[----:B------:R-:W-:Y:S01]  /*101d0*/  ULDC.64 UR16, c[0x0][0xb88] ;  /* 0x0002e20000107ab9 */ /* 0x000fe20000000a00 */
[----:B0-----:R-:W-:-:S05]  /*101e0*/  @P1 IMAD.HI.U32 R3, R4, R3, RZ ;  /* 0x0000000304031227 */ /* 0x001fca00078e00ff */
[----:B-1----:R-:W-:Y:S01]  /*101f0*/  @P1 SHF.R.U32.HI R2, RZ, R6, R3 ;  /* 0x00000006ff021219 */ /* 0x002fe20000011603 */
[----:B------:R-:W-:-:S03]  /*10200*/  IMAD.U32 R6, RZ, RZ, UR10 ;  /* 0x0000000aff067e24 */ /* 0x000fc6000f8e00ff */
[--C-:B------:R-:W-:Y:S01]  /*10210*/  SHF.R.S32.HI R3, RZ, 0x1f, R2.reuse ;  /* 0x0000001fff037819 */ /* 0x100fe20000011402 */
[----:B------:R-:W-:Y:S01]  /*10220*/  IMAD.MOV R5, RZ, RZ, -R2 ;  /* 0x000000ffff057224 */ /* 0x000fe200078e0a02 */
[----:B------:R-:W-:-:S03]  /*10230*/  IADD3 R2, P1, R2, UR8, RZ ;  /* 0x0000000802027c10 */ /* 0x000fc6000ff3e0ff */
[----:B------:R-:W-:Y:S01]  /*10240*/  IMAD R5, R7, R5, R4 ;  /* 0x0000000507057224 */ /* 0x000fe200078e0204 */
[----:B------:R-:W-:Y:S01]  /*10250*/  IADD3.X R3, R3, UR9, R6, P1, !PT ;  /* 0x0000000903037c10 */ /* 0x000fe20008ffe406 */
[----:B------:R-:W-:-:S03]  /*10260*/  ULDC.64 UR8, c[0x0][0xb50] ;  /* 0x0002d40000087ab9 */ /* 0x000fc60000000a00 */
[----:B------:R-:W-:Y:S01]  /*10270*/  SHF.R.S32.HI R4, RZ, 0x1f, R5 ;  /* 0x0000001fff047819 */ /* 0x000fe20000011405 */
[----:B------:R-:W-:-:S04]  /*10280*/  IMAD.WIDE.U32 R2, R5, UR16, R2 ;  /* 0x0000001005027c25 */ /* 0x000fc8000f8e0002 */
[----:B------:R-:W-:-:S04]  /*10290*/  IMAD R4, R4, UR16, RZ ;  /* 0x0000001004047c24 */ /* 0x000fc8000f8e02ff */
[----:B------:R-:W-:Y:S01]  /*102a0*/  IMAD R7, R5, UR17, R4 ;  /* 0x0000001105077c24 */ /* 0x000fe2000f8e0204 */
[----:B------:R-:W-:-:S03]  /*102b0*/  LEA R4, P1, R2, UR8, 0x2 ;  /* 0x0000000802047c11 */ /* 0x000fc6000f8210ff */
[----:B------:R-:W-:-:S05]  /*102c0*/  IMAD.IADD R3, R3, 0x1, R7 ;  /* 0x0000000103037824 */ /* 0x000fca00078e0207 */
[----:B------:R-:W-:Y:S01]  /*102d0*/  LEA.HI.X R5, R2, UR9, R3, 0x2, P1 ;  /* 0x0000000902057c11 */ /* 0x000fe200088f1403 */
[----:B------:R-:W-:-:S05]  /*102e0*/  IMAD.MOV.U32 R3, RZ, RZ, -0x800000 ;  /* 0xff800000ff037424 */ /* 0x000fca00078e00ff */
[----:B------:R0:W-:Y:S02]  /*102f0*/  STG.E desc[UR50][R4.64], R3 ;  /* 0x0000000304007986 */ /* 0x0001e4000c101932 */
.L_x_1113:
[----:B------:R-:W-:Y:S05]  /*10300*/  BSYNC B1 ;  /* 0x0000000000017941 */ /* 0x000fea0003800000 */
.L_x_1112:
[----:B0-----:R-:W0:Y:S01]  /*10310*/  @P0 LDC R3, c[0x0][0xbf0] ;  /* 0x0002fc00ff030b82 */ /* 0x001e220000000800 */
[----:B------:R-:W-:Y:S01]  /*10320*/  ULDC.64 UR16, c[0x0][0xaa0] ;  /* 0x0002a80000107ab9 */ /* 0x000fe20000000a00 */
[----:B------:R-:W-:Y:S01]  /*10330*/  IMAD R2, R18, 0x30, R23 ;  /* 0x0000003012027824 */ /* 0x000fe200078e0217 */
[----:B------:R-:W-:Y:S01]  /*10340*/  UIMAD UR10, UR11, UR16, URZ ;  /* 0x000000100b0a72a4 */ /* 0x000fe2000f8e023f */
[----:B------:R-:W-:Y:S01]  /*10350*/  VIADD R20, R23, UR41 ;  /* 0x0000002917147c36 */ /* 0x000fe20008000000 */
[----:B------:R-:W-:Y:S01]  /*10360*/  UIMAD.WIDE.U32 UR8, UR4, UR16, URZ ;  /* 0x00000010040872a5 */ /* 0x000fe2000f8e003f */
[----:B------:R-:W-:Y:S01]  /*10370*/  VIADD R4, R2, UR41 ;  /* 0x0000002902047c36 */ /* 0x000fe20008000000 */
[----:B------:R-:W-:Y:S01]  /*10380*/  UIMAD UR10, UR4, UR17, UR10 ;  /* 0x00000011040a72a4 */ /* 0x000fe2000f8e020a */
[----:B-----5:R-:W-:Y:S02]  /*10390*/  IMAD R13, R0, R11, RZ ;  /* 0x0000000b000d7224 */ /* 0x020fe400078e02ff */
[----:B------:R-:W-:Y:S01]  /*103a0*/  ULDC.64 UR16, c[0x0][0xae8] ;  /* 0x0002ba0000107ab9 */ /* 0x000fe20000000a00 */
[----:B------:R-:W-:Y:S01]  /*103b0*/  UIADD3 UR9, UR9, UR10, URZ ;  /* 0x0000000a09097290 */ /* 0x000fe2000fffe03f */
[----:B------:R-:W-:Y:S01]  /*103c0*/  @P0 IMAD.HI.U32 R2, R4, R9, RZ ;  /* 0x0000000904020227 */ /* 0x000fe200078e00ff */
[----:B------:R-:W-:-:S02]  /*103d0*/  UIMAD UR4, UR12, UR16, URZ ;  /* 0x000000100c0472a4 */ /* 0x000fc4000f8e023f */
[----:B------:R-:W-:Y:S01]  /*103e0*/  UIMAD.WIDE.U32 UR8, UR39, UR16, UR8 ;  /* 0x00000010270872a5 */ /* 0x000fe2000f8e0008 */
[----:B------:R-:W-:Y:S01]  /*103f0*/  IMAD.MOV.U32 R5, RZ, RZ, R4 ;  /* 0x000000ffff057224 */ /* 0x000fe200078e0004 */
[----:B------:R-:W-:Y:S01]  /*10400*/  UIMAD UR4, UR39, UR17, UR4 ;  /* 0x00000011270472a4 */ /* 0x000fe2000f8e0204 */
[----:B------:R-:W-:Y:S01]  /*10410*/  VIADD R0, R20, 0x30 ;  /* 0x0000003014007836 */ /* 0x000fe20000000000 */
[----:B------:R-:W-:Y:S02]  /*10420*/  ULDC.64 UR10, c[0x0][0xaf0] ;  /* 0x0002bc00000a7ab9 */ /* 0x000fe40000000a00 */
[----:B------:R-:W-:Y:S02]  /*10430*/  UIADD3 UR9, UR9, UR4, URZ ;  /* 0x0000000409097290 */ /* 0x000fe4000fffe03f */
[----:B------:R-:W-:Y:S01]  /*10440*/  UIMAD UR4, UR14, UR10, URZ ;  /* 0x0000000a0e0472a4 */ /* 0x000fe2000f8e023f */
[----:B0-----:R-:W-:Y:S01]  /*10450*/  @P0 SHF.R.U32.HI R5, RZ, R3, R2 ;  /* 0x00000003ff050219 */ /* 0x001fe20000011602 */
[----:B------:R-:W-:-:S02]  /*10460*/  UIMAD.WIDE.U32 UR8, UR13, UR10, UR8 ;  /* 0x0000000a0d0872a5 */ /* 0x000fc4000f8e0008 */
[----:B------:R-:W-:Y:S01]  /*10470*/  UIMAD UR4, UR13, UR11, UR4 ;  /* 0x0000000b0d0472a4 */ /* 0x000fe2000f8e0204 */
[--C-:B------:R-:W-:Y:S01]  /*10480*/  SHF.R.S32.HI R2, RZ, 0x1f, R5.reuse ;  /* 0x0000001fff027819 */ /* 0x100fe20000011405 */
[----:B------:R-:W-:Y:S01]  /*10490*/  IMAD.MOV R7, RZ, RZ, -R5 ;  /* 0x000000ffff077224 */ /* 0x000fe200078e0a05 */
[----:B------:R-:W-:Y:S01]  /*104a0*/  ULDC.64 UR10, c[0x0][0xae0] ;  /* 0x0002b800000a7ab9 */ /* 0x000fe20000000a00 */
[----:B------:R-:W-:Y:S02]  /*104b0*/  UIADD3 UR4, UR9, UR4, URZ ;  /* 0x0000000409047290 */ /* 0x000fe4000fffe03f */
[----:B------:R-:W-:Y:S02]  /*104c0*/  IMAD.U32 R3, RZ, RZ, UR9 ;  /* 0x00000009ff037e24 */ /* 0x000fe4000f8e00ff */
[----:B------:R-:W-:Y:S02]  /*104d0*/  IMAD R7, R11, R7, R4 ;  /* 0x000000070b077224 */ /* 0x000fe400078e0204 */
[----:B------:R-:W-:-:S02]  /*104e0*/  IMAD R6, R2, UR10, RZ ;  /* 0x0000000a02067c24 */ /* 0x000fc4000f8e02ff */
        /* <DEDUP_REMOVED lines=12> */
[----:B------:R-:W-:Y:S01]  /*105b0*/  IMAD.IADD R3, R3, 0x1, R5 ;  /* 0x0000000103037824 */ /* 0x000fe200078e0205 */
[----:B------:R-:W-:-:S04]  /*105c0*/  LEA R4, P0, R2, UR8, 0x1 ;  /* 0x0000000802047c11 */ /* 0x000fc8000f8008ff */
[----:B------:R-:W-:Y:S01]  /*105d0*/  LEA.HI.X R8, R2, UR9, R3, 0x1, P0 ;  /* 0x0000000902087c11 */ /* 0x000fe200080f0c03 */
[----:B------:R-:W0:Y:S01]  /*105e0*/  SHFL.IDX PT, R6, R4, RZ, 0x181f ;  /* 0x00181fff04067589 */ /* 0x000e2200000e0000 */
[----:B------:R-:W-:Y:S01]  /*105f0*/  ISETP.GE.AND P0, PT, R19, UR4, PT ;  /* 0x0000000413007c0c */ /* 0x000fe2000bf06270 */
[C---:B------:R-:W-:Y:S02]  /*10600*/  VIADD R2, R20.reuse, 0x60 ;  /* 0x0000006014027836 */ /* 0x040fe40000000000 */
[----:B------:R-:W1:Y:S01]  /*10610*/  SHFL.IDX PT, R10, R4, 0x1, 0x181f ;  /* 0x00381f00040a7f89 */ /* 0x000e6200000e0000 */
[CC--:B------:R-:W-:Y:S01]  /*10620*/  ISETP.GE.OR P3, PT, R20.reuse, R13.reuse, P0 ;  /* 0x0000000d1400720c */ /* 0x0c0fe20000766670 */
[----:B------:R-:W-:Y:S01]  /*10630*/  VIADD R3, R20, 0x90 ;  /* 0x0000009014037836 */ /* 0x000fe20000000000 */
[-C--:B------:R-:W-:Y:S01]  /*10640*/  ISETP.GE.OR P2, PT, R0, R13.reuse, P0 ;  /* 0x0000000d0000720c */ /* 0x080fe20000746670 */
[----:B------:R-:W2:Y:S01]  /*10650*/  SHFL.IDX PT, R12, R4, 0x2, 0x181f ;  /* 0x00581f00040c7f89 */ /* 0x000ea200000e0000 */
[----:B------:R-:W-:-:S02]  /*10660*/  ISETP.GE.OR P1, PT, R2, R13, P0 ;  /* 0x0000000d0200720c */ /* 0x000fc40000726670 */
[----:B------:R-:W-:Y:S01]  /*10670*/  ISETP.GE.OR P0, PT, R3, R13, P0 ;  /* 0x0000000d0300720c */ /* 0x000fe20000706670 */
[----:B------:R-:W3:Y:S04]  /*10680*/  SHFL.IDX PT, R5, R8, RZ, 0x181f ;  /* 0x00181fff08057589 */ /* 0x000ee800000e0000 */
        /* <DEDUP_REMOVED lines=16> */
.L_x_1110:
[----:B------:R-:W-:Y:S05]  /*10790*/  BSYNC B0 ;  /* 0x0000000000007941 */ /* 0x000fea0003800000 */
.L_x_1107:
[----:B------:R-:W-:Y:S02]  /*107a0*/  ULDC UR4, c[0x0][0xc3c] ;  /* 0x00030f0000047ab9 */ /* 0x000fe40000000800 */
[----:B------:R-:W-:-:S06]  /*107b0*/  UISETP.GE.AND UP0, UPT, UR6, UR4, UPT ;  /* 0x000000040600728c */ /* 0x000fcc000bf06270 */
[----:B------:R-:W-:-:S13]  /*107c0*/  PLOP3.LUT P0, PT, PT, PT, UP0, 0x80, 0x0 ;  /* 0x000000000000781c */ /* 0x000fda0003f0f008 */
[----:B------:R-:W-:Y:S05]  /*107d0*/  @!P0 BRA `(.L_x_1114) ;  /* 0xffffff0400848947 */ /* 0x000fea000383ffff */
[----:B------:R-:W-:Y:S05]  /*107e0*/  EXIT ;  /* 0x000000000000794d */ /* 0x000fea0003800000 */
.L_x_1025:
[----:B------:R-:W-:-:S08]  /*107f0*/  NOP ;  /* 0x0000000000007918 */ /* 0x000fd00000000000 */
[----:B------:R-:W0:-:S00]  /*10800*/  USETMAXREG.DEALLOC.CTAPOOL 0x20 ;  /* 0x00000020000079c8 */ /* 0x000e0000080e0500 */
        /* <DEDUP_REMOVED lines=16> */
.L_x_1115:
        /* <DEDUP_REMOVED lines=42> */
.L_x_1121:
        /* <DEDUP_REMOVED lines=12> */
.L_x_1120:
[----:B------:R-:W-:Y:S05]  /*10c70*/  BSYNC B0 ;  /* 0x0000000000007941 */ /* 0x000fea0003800000 */
.L_x_1119:
[----:B0----5:R-:W0:Y:S02]  /*10c80*/  SHFL.UP PT, R2, R0, 0x1, RZ ;  /* 0x0420000000027989 */ /* 0x021e2400000e00ff */
        /* <DEDUP_REMOVED lines=20> */
.L_x_1117:
[----:B------:R-:W-:-:S04]  /*10dd0*/  IMAD.IADD R13, R4, 0x1, -R3 ;  /* 0x00000001040d7824 */ /* 0x000fc800078e0a03 */
[----:B------:R-:W-:-:S05]  /*10de0*/  IMAD R2, R6, UR5, R13 ;  /* 0x0000000506027c24 */ /* 0x000fca000f8e020d */
[----:B------:R-:W-:Y:S02]  /*10df0*/  ISETP.GT.AND P0, PT, R2, UR6, PT ;  /* 0x0000000602007c0c */ /* 0x000fe4000bf04270 */
[----:B------:R-:W0:Y:S11]  /*10e00*/  LDC.64 R2, c[0x0][0xc90] ;  /* 0x00032400ff027b82 */ /* 0x000e360000000a00 */
[----:B------:R-:W-:-:S04]  /*10e10*/  VOTE.ANY R9, PT, !P0 ;  /* 0x0000000000097806 */ /* 0x000fc800040e0100 */
[----:B------:R-:W1:Y:S02]  /*10e20*/  POPC R15, R9 ;  /* 0x00000009000f7309 */ /* 0x000e640000000000 */
[----:B-1----:R-:W-:-:S04]  /*10e30*/  VIADD R19, R15, UR4 ;  /* 0x000000040f137c36 */ /* 0x002fc80008000000 */
[----:B0-----:R-:W-:-:S05]  /*10e40*/  IMAD.WIDE R2, R19, 0x4, R2 ;  /* 0x0000000413027825 */ /* 0x001fca00078e0202 */
[----:B------:R-:W2:Y:S01]  /*10e50*/  LDG.E R7, desc[UR50][R2.64] ;  /* 0x0000003202077981 */ /* 0x000ea2000c1e1900 */
[----:B------:R-:W-:-:S03]  /*10e60*/  ISETP.NE.AND P0, PT, R9, RZ, PT ;  /* 0x000000ff0900720c */ /* 0x000fc60003f05270 */
[----:B------:R-:W2:Y:S02]  /*10e70*/  SHFL.IDX PT, R0, R0, R15, 0x1f ;  /* 0x00001f0f00007589 */ /* 0x000ea400000e0000 */
[----:B--2---:R-:W-:-:S05]  /*10e80*/  IMAD R4, R0, R7, RZ ;  /* 0x0000000700047224 */ /* 0x004fca00078e02ff */
[----:B------:R-:W-:-:S04]  /*10e90*/  IABS R8, R4 ;  /* 0x0000000400087213 */ /* 0x000fc80000000000 */
[----:B------:R-:W0:Y:S08]  /*10ea0*/  I2F.RP R10, R8 ;  /* 0x00000008000a7306 */ /* 0x000e300000209400 */
[----:B0-----:R-:W0:Y:S02]  /*10eb0*/  MUFU.RCP R10, R10 ;  /* 0x0000000a000a7308 */ /* 0x001e240000001000 */
[----:B0-----:R-:W-:-:S06]  /*10ec0*/  VIADD R11, R10, 0xffffffe ;  /* 0x0ffffffe0a0b7836 */ /* 0x001fcc0000000000 */
[----:B------:R-:W0:Y:S02]  /*10ed0*/  F2I.FTZ.U32.TRUNC.NTZ R3, R11 ;  /* 0x0000000b00037305 */ /* 0x000e24000021f000 */
[----:B0-----:R-:W-:Y:S01]  /*10ee0*/  IMAD.MOV R11, RZ, RZ, -R3 ;  /* 0x000000ffff0b7224 */ /* 0x001fe200078e0a03 */
[----:B------:R-:W-:Y:S06]  /*10ef0*/  @!P0 BRA `(.L_x_1122) ;  /* 0x0000000000088947 */ /* 0x000fec0003800000 */
[----:B------:R-:W-:-:S05]  /*10f00*/  VIADD R9, R15, 0xffffffff ;  /* 0xffffffff0f097836 */ /* 0x000fca0000000000 */
[----:B------:R0:W1:Y:S02]  /*10f10*/  SHFL.IDX PT, R16, R6, R9, 0x1f ;  /* 0x00001f0906107589 */ /* 0x00006400000e0000 */
.L_x_1122:
[----:B-1----:R-:W-:Y:S01]  /*10f20*/  IMAD R16, R16, UR5, R13 ;  /* 0x0000000510107c24 */ /* 0x002fe2000f8e020d */
[----:B------:R-:W-:Y:S01]  /*10f30*/  IABS R10, R4 ;  /* 0x00000004000a7213 */ /* 0x000fe20000000000 */
[----:B------:R-:W-:Y:S02]  /*10f40*/  IMAD R11, R11, R8, RZ ;  /* 0x000000080b0b7224 */ /* 0x000fe400078e02ff */
[----:B------:R-:W-:Y:S01]  /*10f50*/  IMAD.MOV.U32 R2, RZ, RZ, RZ ;  /* 0x000000ffff027224 */ /* 0x000fe200078e00ff */
[----:B0-----:R-:W-:Y:S01]  /*10f60*/  IADD3 R9, -R16, UR6, RZ ;  /* 0x0000000610097c10 */ /* 0x001fe2000fffe1ff */
[----:B------:R-:W-:Y:S02]  /*10f70*/  IMAD.MOV R10, RZ, RZ, -R10 ;  /* 0x000000ffff0a7224 */ /* 0x000fe400078e0a0a */
[----:B------:R-:W-:Y:S01]  /*10f80*/  IMAD.HI.U32 R2, R3, R11, R2 ;  /* 0x0000000b03027227 */ /* 0x000fe200078e0002 */
[----:B------:R-:W-:-:S05]  /*10f90*/  IABS R6, R9 ;  /* 0x0000000900067213 */ /* 0x000fca0000000000 */
[----:B------:R-:W-:Y:S02]  /*10fa0*/  IMAD.MOV.U32 R3, RZ, RZ, R6 ;  /* 0x000000ffff037224 */ /* 0x000fe400078e0006 */
        /* <DEDUP_REMOVED lines=13> */
[----:B------:R-:W-:Y:S02]  /*11080*/  IMAD R6, R7, R2, RZ ;  /* 0x0000000207067224 */ /* 0x000fe400078e02ff */
[----:B------:R-:W-:Y:S02]  /*11090*/  IMAD.MOV R2, RZ, RZ, -R2 ;  /* 0x000000ffff027224 */ /* 0x000fe400078e0a02 */
[----:B------:R-:W-:Y:S02]  /*110a0*/  IMAD.MOV R8, RZ, RZ, -R6 ;  /* 0x000000ffff087224 */ /* 0x000fe400078e0a06 */
[----:B------:R-:W-:Y:S02]  /*110b0*/  IMAD R4, R4, R2, R9 ;  /* 0x0000000204047224 */ /* 0x000fe400078e0209 */
[----:B------:R-:W-:Y:S01]  /*110c0*/  IMAD.MOV.U32 R2, RZ, RZ, RZ ;  /* 0x000000ffff027224 */ /* 0x000fe200078e00ff */
[----:B------:R-:W-:-:S04]  /*110d0*/  VIADDMNMX R7, R8, UR5, R7, PT ;  /* 0x0000000508077c46 */ /* 0x000fc8000b800107 */
[-C--:B------:R-:W-:Y:S02]  /*110e0*/  IABS R8, R7.reuse ;  /* 0x0000000700087213 */ /* 0x080fe40000000000 */
[----:B------:R-:W-:Y:S02]  /*110f0*/  IABS R12, R7 ;  /* 0x00000007000c7213 */ /* 0x000fe40000000000 */
[----:B------:R-:W0:Y:S08]  /*11100*/  I2F.RP R10, R8 ;  /* 0x00000008000a7306 */ /* 0x000e300000209400 */
[----:B0-----:R-:W0:Y:S02]  /*11110*/  MUFU.RCP R10, R10 ;  /* 0x0000000a000a7308 */ /* 0x001e240000001000 */
[----:B0-----:R-:W-:-:S06]  /*11120*/  VIADD R3, R10, 0xffffffe ;  /* 0x0ffffffe0a037836 */ /* 0x001fcc0000000000 */
[----:B------:R-:W0:Y:S02]  /*11130*/  F2I.FTZ.U32.TRUNC.NTZ R3, R3 ;  /* 0x0000000300037305 */ /* 0x000e24000021f000 */
[----:B0-----:R-:W-:-:S04]  /*11140*/  IMAD.MOV R11, RZ, RZ, -R3 ;  /* 0x000000ffff0b7224 */ /* 0x001fc800078e0a03 */
[----:B------:R-:W-:Y:S01]  /*11150*/  IMAD R9, R11, R8, RZ ;  /* 0x000000080b097224 */ /* 0x000fe200078e02ff */
[----:B------:R-:W-:-:S03]  /*11160*/  IABS R11, R4 ;  /* 0x00000004000b7213 */ /* 0x000fc60000000000 */
[----:B------:R-:W-:-:S04]  /*11170*/  IMAD.HI.U32 R2, R3, R9, R2 ;  /* 0x0000000903027227 */ /* 0x000fc800078e0002 */
[----:B------:R-:W-:Y:S02]  /*11180*/  IMAD.MOV.U32 R9, RZ, RZ, R11 ;  /* 0x000000ffff097224 */ /* 0x000fe400078e000b */
[----:B------:R-:W-:Y:S02]  /*11190*/  IMAD.MOV R3, RZ, RZ, -R12 ;  /* 0x000000ffff037224 */ /* 0x000fe400078e0a0c */
        /* <DEDUP_REMOVED lines=8> */
[----:B------:R-:W-:Y:S01]  /*11220*/  ISETP.GE.AND P2, PT, R3, RZ, PT ;  /* 0x000000ff0300720c */ /* 0x000fe20003f46270 */
[----:B------:R-:W-:-:S06]  /*11230*/  IMAD.IADD R3, R4, 0x1, R6 ;  /* 0x0000000104037824 */ /* 0x000fcc00078e0206 */
[----:B------:R-:W-:-:S06]  /*11240*/  @P0 VIADD R2, R2, 0x1 ;  /* 0x0000000102020836 */ /* 0x000fcc0000000000 */
[----:B------:R-:W-:Y:S01]  /*11250*/  @!P2 IMAD.MOV R2, RZ, RZ, -R2 ;  /* 0x000000ffff02a224 */ /* 0x000fe200078e0a02 */
[----:B------:R-:W-:Y:S01]  /*11260*/  @!P1 LOP3.LUT R2, RZ, R7, RZ, 0x33, !PT ;  /* 0x00000007ff029212 */ /* 0x000fe200078e33ff */
[----:B------:R-:W-:-:S03]  /*11270*/  IMAD.MOV R7, RZ, RZ, -R7 ;  /* 0x000000ffff077224 */ /* 0x000fc600078e0a07 */
[----:B------:R-:W-:Y:S01]  /*11280*/  LOP3.LUT R17, RZ, R2, RZ, 0x33, !PT ;  /* 0x00000002ff117212 */ /* 0x000fe200078e33ff */
[----:B------:R-:W-:-:S04]  /*11290*/  IMAD R18, R2, R7, R3 ;  /* 0x0000000702127224 */ /* 0x000fc800078e0203 */
[----:B------:R-:W-:Y:S01]  /*112a0*/  IMAD.IADD R17, R0, 0x1, R17 ;  /* 0x0000000100117824 */ /* 0x000fe200078e0211 */
[----:B------:R-:W-:Y:S06]  /*112b0*/  BRA `(.L_x_1123) ;  /* 0x00000000000c7947 */ /* 0x000fec0003800000 */
.L_x_1118:
[----:B------:R-:W-:Y:S02]  /*112c0*/  IMAD.MOV.U32 R17, RZ, RZ, RZ ;  /* 0x000000ffff117224 */ /* 0x000fe400078e00ff */
[----:B------:R-:W-:Y:S02]  /*112d0*/  IMAD.U32 R16, RZ, RZ, UR6 ;  /* 0x00000006ff107e24 */ /* 0x000fe4000f8e00ff */
[----:B------:R-:W-:-:S07]  /*112e0*/  IMAD.MOV.U32 R18, RZ, RZ, RZ ;  /* 0x000000ffff127224 */ /* 0x000fce00078e00ff */
.L_x_1123:
[----:B------:R-:W-:-:S13]  /*112f0*/  ISETP.NE.AND P0, PT, R5, RZ, PT ;  /* 0x000000ff0500720c */ /* 0x000fda0003f05270 */
[----:B------:R-:W0:Y:S01]  /*11300*/  @!P0 S2R R3, SR_CgaCtaId ;  /* 0x0000000000038919 */ /* 0x000e220000008800 */
[----:B------:R-:W-:-:S04]  /*11310*/  @!P0 MOV R0, 0x400 ;  /* 0x0000040000008802 */ /* 0x000fc80000000f00 */
[----:B0-----:R-:W-:-:S05]  /*11320*/  @!P0 LEA R0, R3, R0, 0x18 ;  /* 0x0000000003008211 */ /* 0x001fca00078ec0ff */
[----:B------:R0:W-:Y:S01]  /*11330*/  @!P0 STS.128 [R0+0x168d0], R16 ;  /* 0x0168d01000008388 */ /* 0x0001e20000000c00 */
[----:B------:R-:W-:Y:S06]  /*11340*/  BAR.ARV 0x5, 0x200 ;  /* 0x0148000000007b1d */ /* 0x000fec0000002000 */
.L_x_1116:
[----:B------:R2:W-:Y:S01]  /*11350*/  STL [R1+0x24], RZ ;  /* 0x000024ff01007387 */ /* 0x0005e20000100800 */
[----:B------:R-:W-:Y:S01]  /*11360*/  ULDC UR4, c[0x0][0xc3c] ;  /* 0x00030f0000047ab9 */ /* 0x000fe20000000800 */
[----:B------:R-:W-:Y:S01]  /*11370*/  IMAD.MOV.U32 R26, RZ, RZ, 0x1 ;  /* 0x00000001ff1a7424 */ /* 0x000fe200078e00ff */
[----:B-1----:R-:W-:Y:S01]  /*11380*/  ISETP.GE.AND P0, PT, R19, UR4, PT ;  /* 0x0000000413007c0c */ /* 0x002fe2000bf06270 */
[----:B------:R-:W-:-:S12]  /*11390*/  IMAD.MOV.U32 R23, RZ, RZ, RZ ;  /* 0x000000ffff177224 */ /* 0x000fd800078e00ff */
[----:B--2---:R-:W-:Y:S05]  /*113a0*/  @P0 BRA `(.L_x_1124) ;  /* 0x0000004800a40947 */ /* 0x004fea0003800000 */
[----:B------:R-:W1:Y:S01]  /*113b0*/  S2R R5, SR_TID.X ;  /* 0x0000000000057919 */ /* 0x000e620000002100 */
[----:B------:R-:W2:Y:S01]  /*113c0*/  S2UR UR5, SR_CgaCtaId ;  /* 0x00000000000579c3 */ /* 0x000ea20000008800 */
[----:B------:R-:W-:Y:S01]  /*113d0*/  UMOV UR4, 0x400 ;  /* 0x0000040000047882 */ /* 0x000fe20000000000 */
[----:B------:R-:W-:Y:S01]  /*113e0*/  BSSY B8, `(.L_x_1124) ;  /* 0x00004a5000087945 */ /* 0x000fe20003800000 */
[----:B------:R3:W-:Y:S01]  /*113f0*/  STL [R1+0x24], RZ ;  /* 0x000024ff01007387 */ /* 0x0007e20000100800 */
[----:B------:R-:W-:Y:S01]  /*11400*/  IMAD.MOV.U32 R26, RZ, RZ, 0x1 ;  /* 0x00000001ff1a7424 */ /* 0x000fe200078e00ff */
[----:B------:R-:W-:Y:S01]  /*11410*/  ULDC UR37, c[0x0][0xc] ;  /* 0x0000030000257ab9 */ /* 0x000fe20000000800 */
[----:B------:R-:W-:Y:S01]  /*11420*/  IMAD.MOV.U32 R23, RZ, RZ, RZ ;  /* 0x000000ffff177224 */ /* 0x000fe200078e00ff */
[----:B------:R-:W-:Y:S01]  /*11430*/  ULDC.64 UR38, c[0x0][0x198] ;  /* 0x0000660000267ab9 */ /* 0x000fe20000000a00 */
[----:B--2---:R-:W-:-:S06]  /*11440*/  ULEA UR4, UR5, UR4, 0x18 ;  /* 0x0000000405047291 */ /* 0x004fcc000f8ec03f */
[----:B------:R-:W-:Y:S01]  /*11450*/  IMAD.U32 R22, RZ, RZ, UR4 ;  /* 0x00000004ff167e24 */ /* 0x000fe2000f8e00ff */
[C---:B-1----:R-:W-:Y:S01]  /*11460*/  LOP3.LUT R4, R5.reuse, 0x7f, RZ, 0xc0, !PT ;  /* 0x0000007f05047812 */ /* 0x042fe200078ec0ff */
[----:B0-----:R-:W-:-:S04]  /*11470*/  IMAD.SHL.U32 R0, R5, 0x8, RZ ;  /* 0x0000000805007824 */ /* 0x001fc800078e00ff */
[----:B------:R-:W-:Y:S01]  /*11480*/  IMAD.SHL.U32 R3, R4, 0x8, RZ ;  /* 0x0000000804037824 */ /* 0x000fe200078e00ff */
[----:B------:R-:W-:Y:S02]  /*11490*/  LOP3.LUT R2, R0, 0x1f8, RZ, 0xc0, !PT ;  /* 0x000001f800027812 */ /* 0x000fe400078ec0ff */
[----:B------:R-:W-:Y:S02]  /*114a0*/  SHF.R.U32.HI R4, RZ, 0x3, R4 ;  /* 0x00000003ff047819 */ /* 0x000fe40000011604 */
[----:B------:R-:W-:-:S04]  /*114b0*/  LOP3.LUT R2, R2, 0x38, R5, 0x78, !PT ;  /* 0x0000003802027812 */ /* 0x000fc800078e7805 */
[----:B------:R-:W-:Y:S01]  /*114c0*/  LOP3.LUT R3, R2, 0x200, R3, 0xf8, !PT ;  /* 0x0000020002037812 */ /* 0x000fe200078ef803 */
[----:B------:R-:W-:-:S04]  /*114d0*/  IMAD.SHL.U32 R2, R5, 0x10, RZ ;  /* 0x0000001005027824 */ /* 0x000fc800078e00ff */
[----:B------:R-:W-:Y:S01]  /*114e0*/  IMAD R0, R3, 0x2, R22 ;  /* 0x0000000203007824 */ /* 0x000fe200078e0216 */
[----:B------:R-:W-:-:S04]  /*114f0*/  LOP3.LUT R2, R4, 0x70, R2, 0xf8, !PT ;  /* 0x0000007004027812 */ /* 0x000fc800078ef802 */
[----:B------:R3:W-:Y:S03]  /*11500*/  STL [R1+0x4], R0 ;  /* 0x0000040001007387 */ /* 0x0007e60000100800 */
.L_x_1222:
[----:B------:R-:W-:Y:S05]  /*11510*/  YIELD ;  /* 0x0000000000007946 */ /* 0x000fea0003800000 */
[----:B------:R-:W-:Y:S01]  /*11520*/  ULDC.64 UR4, c[0x0][0xa28] ;  /* 0x00028a0000047ab9 */ /* 0x000fe20000000a00 */
[----:B---3--:R-:W-:Y:S01]  /*11530*/  IMAD.MOV.U32 R0, RZ, RZ, RZ ;  /* 0x000000ffff007224 */ /* 0x008fe200078e00ff */
[----:B------:R-:W-:Y:S01]  /*11540*/  ISETP.NE.U32.AND P0, PT, RZ, UR4, PT ;  /* 0x00000004ff007c0c */ /* 0x000fe2000bf05070 */
[----:B0-----:R-:W0:Y:S01]  /*11550*/  LDC.64 R4, c[0x0][0xa00] ;  /* 0x00028000ff047b82 */ /* 0x001e220000000a00 */
[----:B-1----:R-:W-:Y:S01]  /*11560*/  IMAD.MOV.U32 R8, RZ, RZ, RZ ;  /* 0x000000ffff087224 */ /* 0x002fe200078e00ff */
[----:B------:R-:W-:Y:S01]  /*11570*/  ULDC.64 UR6, c[0x0][0xa08] ;  /* 0x0002820000067ab9 */ /* 0x000fe20000000a00 */
[----:B------:R-:W-:Y:S01]  /*11580*/  ISETP.NE.AND.EX P0, PT, RZ, UR5, PT, P0 ;  /* 0x00000005ff007c0c */ /* 0x000fe2000bf05300 */
[----:B------:R-:W-:-:S12]  /*11590*/  ULDC.64 UR4, c[0x0][0xa18] ;  /* 0x0002860000047ab9 */ /* 0x000fd80000000a00 */
[----:B------:R-:W1:Y:S02]  /*115a0*/  @P0 LDC.64 R2, c[0x0][0xa28] ;  /* 0x00028a00ff020b82 */ /* 0x000e640000000a00 */
[----:B-1----:R-:W-:-:S05]  /*115b0*/  @P0 IMAD.WIDE R2, R19, 0x4, R2 ;  /* 0x0000000413020825 */ /* 0x002fca00078e0202 */
[----:B------:R1:W5:Y:S01]  /*115c0*/  @P0 LDG.E R0, desc[UR50][R2.64] ;  /* 0x0000003202000981 */ /* 0x000362000c1e1900 */
[----:B------:R-:W-:Y:S01]  /*115d0*/  ISETP.NE.U32.AND P0, PT, RZ, UR4, PT ;  /* 0x00000004ff007c0c */ /* 0x000fe2000bf05070 */
[----:B0-----:R-:W-:Y:S01]  /*115e0*/  IMAD.WIDE R4, R19, 0x4, R4 ;  /* 0x0000000413047825 */ /* 0x001fe200078e0204 */
[----:B------:R-:W-:Y:S02]  /*115f0*/  ISETP.NE.U32.AND P1, PT, RZ, UR6, PT ;  /* 0x00000006ff007c0c */ /* 0x000fe4000bf25070 */
[----:B------:R-:W-:Y:S01]  /*11600*/  ISETP.NE.AND.EX P2, PT, RZ, UR5, PT, P0 ;  /* 0x00000005ff007c0c */ /* 0x000fe2000bf45300 */
[----:B------:R-:W-:Y:S01]  /*11610*/  ULDC.64 UR4, c[0x0][0xa00] ;  /* 0x0002800000047ab9 */ /* 0x000fe20000000a00 */
[----:B------:R-:W-:Y:S01]  /*11620*/  ISETP.NE.AND.EX P1, PT, RZ, UR7, PT, P1 ;  /* 0x00000007ff007c0c */ /* 0x000fe2000bf25310 */
[----:B------:R-:W-:Y:S01]  /*11630*/  IMAD.MOV.U32 R27, RZ, RZ, RZ ;  /* 0x000000ffff1b7224 */ /* 0x000fe200078e00ff */
[----:B------:R-:W-:Y:S01]  /*11640*/  ISETP.NE.U32.AND P0, PT, RZ, UR4, PT ;  /* 0x00000004ff007c0c */ /* 0x000fe2000bf05070 */
[----:B-1----:R-:W0:Y:S03]  /*11650*/  LDC.64 R2, c[0x0][0xa08] ;  /* 0x00028200ff027b82 */ /* 0x002e260000000a00 */
[----:B------:R-:W-:-:S05]  /*11660*/  ISETP.NE.AND.EX P0, PT, RZ, UR5, PT, P0 ;  /* 0x00000005ff007c0c */ /* 0x000fca000bf05300 */
[----:B------:R-:W1:Y:S08]  /*11670*/  @P2 LDC.64 R6, c[0x0][0xa18] ;  /* 0x00028600ff062b82 */ /* 0x000e700000000a00 */
[----:B--2---:R-:W2:Y:S01]  /*11680*/  @P0 LDG.E R8, desc[UR50][R4.64] ;  /* 0x0000003204080981 */ /* 0x004ea2000c1e1900 */
[----:B------:R-:W-:Y:S01]  /*11690*/  ULDC UR4, c[0x0][0x288] ;  /* 0x0000a20000047ab9 */ /* 0x000fe20000000800 */
[----:B0-----:R-:W-:-:S05]  /*116a0*/  IMAD.WIDE R2, R19, 0x4, R2 ;  /* 0x0000000413027825 */ /* 0x001fca00078e0202 */
[----:B------:R0:W5:Y:S01]  /*116b0*/  @P1 LDG.E R27, desc[UR50][R2.64] ;  /* 0x00000032021b1981 */ /* 0x000162000c1e1900 */
[----:B-1----:R-:W-:-:S03]  /*116c0*/  @P2 IMAD.WIDE R6, R19, 0x4, R6 ;  /* 0x0000000413062825 */ /* 0x002fc600078e0206 */
[----:B--2---:R1:W-:Y:S02]  /*116d0*/  STL [R1+0x18], R8 ;  /* 0x0000180801007387 */ /* 0x0043e40000100800 */
[----:B-1----:R-:W-:Y:S01]  /*116e0*/  IMAD.U32 R8, RZ, RZ, UR4 ;  /* 0x00000004ff087e24 */ /* 0x002fe2000f8e00ff */
[----:B------:R-:W-:-:S05]  /*116f0*/  ULDC.64 UR4, c[0x0][0x418] ;  /* 0x0001060000047ab9 */ /* 0x000fca0000000a00 */
[----:B------:R-:W2:Y:S01]  /*11700*/  @P2 LDG.E R8, desc[UR50][R6.64] ;  /* 0x0000003206082981 */ /* 0x000ea2000c1e1900 */
[----:B------:R-:W-:-:S03]  /*11710*/  UISETP.NE.U32.AND UP0, UPT, UR4, URZ, UPT ;  /* 0x0000003f0400728c */ /* 0x000fc6000bf05070 */
[----:B------:R-:W-:Y:S01]  /*11720*/  ULDC UR4, c[0x0][0x424] ;  /* 0x0001090000047ab9 */ /* 0x000fe20000000800 */
[----:B------:R-:W-:-:S03]  /*11730*/  UISETP.NE.AND.EX UP0, UPT, UR5, URZ, UPT, UP0 ;  /* 0x0000003f0500728c */ /* 0x000fc6000bf05300 */
[----:B------:R-:W-:Y:S01]  /*11740*/  ULDC UR5, c[0x0][0x2f0] ;  /* 0x0000bc0000057ab9 */ /* 0x000fe20000000800 */
[----:B------:R-:W-:-:S04]  /*11750*/  USEL UR4, UR4, 0x1, UP0 ;  /* 0x0000000104047887 */ /* 0x000fc80008000000 */
[----:B------:R-:W-:-:S06]  /*11760*/  UIMAD UR4, UR4, UR5, URZ ;  /* 0x00000005040472a4 */ /* 0x000fcc000f8e023f */
[----:B------:R-:W-:Y:S01]  /*11770*/  IMAD.U32 R9, RZ, RZ, UR4 ;  /* 0x00000004ff097e24 */ /* 0x000fe2000f8e00ff */
[----:B--2---:R0:W-:Y:S01]  /*11780*/  STL [R1+0x10], R8 ;  /* 0x0000100801007387 */ /* 0x0041e20000100800 */
[----:B------:R-:W-:Y:S05]  /*11790*/  @P2 BRA `(.L_x_1125) ;  /* 0x0000000000142947 */ /* 0x000fea0003800000 */
[----:B------:R-:W-:Y:S05]  /*117a0*/  @!P0 BRA `(.L_x_1125) ;  /* 0x0000000000108947 */ /* 0x000fea0003800000 */
[----:B------:R-:W0:Y:S04]  /*117b0*/  LDG.E R7, desc[UR50][R4.64] ;  /* 0x0000003204077981 */ /* 0x000e28000c1e1900 */
[----:B------:R-:W0:Y:S02]  /*117c0*/  LDG.E R6, desc[UR50][R4.64+0x4] ;  /* 0x0000043204067981 */ /* 0x000e24000c1e1900 */
[----:B0-----:R-:W-:-:S05]  /*117d0*/  IMAD.IADD R8, R6, 0x1, -R7 ;  /* 0x0000000106087824 */ /* 0x001fca00078e0a07 */
[----:B------:R1:W-:Y:S02]  /*117e0*/  STL [R1+0x10], R8 ;  /* 0x0000100801007387 */ /* 0x0003e40000100800 */
.L_x_1125:
[----:B------:R-:W-:Y:S01]  /*117f0*/  ULDC.64 UR4, c[0x0][0xa20] ;  /* 0x0002880000047ab9 */ /* 0x000fe20000000a00 */
[----:B-----5:R-:W-:Y:S01]  /*11800*/  IMAD.IADD R27, R27, 0x1, R0 ;  /* 0x000000011b1b7824 */ /* 0x020fe200078e0200 */
[----:B------:R-:W-:-:S04]  /*11810*/  ISETP.NE.U32.AND P0, PT, RZ, UR4, PT ;  /* 0x00000004ff007c0c */ /* 0x000fc8000bf05070 */
[----:B------:R-:W-:-:S13]  /*11820*/  ISETP.NE.AND.EX P0, PT, RZ, UR5, PT, P0 ;  /* 0x00000005ff007c0c */ /* 0x000fda000bf05300 */
[----:B------:R-:W-:Y:S05]  /*11830*/  @!P0 BRA `(.L_x_1126) ;  /* 0x0000000000108947 */ /* 0x000fea0003800000 */
[----:B0-----:R-:W0:Y:S02]  /*11840*/  LDC.64 R2, c[0x0][0xa20] ;  /* 0x00028800ff027b82 */ /* 0x001e240000000a00 */
[----:B0-----:R-:W-:-:S05]  /*11850*/  IMAD.WIDE R2, R19, 0x4, R2 ;  /* 0x0000000413027825 */ /* 0x001fca00078e0202 */
[----:B------:R2:W5:Y:S01]  /*11860*/  LDG.E R9, desc[UR50][R2.64] ;  /* 0x0000003202097981 */ /* 0x000562000c1e1900 */
[----:B------:R-:W-:Y:S05]  /*11870*/  BRA `(.L_x_1127) ;  /* 0x0000000000107947 */ /* 0x000fea0003800000 */
.L_x_1126:
[----:B------:R-:W-:Y:S05]  /*11880*/  @!P1 BRA `(.L_x_1127) ;  /* 0x00000000000c9947 */ /* 0x000fea0003800000 */
[----:B------:R-:W2:Y:S04]  /*11890*/  LDG.E R4, desc[UR50][R2.64] ;  /* 0x0000003202047981 */ /* 0x000ea8000c1e1900 */
[----:B------:R-:W2:Y:S02]  /*118a0*/  LDG.E R9, desc[UR50][R2.64+0x4] ;  /* 0x0000043202097981 */ /* 0x000ea4000c1e1900 */
[----:B--2---:R-:W-:-:S07]  /*118b0*/  IMAD.IADD R9, R9, 0x1, -R4 ;  /* 0x0000000109097824 */ /* 0x004fce00078e0a04 */
.L_x_1127:
[----:B0-2---:R-:W0:Y:S01]  /*118c0*/  LDC R2, c[0x0][0x448] ;  /* 0x00011200ff027b82 */ /* 0x005e220000000800 */
[----:B------:R-:W-:Y:S02]  /*118d0*/  IMAD R6, R17, 0xc0, RZ ;  /* 0x000000c011067824 */ /* 0x000fe400078e02ff */
[----:B-----5:R-:W-:Y:S02]  /*118e0*/  IMAD.IADD R9, R9, 0x1, -R0 ;  /* 0x0000000109097824 */ /* 0x020fe400078e0a00 */
[----:B------:R-:W-:Y:S01]  /*118f0*/  VIADD R0, R6, 0xbf ;  /* 0x000000bf06007836 */ /* 0x000fe20000000000 */
[----:B------:R2:W-:Y:S01]  /*11900*/  STL [R1+0xc], R6 ;  /* 0x00000c0601007387 */ /* 0x0005e20000100800 */
[----:B0-----:R-:W-:Y:S02]  /*11910*/  ISETP.NE.AND P1, PT, R2, 0x1, PT ;  /* 0x000000010200780c */ /* 0x001fe40003f25270 */
[----:B------:R-:W0:Y:S11]  /*11920*/  LDC.64 R2, c[0x0][0x9e0] ;  /* 0x00027800ff027b82 */ /* 0x000e360000000a00 */
[----:B------:R-:W3:Y:S08]  /*11930*/  @P1 LDC R5, c[0x0][0x44c] ;  /* 0x00011300ff051b82 */ /* 0x000ef00000000800 */
[----:B------:R-:W4:Y:S01]  /*11940*/  @P1 LDC R4, c[0x0][0x450] ;  /* 0x00011400ff041b82 */ /* 0x000f220000000800 */
[----:B0-----:R-:W-:Y:S01]  /*11950*/  ISETP.GE.AND P2, PT, R3, 0x1, PT ;  /* 0x000000010300780c */ /* 0x001fe20003f46270 */
[----:B---3--:R-:W-:-:S05]  /*11960*/  @P1 IMAD.HI.U32 R5, R0, R5, RZ ;  /* 0x0000000500051227 */ /* 0x008fca00078e00ff */
[----:B----4-:R-:W-:Y:S02]  /*11970*/  @P1 SHF.R.U32.HI R0, RZ, R4, R5 ;  /* 0x00000004ff001219 */ /* 0x010fe40000011605 */
[----:B------:R-:W-:-:S05]  /*11980*/  IADD3 R5, R9, 0x1, -R8 ;  /* 0x0000000109057810 */ /* 0x000fca0007ffe808 */
[----:B------:R-:W-:-:S04]  /*11990*/  IMAD.IADD R7, R5, 0x1, R0 ;  /* 0x0000000105077824 */ /* 0x000fc800078e0200 */
[----:B------:R-:W-:Y:S01]  /*119a0*/  IMAD.IADD R2, R7, 0x1, R2 ;  /* 0x0000000107027824 */ /* 0x000fe200078e0202 */
[----:B--2---:R-:W-:Y:S06]  /*119b0*/  @!P2 BRA `(.L_x_1128) ;  /* 0x000000000048a947 */ /* 0x004fec0003800000 */
[C---:B------:R-:W-:Y:S01]  /*119c0*/  ISETP.GT.AND P0, PT, R7.reuse, RZ, PT ;  /* 0x000000ff0700720c */ /* 0x040fe20003f04270 */
[----:B------:R-:W-:Y:S01]  /*119d0*/  BSSY B0, `(.L_x_1129) ;  /* 0x000000e000007945 */ /* 0x000fe20003800000 */
[----:B------:R-:W-:-:S11]  /*119e0*/  VIADD R0, R7, 0xffffffff ;  /* 0xffffffff07007836 */ /* 0x000fd60000000000 */
[----:B------:R-:W-:Y:S05]  /*119f0*/  @P0 BRA `(.L_x_1130) ;  /* 0x00000000001c0947 */ /* 0x000fea0003800000 */
[----:B------:R-:W-:Y:S01]  /*11a00*/  ISETP.NE.AND P0, PT, R3, 0x1, PT ;  /* 0x000000010300780c */ /* 0x000fe20003f05270 */
[----:B------:R-:W-:-:S12]  /*11a10*/  IMAD.MOV R7, RZ, RZ, -R7 ;  /* 0x000000ffff077224 */ /* 0x000fd800078e0a07 */
[----:B------:R-:W0:Y:S02]  /*11a20*/  @P0 LDC.64 R4, c[0x0][0x9e8] ;  /* 0x00027a00ff040b82 */ /* 0x000e240000000a00 */
[----:B0-----:R-:W-:-:S05]  /*11a30*/  @P0 IMAD.HI.U32 R4, R7, R4, RZ ;  /* 0x0000000407040227 */ /* 0x001fca00078e00ff */
[----:B------:R-:W-:-:S04]  /*11a40*/  @P0 SHF.R.U32.HI R7, RZ, R5, R4 ;  /* 0x00000005ff070219 */ /* 0x000fc80000011604 */
[----:B------:R-:W-:Y:S01]  /*11a50*/  LOP3.LUT R0, RZ, R7, RZ, 0x33, !PT ;  /* 0x00000007ff007212 */ /* 0x000fe200078e33ff */
[----:B------:R-:W-:Y:S06]  /*11a60*/  BRA `(.L_x_1131) ;  /* 0x0000000000107947 */ /* 0x000fec0003800000 */
.L_x_1130:
[----:B------:R-:W-:-:S13]  /*11a70*/  ISETP.NE.AND P0, PT, R3, 0x1, PT ;  /* 0x000000010300780c */ /* 0x000fda0003f05270 */
[----:B------:R-:W0:Y:S02]  /*11a80*/  @P0 LDC.64 R4, c[0x0][0x9e8] ;  /* 0x00027a00ff040b82 */ /* 0x000e240000000a00 */
[----:B0-----:R-:W-:-:S05]  /*11a90*/  @P0 IMAD.HI.U32 R4, R0, R4, RZ ;  /* 0x0000000400040227 */ /* 0x001fca00078e00ff */
[----:B------:R-:W-:-:S07]  /*11aa0*/  @P0 SHF.R.U32.HI R0, RZ, R5, R4 ;  /* 0x00000005ff000219 */ /* 0x000fce0000011604 */
.L_x_1131:
[----:B------:R-:W-:Y:S05]  /*11ab0*/  BSYNC B0 ;  /* 0x0000000000007941 */ /* 0x000fea0003800000 */
.L_x_1129:
[----:B------:R-:W-:-:S05]  /*11ac0*/  IMAD R5, R0, R3, R3 ;  /* 0x0000000300057224 */ /* 0x000fca00078e0203 */
[----:B------:R-:W-:-:S07]  /*11ad0*/  VIMNMX R2, R2, R5, PT ;  /* 0x0000000502027248 */ /* 0x000fce0003fe0100 */
.L_x_1128:
[----:B------:R-:W0:Y:S01]  /*11ae0*/  @P1 LDC R4, c[0x0][0x44c] ;  /* 0x00011300ff041b82 */ /* 0x000e220000000800 */
[----:B------:R-:W-:Y:S01]  /*11af0*/  VIADD R2, R2, 0x7f ;  /* 0x0000007f02027836 */ /* 0x000fe20000000000 */
[----:B------:R-:W-:Y:S01]  /*11b00*/  ULDC UR4, c[0x0][0x9dc] ;  /* 0x0002770000047ab9 */ /* 0x000fe20000000800 */
[----:B------:R-:W-:-:S05]  /*11b10*/  IMAD.MOV.U32 R0, RZ, RZ, R6 ;  /* 0x000000ffff007224 */ /* 0x000fca00078e0006 */
[----:B------:R-:W2:Y:S01]  /*11b20*/  @P1 LDC R5, c[0x0][0x450] ;  /* 0x00011400ff051b82 */ /* 0x000ea20000000800 */
[----:B0-----:R-:W-:-:S05]  /*11b30*/  @P1 IMAD.HI.U32 R4, R6, R4, RZ ;  /* 0x0000000406041227 */ /* 0x001fca00078e00ff */
[----:B--2---:R-:W-:Y:S02]  /*11b40*/  @P1 SHF.R.U32.HI R0, RZ, R5, R4 ;  /* 0x00000005ff001219 */ /* 0x004fe40000011604 */
[----:B------:R-:W-:-:S04]  /*11b50*/  SHF.R.S32.HI R5, RZ, 0x1f, R2 ;  /* 0x0000001fff057819 */ /* 0x000fc80000011402 */
[----:B------:R-:W-:Y:S01]  /*11b60*/  LEA.HI R4, R5, R2, RZ, 0x7 ;  /* 0x0000000205047211 */ /* 0x000fe200078f38ff */
[----:B------:R-:W-:Y:S01]  /*11b70*/  VIADD R2, R9, 0x7f ;  /* 0x0000007f09027836 */ /* 0x000fe20000000000 */
[----:B------:R-:W-:Y:S02]  /*11b80*/  IADD3 R9, R0, R9, -R8 ;  /* 0x0000000900097210 */ /* 0x000fe40007ffe808 */
[----:B------:R-:W-:Y:S02]  /*11b90*/  SHF.R.S32.HI R4, RZ, 0x7, R4 ;  /* 0x00000007ff047819 */ /* 0x000fe40000011404 */
[----:B------:R-:W-:Y:S01]  /*11ba0*/  SHF.R.S32.HI R5, RZ, 0x1f, R2 ;  /* 0x0000001fff057819 */ /* 0x000fe20000011402 */
[----:B------:R-:W-:-:S03]  /*11bb0*/  VIADD R0, R9, -UR4 ;  /* 0x8000000409007c36 */ /* 0x000fc60008000000 */
[----:B------:R-:W-:-:S04]  /*11bc0*/  LEA.HI R5, R5, R2, RZ, 0x7 ;  /* 0x0000000205057211 */ /* 0x000fc800078f38ff */
[----:B------:R-:W-:-:S04]  /*11bd0*/  SHF.R.S32.HI R5, RZ, 0x7, R5 ;  /* 0x00000007ff057819 */ /* 0x000fc80000011405 */
[----:B------:R-:W-:-:S05]  /*11be0*/  VIMNMX R24, R5, R4, PT ;  /* 0x0000000405187248 */ /* 0x000fca0003fe0100 */
[----:B------:R0:W-:Y:S01]  /*11bf0*/  STL [R1+0x8], R24 ;  /* 0x0000081801007387 */ /* 0x0001e20000100800 */
[----:B------:R-:W-:Y:S05]  /*11c00*/  @!P2 BRA `(.L_x_1132) ;  /* 0x000000000044a947 */ /* 0x000fea0003800000 */
[----:B------:R-:W-:Y:S01]  /*11c10*/  ISETP.GT.AND P0, PT, R9, -0x1, PT ;  /* 0xffffffff0900780c */ /* 0x000fe20003f04270 */
[----:B------:R-:W-:-:S12]  /*11c20*/  BSSY B0, `(.L_x_1133) ;  /* 0x000000d000007945 */ /* 0x000fd80003800000 */
[----:B------:R-:W-:Y:S05]  /*11c30*/  @P0 BRA `(.L_x_1134) ;  /* 0x00000000001c0947 */ /* 0x000fea0003800000 */
[----:B------:R-:W-:Y:S02]  /*11c40*/  ISETP.NE.AND P0, PT, R3, 0x1, PT ;  /* 0x000000010300780c */ /* 0x000fe40003f05270 */
[----:B------:R-:W-:-:S11]  /*11c50*/  LOP3.LUT R9, RZ, R9, RZ, 0x33, !PT ;  /* 0x00000009ff097212 */ /* 0x000fd600078e33ff */
[----:B------:R-:W2:Y:S02]  /*11c60*/  @P0 LDC.64 R4, c[0x0][0x9e8] ;  /* 0x00027a00ff040b82 */ /* 0x000ea40000000a00 */
[----:B--2---:R-:W-:-:S05]  /*11c70*/  @P0 IMAD.HI.U32 R4, R9, R4, RZ ;  /* 0x0000000409040227 */ /* 0x004fca00078e00ff */
[----:B------:R-:W-:-:S04]  /*11c80*/  @P0 SHF.R.U32.HI R9, RZ, R5, R4 ;  /* 0x00000005ff090219 */ /* 0x000fc80000011604 */
[----:B------:R-:W-:Y:S01]  /*11c90*/  LOP3.LUT R9, RZ, R9, RZ, 0x33, !PT ;  /* 0x00000009ff097212 */ /* 0x000fe200078e33ff */
[----:B------:R-:W-:Y:S06]  /*11ca0*/  BRA `(.L_x_1135) ;  /* 0x0000000000107947 */ /* 0x000fec0003800000 */
.L_x_1134:
[----:B------:R-:W-:-:S13]  /*11cb0*/  ISETP.NE.AND P0, PT, R3, 0x1, PT ;  /* 0x000000010300780c */ /* 0x000fda0003f05270 */
[----:B------:R-:W2:Y:S02]  /*11cc0*/  @P0 LDC.64 R4, c[0x0][0x9e8] ;  /* 0x00027a00ff040b82 */ /* 0x000ea40000000a00 */
[----:B--2---:R-:W-:-:S05]  /*11cd0*/  @P0 IMAD.HI.U32 R4, R9, R4, RZ ;  /* 0x0000000409040227 */ /* 0x004fca00078e00ff */
[----:B------:R-:W-:-:S07]  /*11ce0*/  @P0 SHF.R.U32.HI R9, RZ, R5, R4 ;  /* 0x00000005ff090219 */ /* 0x000fce0000011604 */
.L_x_1135:
[----:B------:R-:W-:Y:S05]  /*11cf0*/  BSYNC B0 ;  /* 0x0000000000007941 */ /* 0x000fea0003800000 */
.L_x_1133:
[----:B------:R-:W-:-:S05]  /*11d00*/  IMAD R3, R9, R3, RZ ;  /* 0x0000000309037224 */ /* 0x000fca00078e02ff */
[----:B------:R-:W-:-:S07]  /*11d10*/  VIMNMX R0, R0, R3, !PT ;  /* 0x0000000300007248 */ /* 0x000fce0007fe0100 */
.L_x_1132:
[----:B------:R-:W-:Y:S01]  /*11d20*/  SHF.R.S32.HI R3, RZ, 0x1f, R0 ;  /* 0x0000001fff037819 */ /* 0x000fe20000011400 */
[----:B------:R-:W-:Y:S03]  /*11d30*/  BSSY B7, `(.L_x_1136) ;  /* 0x000034d000077945 */ /* 0x000fe60003800000 */
[----:B------:R-:W-:-:S04]  /*11d40*/  LEA.HI R3, R3, R0, RZ, 0x7 ;  /* 0x0000000003037211 */ /* 0x000fc800078f38ff */
[----:B------:R-:W-:-:S04]  /*11d50*/  SHF.R.S32.HI R3, RZ, 0x7, R3 ;  /* 0x00000007ff037819 */ /* 0x000fc80000011403 */
[----:B------:R-:W-:-:S04]  /*11d60*/  VIMNMX R29, RZ, R3, !PT ;  /* 0x00000003ff1d7248 */ /* 0x000fc80007fe0100 */
[----:B------:R-:W-:-:S13]  /*11d70*/  ISETP.GT.AND P0, PT, R24, R29, PT ;  /* 0x0000001d1800720c */ /* 0x000fda0003f04270 */
        /* <DEDUP_REMOVED lines=8> */
[----:B------:R-:W2:Y:S08]  /*11e00*/  FLO.U32 R0, UR4 ;  /* 0x0000000400007d00 */ /* 0x000eb000080e0000 */
[----:B------:R-:W3:Y:S01]  /*11e10*/  POPC R5, UR4 ;  /* 0x0000000400057d09 */ /* 0x000ee20008000000 */
[----:B--2---:R-:W-:-:S13]  /*11e20*/  ISETP.EQ.U32.AND P0, PT, R0, R7, PT ;  /* 0x000000070000720c */ /* 0x004fda0003f02070 */
[----:B---3--:R-:W2:Y:S01]  /*11e30*/  @P0 ATOMG.E.ADD.STRONG.GPU PT, R3, desc[UR50][R2.64], R5 ;  /* 0x00000005020309a8 */ /* 0x008ea200081ee1f2 */
[----:B------:R-:W3:Y:S02]  /*11e40*/  S2R R4, SR_LTMASK ;  /* 0x0000000000047919 */ /* 0x000ee40000003900 */
[----:B---3--:R-:W-:-:S04]  /*11e50*/  LOP3.LUT R4, R4, UR4, RZ, 0xc0, !PT ;  /* 0x0000000404047c12 */ /* 0x008fc8000f8ec0ff */
[----:B------:R-:W3:Y:S01]  /*11e60*/  POPC R7, R4 ;  /* 0x0000000400077309 */ /* 0x000ee20000000000 */
[----:B--2---:R-:W3:Y:S02]  /*11e70*/  SHFL.IDX PT, R0, R3, R0, 0x1f ;  /* 0x00001f0003007589 */ /* 0x004ee400000e0000 */
[----:B---3--:R-:W-:Y:S01]  /*11e80*/  IADD3 R16, R0, UR37, R7 ;  /* 0x0000002500107c10 */ /* 0x008fe2000fffe007 */
[----:B------:R-:W-:Y:S06]  /*11e90*/  BRA `(.L_x_1138) ;  /* 0x0000003000d87947 */ /* 0x000fec0003800000 */
.L_x_1137:
        /* <DEDUP_REMOVED lines=8> */
[----:B------:R-:W-:Y:S02]  /*11f20*/  IMAD.U32 R4, RZ, RZ, UR6 ;  /* 0x00000006ff047e24 */ /* 0x000fe4000f8e00ff */
[----:B------:R-:W2:Y:S01]  /*11f30*/  LDC.64 R2, c[0x4][R2] ;  /* 0x0100000002027b82 */ /* 0x000ea20000000a00 */
[----:B------:R-:W-:Y:S02]  /*11f40*/  IMAD.U32 R5, RZ, RZ, UR7 ;  /* 0x00000007ff057e24 */ /* 0x000fe4000f8e00ff */
[----:B------:R-:W-:Y:S02]  /*11f50*/  IMAD.U32 R6, RZ, RZ, UR8 ;  /* 0x00000008ff067e24 */ /* 0x000fe4000f8e00ff */
[----:B------:R-:W-:-:S02]  /*11f60*/  IMAD.U32 R7, RZ, RZ, UR9 ;  /* 0x00000009ff077e24 */ /* 0x000fc4000f8e00ff */
[----:B------:R-:W-:Y:S02]  /*11f70*/  IMAD.U32 R10, RZ, RZ, UR4 ;  /* 0x00000004ff0a7e24 */ /* 0x000fe4000f8e00ff */
[----:B------:R-:W-:Y:S02]  /*11f80*/  IMAD.U32 R11, RZ, RZ, UR5 ;  /* 0x00000005ff0b7e24 */ /* 0x000fe4000f8e00ff */
[----:B-1----:R-:W-:Y:S02]  /*11f90*/  IMAD.MOV.U32 R8, RZ, RZ, 0x70 ;  /* 0x00000070ff087424 */ /* 0x002fe400078e00ff */
[----:B------:R-:W-:Y:S02]  /*11fa0*/  IMAD.MOV.U32 R12, RZ, RZ, 0x1 ;  /* 0x00000001ff0c7424 */ /* 0x000fe400078e00ff */
[----:B------:R-:W-:-:S07]  /*11fb0*/  IMAD.MOV.U32 R13, RZ, RZ, RZ ;  /* 0x000000ffff0d7224 */ /* 0x000fce00078e00ff */
[----:B------:R-:W-:-:S07]  /*11fc0*/  LEPC R20, `(.L_x_1140) ;  /* 0x000000001014794e */ /* 0x000fce0000000000 */
[----:B0-2---:R-:W-:Y:S05]  /*11fd0*/  CALL.ABS.NOINC R2 ;  /* 0x0000000002007343 */ /* 0x005fea0003c00000 */
.L_x_1140:
[----:B------:R-:W-:Y:S05]  /*11fe0*/  BSYNC B6 ;  /* 0x0000000000067941 */ /* 0x000fea0003800000 */
.L_x_1139:
        /* <DEDUP_REMOVED lines=9> */
[----:B------:R-:W-:Y:S02]  /*12080*/  IMAD.U32 R4, RZ, RZ, UR6 ;  /* 0x00000006ff047e24 */ /* 0x000fe4000f8e00ff */
[----:B------:R-:W-:Y:S02]  /*12090*/  IMAD.U32 R5, RZ, RZ, UR7 ;  /* 0x00000007ff057e24 */ /* 0x000fe4000f8e00ff */
[----:B------:R-:W-:Y:S02]  /*120a0*/  IMAD.U32 R6, RZ, RZ, UR8 ;  /* 0x00000008ff067e24 */ /* 0x000fe4000f8e00ff */
[----:B------:R-:W-:-:S02]  /*120b0*/  IMAD.U32 R7, RZ, RZ, UR9 ;  /* 0x00000009ff077e24 */ /* 0x000fc4000f8e00ff */
[----:B------:R-:W-:Y:S02]  /*120c0*/  IMAD.U32 R10, RZ, RZ, UR4 ;  /* 0x00000004ff0a7e24 */ /* 0x000fe4000f8e00ff */
[----:B------:R-:W-:Y:S02]  /*120d0*/  IMAD.U32 R11, RZ, RZ, UR5 ;  /* 0x00000005ff0b7e24 */ /* 0x000fe4000f8e00ff */
[----:B-1----:R-:W-:Y:S02]  /*120e0*/  IMAD.MOV.U32 R8, RZ, RZ, 0x70 ;  /* 0x00000070ff087424 */ /* 0x002fe400078e00ff */
[----:B------:R-:W-:Y:S02]  /*120f0*/  IMAD.MOV.U32 R12, RZ, RZ, 0x1 ;  /* 0x00000001ff0c7424 */ /* 0x000fe400078e00ff */
[----:B--2---:R-:W-:-:S07]  /*12100*/  IMAD.MOV.U32 R13, RZ, RZ, RZ ;  /* 0x000000ffff0d7224 */ /* 0x004fce00078e00ff */
[----:B------:R-:W-:-:S07]  /*12110*/  LEPC R20, `(.L_x_1143) ;  /* 0x000000001014794e */ /* 0x000fce0000000000 */
[----:B0--3--:R-:W-:Y:S05]  /*12120*/  CALL.ABS.NOINC R2 ;  /* 0x0000000002007343 */ /* 0x009fea0003c00000 */
.L_x_1143:
[----:B------:R0:W1:Y:S01]  /*12130*/  LDC.64 R2, c[0x4][R17] ;  /* 0x0100000011027b82 */ /* 0x0000620000000a00 */
[----:B------:R-:W-:Y:S01]  /*12140*/  ULDC.64 UR6, c[0x4][0xa8] ;  /* 0x01002a0000067ab9 */ /* 0x000fe20000000a00 */
[----:B------:R-:W-:Y:S01]  /*12150*/  ULDC.64 UR8, c[0x4][0xb0] ;  /* 0x01002c0000087ab9 */ /* 0x000fe20000000a00 */
[----:B------:R-:W-:Y:S01]  /*12160*/  ULDC.64 UR4, c[0x4][0x18] ;  /* 0x0100060000047ab9 */ /* 0x000fe20000000a00 */
        /* <DEDUP_REMOVED lines=11> */
.L_x_1142:
[----:B------:R-:W-:Y:S05]  /*12220*/  BSYNC B6 ;  /* 0x0000000000067941 */ /* 0x000fea0003800000 */
.L_x_1141:
[----:B------:R-:W-:Y:S01]  /*12230*/  ULDC.64 UR4, c[0x0][0x9f8] ;  /* 0x00027e0000047ab9 */ /* 0x000fe20000000a00 */
[----:B------:R-:W-:Y:S01]  /*12240*/  IMAD.MOV.U32 R25, RZ, RZ, R19 ;  /* 0x000000ffff197224 */ /* 0x000fe200078e0013 */
[----:B------:R-:W-:-:S04]  /*12250*/  ISETP.NE.U32.AND P0, PT, RZ, UR4, PT ;  /* 0x00000004ff007c0c */ /* 0x000fc8000bf05070 */
[----:B------:R-:W-:Y:S01]  /*12260*/  ISETP.NE.AND.EX P0, PT, RZ, UR5, PT, P0 ;  /* 0x00000005ff007c0c */ /* 0x000fe2000bf05300 */
[----:B------:R-:W-:-:S12]  /*12270*/  ULDC.64 UR4, c[0x0][0xa08] ;  /* 0x0002820000047ab9 */ /* 0x000fd80000000a00 */
[----:B------:R-:W2:Y:S02]  /*12280*/  @P0 LDC.64 R2, c[0x0][0x9f8] ;  /* 0x00027e00ff020b82 */ /* 0x000ea40000000a00 */
[----:B--2---:R-:W-:-:S05]  /*12290*/  @P0 IMAD.WIDE R2, R19, 0x4, R2 ;  /* 0x0000000413020825 */ /* 0x004fca00078e0202 */
[----:B------:R2:W3:Y:S01]  /*122a0*/  @P0 LDG.E R25, desc[UR50][R2.64] ;  /* 0x0000003202190981 */ /* 0x0004e2000c1e1900 */
[----:B0-----:R-:W-:Y:S01]  /*122b0*/  VIADD R24, R24, 0xffffffff ;  /* 0xffffffff18187836 */ /* 0x001fe20000000000 */
[----:B--2---:R-:W0:Y:S02]  /*122c0*/  LDC.64 R2, c[0x0][0x418] ;  /* 0x00010600ff027b82 */ /* 0x004e240000000a00 */
[----:B0-----:R-:W-:Y:S01]  /*122d0*/  LOP3.LUT P0, RZ, R2, UR4, RZ, 0xfc, !PT ;  /* 0x0000000402ff7c12 */ /* 0x001fe2000f80fcff */
[----:B------:R-:W-:-:S03]  /*122e0*/  UMOV UR4, 0xffffffff ;  /* 0xffffffff00047882 */ /* 0x000fc60000000000 */
[----:B------:R-:W-:Y:S02]  /*122f0*/  LOP3.LUT P0, RZ, R3, UR5, RZ, 0xfc, P0 ;  /* 0x0000000503ff7c12 */ /* 0x000fe4000800fcff */
[----:B---3--:R-:W-:Y:S02]  /*12300*/  SHF.R.S32.HI R28, RZ, 0x1f, R25 ;  /* 0x0000001fff1c7819 */ /* 0x008fe40000011419 */
[----:B------:R-:W-:Y:S01]  /*12310*/  SEL R17, R25, RZ, !P0 ;  /* 0x000000ff19117207 */ /* 0x000fe20004000000 */
[----:B------:R-:W-:Y:S08]  /*12320*/  BRA.DIV UR4, `(.L_x_1144) ;  /* 0x0000004204807947 */ /* 0x000ff0000b800000 */
[----:B------:R-:W0:Y:S02]  /*12330*/  S2R R0, SR_TID.X ;  /* 0x0000000000007919 */ /* 0x000e240000002100 */
[----:B0-----:R-:W-:-:S04]  /*12340*/  SHF.R.U32.HI R0, RZ, 0x5, R0 ;  /* 0x00000005ff007819 */ /* 0x001fc80000011600 */
[----:B------:R-:W-:-:S05]  /*12350*/  LOP3.LUT R0, R0, 0x3, RZ, 0xc0, !PT ;  /* 0x0000000300007812 */ /* 0x000fca00078ec0ff */
[----:B------:R0:W2:Y:S02]  /*12360*/  SHFL.IDX PT, R14, R0, RZ, 0x1f ;  /* 0x00001fff000e7589 */ /* 0x0000a400000e0000 */
.L_x_1238:
[----:B0-----:R-:W3:Y:S01]  /*12370*/  LDL.LU R0, [R1] ;  /* 0x0000000001007983 */ /* 0x001ee20000300800 */
[----:B------:R-:W-:Y:S02]  /*12380*/  PLOP3.LUT P1, PT, PT, PT, PT, 0x8, 0x0 ;  /* 0x000000000000781c */ /* 0x000fe40003f2e170 */
[----:B--2---:R-:W-:Y:S02]  /*12390*/  ISETP.NE.AND P0, PT, R14, RZ, PT ;  /* 0x000000ff0e00720c */ /* 0x004fe40003f05270 */
[----:B---3--:R-:W-:-:S09]  /*123a0*/  LOP3.LUT R0, R0, 0xfffffffe, RZ, 0xc0, !PT ;  /* 0xfffffffe00007812 */ /* 0x008fd200078ec0ff */
[----:B------:R-:W-:-:S05]  /*123b0*/  @P1 LOP3.LUT R0, R0, 0x1, RZ, 0xfc, !PT ;  /* 0x0000000100001812 */ /* 0x000fca00078efcff */
[----:B------:R0:W-:Y:S01]  /*123c0*/  STL [R1], R0 ;  /* 0x0000000001007387 */ /* 0x0001e20000100800 */
[----:B------:R-:W-:Y:S05]  /*123d0*/  @P0 BRA `(.L_x_1145) ;  /* 0x0000000000f40947 */ /* 0x000fea0003800000 */
[----:B------:R-:W-:-:S03]  /*123e0*/  UMOV UR4, 0xffffffff ;  /* 0xffffffff00047882 */ /* 0x000fc60000000000 */
[----:B------:R-:W-:Y:S05]  /*123f0*/  BRA.DIV UR4, `(.L_x_1146) ;  /* 0x0000004204807947 */ /* 0x000fea000b800000 */
[----:B------:R-:W-:-:S13]  /*12400*/  ELECT P6, URZ, PT ;  /* 0x00000000003f782f */ /* 0x000fda00038c0000 */
.L_x_1241:
[----:B------:R-:W-:Y:S05]  /*12410*/  @!P6 BRA `(.L_x_1145) ;  /* 0x0000000000e4e947 */ /* 0x000fea0003800000 */
[----:B------:R-:W-:-:S04]  /*12420*/  ISETP.NE.U32.AND P0, PT, R2, RZ, PT ;  /* 0x000000ff0200720c */ /* 0x000fc80003f05070 */
[----:B------:R-:W-:-:S13]  /*12430*/  ISETP.NE.AND.EX P0, PT, R3, RZ, PT, P0 ;  /* 0x000000ff0300720c */ /* 0x000fda0003f05300 */
[----:B------:R-:W-:Y:S05]  /*12440*/  @!P0 BRA `(.L_x_1147) ;  /* 0x0000000000448947 */ /* 0x000fea0003800000 */
[----:B0-----:R-:W0:Y:S01]  /*12450*/  LDC R0, c[0x0][0x43c] ;  /* 0x00010f00ff007b82 */ /* 0x001e220000000800 */
        /* <DEDUP_REMOVED lines=9> */
[----:B------:R-:W-:Y:S02]  /*124f0*/  IMAD R0, R28, UR4, RZ ;  /* 0x000000041c007c24 */ /* 0x000fe4000f8e02ff */
[----:B------:R-:W-:-:S04]  /*12500*/  IMAD.WIDE.U32 R4, R25, UR4, R4 ;  /* 0x0000000419047c25 */ /* 0x000fc8000f8e0004 */
[----:B------:R-:W-:Y:S01]  /*12510*/  IMAD R0, R25, UR5, R0 ;  /* 0x0000000519007c24 */ /* 0x000fe2000f8e0200 */
[----:B------:R-:W-:-:S03]  /*12520*/  LEA R2, P0, R4, R2, 0x2 ;  /* 0x0000000204027211 */ /* 0x000fc600078010ff */
[----:B------:R-:W-:-:S05]  /*12530*/  IMAD.IADD R0, R5, 0x1, R0 ;  /* 0x0000000105007824 */ /* 0x000fca00078e0200 */
[----:B------:R-:W-:-:S05]  /*12540*/  LEA.HI.X R3, R4, R3, R0, 0x2, P0 ;  /* 0x0000000304037211 */ /* 0x000fca00000f1400 */
[----:B------:R2:W5:Y:S02]  /*12550*/  LDG.E R17, desc[UR50][R2.64] ;  /* 0x0000003202117981 */ /* 0x000564000c1e1900 */
.L_x_1147:
[----:B0-----:R-:W0:Y:S01]  /*12560*/  S2R R0, SR_TID.X ;  /* 0x0000000000007919 */ /* 0x001e220000002100 */
[----:B--2---:R-:W-:Y:S01]  /*12570*/  IMAD R3, R23, 0x8, R22 ;  /* 0x0000000817037824 */ /* 0x004fe200078e0216 */
[----:B0-----:R-:W-:Y:S02]  /*12580*/  LOP3.LUT R2, R0, 0x7f, RZ, 0xc0, !PT ;  /* 0x0000007f00027812 */ /* 0x001fe400078ec0ff */
[----:B------:R-:W-:Y:S02]  /*12590*/  SHF.L.U32 R0, R26, 0x1f, RZ ;  /* 0x0000001f1a007819 */ /* 0x000fe400000006ff */
[----:B------:R-:W-:Y:S02]  /*125a0*/  ISETP.NE.AND P1, PT, R2, RZ, PT ;  /* 0x000000ff0200720c */ /* 0x000fe40003f25270 */
[----:B------:R-:W0:Y:S02]  /*125b0*/  SYNCS.PHASECHK.TRANS64.TRYWAIT P0, [R3+URZ+0x16840], R0 ;  /* 0x01684000030075a7 */ /* 0x000e24000800017f */
[----:B0-----:R-:W-:Y:S09]  /*125c0*/  @!P0 BRA `(.L_x_1148) ;  /* 0x00000040002c8947 */ /* 0x001ff20003800000 */
.L_x_1242:
[----:B------:R-:W-:Y:S05]  /*125d0*/  @P1 BRA `(.L_x_1149) ;  /* 0x00000000001c1947 */ /* 0x000fea0003800000 */
[----:B------:R-:W2:Y:S01]  /*125e0*/  S2R R2, SR_TID.X ;  /* 0x0000000000027919 */ /* 0x000ea20000002100 */
[----:B0-----:R-:W-:-:S04]  /*125f0*/  IMAD.MOV.U32 R0, RZ, RZ, 0x4000 ;  /* 0x00004000ff007424 */ /* 0x001fc800078e00ff */
[----:B------:R3:W-:Y:S01]  /*12600*/  SYNCS.ARRIVE.TRANS64 RZ, [R3+URZ+0x16830], R0 ;  /* 0x0168300003ff79a7 */ /* 0x0007e2000800003f */
[----:B--2---:R-:W-:-:S04]  /*12610*/  LOP3.LUT R2, R2, 0x1f, RZ, 0xc0, !PT ;  /* 0x0000001f02027812 */ /* 0x004fc800078ec0ff */
[----:B------:R-:W-:-:S13]  /*12620*/  ISETP.NE.AND P0, PT, R2, RZ, PT ;  /* 0x000000ff0200720c */ /* 0x000fda0003f05270 */
[----:B---3--:R-:W-:Y:S05]  /*12630*/  @!P0 BRA `(.L_x_1149) ;  /* 0x0000000000048947 */ /* 0x008fea0003800000 */
[----:B------:R-:W-:Y:S01]  /*12640*/  BPT.TRAP 0x1 ;  /* 0x000000040000795c */ /* 0x000fe20000300000 */
.L_x_1149:
[----:B------:R-:W2:Y:S01]  /*12650*/  LDL.LU R2, [R1] ;  /* 0x0000000001027983 */ /* 0x000ea20000300800 */
[----:B0-----:R-:W-:Y:S01]  /*12660*/  IMAD R0, R23, 0x4000, R22 ;  /* 0x0000400017007824 */ /* 0x001fe200078e0216 */
        /* <DEDUP_REMOVED lines=8> */
[----:B------:R-:W-:-:S02]  /*126f0*/  PLOP3.LUT P0, PT, PT, PT, PT, 0x80, 0x0 ;  /* 0x000000000000781c */ /* 0x000fc40003f0f070 */
[----:B------:R-:W-:Y:S02]  /*12700*/  R2UR UR12, R18 ;  /* 0x00000000120c72ca */ /* 0x000fe400000e0000 */
[----:B-----5:R-:W-:Y:S01]  /*12710*/  R2UR UR13, R17 ;  /* 0x00000000110d72ca */ /* 0x020fe200000e0000 */
[----:B------:R-:W-:-:S04]  /*12720*/  UIADD3 UR9, UR9, 0x16830, URZ ;  /* 0x0001683009097890 */ /* 0x000fc8000fffe03f */
[----:B------:R-:W-:Y:S02]  /*12730*/  ULEA UR11, UR11, UR4, 0x7 ;  /* 0x000000040b0b7291 */ /* 0x000fe4000f8e383f */
[----:B------:R-:W-:Y:S01]  /*12740*/  UIADD3 UR8, UR8, 0xe400, URZ ;  /* 0x0000e40008087890 */ /* 0x000fe2000fffe03f */
[----:B------:R-:W-:-:S08]  /*12750*/  UMOV UR4, 0x0 ;  /* 0x0000000000047882 */ /* 0x000fd00000000000 */
[----:B------:R3:W-:Y:S01]  /*12760*/  UTMALDG.4D [UR8], [UR6], desc[UR4] ;  /* 0x00000408060075b4 */ /* 0x0007e20008019000 */
[----:B--2---:R-:W-:-:S04]  /*12770*/  LOP3.LUT R2, R2, 0xfffffffe, RZ, 0xc0, !PT ;  /* 0xfffffffe02027812 */ /* 0x004fc800078ec0ff */
[----:B------:R-:W-:-:S05]  /*12780*/  @P0 LOP3.LUT R2, R2, 0x1, RZ, 0xfc, !PT ;  /* 0x0000000102020812 */ /* 0x000fca00078efcff */
[----:B------:R3:W-:Y:S01]  /*12790*/  STL [R1], R2 ;  /* 0x0000000201007387 */ /* 0x0007e20000100800 */
[----:B------:R-:W-:Y:S01]  /*127a0*/  NOP ;  /* 0x0000000000007918 */ /* 0x000fe20000000000 */
.L_x_1145:
[----:B------:R-:W0:Y:S01]  /*127b0*/  LDL.LU R3, [R1+0x18] ;  /* 0x0000180001037983 */ /* 0x000e220000300800 */
[----:B------:R-:W-:Y:S05]  /*127c0*/  WARPSYNC.ALL ;  /* 0x0000000000007948 */ /* 0x000fea0003800000 */
[----:B---3--:R-:W-:Y:S01]  /*127d0*/  ULDC.64 UR4, c[0x0][0x298] ;  /* 0x0000a60000047ab9 */ /* 0x008fe20000000a00 */
[----:B------:R-:W-:Y:S01]  /*127e0*/  VIADD R2, R22, 0x8400 ;  /* 0x0000840016027836 */ /* 0x000fe20000000000 */
[----:B------:R-:W-:Y:S01]  /*127f0*/  ULDC.64 UR6, c[0x0][0xa00] ;  /* 0x0002800000067ab9 */ /* 0x000fe20000000a00 */
[----:B------:R-:W-:Y:S01]  /*12800*/  BSSY B6, `(.L_x_1150) ;  /* 0x0000024000067945 */ /* 0x000fe20003800000 */
[----:B------:R-:W-:Y:S01]  /*12810*/  BAR.SYNC.DEFER_BLOCKING 0x8, 0x200 ;  /* 0x0208000000007b1d */ /* 0x000fe20000010000 */
[----:B------:R-:W-:-:S02]  /*12820*/  ISETP.NE.U32.AND P0, PT, RZ, UR6, PT ;  /* 0x00000006ff007c0c */ /* 0x000fc4000bf05070 */
[----:B------:R-:W-:Y:S02]  /*12830*/  LOP3.LUT P1, RZ, R2, 0x3ff, RZ, 0xc0, !PT ;  /* 0x000003ff02ff7812 */ /* 0x000fe4000782c0ff */
[----:B------:R-:W-:Y:S02]  /*12840*/  ISETP.NE.AND.EX P0, PT, RZ, UR7, PT, P0 ;  /* 0x00000007ff007c0c */ /* 0x000fe4000bf05300 */
[----:B0-----:R-:W-:Y:S01]  /*12850*/  SHF.R.S32.HI R0, RZ, 0x1f, R3 ;  /* 0x0000001fff007819 */ /* 0x001fe20000011403 */
[----:B------:R-:W-:-:S04]  /*12860*/  IMAD.WIDE.U32 R4, R3, UR4, RZ ;  /* 0x0000000403047c25 */ /* 0x000fc8000f8e00ff */
[----:B------:R-:W-:Y:S01]  /*12870*/  IMAD R0, R0, UR4, RZ ;  /* 0x0000000400007c24 */ /* 0x000fe2000f8e02ff */
[----:B------:R0:W-:Y:S03]  /*12880*/  STL.64 [R1+0x18], R4 ;  /* 0x0000180401007387 */ /* 0x0001e60000100a00 */
[----:B------:R-:W-:Y:S01]  /*12890*/  IMAD R2, R3, UR5, R0 ;  /* 0x0000000503027c24 */ /* 0x000fe2000f8e0200 */
[----:B------:R-:W-:-:S04]  /*128a0*/  SHF.R.S32.HI R0, RZ, 0x1f, R19 ;  /* 0x0000001fff007819 */ /* 0x000fc80000011413 */
[----:B------:R-:W-:Y:S02]  /*128b0*/  SEL R3, R0, RZ, !P0 ;  /* 0x000000ff00037207 */ /* 0x000fe40004000000 */
[----:B------:R-:W-:Y:S01]  /*128c0*/  SEL R0, R19, RZ, !P0 ;  /* 0x000000ff13007207 */ /* 0x000fe20004000000 */
[----:B0-----:R-:W-:Y:S01]  /*128d0*/  IMAD.IADD R4, R5, 0x1, R2 ;  /* 0x0000000105047824 */ /* 0x001fe200078e0202 */
[----:B------:R-:W-:-:S04]  /*128e0*/  SHF.R.S32.HI R2, RZ, 0x1f, R18 ;  /* 0x0000001fff027819 */ /* 0x000fc80000011412 */
[----:B------:R0:W-:Y:S04]  /*128f0*/  STL [R1+0x28], R4 ;  /* 0x0000280401007387 */ /* 0x0001e80000100800 */
[----:B------:R0:W-:Y:S04]  /*12900*/  STL [R1+0x30], R3 ;  /* 0x0000300301007387 */ /* 0x0001e80000100800 */
[----:B------:R0:W-:Y:S04]  /*12910*/  STL [R1+0x20], R0 ;  /* 0x0000200001007387 */ /* 0x0001e80000100800 */
[----:B------:R0:W-:Y:S01]  /*12920*/  STL [R1+0x2c], R2 ;  /* 0x00002c0201007387 */ /* 0x0001e20000100800 */
[----:B------:R-:W-:Y:S05]  /*12930*/  @!P1 BRA `(.L_x_1151) ;  /* 0x0000000000409947 */ /* 0x000fea0003800000 */
[----:B0-----:R-:W-:Y:S01]  /*12940*/  MOV R2, 0x0 ;  /* 0x0000000000027802 */ /* 0x001fe20000000f00 */
[----:B------:R-:W-:Y:S01]  /*12950*/  ULDC.64 UR6, c[0x4][0xa8] ;  /* 0x01002a0000067ab9 */ /* 0x000fe20000000a00 */
[----:B------:R-:W-:Y:S01]  /*12960*/  ULDC.64 UR8, c[0x4][0xb0] ;  /* 0x01002c0000087ab9 */ /* 0x000fe20000000a00 */
[----:B------:R-:W-:Y:S01]  /*12970*/  ULDC.64 UR4, c[0x4][0x20] ;  /* 0x0100080000047ab9 */ /* 0x000fe20000000a00 */
[----:B------:R-:W-:Y:S02]  /*12980*/  IMAD.U32 R4, RZ, RZ, UR6 ;  /* 0x00000006ff047e24 */ /* 0x000fe4000f8e00ff */
[----:B------:R-:W0:Y:S01]  /*12990*/  LDC.64 R2, c[0x4][R2] ;  /* 0x0100000002027b82 */ /* 0x000e220000000a00 */
        /* <DEDUP_REMOVED lines=9> */
[----:B0-----:R-:W-:Y:S05]  /*12a30*/  CALL.ABS.NOINC R2 ;  /* 0x0000000002007343 */ /* 0x001fea0003c00000 */
.L_x_1151:
[----:B------:R-:W-:Y:S05]  /*12a40*/  BSYNC B6 ;  /* 0x0000000000067941 */ /* 0x000fea0003800000 */
.L_x_1150:
[----:B0-----:R-:W2:Y:S01]  /*12a50*/  LDL.LU R0, [R1+0x28] ;  /* 0x0000280001007983 */ /* 0x001ea20000300800 */
[----:B------:R-:W0:Y:S01]  /*12a60*/  LDC R9, c[0x0][0x448] ;  /* 0x00011200ff097b82 */ /* 0x000e220000000800 */
[----:B------:R-:W-:Y:S01]  /*12a70*/  ULDC.64 UR4, c[0x0][0x2d8] ;  /* 0x0000b60000047ab9 */ /* 0x000fe20000000a00 */
[----:B------:R-:W-:Y:S01]  /*12a80*/  ULDC.64 UR6, c[0x0][0x2c8] ;  /* 0x0000b20000067ab9 */ /* 0x000fe20000000a00 */
[----:B------:R-:W2:Y:S01]  /*12a90*/  LDL.LU.64 R2, [R1+0x18] ;  /* 0x0000180001027983 */ /* 0x000ea20000300a00 */
[----:B------:R-:W-:-:S03]  /*12aa0*/  ULDC.64 UR8, c[0x0][0x280] ;  /* 0x0000a00000087ab9 */ /* 0x000fc60000000a00 */
[----:B------:R-:W3:Y:S04]  /*12ab0*/  LDL.LU R20, [R1+0x2c] ;  /* 0x00002c0001147983 */ /* 0x000ee80000300800 */
[----:B------:R-:W4:Y:S04]  /*12ac0*/  LDL.LU R21, [R1+0x30] ;  /* 0x0000300001157983 */ /* 0x000f280000300800 */
[----:B------:R-:W4:Y:S04]  /*12ad0*/  LDL.LU R4, [R1+0x20] ;  /* 0x0000200001047983 */ /* 0x000f280000300800 */
[----:B------:R-:W4:Y:S04]  /*12ae0*/  LDL R12, [R1+0xc] ;  /* 0x00000c00010c7983 */ /* 0x000f280000100800 */
[----:B------:R0:W5:Y:S02]  /*12af0*/  LDL R10, [R1+0x4] ;  /* 0x00000400010a7983 */ /* 0x0001640000100800 */
[----:B0-----:R-:W-:-:S13]  /*12b00*/  ISETP.NE.AND P1, PT, R9, 0x1, PT ;  /* 0x000000010900780c */ /* 0x001fda0003f25270 */
[----:B------:R-:W0:Y:S08]  /*12b10*/  @P1 LDC R5, c[0x0][0x450] ;  /* 0x00011400ff051b82 */ /* 0x000e300000000800 */
[----:B-1----:R-:W1:Y:S01]  /*12b20*/  @P1 LDC R8, c[0x0][0x44c] ;  /* 0x00011300ff081b82 */ /* 0x002e620000000800 */
[----:B------:R-:W1:Y:S01]  /*12b30*/  S2R R11, SR_TID.X ;  /* 0x00000000000b7919 */ /* 0x000e620000002100 */
        /* <DEDUP_REMOVED lines=12> */
[----:B------:R-:W4:Y:S01]  /*12c00*/  @P1 LDC R4, c[0x0][0x44c] ;  /* 0x00011300ff041b82 */ /* 0x000f220000000800 */
[----:B--2---:R-:W-:-:S04]  /*12c10*/  LOP3.LUT R20, R20, 0x7f, RZ, 0xc0, !PT ;  /* 0x0000007f14147812 */ /* 0x004fc800078ec0ff */
[----:B------:R-:W-:Y:S01]  /*12c20*/  SHF.R.U32.HI R20, RZ, 0x3, R20 ;  /* 0x00000003ff147819 */ /* 0x000fe20000011614 */
[----:B---3--:R-:W-:-:S05]  /*12c30*/  IMAD.SHL.U32 R6, R21, 0x10, RZ ;  /* 0x0000001015067824 */ /* 0x008fca00078e00ff */
[----:B------:R-:W-:Y:S01]  /*12c40*/  LOP3.LUT R6, R20, 0x70, R6, 0xf8, !PT ;  /* 0x0000007014067812 */ /* 0x000fe200078ef806 */
[----:B------:R-:W-:-:S04]  /*12c50*/  IMAD.IADD R3, R3, 0x1, R0 ;  /* 0x0000000103037824 */ /* 0x000fc800078e0200 */
[----:B------:R-:W-:-:S04]  /*12c60*/  IMAD.IADD R6, R6, 0x1, R12 ;  /* 0x0000000106067824 */ /* 0x000fc800078e020c */
[----:B----4-:R-:W-:-:S04]  /*12c70*/  @P1 IMAD.HI.U32 R0, R6, R4, RZ ;  /* 0x0000000406001227 */ /* 0x010fc800078e00ff */
[----:B------:R-:W-:Y:S01]  /*12c80*/  IMAD.MOV.U32 R4, RZ, RZ, R6 ;  /* 0x000000ffff047224 */ /* 0x000fe200078e0006 */
[----:B0-----:R-:W-:-:S04]  /*12c90*/  @P1 SHF.R.U32.HI R4, RZ, R5, R0 ;  /* 0x00000005ff041219 */ /* 0x001fc80000011600 */
[----:B------:R-:W-:-:S05]  /*12ca0*/  SHF.R.S32.HI R0, RZ, 0x1f, R4 ;  /* 0x0000001fff007819 */ /* 0x000fca0000011404 */
[----:B------:R-:W-:-:S04]  /*12cb0*/  IMAD R0, R0, UR4, RZ ;  /* 0x0000000400007c24 */ /* 0x000fc8000f8e02ff */
[C---:B------:R-:W-:Y:S02]  /*12cc0*/  IMAD R7, R4.reuse, UR5, R0 ;  /* 0x0000000504077c24 */ /* 0x040fe4000f8e0200 */
[----:B------:R-:W-:Y:S02]  /*12cd0*/  IMAD.MOV R0, RZ, RZ, -R4 ;  /* 0x000000ffff007224 */ /* 0x000fe400078e0a04 */
[----:B------:R-:W-:-:S04]  /*12ce0*/  IMAD.WIDE.U32 R4, R4, UR4, R2 ;  /* 0x0000000404047c25 */ /* 0x000fc8000f8e0002 */
[----:B------:R-:W-:Y:S02]  /*12cf0*/  IMAD R0, R9, R0, R6 ;  /* 0x0000000009007224 */ /* 0x000fe400078e0206 */
[----:B------:R-:W-:-:S03]  /*12d00*/  IMAD.IADD R5, R5, 0x1, R7 ;  /* 0x0000000105057824 */ /* 0x000fc600078e0207 */
[----:B------:R-:W-:Y:S01]  /*12d10*/  SHF.R.S32.HI R7, RZ, 0x1f, R0 ;  /* 0x0000001fff077819 */ /* 0x000fe20000011400 */
[----:B------:R-:W-:-:S04]  /*12d20*/  IMAD.WIDE.U32 R4, R0, UR6, R4 ;  /* 0x0000000600047c25 */ /* 0x000fc8000f8e0004 */
[----:B------:R-:W-:-:S04]  /*12d30*/  IMAD R7, R7, UR6, RZ ;  /* 0x0000000607077c24 */ /* 0x000fc8000f8e02ff */
[----:B------:R-:W-:Y:S01]  /*12d40*/  IMAD R7, R0, UR7, R7 ;  /* 0x0000000700077c24 */ /* 0x000fe2000f8e0207 */
[----:B------:R-:W-:-:S03]  /*12d50*/  LEA R0, P0, R4, UR8, 0x1 ;  /* 0x0000000804007c11 */ /* 0x000fc6000f8008ff */
[----:B------:R-:W-:-:S05]  /*12d60*/  IMAD.IADD R5, R5, 0x1, R7 ;  /* 0x0000000105057824 */ /* 0x000fca00078e0207 */
[----:B------:R-:W-:Y:S02]  /*12d70*/  LEA.HI.X R4, R4, UR9, R5, 0x1, P0 ;  /* 0x0000000904047c11 */ /* 0x000fe400080f0c05 */
[----:B------:R-:W0:Y:S01]  /*12d80*/  @P1 LDC R5, c[0x0][0x450] ;  /* 0x00011400ff051b82 */ /* 0x000e220000000800 */
[----:B------:R-:W-:-:S04]  /*12d90*/  VIADD R7, R6, 0x80 ;  /* 0x0000008006077836 */ /* 0x000fc80000000000 */
[----:B-1----:R-:W-:-:S04]  /*12da0*/  @P1 IMAD.HI.U32 R8, R7, R8, RZ ;  /* 0x0000000807081227 */ /* 0x002fc800078e00ff */
[----:B------:R-:W-:Y:S01]  /*12db0*/  IMAD.MOV.U32 R6, RZ, RZ, R7 ;  /* 0x000000ffff067224 */ /* 0x000fe200078e0007 */
        /* <DEDUP_REMOVED lines=23> */
[----:B------:R-:W2:Y:S04]  /*12f30*/  LDL.LU R7, [R1+0x10] ;  /* 0x0000100001077983 */ /* 0x000ea80000300800 */
[----:B------:R-:W3:Y:S04]  /*12f40*/  LDL.LU R11, [R1+0xc] ;  /* 0x00000c00010b7983 */ /* 0x000ee80000300800 */
[----:B------:R-:W0:Y:S04]  /*12f50*/  SHFL.IDX PT, R8, R0, RZ, 0x181f ;  /* 0x00181fff00087589 */ /* 0x000e2800000e0000 */
[----:B------:R-:W-:Y:S01]  /*12f60*/  SHFL.IDX PT, R14, R5, 0x1, 0x181f ;  /* 0x00381f00050e7f89 */ /* 0x000fe200000e0000 */
[----:B--2---:R-:W-:-:S03]  /*12f70*/  IMAD R6, R7, R9, RZ ;  /* 0x0000000907067224 */ /* 0x004fc600078e02ff */
[----:B------:R-:W1:Y:S01]  /*12f80*/  SHFL.IDX PT, R7, R4, RZ, 0x181f ;  /* 0x00181fff04077589 */ /* 0x000e6200000e0000 */
[----:B---3--:R-:W-:-:S05]  /*12f90*/  IMAD.IADD R3, R21, 0x1, R11 ;  /* 0x0000000115037824 */ /* 0x008fca00078e020b */
[----:B------:R-:W-:-:S13]  /*12fa0*/  ISETP.GE.AND P1, PT, R3, R6, PT ;  /* 0x000000060300720c */ /* 0x000fda0003f26270 */
[----:B0-----:R-:W-:-:S05]  /*12fb0*/  @!P1 LEA R8, P2, R20, R8, 0x1 ;  /* 0x0000000814089211 */ /* 0x001fca00078408ff */
[----:B-1----:R-:W-:-:S04]  /*12fc0*/  @!P1 IMAD.X R7, RZ, RZ, R7, P2 ;  /* 0x000000ffff079224 */ /* 0x002fc800010e0607 */
[----:B------:R-:W-:Y:S02]  /*12fd0*/  @!P1 IMAD.MOV.U32 R9, RZ, RZ, R7 ;  /* 0x000000ffff099224 */ /* 0x000fe400078e0007 */
[----:B------:R-:W-:-:S03]  /*12fe0*/  VIADD R7, R3, 0x10 ;  /* 0x0000001003077836 */ /* 0x000fc60000000000 */
[----:B-----5:R0:W-:Y:S02]  /*12ff0*/  @!P1 LDGSTS.E.BYPASS.LTC128B.128 [R10+0x8400], desc[UR50][R8.64], !P0 ;  /* 0x08400000080a9fae */ /* 0x0201e4000c101d72 */
[----:B------:R-:W-:Y:S02]  /*13000*/  ISETP.GE.AND P1, PT, R7, R6, PT ;  /* 0x000000060700720c */ /* 0x000fe40003f26270 */
[----:B------:R-:W-:Y:S04]  /*13010*/  SHFL.IDX PT, R7, R4, 0x1, 0x181f ;  /* 0x00381f0004077f89 */ /* 0x000fe800000e0000 */
[----:B0-----:R-:W0:Y:S07]  /*13020*/  SHFL.IDX PT, R8, R0, 0x1, 0x181f ;  /* 0x00381f0000087f89 */ /* 0x001e2e00000e0000 */
        /* <DEDUP_REMOVED lines=39> */
[----:B------:R-:W-:Y:S04]  /*132a0*/  SHFL.IDX PT, R4, R4, 0x7, 0x181f ;  /* 0x00f81f0004047f89 */ /* 0x000fe800000e0000 */
[----:B0-----:R-:W0:Y:S03]  /*132b0*/  SHFL.IDX PT, R8, R0, 0x6, 0x181f ;  /* 0x00d81f0000087f89 */ /* 0x001e2600000e0000 */
[----:B0-----:R-:W-:-:S05]  /*132c0*/  @!P1 LEA R8, P2, R20, R8, 0x1 ;  /* 0x0000000814089211 */ /* 0x001fca00078408ff */
[----:B------:R-:W-:-:S04]  /*132d0*/  @!P1 IMAD.X R7, RZ, RZ, R7, P2 ;  /* 0x000000ffff079224 */ /* 0x000fc800010e0607 */
[----:B------:R-:W-:Y:S02]  /*132e0*/  @!P1 IMAD.MOV.U32 R9, RZ, RZ, R7 ;  /* 0x000000ffff099224 */ /* 0x000fe400078e0007 */
[----:B------:R-:W-:-:S03]  /*132f0*/  VIADD R7, R3, 0x80 ;  /* 0x0000008003077836 */ /* 0x000fc60000000000 */
[----:B------:R0:W-:Y:S02]  /*13300*/  @!P1 LDGSTS.E.BYPASS.LTC128B.128 [R10+0xb400], desc[UR50][R8.64], !P0 ;  /* 0x0b400000080a9fae */ /* 0x0001e4000c101d72 */
[----:B------:R-:W-:Y:S01]  /*13310*/  ISETP.GE.AND P2, PT, R7, R6, PT ;  /* 0x000000060700720c */ /* 0x000fe20003f46270 */
[----:B------:R-:W-:-:S05]  /*13320*/  VIADD R7, R3, 0x70 ;  /* 0x0000007003077836 */ /* 0x000fca0000000000 */
[----:B------:R-:W-:Y:S02]  /*13330*/  ISETP.GE.AND P1, PT, R7, R6, PT ;  /* 0x000000060700720c */ /* 0x000fe40003f26270 */
[----:B------:R-:W-:Y:S04]  /*13340*/  SHFL.IDX PT, R7, R5, RZ, 0x181f ;  /* 0x00181fff05077589 */ /* 0x000fe800000e0000 */
[----:B0-----:R-:W0:Y:S04]  /*13350*/  SHFL.IDX PT, R8, R0, 0x7, 0x181f ;  /* 0x00f81f0000087f89 */ /* 0x001e2800000e0000 */
[----:B------:R-:W1:Y:S03]  /*13360*/  SHFL.IDX PT, R0, R2, RZ, 0x181f ;  /* 0x00181fff02007589 */ /* 0x000e6600000e0000 */
[----:B0-----:R-:W-:-:S05]  /*13370*/  @!P1 LEA R8, P3, R20, R8, 0x1 ;  /* 0x0000000814089211 */ /* 0x001fca00078608ff */
[----:B------:R-:W-:-:S04]  /*13380*/  @!P1 IMAD.X R4, RZ, RZ, R4, P3 ;  /* 0x000000ffff049224 */ /* 0x000fc800018e0604 */
[----:B------:R-:W-:-:S05]  /*13390*/  @!P1 IMAD.MOV.U32 R9, RZ, RZ, R4 ;  /* 0x000000ffff099224 */ /* 0x000fca00078e0004 */
[----:B------:R0:W-:Y:S02]  /*133a0*/  @!P1 LDGSTS.E.BYPASS.LTC128B.128 [R10+0xbc00], desc[UR50][R8.64], !P0 ;  /* 0x0bc00000080a9fae */ /* 0x0001e4000c101d72 */
[----:B0-----:R-:W-:Y:S01]  /*133b0*/  @!P2 LEA R8, P1, R20, R7, 0x1 ;  /* 0x000000071408a211 */ /* 0x001fe200078208ff */
[----:B------:R-:W-:-:S04]  /*133c0*/  VIADD R7, R3, 0x90 ;  /* 0x0000009003077836 */ /* 0x000fc80000000000 */
[----:B-1----:R-:W-:Y:S01]  /*133d0*/  @!P2 IMAD.X R9, RZ, RZ, R0, P1 ;  /* 0x000000ffff09a224 */ /* 0x002fe200008e0600 */
[----:B------:R-:W-:Y:S01]  /*133e0*/  ISETP.GE.AND P1, PT, R7, R6, PT ;  /* 0x000000060700720c */ /* 0x000fe20003f26270 */
[----:B------:R-:W0:Y:S04]  /*133f0*/  SHFL.IDX PT, R0, R2, 0x1, 0x181f ;  /* 0x00381f0002007f89 */ /* 0x000e2800000e0000 */
[----:B------:R1:W-:Y:S08]  /*13400*/  @!P2 LDGSTS.E.BYPASS.LTC128B.128 [R10+0xc400], desc[UR50][R8.64], !P0 ;  /* 0x0c400000080aafae */ /* 0x0003f0000c101d72 */
[----:B------:R-:W-:-:S05]  /*13410*/  @!P1 LEA R14, P2, R20, R14, 0x1 ;  /* 0x0000000e140e9211 */ /* 0x000fca00078408ff */
[----:B-1----:R-:W-:Y:S02]  /*13420*/  @!P1 IMAD.MOV.U32 R8, RZ, RZ, R14 ;  /* 0x000000ffff089224 */ /* 0x002fe400078e000e */
[----:B------:R-:W1:Y:S01]  /*13430*/  SHFL.IDX PT, R14, R5, 0x2, 0x181f ;  /* 0x00581f00050e7f89 */ /* 0x000e6200000e0000 */
[----:B0-----:R-:W-:-:S03]  /*13440*/  @!P1 IMAD.X R7, RZ, RZ, R0, P2 ;  /* 0x000000ffff079224 */ /* 0x001fc600010e0600 */
[----:B------:R-:W0:Y:S01]  /*13450*/  SHFL.IDX PT, R0, R2, 0x2, 0x181f ;  /* 0x00581f0002007f89 */ /* 0x000e2200000e0000 */
[----:B------:R-:W-:Y:S02]  /*13460*/  @!P1 IMAD.MOV.U32 R9, RZ, RZ, R7 ;  /* 0x000000ffff099224 */ /* 0x000fe400078e0007 */
[----:B------:R-:W-:-:S03]  /*13470*/  VIADD R7, R3, 0xa0 ;  /* 0x000000a003077836 */ /* 0x000fc60000000000 */
[----:B------:R1:W-:Y:S02]  /*13480*/  @!P1 LDGSTS.E.BYPASS.LTC128B.128 [R10+0xcc00], desc[UR50][R8.64], !P0 ;  /* 0x0cc00000080a9fae */ /* 0x0003e4000c101d72 */
[----:B------:R-:W-:-:S13]  /*13490*/  ISETP.GE.AND P1, PT, R7, R6, PT ;  /* 0x000000060700720c */ /* 0x000fda0003f26270 */
[----:B-1----:R-:W-:Y:S02]  /*134a0*/  @!P1 LEA R8, P2, R20, R14, 0x1 ;  /* 0x0000000e14089211 */ /* 0x002fe400078408ff */
[----:B------:R1:W2:Y:S03]  /*134b0*/  SHFL.IDX PT, R14, R5, 0x3, 0x181f ;  /* 0x00781f00050e7f89 */ /* 0x0002a600000e0000 */
[----:B0-----:R-:W-:Y:S02]  /*134c0*/  @!P1 IMAD.X R9, RZ, RZ, R0, P2 ;  /* 0x000000ffff099224 */ /* 0x001fe400010e0600 */
[----:B------:R1:W0:Y:S04]  /*134d0*/  SHFL.IDX PT, R0, R2, 0x3, 0x181f ;  /* 0x00781f0002007f89 */ /* 0x00022800000e0000 */
[----:B------:R1:W-:Y:S02]  /*134e0*/  @!P1 LDGSTS.E.BYPASS.LTC128B.128 [R10+0xd400], desc[UR50][R8.64], !P0 ;  /* 0x0d400000080a9fae */ /* 0x0003e4000c101d72 */
.L_x_1267:
[----:B------:R-:W-:Y:S02]  /*134f0*/  VIADD R3, R3, 0xb0 ;  /* 0x000000b003037836 */ /* 0x000fe40000000000 */
[----:B-1----:R-:W-:-:S03]  /*13500*/  VIADD R8, R22, 0x16800 ;  /* 0x0001680016087836 */ /* 0x002fc60000000000 */
[----:B------:R-:W-:-:S13]  /*13510*/  ISETP.GE.AND P1, PT, R3, R6, PT ;  /* 0x000000060300720c */ /* 0x000fda0003f26270 */
[----:B--2---:R-:W-:-:S05]  /*13520*/  @!P1 LEA R2, P2, R20, R14, 0x1 ;  /* 0x0000000e14029211 */ /* 0x004fca00078408ff */
[----:B0-----:R-:W-:-:S05]  /*13530*/  @!P1 IMAD.X R3, RZ, RZ, R0, P2 ;  /* 0x000000ffff039224 */ /* 0x001fca00010e0600 */
[----:B------:R-:W-:Y:S01]  /*13540*/  @!PT LDS RZ, [RZ] ;  /* 0x00000000fffff984 */ /* 0x000fe20000000800 */
[----:B------:R-:W-:Y:S01]  /*13550*/  @!PT LDS RZ, [RZ] ;  /* 0x00000000fffff984 */ /* 0x000fe20000000800 */
[----:B------:R-:W-:Y:S01]  /*13560*/  @!PT LDS RZ, [RZ] ;  /* 0x00000000fffff984 */ /* 0x000fe20000000800 */
[----:B------:R0:W-:Y:S01]  /*13570*/  @!P1 LDGSTS.E.BYPASS.LTC128B.128 [R10+0xdc00], desc[UR50][R2.64], !P0 ;  /* 0x0dc00000020a9fae */ /* 0x0001e2000c101d72 */
[----:B------:R-:W-:Y:S01]  /*13580*/  PLOP3.LUT P0, PT, PT, PT, PT, 0x80, 0x0 ;  /* 0x000000000000781c */ /* 0x000fe20003f0f070 */
[----:B------:R-:W-:-:S12]  /*13590*/  NOP ;  /* 0x0000000000007918 */ /* 0x000fd80000000000 */
.L_x_1153:
        /* <DEDUP_REMOVED lines=14> */
[----:B0-----:R-:W2:Y:S01]  /*13680*/  LDL R2, [R1+0x8] ;  /* 0x0000080001027983 */ /* 0x001ea20000100800 */
[----:B------:R0:W-:Y:S01]  /*13690*/  SYNCS.ARRIVE.TRANS64.A1T0 RZ, [R22+URZ+0x16800], RZ ;  /* 0x016800ff16ff79a7 */ /* 0x0001e2000810003f */
[----:B------:R-:W-:Y:S01]  /*136a0*/  BSSY B0, `(.L_x_1154) ;  /* 0x0000005000007945 */ /* 0x000fe20003800000 */
[----:B------:R-:W1:Y:S01]  /*136b0*/  SYNCS.PHASECHK.TRANS64.TRYWAIT P0, [R22+URZ+0x16820], R3 ;  /* 0x01682003160075a7 */ /* 0x000e62000800017f */
[----:B--2---:R-:W-:-:S05]  /*136c0*/  VIADD R0, R2, 0xfffffffe ;  /* 0xfffffffe02007836 */ /* 0x004fca0000000000 */
[----:B------:R-:W-:Y:S01]  /*136d0*/  ISETP.GE.AND P1, PT, R0, R29, PT ;  /* 0x0000001d0000720c */ /* 0x000fe20003f26270 */
[----:B01----:R-:W-:-:S12]  /*136e0*/  @!P0 BRA `(.L_x_1155) ;  /* 0x0000003c009c8947 */ /* 0x003fd80003800000 */
.L_x_1268:
[----:B------:R-:W-:Y:S05]  /*136f0*/  BSYNC B0 ;  /* 0x0000000000007941 */ /* 0x000fea0003800000 */
.L_x_1154:
[----:B------:R-:W-:Y:S04]  /*13700*/  BSSY B0, `(.L_x_1156) ;  /* 0x000016e000007945 */ /* 0x000fe80003800000 */
[----:B------:R-:W-:Y:S05]  /*13710*/  @!P1 BRA `(.L_x_1157) ;  /* 0x0000001400b09947 */ /* 0x000fea0003800000 */
[----:B------:R-:W0:Y:S01]  /*13720*/  LDL R2, [R1+0x8] ;  /* 0x0000080001027983 */ /* 0x000e220000100800 */
[----:B------:R-:W-:Y:S01]  /*13730*/  LOP3.LUT R6, RZ, R29, RZ, 0x33, !PT ;  /* 0x0000001dff067212 */ /* 0x000fe200078e33ff */
[----:B------:R-:W-:Y:S01]  /*13740*/  BSSY B2, `(.L_x_1158) ;  /* 0x000007d000027945 */ /* 0x000fe20003800000 */
[----:B0-----:R-:W-:-:S05]  /*13750*/  IMAD.MOV R3, RZ, RZ, -R2 ;  /* 0x000000ffff037224 */ /* 0x001fca00078e0a02 */
[----:B------:R-:W-:-:S05]  /*13760*/  VIADDMNMX R6, R3, 0x1, R6, !PT ;  /* 0x0000000103067846 */ /* 0x000fca0007800106 */
        /* <DEDUP_REMOVED lines=14> */
[----:B------:R-:W-:Y:S01]  /*13850*/  IMAD.MOV.U32 R4, RZ, RZ, R17 ;  /* 0x000000ffff047224 */ /* 0x000fe200078e0011 */
        /* <DEDUP_REMOVED lines=20> */
.L_x_1162:
[----:B------:R-:W-:Y:S01]  /*139a0*/  IMAD R2, R7, 0x8, R22 ;  /* 0x0000000807027824 */ /* 0x000fe200078e0216 */
[----:B------:R-:W-:Y:S01]  /*139b0*/  SHF.L.U32 R3, R9, 0x1f, RZ ;  /* 0x0000001f09037819 */ /* 0x000fe200000006ff */
[----:B------:R-:W-:Y:S03]  /*139c0*/  BSSY B3, `(.L_x_1163) ;  /* 0x0000003000037945 */ /* 0x000fe60003800000 */
[----:B------:R-:W1:Y:S02]  /*139d0*/  SYNCS.PHASECHK.TRANS64.TRYWAIT P0, [R2+URZ+0x16840], R3 ;  /* 0x01684003020075a7 */ /* 0x000e64000800017f */
[----:B-1----:R-:W-:Y:S05]  /*139e0*/  @!P0 BRA `(.L_x_1164) ;  /* 0x0000003800f08947 */ /* 0x002fea0003800000 */
.L_x_1269:
[----:B------:R-:W-:Y:S05]  /*139f0*/  BSYNC B3 ;  /* 0x0000000000037941 */ /* 0x000fea0003800000 */
.L_x_1163:
        /* <DEDUP_REMOVED lines=12> */
.L_x_1166:
[----:B------:R-:W-:Y:S05]  /*13ac0*/  BSYNC B3 ;  /* 0x0000000000037941 */ /* 0x000fea0003800000 */
.L_x_1165:
        /* <DEDUP_REMOVED lines=11> */
.L_x_1167:
        /* <DEDUP_REMOVED lines=15> */
.L_x_1270:
[----:B------:R-:W-:Y:S05]  /*13c70*/  BSYNC B3 ;  /* 0x0000000000037941 */ /* 0x000fea0003800000 */
.L_x_1168:
[----:B------:R-:W-:Y:S01]  /*13c80*/  BSSY B3, `(.L_x_1170) ;  /* 0x000000c000037945 */ /* 0x000fe20003800000 */
[----:B------:R-:W-:Y:S02]  /*13c90*/  IMAD.MOV.U32 R12, RZ, RZ, 0x0 ;  /* 0x00000000ff0c7424 */ /* 0x000fe400078e00ff */
[----:B------:R-:W-:Y:S01]  /*13ca0*/  IMAD.MOV.U32 R13, RZ, RZ, 0x14f00000 ;  /* 0x14f00000ff0d7424 */ /* 0x000fe200078e00ff */
[----:B------:R-:W-:Y:S06]  /*13cb0*/  @P1 BRA `(.L_x_1171) ;  /* 0x0000000000201947 */ /* 0x000fec0003800000 */
        /* <DEDUP_REMOVED lines=8> */
.L_x_1171:
[----:B------:R-:W-:Y:S05]  /*13d40*/  BSYNC B3 ;  /* 0x0000000000037941 */ /* 0x000fea0003800000 */
.L_x_1170:
[----:B------:R-:W-:Y:S01]  /*13d50*/  R2UR UR10, R10 ;  /* 0x000000000a0a72ca */ /* 0x000fe200000e0000 */
[C-C-:B0-----:R-:W-:Y:S01]  /*13d60*/  IMAD R2, R23.reuse, 0x4000, R22.reuse ;  /* 0x0000400017027824 */ /* 0x141fe200078e0216 */
[----:B------:R-:W-:Y:S01]  /*13d70*/  R2UR UR6, R12 ;  /* 0x000000000c0672ca */ /* 0x000fe200000e0000 */
[----:B------:R-:W-:Y:S01]  /*13d80*/  IMAD R3, R23, 0x8, R22 ;  /* 0x0000000817037824 */ /* 0x000fe200078e0216 */
[----:B------:R-:W-:Y:S01]  /*13d90*/  R2UR UR7, R13 ;  /* 0x000000000d0772ca */ /* 0x000fe200000e0000 */
[----:B------:R-:W-:Y:S01]  /*13da0*/  UIADD3 UR4, UP0, UR38, 0x470, URZ ;  /* 0x0000047026047890 */ /* 0x000fe2000ff1e03f */
[----:B------:R-:W-:Y:S01]  /*13db0*/  PLOP3.LUT P0, PT, PT, PT, PT, 0x80, 0x0 ;  /* 0x000000000000781c */ /* 0x000fe20003f0f070 */
[----:B------:R-:W-:Y:S02]  /*13dc0*/  IMAD R5, R24, 0x80, R27 ;  /* 0x0000008018057824 */ /* 0x000fe400078e021b */
[----:B------:R-:W-:Y:S01]  /*13dd0*/  VIADD R2, R2, 0x400 ;  /* 0x0000040002027836 */ /* 0x000fe20000000000 */
[----:B------:R-:W-:Y:S01]  /*13de0*/  UIADD3.X UR5, URZ, UR39, URZ, UP0, !UPT ;  /* 0x000000273f057290 */ /* 0x000fe200087fe43f */
[----:B------:R-:W-:-:S11]  /*13df0*/  VIADD R3, R3, 0x16850 ;  /* 0x0001685003037836 */ /* 0x000fd60000000000 */
.L_x_1172:
        /* <DEDUP_REMOVED lines=12> */
.L_x_1161:
[----:B------:R-:W-:Y:S05]  /*13ec0*/  BSYNC B1 ;  /* 0x0000000000017941 */ /* 0x000fea0003800000 */
.L_x_1160:
[----:B------:R-:W2:Y:S01]  /*13ed0*/  LDL R0, [R1+0x8] ;  /* 0x0000080001007983 */ /* 0x000ea20000100800 */
[----:B------:R-:W-:Y:S02]  /*13ee0*/  IMAD.MOV.U32 R23, RZ, RZ, R7 ;  /* 0x000000ffff177224 */ /* 0x000fe400078e0007 */
[----:B------:R-:W-:Y:S02]  /*13ef0*/  IMAD.MOV.U32 R26, RZ, RZ, R9 ;  /* 0x000000ffff1a7224 */ /* 0x000fe400078e0009 */
[----:B--2---:R-:W-:-:S07]  /*13f00*/  VIADD R0, R0, 0xfffffffd ;  /* 0xfffffffd00007836 */ /* 0x004fce0000000000 */
.L_x_1159:
[----:B------:R-:W-:Y:S05]  /*13f10*/  BSYNC B2 ;  /* 0x0000000000027941 */ /* 0x000fea0003800000 */
.L_x_1158:
[----:B------:R-:W2:Y:S01]  /*13f20*/  LDL.LU R2, [R1+0x8] ;  /* 0x0000080001027983 */ /* 0x000ea20000300800 */
[----:B------:R-:W-:Y:S01]  /*13f30*/  VIADD R6, R6, 0xfffffffe ;  /* 0xfffffffe06067836 */ /* 0x000fe20000000000 */
[----:B--2---:R-:W-:-:S04]  /*13f40*/  LOP3.LUT R3, RZ, R2, RZ, 0x33, !PT ;  /* 0x00000002ff037212 */ /* 0x004fc800078e33ff */
[----:B------:R-:W-:-:S13]  /*13f50*/  ISETP.NE.AND P0, PT, R6, R3, PT ;  /* 0x000000030600720c */ /* 0x000fda0003f05270 */
[----:B------:R-:W-:Y:S05]  /*13f60*/  @!P0 BRA `(.L_x_1157) ;  /* 0x0000000c009c8947 */ /* 0x000fea0003800000 */
[----:B------:R-:W-:-:S07]  /*13f70*/  IMAD.MOV.U32 R4, RZ, RZ, R17 ;  /* 0x000000ffff047224 */ /* 0x000fce00078e0011 */
.L_x_1199:
        /* <DEDUP_REMOVED lines=32> */
.L_x_1175:
[----:B------:R-:W-:Y:S01]  /*14180*/  IMAD R2, R6, 0x8, R22 ;  /* 0x0000000806027824 */ /* 0x000fe200078e0216 */
[----:B------:R-:W-:Y:S01]  /*14190*/  SHF.L.U32 R3, R7, 0x1f, RZ ;  /* 0x0000001f07037819 */ /* 0x000fe200000006ff */
[----:B------:R-:W-:Y:S03]  /*141a0*/  BSSY B2, `(.L_x_1176) ;  /* 0x0000003000027945 */ /* 0x000fe60003800000 */
[----:B------:R-:W1:Y:S02]  /*141b0*/  SYNCS.PHASECHK.TRANS64.TRYWAIT P0, [R2+URZ+0x16840], R3 ;  /* 0x01684003020075a7 */ /* 0x000e64000800017f */
[----:B-1----:R-:W-:Y:S05]  /*141c0*/  @!P0 BRA `(.L_x_1177) ;  /* 0x0000003400208947 */ /* 0x002fea0003800000 */
.L_x_1271:
[----:B------:R-:W-:Y:S05]  /*141d0*/  BSYNC B2 ;  /* 0x0000000000027941 */ /* 0x000fea0003800000 */
.L_x_1176:
        /* <DEDUP_REMOVED lines=12> */
.L_x_1179:
[----:B------:R-:W-:Y:S05]  /*142a0*/  BSYNC B2 ;  /* 0x0000000000027941 */ /* 0x000fea0003800000 */
.L_x_1178:
        /* <DEDUP_REMOVED lines=11> */
.L_x_1180:
        /* <DEDUP_REMOVED lines=15> */
.L_x_1272:
[----:B------:R-:W-:Y:S05]  /*14450*/  BSYNC B2 ;  /* 0x0000000000027941 */ /* 0x000fea0003800000 */
.L_x_1181:
[----:B------:R-:W-:Y:S01]  /*14460*/  BSSY B2, `(.L_x_1183) ;  /* 0x000000b000027945 */ /* 0x000fe20003800000 */
[----:B------:R-:W-:Y:S02]  /*14470*/  IMAD.MOV.U32 R2, RZ, RZ, 0x0 ;  /* 0x00000000ff027424 */ /* 0x000fe400078e00ff */
[----:B0-----:R-:W-:Y:S01]  /*14480*/  IMAD.MOV.U32 R3, RZ, RZ, 0x14f00000 ;  /* 0x14f00000ff037424 */ /* 0x001fe200078e00ff */
[----:B------:R-:W-:Y:S06]  /*14490*/  @P1 BRA `(.L_x_1184) ;  /* 0x00000000001c1947 */ /* 0x000fec0003800000 */
[----:B------:R-:W0:Y:S02]  /*144a0*/  S2R R11, SR_TID.X ;  /* 0x00000000000b7919 */ /* 0x000e240000002100 */
[----:B0-----:R-:W-:Y:S01]  /*144b0*/  LOP3.LUT R12, R11, 0x1f, RZ, 0xc0, !PT ;  /* 0x0000001f0b0c7812 */ /* 0x001fe200078ec0ff */
[----:B------:R-:W-:-:S03]  /*144c0*/  IMAD.MOV.U32 R11, RZ, RZ, 0x4000 ;  /* 0x00004000ff0b7424 */ /* 0x000fc600078e00ff */
[----:B------:R-:W-:Y:S01]  /*144d0*/  ISETP.NE.AND P0, PT, R12, RZ, PT ;  /* 0x000000ff0c00720c */ /* 0x000fe20003f05270 */
[----:B------:R0:W-:-:S12]  /*144e0*/  SYNCS.ARRIVE.TRANS64 RZ, [R10+URZ+0x50], R11 ;  /* 0x0000500b0aff79a7 */ /* 0x0001d8000800003f */
[----:B0-----:R-:W-:Y:S05]  /*144f0*/  @!P0 BRA `(.L_x_1184) ;  /* 0x0000000000048947 */ /* 0x001fea0003800000 */
[----:B------:R-:W-:Y:S01]  /*14500*/  BPT.TRAP 0x1 ;  /* 0x000000040000795c */ /* 0x000fe20000300000 */
.L_x_1184:
[----:B------:R-:W-:Y:S05]  /*14510*/  BSYNC B2 ;  /* 0x0000000000027941 */ /* 0x000fea0003800000 */
.L_x_1183:
        /* <DEDUP_REMOVED lines=10> */
.L_x_1185:
        /* <DEDUP_REMOVED lines=12> */
.L_x_1174:
[----:B------:R-:W-:Y:S05]  /*14680*/  BSYNC B1 ;  /* 0x0000000000017941 */ /* 0x000fea0003800000 */
.L_x_1173:
[----:B------:R-:W2:Y:S01]  /*14690*/  LDL R2, [R1] ;  /* 0x0000000001027983 */ /* 0x000ea20000100800 */
[----:B------:R-:W-:Y:S01]  /*146a0*/  VIADD R23, R6, 0x1 ;  /* 0x0000000106177836 */ /* 0x000fe20000000000 */
[----:B------:R-:W-:Y:S01]  /*146b0*/  BSSY B1, `(.L_x_1186) ;  /* 0x000006f000017945 */ /* 0x000fe20003800000 */
[----:B------:R-:W-:-:S03]  /*146c0*/  VIADD R9, R0, 0xffffffff ;  /* 0xffffffff00097836 */ /* 0x000fc60000000000 */
        /* <DEDUP_REMOVED lines=28> */
.L_x_1188:
[----:B------:R-:W-:Y:S01]  /*14890*/  IMAD R2, R23, 0x8, R22 ;  /* 0x0000000817027824 */ /* 0x000fe200078e0216 */
[----:B------:R-:W-:Y:S01]  /*148a0*/  SHF.L.U32 R3, R26, 0x1f, RZ ;  /* 0x0000001f1a037819 */ /* 0x000fe200000006ff */
[----:B------:R-:W-:Y:S03]  /*148b0*/  BSSY B2, `(.L_x_1189) ;  /* 0x0000003000027945 */ /* 0x000fe60003800000 */
[----:B------:R-:W1:Y:S02]  /*148c0*/  SYNCS.PHASECHK.TRANS64.TRYWAIT P0, [R2+URZ+0x16840], R3 ;  /* 0x01684003020075a7 */ /* 0x000e64000800017f */
[----:B-1----:R-:W-:Y:S05]  /*148d0*/  @!P0 BRA `(.L_x_1190) ;  /* 0x0000002c00848947 */ /* 0x002fea0003800000 */
.L_x_1273:
[----:B------:R-:W-:Y:S05]  /*148e0*/  BSYNC B2 ;  /* 0x0000000000027941 */ /* 0x000fea0003800000 */
.L_x_1189:
        /* <DEDUP_REMOVED lines=12> */
.L_x_1192:
[----:B------:R-:W-:Y:S05]  /*149b0*/  BSYNC B2 ;  /* 0x0000000000027941 */ /* 0x000fea0003800000 */
.L_x_1191:
[----:B------:R-:W-:Y:S01]  /*149c0*/  IMAD.MOV.U32 R5, RZ, RZ, RZ ;  /* 0x000000ffff057224 */ /* 0x000fe200078e00ff */
[----:B------:R-:W-:Y:S01]  /*149d0*/  UIADD3 UR4, UP0, UR38, 0x370, URZ ;  /* 0x0000037026047890 */ /* 0x000fe2000ff1e03f */
[C---:B-1----:R-:W-:Y:S01]  /*149e0*/  IMAD R2, R23.reuse, 0x4000, R22 ;  /* 0x0000400017027824 */ /* 0x042fe200078e0216 */
[----:B------:R-:W-:Y:S01]  /*149f0*/  PLOP3.LUT P0, PT, PT, PT, PT, 0x80, 0x0 ;  /* 0x000000000000781c */ /* 0x000fe20003f0f070 */
[----:B------:R-:W-:Y:S01]  /*14a00*/  IMAD R3, R23, 0x8, R8 ;  /* 0x0000000817037824 */ /* 0x000fe200078e0208 */
[----:B------:R-:W-:Y:S01]  /*14a10*/  R2UR UR10, R5 ;  /* 0x00000000050a72ca */ /* 0x000fe200000e0000 */
[----:B------:R-:W-:Y:S01]  /*14a20*/  VIADD R2, R2, 0xe400 ;  /* 0x0000e40002027836 */ /* 0x000fe20000000000 */
[----:B------:R-:W-:Y:S01]  /*14a30*/  UIADD3.X UR5, URZ, UR39, URZ, UP0, !UPT ;  /* 0x000000273f057290 */ /* 0x000fe200087fe43f */
[----:B------:R-:W-:Y:S01]  /*14a40*/  VIADD R3, R3, 0x30 ;  /* 0x0000003003037836 */ /* 0x000fe20000000000 */
[----:B------:R-:W-:Y:S01]  /*14a50*/  UMOV UR6, 0x0 ;  /* 0x0000000000067882 */ /* 0x000fe20000000000 */
[----:B------:R-:W-:Y:S01]  /*14a60*/  IMAD R11, R10, 0x80, R27 ;  /* 0x000000800a0b7824 */ /* 0x000fe200078e021b */
[----:B------:R-:W-:-:S09]  /*14a70*/  UMOV UR7, 0x14f00000 ;  /* 0x14f0000000077882 */ /* 0x000fd20000000000 */
.L_x_1193:
        /* <DEDUP_REMOVED lines=15> */
.L_x_1274:
[----:B------:R-:W-:Y:S05]  /*14b70*/  BSYNC B2 ;  /* 0x0000000000027941 */ /* 0x000fea0003800000 */
.L_x_1194:
[----:B------:R-:W-:Y:S01]  /*14b80*/  BSSY B2, `(.L_x_1196) ;  /* 0x000000b000027945 */ /* 0x000fe20003800000 */
[----:B0-----:R-:W-:Y:S02]  /*14b90*/  IMAD.MOV.U32 R2, RZ, RZ, 0x0 ;  /* 0x00000000ff027424 */ /* 0x001fe400078e00ff */
[----:B------:R-:W-:Y:S01]  /*14ba0*/  IMAD.MOV.U32 R3, RZ, RZ, 0x14f00000 ;  /* 0x14f00000ff037424 */ /* 0x000fe200078e00ff */
        /* <DEDUP_REMOVED lines=8> */
.L_x_1197:
[----:B------:R-:W-:Y:S05]  /*14c30*/  BSYNC B2 ;  /* 0x0000000000027941 */ /* 0x000fea0003800000 */
.L_x_1196:
        /* <DEDUP_REMOVED lines=10> */
.L_x_1198:
        /* <DEDUP_REMOVED lines=12> */
.L_x_1187:
[----:B------:R-:W-:Y:S05]  /*14da0*/  BSYNC B1 ;  /* 0x0000000000017941 */ /* 0x000fea0003800000 */
.L_x_1186:
[----:B------:R-:W-:Y:S01]  /*14db0*/  ISETP.GT.AND P0, PT, R9, R29, PT ;  /* 0x0000001d0900720c */ /* 0x000fe20003f04270 */
[----:B------:R-:W-:-:S12]  /*14dc0*/  VIADD R0, R0, 0xfffffffe ;  /* 0xfffffffe00007836 */ /* 0x000fd80000000000 */
[----:B------:R-:W-:Y:S05]  /*14dd0*/  @P0 BRA `(.L_x_1199) ;  /* 0xfffffff000680947 */ /* 0x000fea000383ffff */
.L_x_1157:
[----:B------:R-:W-:Y:S05]  /*14de0*/  BSYNC B0 ;  /* 0x0000000000007941 */ /* 0x000fea0003800000 */
.L_x_1156:
        /* <DEDUP_REMOVED lines=17> */
.L_x_1201:
[----:B------:R-:W-:Y:S05]  /*14f00*/  BSYNC B0 ;  /* 0x0000000000007941 */ /* 0x000fea0003800000 */
.L_x_1200:
        /* <DEDUP_REMOVED lines=10> */
.L_x_1275:
[----:B------:R-:W-:Y:S05]  /*14fb0*/  BSYNC B1 ;  /* 0x0000000000017941 */ /* 0x000fea0003800000 */
.L_x_1204:
        /* <DEDUP_REMOVED lines=9> */
.L_x_1207:
[----:B------:R-:W-:Y:S05]  /*15050*/  BSYNC B1 ;  /* 0x0000000000017941 */ /* 0x000fea0003800000 */
.L_x_1206:
[----:B0-----:R-:W-:Y:S01]  /*15060*/  IMAD R0, R23, 0x4000, R22 ;  /* 0x0000400017007824 */ /* 0x001fe200078e0216 */
[----:B------:R-:W-:Y:S01]  /*15070*/  UIADD3 UR4, UP0, UR38, 0x470, URZ ;  /* 0x0000047026047890 */ /* 0x000fe2000ff1e03f */
[----:B------:R-:W-:Y:S01]  /*15080*/  IMAD R24, R24, 0x80, R27 ;  /* 0x0000008018187824 */ /* 0x000fe200078e021b */
[----:B------:R-:W-:Y:S01]  /*15090*/  PLOP3.LUT P0, PT, PT, PT, PT, 0x80, 0x0 ;  /* 0x000000000000781c */ /* 0x000fe20003f0f070 */
[----:B------:R-:W-:Y:S01]  /*150a0*/  VIADD R2, R3, 0x16850 ;  /* 0x0001685003027836 */ /* 0x000fe20000000000 */
[----:B------:R-:W-:Y:S01]  /*150b0*/  UIADD3.X UR5, URZ, UR39, URZ, UP0, !UPT ;  /* 0x000000273f057290 */ /* 0x000fe200087fe43f */
[----:B------:R-:W-:Y:S01]  /*150c0*/  VIADD R0, R0, 0x400 ;  /* 0x0000040000007836 */ /* 0x000fe20000000000 */
[----:B------:R-:W-:Y:S01]  /*150d0*/  UMOV UR6, 0x0 ;  /* 0x0000000000067882 */ /* 0x000fe20000000000 */
[----:B------:R-:W-:Y:S01]  /*150e0*/  UMOV UR7, 0x14f00000 ;  /* 0x14f0000000077882 */ /* 0x000fe20000000000 */
[----:B------:R-:W-:-:S08]  /*150f0*/  UMOV UR10, URZ ;  /* 0x0000003f000a7c82 */ /* 0x000fd00008000000 */
.L_x_1208:
        /* <DEDUP_REMOVED lines=10> */
.L_x_1203:
[----:B------:R-:W-:Y:S05]  /*151a0*/  BSYNC B0 ;  /* 0x0000000000007941 */ /* 0x000fea0003800000 */
.L_x_1202:
[----:B------:R-:W-:-:S05]  /*151b0*/  VIADD R23, R23, 0x1 ;  /* 0x0000000117177836 */ /* 0x000fca0000000000 */
[----:B------:R-:W-:-:S04]  /*151c0*/  ISETP.NE.AND P0, PT, R23, 0x2, PT ;  /* 0x000000021700780c */ /* 0x000fc80003f05270 */
[----:B0-----:R-:W-:Y:S02]  /*151d0*/  SEL R3, RZ, 0x1, P0 ;  /* 0x00000001ff037807 */ /* 0x001fe40000000000 */
[----:B------:R-:W-:Y:S02]  /*151e0*/  SEL R23, R23, RZ, P0 ;  /* 0x000000ff17177207 */ /* 0x000fe40000000000 */
[----:B------:R-:W-:-:S07]  /*151f0*/  LOP3.LUT R26, R26, R3, RZ, 0x3c, !PT ;  /* 0x000000031a1a7212 */ /* 0x000fce00078e3cff */
.L_x_1138:
[----:B------:R-:W-:Y:S05]  /*15200*/  BSYNC B7 ;  /* 0x0000000000077941 */ /* 0x000fea0003800000 */
.L_x_1136:
        /* <DEDUP_REMOVED lines=8> */
[----:B------:R-:W-:-:S05]  /*15290*/  IMAD.U32 R22, RZ, RZ, UR4 ;  /* 0x00000004ff167e24 */ /* 0x000fca000f8e00ff */
[----:B------:R2:W3:Y:S01]  /*152a0*/  LDS.128 R16, [R22+0x168d0] ;  /* 0x0168d00016107984 */ /* 0x0004e20000000c00 */
[----:B------:R-:W-:Y:S06]  /*152b0*/  BAR.ARV 0x4, 0x200 ;  /* 0x0108000000007b1d */ /* 0x000fec0000002000 */
[----:B------:R-:W-:Y:S05]  /*152c0*/  BRA `(.L_x_1210) ;  /* 0x0000000800cc7947 */ /* 0x000fea0003800000 */
.L_x_1209:
[----:B------:R-:W1:Y:S01]  /*152d0*/  S2R R0, SR_TID.X ;  /* 0x0000000000007919 */ /* 0x000e620000002100 */
[----:B------:R-:W-:Y:S01]  /*152e0*/  UMOV UR4, 0xffffffff ;  /* 0xffffffff00047882 */ /* 0x000fe20000000000 */
[----:B-1----:R-:W-:-:S04]  /*152f0*/  LOP3.LUT R8, R0, 0x1f, RZ, 0xc0, !PT ;  /* 0x0000001f00087812 */ /* 0x002fc800078ec0ff */
[----:B------:R-:W-:Y:S01]  /*15300*/  ISETP.NE.AND P0, PT, R8, 0x1f, PT ;  /* 0x0000001f0800780c */ /* 0x000fe20003f05270 */
[----:B------:R-:W-:-:S12]  /*15310*/  BRA.DIV UR4, `(.L_x_1211) ;  /* 0x0000002604307947 */ /* 0x000fd8000b800000 */
[----:B------:R-:W-:Y:S01]  /*15320*/  IMAD.IADD R5, R19, 0x1, R8 ;  /* 0x0000000113057824 */ /* 0x000fe200078e0208 */
[----:B------:R-:W-:-:S04]  /*15330*/  ULDC UR4, c[0x0][0xc3c] ;  /* 0x00030f0000047ab9 */ /* 0x000fc80000000800 */
[----:B------:R-:W-:-:S13]  /*15340*/  ISETP.GE.OR P1, PT, R5, UR4, !P0 ;  /* 0x0000000405007c0c */ /* 0x000fda000c726670 */
[----:B------:R-:W1:Y:S02]  /*15350*/  @!P1 LDC.64 R2, c[0x0][0xc80] ;  /* 0x00032000ff029b82 */ /* 0x000e640000000a00 */
[----:B-1----:R-:W-:-:S06]  /*15360*/  @!P1 IMAD.WIDE R2, R5, 0x4, R2 ;  /* 0x0000000405029825 */ /* 0x002fcc00078e0202 */
[----:B------:R-:W2:Y:S01]  /*15370*/  @!P1 LDG.E R2, desc[UR50][R2.64] ;  /* 0x0000003202029981 */ /* 0x000ea2000c1e1900 */
[----:B------:R-:W-:Y:S01]  /*15380*/  IMAD.MOV.U32 R17, RZ, RZ, RZ ;  /* 0x000000ffff117224 */ /* 0x000fe200078e00ff */
[C---:B------:R-:W-:Y:S02]  /*15390*/  ISETP.GE.U32.AND P2, PT, R8.reuse, 0x2, PT ;  /* 0x000000020800780c */ /* 0x040fe40003f46070 */
[C---:B------:R-:W-:Y:S01]  /*153a0*/  ISETP.GE.U32.AND P3, PT, R8.reuse, 0x4, PT ;  /* 0x000000040800780c */ /* 0x040fe20003f66070 */
[----:B------:R-:W-:Y:S01]  /*153b0*/  SHFL.IDX PT, R0, R16, RZ, 0x1f ;  /* 0x00001fff10007589 */ /* 0x000fe200000e0000 */
[C---:B------:R-:W-:Y:S02]  /*153c0*/  ISETP.GE.U32.AND P4, PT, R8.reuse, 0x8, PT ;  /* 0x000000080800780c */ /* 0x040fe40003f86070 */
[C---:B------:R-:W-:Y:S01]  /*153d0*/  ISETP.GE.U32.AND P5, PT, R8.reuse, 0x10, PT ;  /* 0x000000100800780c */ /* 0x040fe20003fa6070 */
[----:B--2---:R-:W-:Y:S01]  /*153e0*/  @!P1 IMAD.MOV.U32 R17, RZ, RZ, R2 ;  /* 0x000000ffff119224 */ /* 0x004fe200078e0002 */
[----:B------:R-:W-:-:S04]  /*153f0*/  ISETP.NE.AND P1, PT, R8, RZ, PT ;  /* 0x000000ff0800720c */ /* 0x000fc80003f25270 */
[----:B------:R-:W1:Y:S02]  /*15400*/  SHFL.UP PT, R14, R17, 0x1, RZ ;  /* 0x04200000110e7989 */ /* 0x000e6400000e00ff */
[----:B-1----:R-:W-:-:S05]  /*15410*/  SEL R4, R14, RZ, P1 ;  /* 0x000000ff0e047207 */ /* 0x002fca0000800000 */
[----:B------:R-:W-:-:S05]  /*15420*/  IMAD.IADD R4, R17, 0x1, R4 ;  /* 0x0000000111047824 */ /* 0x000fca00078e0204 */
[----:B------:R-:W1:Y:S02]  /*15430*/  SHFL.UP PT, R14, R4, 0x2, RZ ;  /* 0x04400000040e7989 */ /* 0x000e6400000e00ff */
[----:B-1----:R-:W-:-:S05]  /*15440*/  SEL R5, R14, RZ, P2 ;  /* 0x000000ff0e057207 */ /* 0x002fca0001000000 */
[----:B------:R-:W-:Y:S02]  /*15450*/  IMAD.IADD R6, R4, 0x1, R5 ;  /* 0x0000000104067824 */ /* 0x000fe400078e0205 */
[----:B------:R-:W-:Y:S04]  /*15460*/  SHFL.IDX PT, R5, R16, 0x1, 0x1f ;  /* 0x00201f0010057f89 */ /* 0x000fe800000e0000 */
[----:B------:R-:W1:Y:S02]  /*15470*/  SHFL.UP PT, R14, R6, 0x4, RZ ;  /* 0x04800000060e7989 */ /* 0x000e6400000e00ff */
[----:B-1----:R-:W-:-:S05]  /*15480*/  SEL R3, R14, RZ, P3 ;  /* 0x000000ff0e037207 */ /* 0x002fca0001800000 */
[----:B------:R-:W-:-:S05]  /*15490*/  IMAD.IADD R2, R6, 0x1, R3 ;  /* 0x0000000106027824 */ /* 0x000fca00078e0203 */
[----:B------:R-:W1:Y:S02]  /*154a0*/  SHFL.UP PT, R14, R2, 0x8, RZ ;  /* 0x05000000020e7989 */ /* 0x000e6400000e00ff */
[----:B-1----:R-:W-:-:S05]  /*154b0*/  SEL R3, R14, RZ, P4 ;  /* 0x000000ff0e037207 */ /* 0x002fca0002000000 */
[----:B------:R-:W-:-:S05]  /*154c0*/  IMAD.IADD R3, R2, 0x1, R3 ;  /* 0x0000000102037824 */ /* 0x000fca00078e0203 */
[----:B------:R-:W1:Y:S02]  /*154d0*/  SHFL.UP PT, R14, R3, 0x10, RZ ;  /* 0x06000000030e7989 */ /* 0x000e6400000e00ff */
[----:B-1----:R-:W-:-:S05]  /*154e0*/  SEL R14, R14, RZ, P5 ;  /* 0x000000ff0e0e7207 */ /* 0x002fca0002800000 */
[----:B------:R-:W-:-:S05]  /*154f0*/  IMAD.IADD R2, R3, 0x1, R14 ;  /* 0x0000000103027824 */ /* 0x000fca00078e020e */
[----:B------:R1:W2:Y:S02]  /*15500*/  SHFL.IDX PT, R14, R2, 0x1f, 0x1f ;  /* 0x03e01f00020e7f89 */ /* 0x0002a400000e0000 */
.L_x_1285:
[----:B------:R-:W-:Y:S02]  /*15510*/  ULDC UR4, c[0x0][0xc38] ;  /* 0x00030e0000047ab9 */ /* 0x000fe40000000800 */
[----:B------:R-:W-:-:S04]  /*15520*/  IMAD.U32 R4, RZ, RZ, UR4 ;  /* 0x00000004ff047e24 */ /* 0x000fc8000f8e00ff */
[----:B--2---:R-:W-:-:S04]  /*15530*/  IMAD R14, R14, R4, RZ ;  /* 0x000000040e0e7224 */ /* 0x004fc800078e02ff */
[----:B------:R-:W-:-:S05]  /*15540*/  IMAD.IADD R5, R5, 0x1, R14 ;  /* 0x0000000105057824 */ /* 0x000fca00078e020e */
[----:B------:R-:W-:-:S13]  /*15550*/  ISETP.GT.AND P6, PT, R5, R0, PT ;  /* 0x000000000500720c */ /* 0x000fda0003fc4270 */
[----:B------:R-:W-:Y:S05]  /*15560*/  @P6 BRA `(.L_x_1212) ;  /* 0x00000000009c6947 */ /* 0x000fea0003800000 */
.L_x_1217:
[----:B-1----:R-:W1:Y:S01]  /*15570*/  LDC R2, c[0x0][0xc3c] ;  /* 0x00030f00ff027b82 */ /* 0x002e620000000800 */
[----:B------:R-:W-:-:S05]  /*15580*/  VIADD R19, R19, 0x1f ;  /* 0x0000001f13137836 */ /* 0x000fca0000000000 */
[----:B-1----:R-:W-:-:S13]  /*15590*/  ISETP.GE.AND P6, PT, R19, R2, PT ;  /* 0x000000021300720c */ /* 0x002fda0003fc6270 */
[----:B------:R-:W-:Y:S05]  /*155a0*/  @P6 BRA `(.L_x_1213) ;  /* 0x0000000400d06947 */ /* 0x000fea0003800000 */
[----:B------:R-:W1:Y:S01]  /*155b0*/  S2R R3, SR_TID.X ;  /* 0x0000000000037919 */ /* 0x000e620000002100 */
[----:B------:R-:W-:Y:S01]  /*155c0*/  BSSY B0, `(.L_x_1214) ;  /* 0x0000009000007945 */ /* 0x000fe20003800000 */
[----:B------:R-:W-:Y:S01]  /*155d0*/  IMAD.MOV.U32 R17, RZ, RZ, RZ ;  /* 0x000000ffff117224 */ /* 0x000fe200078e00ff */
[----:B-1----:R-:W-:-:S05]  /*155e0*/  LOP3.LUT R3, R3, 0x1f, RZ, 0xc0, !PT ;  /* 0x0000001f03037812 */ /* 0x002fca00078ec0ff */
[----:B------:R-:W-:-:S05]  /*155f0*/  IMAD.IADD R7, R19, 0x1, R3 ;  /* 0x0000000113077824 */ /* 0x000fca00078e0203 */
[----:B------:R-:W-:-:S13]  /*15600*/  ISETP.GE.OR P6, PT, R7, R2, !P0 ;  /* 0x000000020700720c */ /* 0x000fda00047c6670 */
[----:B------:R-:W-:Y:S05]  /*15610*/  @P6 BRA `(.L_x_1215) ;  /* 0x00000000000c6947 */ /* 0x000fea0003800000 */
[----:B------:R-:W1:Y:S02]  /*15620*/  LDC.64 R2, c[0x0][0xc80] ;  /* 0x00032000ff027b82 */ /* 0x000e640000000a00 */
[----:B-1----:R-:W-:-:S05]  /*15630*/  IMAD.WIDE R2, R7, 0x4, R2 ;  /* 0x0000000407027825 */ /* 0x002fca00078e0202 */
[----:B------:R1:W5:Y:S02]  /*15640*/  LDG.E R17, desc[UR50][R2.64] ;  /* 0x0000003202117981 */ /* 0x000364000c1e1900 */
.L_x_1215:
[----:B------:R-:W-:Y:S05]  /*15650*/  BSYNC B0 ;  /* 0x0000000000007941 */ /* 0x000fea0003800000 */
.L_x_1214:
[----:B------:R-:W-:-:S03]  /*15660*/  UMOV UR4, 0xffffffff ;  /* 0xffffffff00047882 */ /* 0x000fc60000000000 */
[----:B------:R-:W-:Y:S05]  /*15670*/  BRA.DIV UR4, `(.L_x_1216) ;  /* 0x00000026047c7947 */ /* 0x000fea000b800000 */
[----:B-----5:R-:W2:Y:S02]  /*15680*/  SHFL.UP PT, R14, R17, 0x1, RZ ;  /* 0x04200000110e7989 */ /* 0x020ea400000e00ff */
[----:B--2---:R-:W-:-:S05]  /*15690*/  SEL R14, R14, RZ, P1 ;  /* 0x000000ff0e0e7207 */ /* 0x004fca0000800000 */
[----:B------:R-:W-:-:S05]  /*156a0*/  IMAD.IADD R13, R17, 0x1, R14 ;  /* 0x00000001110d7824 */ /* 0x000fca00078e020e */
        /* <DEDUP_REMOVED lines=13> */
.L_x_1293:
[----:B------:R-:W-:Y:S02]  /*15780*/  ULDC UR4, c[0x0][0xc38] ;  /* 0x00030e0000047ab9 */ /* 0x000fe40000000800 */
[----:B------:R-:W-:-:S04]  /*15790*/  IMAD.U32 R4, RZ, RZ, UR4 ;  /* 0x00000004ff047e24 */ /* 0x000fc8000f8e00ff */
[----:B--2---:R-:W-:-:S04]  /*157a0*/  IMAD R14, R14, R4, RZ ;  /* 0x000000040e0e7224 */ /* 0x004fc800078e02ff */
[----:B------:R-:W-:-:S05]  /*157b0*/  IMAD.IADD R5, R14, 0x1, R5 ;  /* 0x000000010e057824 */ /* 0x000fca00078e0205 */
[----:B------:R-:W-:-:S13]  /*157c0*/  ISETP.GT.AND P6, PT, R5, R0, PT ;  /* 0x000000000500720c */ /* 0x000fda0003fc4270 */
[----:B------:R-:W-:Y:S05]  /*157d0*/  @!P6 BRA `(.L_x_1217) ;  /* 0xfffffffc0064e947 */ /* 0x000fea000383ffff */
.L_x_1212:
[----:B------:R-:W-:Y:S01]  /*157e0*/  IMAD.IADD R5, R5, 0x1, -R14 ;  /* 0x0000000105057824 */ /* 0x000fe200078e0a0e */
[----:B------:R-:W-:-:S03]  /*157f0*/  UMOV UR4, 0xffffffff ;  /* 0xffffffff00047882 */ /* 0x000fc60000000000 */
[----:B------:R-:W-:-:S05]  /*15800*/  IMAD R3, R2, R4, R5 ;  /* 0x0000000402037224 */ /* 0x000fca00078e0205 */
[----:B------:R-:W-:Y:S01]  /*15810*/  ISETP.GT.AND P6, PT, R3, R0, PT ;  /* 0x000000000300720c */ /* 0x000fe20003fc4270 */
[----:B------:R-:W-:-:S12]  /*15820*/  BRA.DIV UR4, `(.L_x_1218) ;  /* 0x0000002604cc7947 */ /* 0x000fd8000b800000 */
[----:B------:R-:W-:-:S04]  /*15830*/  VOTE.ANY R3, PT, !P6 ;  /* 0x0000000000037806 */ /* 0x000fc800070e0100 */
[----:B------:R-:W2:Y:S02]  /*15840*/  POPC R6, R3 ;  /* 0x0000000300067309 */ /* 0x000ea40000000000 */
[----:B--2---:R2:W3:Y:S02]  /*15850*/  SHFL.IDX PT, R17, R17, R6, 0x1f ;  /* 0x00001f0611117589 */ /* 0x0044e400000e0000 */
.L_x_1297:
[----:B------:R-:W-:Y:S01]  /*15860*/  ISETP.NE.AND P0, PT, R3, RZ, PT ;  /* 0x000000ff0300720c */ /* 0x000fe20003f05270 */
[----:B------:R-:W-:-:S12]  /*15870*/  IMAD.MOV.U32 R14, RZ, RZ, RZ ;  /* 0x000000ffff0e7224 */ /* 0x000fd800078e00ff */
[----:B------:R-:W-:Y:S05]  /*15880*/  @!P0 BRA `(.L_x_1219) ;  /* 0x0000000000108947 */ /* 0x000fea0003800000 */
[----:B------:R-:W-:Y:S01]  /*15890*/  UMOV UR4, 0xffffffff ;  /* 0xffffffff00047882 */ /* 0x000fe20000000000 */
[----:B------:R-:W-:Y:S02]  /*158a0*/  VIADD R12, R6, 0xffffffff ;  /* 0xffffffff060c7836 */ /* 0x000fe40000000000 */
[----:B------:R-:W-:Y:S05]  /*158b0*/  BRA.DIV UR4, `(.L_x_1220) ;  /* 0x0000002604f07947 */ /* 0x000fea000b800000 */
[----:B------:R4:W0:Y:S02]  /*158c0*/  SHFL.IDX PT, R14, R2, R12, 0x1f ;  /* 0x00001f0c020e7589 */ /* 0x00082400000e0000 */
.L_x_1219:
[----:B-1--4-:R-:W1:Y:S01]  /*158d0*/  LDC.64 R2, c[0x0][0xc90] ;  /* 0x00032400ff027b82 */ /* 0x012e620000000a00 */
[----:B------:R-:W-:-:S04]  /*158e0*/  IMAD.IADD R19, R6, 0x1, R19 ;  /* 0x0000000106137824 */ /* 0x000fc800078e0213 */
[----:B-1----:R-:W-:-:S05]  /*158f0*/  IMAD.WIDE R2, R19, 0x4, R2 ;  /* 0x0000000413027825 */ /* 0x002fca00078e0202 */
[----:B------:R1:W2:Y:S01]  /*15900*/  LDG.E R7, desc[UR50][R2.64] ;  /* 0x0000003202077981 */ /* 0x0002a2000c1e1900 */
[----:B0-----:R-:W-:Y:S02]  /*15910*/  IMAD R16, R14, R4, R5 ;  /* 0x000000040e107224 */ /* 0x001fe400078e0205 */
[----:B-1----:R-:W-:Y:S02]  /*15920*/  IMAD.MOV.U32 R2, RZ, RZ, RZ ;  /* 0x000000ffff027224 */ /* 0x002fe400078e00ff */
[----:B--23--:R-:W-:-:S05]  /*15930*/  IMAD R6, R17, R7, RZ ;  /* 0x0000000711067224 */ /* 0x00cfca00078e02ff */
[----:B------:R-:W-:-:S04]  /*15940*/  IABS R8, R6 ;  /* 0x0000000600087213 */ /* 0x000fc80000000000 */
[----:B------:R-:W0:Y:S08]  /*15950*/  I2F.RP R9, R8 ;  /* 0x0000000800097306 */ /* 0x000e300000209400 */
[----:B0-----:R-:W0:Y:S02]  /*15960*/  MUFU.RCP R9, R9 ;  /* 0x0000000900097308 */ /* 0x001e240000001000 */
[----:B0-----:R-:W-:-:S06]  /*15970*/  VIADD R10, R9, 0xffffffe ;  /* 0x0ffffffe090a7836 */ /* 0x001fcc0000000000 */
[----:B------:R-:W0:Y:S02]  /*15980*/  F2I.FTZ.U32.TRUNC.NTZ R3, R10 ;  /* 0x0000000a00037305 */ /* 0x000e24000021f000 */
[----:B0-----:R-:W-:-:S04]  /*15990*/  IMAD.MOV R11, RZ, RZ, -R3 ;  /* 0x000000ffff0b7224 */ /* 0x001fc800078e0a03 */
[----:B------:R-:W-:-:S04]  /*159a0*/  IMAD R5, R11, R8, RZ ;  /* 0x000000080b057224 */ /* 0x000fc800078e02ff */
[----:B------:R-:W-:-:S04]  /*159b0*/  IMAD.HI.U32 R2, R3, R5, R2 ;  /* 0x0000000503027227 */ /* 0x000fc800078e0002 */
[----:B------:R-:W-:Y:S01]  /*159c0*/  IMAD.IADD R5, R0, 0x1, -R16 ;  /* 0x0000000100057824 */ /* 0x000fe200078e0a10 */
[----:B------:R-:W-:-:S04]  /*159d0*/  IABS R0, R6 ;  /* 0x0000000600007213 */ /* 0x000fc80000000000 */
[----:B------:R-:W-:Y:S01]  /*159e0*/  IABS R3, R5 ;  /* 0x0000000500037213 */ /* 0x000fe20000000000 */
[----:B------:R-:W-:-:S04]  /*159f0*/  IMAD.MOV R0, RZ, RZ, -R0 ;  /* 0x000000ffff007224 */ /* 0x000fc800078e0a00 */
        /* <DEDUP_REMOVED lines=11> */
[----:B------:R-:W-:-:S05]  /*15ab0*/  @!P1 LOP3.LUT R2, RZ, R6, RZ, 0x33, !PT ;  /* 0x00000006ff029212 */ /* 0x000fca00078e33ff */
[----:B------:R-:W-:Y:S02]  /*15ac0*/  IMAD R0, R7, R2, RZ ;  /* 0x0000000207007224 */ /* 0x000fe400078e02ff */
[----:B------:R-:W-:Y:S02]  /*15ad0*/  IMAD.MOV R2, RZ, RZ, -R2 ;  /* 0x000000ffff027224 */ /* 0x000fe400078e0a02 */
[----:B------:R-:W-:Y:S02]  /*15ae0*/  IMAD.MOV R3, RZ, RZ, -R0 ;  /* 0x000000ffff037224 */ /* 0x000fe400078e0a00 */
[----:B------:R-:W-:-:S03]  /*15af0*/  IMAD R5, R6, R2, R5 ;  /* 0x0000000206057224 */ /* 0x000fc600078e0205 */
[----:B------:R-:W-:-:S04]  /*15b00*/  VIADDMNMX R4, R3, R4, R7, PT ;  /* 0x0000000403047246 */ /* 0x000fc80003800107 */
[-C--:B------:R-:W-:Y:S02]  /*15b10*/  IABS R7, R4.reuse ;  /* 0x0000000400077213 */ /* 0x080fe40000000000 */
[----:B------:R-:W-:Y:S02]  /*15b20*/  IABS R6, R4 ;  /* 0x0000000400067213 */ /* 0x000fe40000000000 */
[----:B------:R-:W0:Y:S03]  /*15b30*/  I2F.RP R8, R7 ;  /* 0x0000000700087306 */ /* 0x000e260000209400 */
[----:B------:R-:W-:-:S05]  /*15b40*/  IMAD.MOV R6, RZ, RZ, -R6 ;  /* 0x000000ffff067224 */ /* 0x000fca00078e0a06 */
[----:B0-----:R-:W0:Y:S02]  /*15b50*/  MUFU.RCP R8, R8 ;  /* 0x0000000800087308 */ /* 0x001e240000001000 */
[----:B0-----:R-:W-:-:S06]  /*15b60*/  VIADD R3, R8, 0xffffffe ;  /* 0x0ffffffe08037836 */ /* 0x001fcc0000000000 */
[----:B------:R-:W0:Y:S02]  /*15b70*/  F2I.FTZ.U32.TRUNC.NTZ R3, R3 ;  /* 0x0000000300037305 */ /* 0x000e24000021f000 */
[----:B0-----:R-:W-:-:S04]  /*15b80*/  IMAD.MOV R2, RZ, RZ, -R3 ;  /* 0x000000ffff027224 */ /* 0x001fc800078e0a03 */
[----:B------:R-:W-:Y:S02]  /*15b90*/  IMAD R9, R2, R7, RZ ;  /* 0x0000000702097224 */ /* 0x000fe400078e02ff */
[----:B------:R-:W-:-:S04]  /*15ba0*/  IMAD.MOV.U32 R2, RZ, RZ, RZ ;  /* 0x000000ffff027224 */ /* 0x000fc800078e00ff */
[----:B------:R-:W-:Y:S01]  /*15bb0*/  IMAD.HI.U32 R2, R3, R9, R2 ;  /* 0x0000000903027227 */ /* 0x000fe200078e0002 */
[----:B------:R-:W-:Y:S02]  /*15bc0*/  IABS R9, R5 ;  /* 0x0000000500097213 */ /* 0x000fe40000000000 */
[C---:B------:R-:W-:Y:S01]  /*15bd0*/  LOP3.LUT R3, R5.reuse, R4, RZ, 0x3c, !PT ;  /* 0x0000000405037212 */ /* 0x040fe200078e3cff */
[----:B------:R-:W-:Y:S02]  /*15be0*/  IMAD.IADD R5, R5, 0x1, R0 ;  /* 0x0000000105057824 */ /* 0x000fe400078e0200 */
[----:B------:R-:W-:Y:S01]  /*15bf0*/  IMAD.HI.U32 R2, R2, R9, RZ ;  /* 0x0000000902027227 */ /* 0x000fe200078e00ff */
[----:B------:R-:W-:-:S03]  /*15c00*/  ISETP.GE.AND P2, PT, R3, RZ, PT ;  /* 0x000000ff0300720c */ /* 0x000fc60003f46270 */
[----:B------:R-:W-:-:S05]  /*15c10*/  IMAD R6, R2, R6, R9 ;  /* 0x0000000602067224 */ /* 0x000fca00078e0209 */
[----:B------:R-:W-:-:S13]  /*15c20*/  ISETP.GT.U32.AND P1, PT, R7, R6, PT ;  /* 0x000000060700720c */ /* 0x000fda0003f24070 */
[----:B------:R-:W-:Y:S02]  /*15c30*/  @!P1 IMAD.IADD R6, R6, 0x1, -R7 ;  /* 0x0000000106069824 */ /* 0x000fe400078e0a07 */
[----:B------:R-:W-:Y:S01]  /*15c40*/  @!P1 VIADD R2, R2, 0x1 ;  /* 0x0000000102029836 */ /* 0x000fe20000000000 */
[----:B------:R-:W-:Y:S02]  /*15c50*/  ISETP.NE.AND P1, PT, R4, RZ, PT ;  /* 0x000000ff0400720c */ /* 0x000fe40003f25270 */
[----:B------:R-:W-:-:S13]  /*15c60*/  ISETP.GE.U32.AND P0, PT, R6, R7, PT ;  /* 0x000000070600720c */ /* 0x000fda0003f06070 */
[----:B------:R-:W-:-:S04]  /*15c70*/  @P0 VIADD R2, R2, 0x1 ;  /* 0x0000000102020836 */ /* 0x000fc80000000000 */
[----:B------:R-:W-:Y:S01]  /*15c80*/  @!P2 IMAD.MOV R2, RZ, RZ, -R2 ;  /* 0x000000ffff02a224 */ /* 0x000fe200078e0a02 */
[----:B------:R-:W-:Y:S01]  /*15c90*/  @!P1 LOP3.LUT R2, RZ, R4, RZ, 0x33, !PT ;  /* 0x00000004ff029212 */ /* 0x000fe200078e33ff */
[----:B------:R-:W-:-:S04]  /*15ca0*/  IMAD.MOV R4, RZ, RZ, -R4 ;  /* 0x000000ffff047224 */ /* 0x000fc800078e0a04 */
[----:B------:R-:W-:Y:S01]  /*15cb0*/  IMAD R18, R2, R4, R5 ;  /* 0x0000000402127224 */ /* 0x000fe200078e0205 */
[----:B------:R-:W-:-:S05]  /*15cc0*/  LOP3.LUT R2, RZ, R2, RZ, 0x33, !PT ;  /* 0x00000002ff027212 */ /* 0x000fca00078e33ff */
[----:B------:R-:W-:Y:S01]  /*15cd0*/  IMAD.IADD R17, R17, 0x1, R2 ;  /* 0x0000000111117824 */ /* 0x000fe200078e0202 */
[----:B------:R-:W-:Y:S06]  /*15ce0*/  BRA `(.L_x_1221) ;  /* 0x00000000001c7947 */ /* 0x000fec0003800000 */
.L_x_1213:
[----:B------:R-:W-:Y:S01]  /*15cf0*/  UMOV UR4, URZ ;  /* 0x0000003f00047c82 */ /* 0x000fe20008000000 */
[----:B------:R-:W-:Y:S01]  /*15d00*/  UMOV UR5, URZ ;  /* 0x0000003f00057c82 */ /* 0x000fe20008000000 */
[----:B------:R-:W-:Y:S01]  /*15d10*/  ULDC UR6, c[0x0][0xc3c] ;  /* 0x00030f0000067ab9 */ /* 0x000fe20000000800 */
[----:B------:R-:W-:Y:S02]  /*15d20*/  IMAD.MOV.U32 R16, RZ, RZ, R0 ;  /* 0x000000ffff107224 */ /* 0x000fe400078e0000 */
[----:B------:R-:W-:Y:S02]  /*15d30*/  IMAD.U32 R17, RZ, RZ, UR4 ;  /* 0x00000004ff117e24 */ /* 0x000fe4000f8e00ff */
[----:B------:R-:W-:Y:S02]  /*15d40*/  IMAD.U32 R18, RZ, RZ, UR5 ;  /* 0x00000005ff127e24 */ /* 0x000fe4000f8e00ff */
[----:B------:R-:W-:-:S07]  /*15d50*/  IMAD.U32 R19, RZ, RZ, UR6 ;  /* 0x00000006ff137e24 */ /* 0x000fce000f8e00ff */
.L_x_1221:
[----:B------:R-:W1:Y:S01]  /*15d60*/  S2R R0, SR_TID.X ;  /* 0x0000000000007919 */ /* 0x000e620000002100 */
[----:B------:R-:W-:Y:S05]  /*15d70*/  WARPSYNC.ALL ;  /* 0x0000000000007948 */ /* 0x000fea0003800000 */
[----:B------:R-:W-:Y:S01]  /*15d80*/  BAR.SYNC.DEFER_BLOCKING 0x4, 0x200 ;  /* 0x0108000000007b1d */ /* 0x000fe20000010000 */
[----:B-1----:R-:W-:-:S04]  /*15d90*/  LOP3.LUT R0, R0, 0x1f, RZ, 0xc0, !PT ;  /* 0x0000001f00007812 */ /* 0x002fc800078ec0ff */
[----:B------:R-:W-:-:S13]  /*15da0*/  ISETP.NE.AND P0, PT, R0, RZ, PT ;  /* 0x000000ff0000720c */ /* 0x000fda0003f05270 */
[----:B------:R-:W1:Y:S01]  /*15db0*/  @!P0 S2R R3, SR_CgaCtaId ;  /* 0x0000000000038919 */ /* 0x000e620000008800 */
[----:B------:R-:W-:-:S04]  /*15dc0*/  @!P0 MOV R0, 0x400 ;  /* 0x0000040000008802 */ /* 0x000fc80000000f00 */
[----:B-1----:R-:W-:-:S05]  /*15dd0*/  @!P0 LEA R22, R3, R0, 0x18 ;  /* 0x0000000003168211 */ /* 0x002fca00078ec0ff */
[----:B------:R1:W-:Y:S01]  /*15de0*/  @!P0 STS.128 [R22+0x168d0], R16 ;  /* 0x0168d01016008388 */ /* 0x0003e20000000c00 */
[----:B------:R-:W-:Y:S06]  /*15df0*/  BAR.ARV 0x5, 0x200 ;  /* 0x0148000000007b1d */ /* 0x000fec0000002000 */
.L_x_1210:
[----:B------:R-:W-:Y:S02]  /*15e00*/  ULDC UR4, c[0x0][0xc3c] ;  /* 0x00030f0000047ab9 */ /* 0x000fe40000000800 */
[----:B---3--:R-:W-:-:S13]  /*15e10*/  ISETP.GE.AND P0, PT, R19, UR4, PT ;  /* 0x0000000413007c0c */ /* 0x008fda000bf06270 */
[----:B------:R-:W-:Y:S05]  /*15e20*/  @!P0 BRA `(.L_x_1222) ;  /* 0xffffffb400b88947 */ /* 0x000fea000383ffff */
[----:B------:R-:W-:Y:S05]  /*15e30*/  BSYNC B8 ;  /* 0x0000000000087941 */ /* 0x000fea0003800000 */
.L_x_1124:
[----:B0-----:R-:W3:Y:S01]  /*15e40*/  LDL.LU R0, [R1+0x24] ;  /* 0x0000240001007983 */ /* 0x001ee20000300800 */
[----:B------:R-:W-:Y:S01]  /*15e50*/  BSSY B0, `(.L_x_1223) ;  /* 0x000000b000007945 */ /* 0x000fe20003800000 */
[----:B------:R-:W0:Y:S01]  /*15e60*/  S2R R5, SR_CgaCtaId ;  /* 0x0000000000057919 */ /* 0x000e220000008800 */
[----:B---3--:R-:W-:-:S05]  /*15e70*/  VIADD R0, R0, 0x1 ;  /* 0x0000000100007836 */ /* 0x008fca0000000000 */
[----:B------:R-:W-:-:S04]  /*15e80*/  LEA.HI R2, R0, R0, RZ, 0x1 ;  /* 0x0000000000027211 */ /* 0x000fc800078f08ff */
[----:B------:R-:W-:Y:S02]  /*15e90*/  LOP3.LUT R3, R2, 0xfffffffe, RZ, 0xc0, !PT ;  /* 0xfffffffe02037812 */ /* 0x000fe400078ec0ff */
[----:B------:R-:W-:-:S03]  /*15ea0*/  MOV R2, 0x400 ;  /* 0x0000040000027802 */ /* 0x000fc60000000f00 */
[----:B------:R-:W-:Y:S01]  /*15eb0*/  IMAD.IADD R0, R0, 0x1, -R3 ;  /* 0x0000000100007824 */ /* 0x000fe200078e0a03 */
[----:B0-----:R-:W-:-:S04]  /*15ec0*/  LEA R9, R5, R2, 0x18 ;  /* 0x0000000205097211 */ /* 0x001fc800078ec0ff */
[----:B------:R-:W-:-:S04]  /*15ed0*/  SHF.L.U32 R0, R0, 0x1f, RZ ;  /* 0x0000001f00007819 */ /* 0x000fc800000006ff */
[----:B------:R-:W0:Y:S02]  /*15ee0*/  SYNCS.PHASECHK.TRANS64.TRYWAIT P0, [R9+URZ+0x16820], R0 ;  /* 0x01682000090075a7 */ /* 0x000e24000800017f */
[----:B0-----:R-:W-:Y:S05]  /*15ef0*/  @!P0 BRA `(.L_x_1224) ;  /* 0x0000002000848947 */ /* 0x001fea0003800000 */
.L_x_1300:
[----:B------:R-:W-:Y:S05]  /*15f00*/  BSYNC B0 ;  /* 0x0000000000007941 */ /* 0x000fea0003800000 */
.L_x_1223:
[----:B------:R-:W-:-:S03]  /*15f10*/  UMOV UR4, 0xffffffff ;  /* 0xffffffff00047882 */ /* 0x000fc60000000000 */
[----:B------:R-:W-:Y:S05]  /*15f20*/  BRA.DIV UR4, `(.L_x_1225) ;  /* 0x00000022048c7947 */ /* 0x000fea000b800000 */
[----:B0-----:R-:W0:Y:S02]  /*15f30*/  S2R R0, SR_TID.X ;  /* 0x0000000000007919 */ /* 0x001e240000002100 */
[----:B0-----:R-:W-:-:S04]  /*15f40*/  SHF.R.U32.HI R0, RZ, 0x5, R0 ;  /* 0x00000005ff007819 */ /* 0x001fc80000011600 */
[----:B------:R-:W-:-:S05]  /*15f50*/  LOP3.LUT R0, R0, 0x3, RZ, 0xc0, !PT ;  /* 0x0000000300007812 */ /* 0x000fca00078ec0ff */
[----:B------:R0:W3:Y:S02]  /*15f60*/  SHFL.IDX PT, R14, R0, RZ, 0x1f ;  /* 0x00001fff000e7589 */ /* 0x0000e400000e0000 */
.L_x_1303:
[----:B---3--:R-:W-:Y:S01]  /*15f70*/  ISETP.NE.AND P0, PT, R14, RZ, PT ;  /* 0x000000ff0e00720c */ /* 0x008fe20003f05270 */
[----:B------:R-:W-:-:S12]  /*15f80*/  BSSY B0, `(.L_x_1226) ;  /* 0x0000024000007945 */ /* 0x000fd80003800000 */
[----:B------:R-:W-:Y:S05]  /*15f90*/  @P0 BRA `(.L_x_1227) ;  /* 0x0000000000880947 */ /* 0x000fea0003800000 */
[----:B------:R-:W-:-:S03]  /*15fa0*/  UMOV UR4, 0xffffffff ;  /* 0xffffffff00047882 */ /* 0x000fc60000000000 */
[----:B------:R-:W-:Y:S05]  /*15fb0*/  BRA.DIV UR4, `(.L_x_1228) ;  /* 0x00000022049c7947 */ /* 0x000fea000b800000 */
[----:B------:R-:W-:-:S13]  /*15fc0*/  ELECT P6, URZ, PT ;  /* 0x00000000003f782f */ /* 0x000fda00038c0000 */
.L_x_1306:
[----:B------:R-:W-:Y:S05]  /*15fd0*/  @!P6 BRA `(.L_x_1227) ;  /* 0x000000000078e947 */ /* 0x000fea0003800000 */
[----:B------:R-:W-:-:S06]  /*15fe0*/  ULOP3.LUT UR4, UR36, 0x2, URZ, 0xfc, !UPT ;  /* 0x0000000224047892 */ /* 0x000fcc000f8efc3f */
[----:B0-----:R-:W-:-:S05]  /*15ff0*/  IMAD.U32 R0, RZ, RZ, UR4 ;  /* 0x00000004ff007e24 */ /* 0x001fca000f8e00ff */
[----:B------:R-:W-:-:S13]  /*16000*/  ISETP.NE.AND P2, PT, R0, 0x3, PT ;  /* 0x000000030000780c */ /* 0x000fda0003f45270 */
[----:B------:R-:W-:Y:S05]  /*16010*/  @!P2 BRA `(.L_x_1229) ;  /* 0x000000000004a947 */ /* 0x000fea0003800000 */
[----:B------:R-:W-:Y:S01]  /*16020*/  BPT.TRAP 0x1 ;  /* 0x000000040000795c */ /* 0x000fe20000300000 */
.L_x_1229:
[----:B------:R-:W-:Y:S01]  /*16030*/  VIADD R0, R9, 0x16840 ;  /* 0x0001684009007836 */ /* 0x000fe20000000000 */
[----:B------:R-:W-:Y:S01]  /*16040*/  SHF.L.U32 R4, R26, 0x1f, RZ ;  /* 0x0000001f1a047819 */ /* 0x000fe200000006ff */
[C---:B------:R-:W-:Y:S02]  /*16050*/  VIADD R2, R23.reuse, 0x1 ;  /* 0x0000000117027836 */ /* 0x040fe40000000000 */
[----:B------:R-:W-:-:S03]  /*16060*/  IMAD R5, R23, 0x8, R0 ;  /* 0x0000000817057824 */ /* 0x000fc600078e0200 */
[C---:B------:R-:W-:Y:S01]  /*16070*/  ISETP.NE.AND P1, PT, R2.reuse, 0x2, PT ;  /* 0x000000020200780c */ /* 0x040fe20003f25270 */
[----:B------:R-:W0:Y:S03]  /*16080*/  SYNCS.PHASECHK.TRANS64.TRYWAIT P0, [R5+URZ], R4 ;  /* 0x00000004050075a7 */ /* 0x000e26000800017f */
[----:B------:R-:W-:Y:S02]  /*16090*/  SEL R3, RZ, 0x1, P1 ;  /* 0x00000001ff037807 */ /* 0x000fe40000800000 */
[----:B------:R-:W-:Y:S02]  /*160a0*/  SEL R7, R2, RZ, P1 ;  /* 0x000000ff02077207 */ /* 0x000fe40000800000 */
[----:B------:R-:W-:-:S03]  /*160b0*/  LOP3.LUT R2, R26, R3, RZ, 0x3c, !PT ;  /* 0x000000031a027212 */ /* 0x000fc600078e3cff */
[----:B------:R-:W-:Y:S01]  /*160c0*/  IMAD R3, R7, 0x8, R0 ;  /* 0x0000000807037824 */ /* 0x000fe200078e0200 */
[----:B------:R-:W-:Y:S01]  /*160d0*/  SHF.L.U32 R2, R2, 0x1f, RZ ;  /* 0x0000001f02027819 */ /* 0x000fe200000006ff */
[----:B0-----:R-:W-:Y:S06]  /*160e0*/  @!P0 BRA `(.L_x_1230) ;  /* 0x0000002000708947 */ /* 0x001fec0003800000 */
.L_x_1307:
[----:B------:R-:W3:Y:S02]  /*160f0*/  SYNCS.PHASECHK.TRANS64.TRYWAIT P0, [R3+URZ], R2 ;  /* 0x00000002030075a7 */ /* 0x000ee4000800017f */
[----:B---3--:R-:W-:Y:S05]  /*16100*/  @!P0 BRA `(.L_x_1231) ;  /* 0x00000020007c8947 */ /* 0x008fea0003800000 */
.L_x_1308:
[----:B------:R-:W-:Y:S05]  /*16110*/  @!P2 BRA `(.L_x_1232) ;  /* 0x000000000004a947 */ /* 0x000fea0003800000 */
[----:B------:R-:W-:Y:S01]  /*16120*/  BPT.TRAP 0x1 ;  /* 0x000000040000795c */ /* 0x000fe20000300000 */
.L_x_1232:
[----:B------:R-:W-:-:S04]  /*16130*/  VIADD R0, R9, 0x16860 ;  /* 0x0001686009007836 */ /* 0x000fc80000000000 */
[----:B------:R-:W-:-:S04]  /*16140*/  IMAD R23, R23, 0x8, R0 ;  /* 0x0000000817177824 */ /* 0x000fc800078e0200 */
[----:B------:R-:W4:Y:S02]  /*16150*/  SYNCS.PHASECHK.TRANS64.TRYWAIT P0, [R23+URZ], R4 ;  /* 0x00000004170075a7 */ /* 0x000f24000800017f */
[----:B----4-:R-:W-:Y:S05]  /*16160*/  @!P0 BRA `(.L_x_1233) ;  /* 0x0000002000788947 */ /* 0x010fea0003800000 */
.L_x_1309:
[----:B------:R-:W-:-:S07]  /*16170*/  IMAD R7, R7, 0x8, R0 ;  /* 0x0000000807077824 */ /* 0x000fce00078e0200 */
.L_x_1234:
[----:B------:R0:W0:Y:S02]  /*16180*/  SYNCS.PHASECHK.TRANS64.TRYWAIT P0, [R7+URZ], R2 ;  /* 0x00000002070075a7 */ /* 0x000024000800017f */
[----:B0-----:R-:W-:Y:S05]  /*16190*/  @!P0 NANOSLEEP.SYNCS 0x989680 ;  /* 0x009896800000895d */ /* 0x001fea0003900000 */
[----:B------:R-:W0:Y:S02]  /*161a0*/  @!P0 SYNCS.PHASECHK.TRANS64 P0, [R7+URZ], R2 ;  /* 0x00000002070085a7 */ /* 0x000e24000800007f */
[----:B0-----:R-:W-:Y:S05]  /*161b0*/  @!P0 BRA `(.L_x_1234) ;  /* 0xfffffffc00f08947 */ /* 0x001fea000383ffff */
.L_x_1227:
[----:B------:R-:W-:Y:S05]  /*161c0*/  BSYNC B0 ;  /* 0x0000000000007941 */ /* 0x000fea0003800000 */
.L_x_1226:
[----:B------:R-:W-:Y:S05]  /*161d0*/  EXIT ;  /* 0x000000000000794d */ /* 0x000fea0003800000 */
.L_x_1038:
[----:B0-----:R-:W-:-:S04]  /*161e0*/  IMAD.U32 R3, RZ, RZ, UR45 ;  /* 0x0000002dff037e24 */ /* 0x001fc8000f8e00ff */
[----:B------:R0:W1:Y:S03]  /*161f0*/  SYNCS.PHASECHK.TRANS64.TRYWAIT P1, [R3+URZ+0x16800], R0 ;  /* 0x01680000030075a7 */ /* 0x000066000802017f */
[----:B-1----:R-:W-:Y:S05]  /*16200*/  @!P1 NANOSLEEP.SYNCS 0x989680 ;  /* 0x009896800000995d */ /* 0x002fea0003900000 */
[----:B------:R-:W1:Y:S02]  /*16210*/  @!P1 SYNCS.PHASECHK.TRANS64 P1, [R3+URZ+0x16800], R0 ;  /* 0x01680000030095a7 */ /* 0x000e64000802007f */
[----:B-1----:R-:W-:Y:S05]  /*16220*/  @!P1 BRA `(.L_x_1038) ;  /* 0xfffffffc00ec9947 */ /* 0x002fea000383ffff */
[----:B------:R-:W-:Y:S05]  /*16230*/  BRA `(.L_x_1235) ;  /* 0xfffffeb800247947 */ /* 0x000fea000383ffff */
.L_x_1042:
[----:B-1----:R1:W2:Y:S02]  /*16240*/  SYNCS.PHASECHK.TRANS64.TRYWAIT P2, [R15+URZ+0x16830], R0 ;  /* 0x016830000f0075a7 */ /* 0x0022a4000804017f */
[----:B--2---:R-:W-:Y:S05]  /*16250*/  @!P2 NANOSLEEP.SYNCS 0x989680 ;  /* 0x009896800000a95d */ /* 0x004fea0003900000 */
[----:B------:R-:W2:Y:S02]  /*16260*/  @!P2 SYNCS.PHASECHK.TRANS64 P2, [R15+URZ+0x16830], R0 ;  /* 0x016830000f00a5a7 */ /* 0x000ea4000804007f */
[----:B--2---:R-:W-:Y:S05]  /*16270*/  @!P2 BRA `(.L_x_1042) ;  /* 0xfffffffc00f0a947 */ /* 0x004fea000383ffff */
[----:B------:R-:W-:Y:S05]  /*16280*/  BRA `(.L_x_1041) ;  /* 0xfffffeb800487947 */ /* 0x000fea000383ffff */
.L_x_1058:
[----:B-1----:R-:W-:-:S04]  /*16290*/  IMAD.U32 R8, RZ, RZ, UR6 ;  /* 0x00000006ff087e24 */ /* 0x002fc8000f8e00ff */
[----:B------:R1:W2:Y:S03]  /*162a0*/  SYNCS.PHASECHK.TRANS64.TRYWAIT P2, [R8+URZ+0x16830], R5 ;  /* 0x01683005080075a7 */ /* 0x0002a6000804017f */
[----:B--2---:R-:W-:Y:S05]  /*162b0*/  @!P2 NANOSLEEP.SYNCS 0x989680 ;  /* 0x009896800000a95d */ /* 0x004fea0003900000 */
[----:B------:R-:W2:Y:S02]  /*162c0*/  @!P2 SYNCS.PHASECHK.TRANS64 P2, [R8+URZ+0x16830], R5 ;  /* 0x016830050800a5a7 */ /* 0x000ea4000804007f */
[----:B--2---:R-:W-:Y:S05]  /*162d0*/  @!P2 BRA `(.L_x_1058) ;  /* 0xfffffffc00eca947 */ /* 0x004fea000383ffff */
[----:B------:R-:W-:Y:S05]  /*162e0*/  BRA `(.L_x_1055) ;  /* 0xfffffef000b87947 */ /* 0x000fea000383ffff */
.L_x_1062:
[----:B-1----:R-:W-:-:S04]  /*162f0*/  IMAD.U32 R8, RZ, RZ, UR6 ;  /* 0x00000006ff087e24 */ /* 0x002fc8000f8e00ff */
[----:B------:R1:W2:Y:S03]  /*16300*/  SYNCS.PHASECHK.TRANS64.TRYWAIT P2, [R8+URZ+0x16850], R5 ;  /* 0x01685005080075a7 */ /* 0x0002a6000804017f */
[----:B--2---:R-:W-:Y:S05]  /*16310*/  @!P2 NANOSLEEP.SYNCS 0x989680 ;  /* 0x009896800000a95d */ /* 0x004fea0003900000 */
[----:B------:R-:W2:Y:S02]  /*16320*/  @!P2 SYNCS.PHASECHK.TRANS64 P2, [R8+URZ+0x16850], R5 ;  /* 0x016850050800a5a7 */ /* 0x000ea4000804007f */
[----:B--2---:R-:W-:Y:S05]  /*16330*/  @!P2 BRA `(.L_x_1062) ;  /* 0xfffffffc00eca947 */ /* 0x004fea000383ffff */
[----:B------:R-:W-:Y:S05]  /*16340*/  BRA `(.L_x_1059) ;  /* 0xfffffef400287947 */ /* 0x000fea000383ffff */
.L_x_1079:
[----:B-1----:R-:W-:-:S04]  /*16350*/  IMAD.U32 R9, RZ, RZ, UR6 ;  /* 0x00000006ff097e24 */ /* 0x002fc8000f8e00ff */
[----:B------:R1:W2:Y:S03]  /*16360*/  SYNCS.PHASECHK.TRANS64.TRYWAIT P2, [R9+URZ+0x16830], R4 ;  /* 0x01683004090075a7 */ /* 0x0002a6000804017f */
[----:B--2---:R-:W-:Y:S05]  /*16370*/  @!P2 NANOSLEEP.SYNCS 0x989680 ;  /* 0x009896800000a95d */ /* 0x004fea0003900000 */
[----:B------:R-:W2:Y:S02]  /*16380*/  @!P2 SYNCS.PHASECHK.TRANS64 P2, [R9+URZ+0x16830], R4 ;  /* 0x016830040900a5a7 */ /* 0x000ea4000804007f */
[----:B--2---:R-:W-:Y:S05]  /*16390*/  @!P2 BRA `(.L_x_1079) ;  /* 0xfffffffc00eca947 */ /* 0x004fea000383ffff */
[----:B------:R-:W-:Y:S05]  /*163a0*/  BRA `(.L_x_1076) ;  /* 0xffffff28009c7947 */ /* 0x000fea000383ffff */
.L_x_1083:
[----:B-1----:R-:W-:-:S04]  /*163b0*/  IMAD.U32 R9, RZ, RZ, UR6 ;  /* 0x00000006ff097e24 */ /* 0x002fc8000f8e00ff */
[----:B------:R1:W2:Y:S03]  /*163c0*/  SYNCS.PHASECHK.TRANS64.TRYWAIT P2, [R9+URZ+0x16850], R4 ;  /* 0x01685004090075a7 */ /* 0x0002a6000804017f */
[----:B--2---:R-:W-:Y:S05]  /*163d0*/  @!P2 NANOSLEEP.SYNCS 0x989680 ;  /* 0x009896800000a95d */ /* 0x004fea0003900000 */
[----:B------:R-:W2:Y:S02]  /*163e0*/  @!P2 SYNCS.PHASECHK.TRANS64 P2, [R9+URZ+0x16850], R4 ;  /* 0x016850040900a5a7 */ /* 0x000ea4000804007f */
[----:B--2---:R-:W-:Y:S05]  /*163f0*/  @!P2 BRA `(.L_x_1083) ;  /* 0xfffffffc00eca947 */ /* 0x004fea000383ffff */
[----:B------:R-:W-:Y:S05]  /*16400*/  BRA `(.L_x_1080) ;  /* 0xffffff2c000c7947 */ /* 0x000fea000383ffff */
.L_x_1089:
[----:B-1----:R-:W-:-:S04]  /*16410*/  IMAD.U32 R9, RZ, RZ, UR6 ;  /* 0x00000006ff097e24 */ /* 0x002fc8000f8e00ff */
[----:B------:R1:W2:Y:S03]  /*16420*/  SYNCS.PHASECHK.TRANS64.TRYWAIT P2, [R9+URZ+0x16830], R4 ;  /* 0x01683004090075a7 */ /* 0x0002a6000804017f */
[----:B--2---:R-:W-:Y:S05]  /*16430*/  @!P2 NANOSLEEP.SYNCS 0x989680 ;  /* 0x009896800000a95d */ /* 0x004fea0003900000 */
[----:B------:R-:W2:Y:S02]  /*16440*/  @!P2 SYNCS.PHASECHK.TRANS64 P2, [R9+URZ+0x16830], R4 ;  /* 0x016830040900a5a7 */ /* 0x000ea4000804007f */
[----:B--2---:R-:W-:Y:S05]  /*16450*/  @!P2 BRA `(.L_x_1089) ;  /* 0xfffffffc00eca947 */ /* 0x004fea000383ffff */
[----:B------:R-:W-:Y:S05]  /*16460*/  BRA `(.L_x_1086) ;  /* 0xffffff4c00ac7947 */ /* 0x000fea000383ffff */
.L_x_1093:
[----:B-1----:R-:W-:-:S04]  /*16470*/  IMAD.U32 R9, RZ, RZ, UR6 ;  /* 0x00000006ff097e24 */ /* 0x002fc8000f8e00ff */
[----:B------:R1:W2:Y:S03]  /*16480*/  SYNCS.PHASECHK.TRANS64.TRYWAIT P2, [R9+URZ+0x16850], R4 ;  /* 0x01685004090075a7 */ /* 0x0002a6000804017f */
[----:B--2---:R-:W-:Y:S05]  /*16490*/  @!P2 NANOSLEEP.SYNCS 0x989680 ;  /* 0x009896800000a95d */ /* 0x004fea0003900000 */
[----:B------:R-:W2:Y:S02]  /*164a0*/  @!P2 SYNCS.PHASECHK.TRANS64 P2, [R9+URZ+0x16850], R4 ;  /* 0x016850040900a5a7 */ /* 0x000ea4000804007f */
[----:B--2---:R-:W-:Y:S05]  /*164b0*/  @!P2 BRA `(.L_x_1093) ;  /* 0xfffffffc00eca947 */ /* 0x004fea000383ffff */
[----:B------:R-:W-:Y:S05]  /*164c0*/  BRA `(.L_x_1090) ;  /* 0xffffff50001c7947 */ /* 0x000fea000383ffff */
.L_x_1106:
[----:B-1----:R-:W-:-:S04]  /*164d0*/  IMAD.U32 R5, RZ, RZ, UR5 ;  /* 0x00000005ff057e24 */ /* 0x002fc8000f8e00ff */
[----:B------:R1:W2:Y:S03]  /*164e0*/  SYNCS.PHASECHK.TRANS64.TRYWAIT P0, [R5+URZ+0x16850], R0 ;  /* 0x01685000050075a7 */ /* 0x0002a6000800017f */
[----:B--2---:R-:W-:Y:S05]  /*164f0*/  @!P0 NANOSLEEP.SYNCS 0x989680 ;  /* 0x009896800000895d */ /* 0x004fea0003900000 */
[----:B------:R-:W2:Y:S02]  /*16500*/  @!P0 SYNCS.PHASECHK.TRANS64 P0, [R5+URZ+0x16850], R0 ;  /* 0x01685000050085a7 */ /* 0x000ea4000800007f */
[----:B--2---:R-:W-:Y:S05]  /*16510*/  @!P0 BRA `(.L_x_1106) ;  /* 0xfffffffc00ec8947 */ /* 0x004fea000383ffff */
[----:B------:R-:W-:Y:S05]  /*16520*/  BRA `(.L_x_1105) ;  /* 0xffffff8000a87947 */ /* 0x000fea000383ffff */
.L_x_1144:
[----:B------:R-:W0:Y:S01]  /*16530*/  S2R R20, SR_TID.X ;  /* 0x0000000000147919 */ /* 0x000e220000002100 */
[----:B------:R-:W-:Y:S01]  /*16540*/  BSSY B0, `(.L_x_1236) ;  /* 0x000000a000007945 */ /* 0x000fe20003800000 */
[----:B------:R-:W-:Y:S02]  /*16550*/  IMAD.MOV.U32 R12, RZ, RZ, RZ ;  /* 0x000000ffff0c7224 */ /* 0x000fe400078e00ff */
        /* <DEDUP_REMOVED lines=8> */
.L_x_1237:
[----:B------:R-:W-:Y:S05]  /*165e0*/  BSYNC B0 ;  /* 0x0000000000007941 */ /* 0x000fea0003800000 */
.L_x_1236:
[----:B------:R-:W-:Y:S05]  /*165f0*/  BRA `(.L_x_1238) ;  /* 0xffffffbc005c7947 */ /* 0x000fea000383ffff */
.L_x_1146:
[----:B------:R-:W-:Y:S01]  /*16600*/  BSSY B0, `(.L_x_1239) ;  /* 0x0000006000007945 */ /* 0x000fe20003800000 */
[----:B------:R-:W-:-:S07]  /*16610*/  IMAD.MOV.U32 R15, RZ, RZ, -0x1 ;  /* 0xffffffffff0f7424 */ /* 0x000fce00078e00ff */
[----:B01----:R-:W-:Y:S05]  /*16620*/  WARPSYNC.COLLECTIVE R15, `(.L_x_1240) ;  /* 0x000000000f0c7348 */ /* 0x003fea0003c00000 */
[----:B------:R-:W-:Y:S02]  /*16630*/  ELECT P6, UR62, PT ;  /* 0x00000000003e782f */ /* 0x000fe400038c0000 */
[----:B------:R-:W-:Y:S01]  /*16640*/  MOV R14, UR62 ;  /* 0x0000003e000e7c02 */ /* 0x000fe20008000f00 */
[----:B01----:R-:W-:Y:S10]  /*16650*/  ENDCOLLECTIVE ;  /* 0x000000000000791b */ /* 0x003ff40003800000 */
.L_x_1240:
[----:B------:R-:W-:Y:S05]  /*16660*/  BSYNC B0 ;  /* 0x0000000000007941 */ /* 0x000fea0003800000 */
.L_x_1239:
[----:B------:R-:W-:Y:S05]  /*16670*/  BRA `(.L_x_1241) ;  /* 0xffffffbc00647947 */ /* 0x000fea000383ffff */
.L_x_1148:
[----:B0-----:R0:W2:Y:S02]  /*16680*/  SYNCS.PHASECHK.TRANS64.TRYWAIT P0, [R3+URZ+0x16840], R0 ;  /* 0x01684000030075a7 */ /* 0x0010a4000800017f */
[----:B--2---:R-:W-:Y:S05]  /*16690*/  @!P0 NANOSLEEP.SYNCS 0x989680 ;  /* 0x009896800000895d */ /* 0x004fea0003900000 */
[----:B------:R-:W2:Y:S02]  /*166a0*/  @!P0 SYNCS.PHASECHK.TRANS64 P0, [R3+URZ+0x16840], R0 ;  /* 0x01684000030085a7 */ /* 0x000ea4000800007f */
[----:B--2---:R-:W-:Y:S05]  /*166b0*/  @!P0 BRA `(.L_x_1148) ;  /* 0xfffffffc00f08947 */ /* 0x004fea000383ffff */
[----:B------:R-:W-:Y:S05]  /*166c0*/  BRA `(.L_x_1242) ;  /* 0xffffffbc00c07947 */ /* 0x000fea000383ffff */
.L_x_1152:
[----:B------:R-:W2:Y:S01]  /*166d0*/  LDL.LU R11, [R1+0x10] ;  /* 0x00001000010b7983 */ /* 0x000ea20000300800 */
[----:B------:R-:W-:Y:S02]  /*166e0*/  IMAD.MOV.U32 R3, RZ, RZ, R12 ;  /* 0x000000ffff037224 */ /* 0x000fe400078e000c */
[----:B------:R-:W-:Y:S02]  /*166f0*/  IMAD.MOV.U32 R13, RZ, RZ, R4 ;  /* 0x000000ffff0d7224 */ /* 0x000fe400078e0004 */
[----:B------:R-:W-:Y:S02]  /*16700*/  IMAD.MOV.U32 R12, RZ, RZ, RZ ;  /* 0x000000ffff0c7224 */ /* 0x000fe400078e00ff */
[----:B------:R-:W-:Y:S02]  /*16710*/  IMAD.MOV.U32 R15, RZ, RZ, -0x1 ;  /* 0xffffffffff0f7424 */ /* 0x000fe400078e00ff */
[----:B------:R-:W-:Y:S02]  /*16720*/  IMAD.IADD R3, R21, 0x1, R3 ;  /* 0x0000000115037824 */ /* 0x000fe400078e0203 */
[----:B--2---:R-:W-:-:S02]  /*16730*/  IMAD R6, R11, R9, RZ ;  /* 0x000000090b067224 */ /* 0x004fc400078e02ff */
[----:B------:R-:W-:-:S03]  /*16740*/  IMAD.MOV.U32 R11, RZ, RZ, 0x181f ;  /* 0x0000181fff0b7424 */ /* 0x000fc600078e00ff */
[----:B------:R-:W-:-:S13]  /*16750*/  ISETP.GE.AND P1, PT, R3, R6, PT ;  /* 0x000000060300720c */ /* 0x000fda0003f26270 */
[----:B-----5:R-:W-:Y:S05]  /*16760*/  WARPSYNC.COLLECTIVE R15, `(.L_x_1243) ;  /* 0x000000000f087348 */ /* 0x020fea0003c00000 */
[----:B------:R0:W1:Y:S02]  /*16770*/  SHFL.IDX P6, R14, R13, R12, R11 ;  /* 0x0000000c0d0e7389 */ /* 0x00006400000c000b */
[----:B01---5:R-:W-:Y:S01]  /*16780*/  ENDCOLLECTIVE ;  /* 0x000000000000791b */ /* 0x023fe20003800000 */
.L_x_1243:
[----:B------:R-:W-:Y:S02]  /*16790*/  IMAD.MOV.U32 R13, RZ, RZ, R0 ;  /* 0x000000ffff0d7224 */ /* 0x000fe400078e0000 */
[----:B------:R-:W-:-:S07]  /*167a0*/  IMAD.MOV.U32 R7, RZ, RZ, R14 ;  /* 0x000000ffff077224 */ /* 0x000fce00078e000e */
[----:B------:R-:W-:Y:S05]  /*167b0*/  WARPSYNC.COLLECTIVE R15, `(.L_x_1244) ;  /* 0x000000000f087348 */ /* 0x000fea0003c00000 */
[----:B------:R0:W1:Y:S02]  /*167c0*/  SHFL.IDX P6, R14, R13, R12, R11 ;  /* 0x0000000c0d0e7389 */ /* 0x00006400000c000b */
[----:B01----:R-:W-:Y:S01]  /*167d0*/  ENDCOLLECTIVE ;  /* 0x000000000000791b */ /* 0x003fe20003800000 */
.L_x_1244:
[----:B------:R-:W-:Y:S02]  /*167e0*/  IMAD.MOV.U32 R13, RZ, RZ, R4 ;  /* 0x000000ffff0d7224 */ /* 0x000fe400078e0004 */
[----:B------:R-:W-:Y:S02]  /*167f0*/  IMAD.MOV.U32 R12, RZ, RZ, 0x1 ;  /* 0x00000001ff0c7424 */ /* 0x000fe400078e00ff */
[----:B------:R-:W-:-:S07]  /*16800*/  IMAD.MOV.U32 R8, RZ, RZ, R14 ;  /* 0x000000ffff087224 */ /* 0x000fce00078e000e */
[----:B------:R-:W-:Y:S05]  /*16810*/  WARPSYNC.COLLECTIVE R15, `(.L_x_1245) ;  /* 0x000000000f087348 */ /* 0x000fea0003c00000 */
[----:B------:R0:W1:Y:S02]  /*16820*/  SHFL.IDX P6, R14, R13, R12, R11 ;  /* 0x0000000c0d0e7389 */ /* 0x00006400000c000b */
[----:B01----:R-:W-:Y:S01]  /*16830*/  ENDCOLLECTIVE ;  /* 0x000000000000791b */ /* 0x003fe20003800000 */
.L_x_1245:
[----:B------:R-:W-:-:S05]  /*16840*/  @!P1 LEA R8, P2, R20, R8, 0x1 ;  /* 0x0000000814089211 */ /* 0x000fca00078408ff */
[----:B------:R-:W-:-:S04]  /*16850*/  @!P1 IMAD.X R7, RZ, RZ, R7, P2 ;  /* 0x000000ffff079224 */ /* 0x000fc800010e0607 */
        /* <DEDUP_REMOVED lines=12> */
.L_x_1246:
[----:B------:R-:W-:Y:S02]  /*16920*/  IMAD.MOV.U32 R13, RZ, RZ, R4 ;  /* 0x000000ffff0d7224 */ /* 0x000fe400078e0004 */
[----:B------:R-:W-:Y:S02]  /*16930*/  IMAD.MOV.U32 R12, RZ, RZ, 0x2 ;  /* 0x00000002ff0c7424 */ /* 0x000fe400078e00ff */
[----:B------:R-:W-:-:S07]  /*16940*/  IMAD.MOV.U32 R8, RZ, RZ, R14 ;  /* 0x000000ffff087224 */ /* 0x000fce00078e000e */
[----:B------:R-:W-:Y:S05]  /*16950*/  WARPSYNC.COLLECTIVE R15, `(.L_x_1247) ;  /* 0x000000000f087348 */ /* 0x000fea0003c00000 */
[----:B------:R0:W1:Y:S02]  /*16960*/  SHFL.IDX P6, R14, R13, R12, R11 ;  /* 0x0000000c0d0e7389 */ /* 0x00006400000c000b */
[----:B01----:R-:W-:Y:S01]  /*16970*/  ENDCOLLECTIVE ;  /* 0x000000000000791b */ /* 0x003fe20003800000 */
.L_x_1247:
        /* <DEDUP_REMOVED lines=14> */
.L_x_1248:
[----:B------:R-:W-:Y:S02]  /*16a60*/  IMAD.MOV.U32 R13, RZ, RZ, R4 ;  /* 0x000000ffff0d7224 */ /* 0x000fe400078e0004 */
[----:B------:R-:W-:Y:S02]  /*16a70*/  IMAD.MOV.U32 R12, RZ, RZ, 0x3 ;  /* 0x00000003ff0c7424 */ /* 0x000fe400078e00ff */
[----:B------:R-:W-:-:S07]  /*16a80*/  IMAD.MOV.U32 R8, RZ, RZ, R14 ;  /* 0x000000ffff087224 */ /* 0x000fce00078e000e */
[----:B------:R-:W-:Y:S05]  /*16a90*/  WARPSYNC.COLLECTIVE R15, `(.L_x_1249) ;  /* 0x000000000f087348 */ /* 0x000fea0003c00000 */
[----:B------:R0:W1:Y:S02]  /*16aa0*/  SHFL.IDX P6, R14, R13, R12, R11 ;  /* 0x0000000c0d0e7389 */ /* 0x00006400000c000b */
[----:B01----:R-:W-:Y:S01]  /*16ab0*/  ENDCOLLECTIVE ;  /* 0x000000000000791b */ /* 0x003fe20003800000 */
.L_x_1249:
        /* <DEDUP_REMOVED lines=14> */
.L_x_1250:
[----:B------:R-:W-:Y:S02]  /*16ba0*/  IMAD.MOV.U32 R13, RZ, RZ, R4 ;  /* 0x000000ffff0d7224 */ /* 0x000fe400078e0004 */
[----:B------:R-:W-:Y:S02]  /*16bb0*/  IMAD.MOV.U32 R12, RZ, RZ, 0x4 ;  /* 0x00000004ff0c7424 */ /* 0x000fe400078e00ff */
[----:B------:R-:W-:-:S07]  /*16bc0*/  IMAD.MOV.U32 R8, RZ, RZ, R14 ;  /* 0x000000ffff087224 */ /* 0x000fce00078e000e */
[----:B------:R-:W-:Y:S05]  /*16bd0*/  WARPSYNC.COLLECTIVE R15, `(.L_x_1251) ;  /* 0x000000000f087348 */ /* 0x000fea0003c00000 */
[----:B------:R0:W1:Y:S02]  /*16be0*/  SHFL.IDX P6, R14, R13, R12, R11 ;  /* 0x0000000c0d0e7389 */ /* 0x00006400000c000b */
[----:B01----:R-:W-:Y:S01]  /*16bf0*/  ENDCOLLECTIVE ;  /* 0x000000000000791b */ /* 0x003fe20003800000 */
.L_x_1251:
        /* <DEDUP_REMOVED lines=14> */
.L_x_1252:
[----:B------:R-:W-:Y:S02]  /*16ce0*/  IMAD.MOV.U32 R13, RZ, RZ, R4 ;  /* 0x000000ffff0d7224 */ /* 0x000fe400078e0004 */
[----:B------:R-:W-:Y:S02]  /*16cf0*/  IMAD.MOV.U32 R12, RZ, RZ, 0x5 ;  /* 0x00000005ff0c7424 */ /* 0x000fe400078e00ff */
[----:B------:R-:W-:-:S07]  /*16d00*/  IMAD.MOV.U32 R8, RZ, RZ, R14 ;  /* 0x000000ffff087224 */ /* 0x000fce00078e000e */
[----:B------:R-:W-:Y:S05]  /*16d10*/  WARPSYNC.COLLECTIVE R15, `(.L_x_1253) ;  /* 0x000000000f087348 */ /* 0x000fea0003c00000 */
[----:B------:R0:W1:Y:S02]  /*16d20*/  SHFL.IDX P6, R14, R13, R12, R11 ;  /* 0x0000000c0d0e7389 */ /* 0x00006400000c000b */
[----:B01----:R-:W-:Y:S01]  /*16d30*/  ENDCOLLECTIVE ;  /* 0x000000000000791b */ /* 0x003fe20003800000 */
.L_x_1253:
        /* <DEDUP_REMOVED lines=14> */
.L_x_1254:
[----:B------:R-:W-:Y:S02]  /*16e20*/  IMAD.MOV.U32 R13, RZ, RZ, R4 ;  /* 0x000000ffff0d7224 */ /* 0x000fe400078e0004 */
[----:B------:R-:W-:Y:S02]  /*16e30*/  IMAD.MOV.U32 R12, RZ, RZ, 0x6 ;  /* 0x00000006ff0c7424 */ /* 0x000fe400078e00ff */
[----:B------:R-:W-:-:S07]  /*16e40*/  IMAD.MOV.U32 R8, RZ, RZ, R14 ;  /* 0x000000ffff087224 */ /* 0x000fce00078e000e */
[----:B------:R-:W-:Y:S05]  /*16e50*/  WARPSYNC.COLLECTIVE R15, `(.L_x_1255) ;  /* 0x000000000f087348 */ /* 0x000fea0003c00000 */
[----:B------:R0:W1:Y:S02]  /*16e60*/  SHFL.IDX P6, R14, R13, R12, R11 ;  /* 0x0000000c0d0e7389 */ /* 0x00006400000c000b */
[----:B01----:R-:W-:Y:S01]  /*16e70*/  ENDCOLLECTIVE ;  /* 0x000000000000791b */ /* 0x003fe20003800000 */
.L_x_1255:
        /* <DEDUP_REMOVED lines=14> */
.L_x_1256:
[----:B------:R-:W-:Y:S02]  /*16f60*/  IMAD.MOV.U32 R13, RZ, RZ, R4 ;  /* 0x000000ffff0d7224 */ /* 0x000fe400078e0004 */
[----:B------:R-:W-:Y:S02]  /*16f70*/  IMAD.MOV.U32 R12, RZ, RZ, 0x7 ;  /* 0x00000007ff0c7424 */ /* 0x000fe400078e00ff */
[----:B------:R-:W-:-:S07]  /*16f80*/  IMAD.MOV.U32 R8, RZ, RZ, R14 ;  /* 0x000000ffff087224 */ /* 0x000fce00078e000e */
[----:B------:R-:W-:Y:S05]  /*16f90*/  WARPSYNC.COLLECTIVE R15, `(.L_x_1257) ;  /* 0x000000000f087348 */ /* 0x000fea0003c00000 */
[----:B------:R0:W1:Y:S02]  /*16fa0*/  SHFL.IDX P6, R14, R13, R12, R11 ;  /* 0x0000000c0d0e7389 */ /* 0x00006400000c000b */
[----:B01----:R-:W-:Y:S01]  /*16fb0*/  ENDCOLLECTIVE ;  /* 0x000000000000791b */ /* 0x003fe20003800000 */
.L_x_1257:
[----:B------:R-:W-:-:S05]  /*16fc0*/  @!P1 LEA R8, P2, R20, R8, 0x1 ;  /* 0x0000000814089211 */ /* 0x000fca00078408ff */
[----:B------:R-:W-:-:S04]  /*16fd0*/  @!P1 IMAD.X R7, RZ, RZ, R7, P2 ;  /* 0x000000ffff079224 */ /* 0x000fc800010e0607 */
[----:B------:R-:W-:Y:S02]  /*16fe0*/  @!P1 IMAD.MOV.U32 R9, RZ, RZ, R7 ;  /* 0x000000ffff099224 */ /* 0x000fe400078e0007 */
[----:B------:R-:W-:Y:S02]  /*16ff0*/  IMAD.MOV.U32 R13, RZ, RZ, R0 ;  /* 0x000000ffff0d7224 */ /* 0x000fe400078e0000 */
[----:B------:R-:W-:Y:S01]  /*17000*/  VIADD R7, R3, 0x70 ;  /* 0x0000007003077836 */ /* 0x000fe20000000000 */
[----:B------:R-:W-:Y:S01]  /*17010*/  @!PT LDS RZ, [RZ] ;  /* 0x00000000fffff984 */ /* 0x000fe20000000800 */
[----:B------:R-:W-:Y:S01]  /*17020*/  @!PT LDS RZ, [RZ] ;  /* 0x00000000fffff984 */ /* 0x000fe20000000800 */
[----:B------:R-:W-:Y:S01]  /*17030*/  @!PT LDS RZ, [RZ] ;  /* 0x00000000fffff984 */ /* 0x000fe20000000800 */
[----:B------:R0:W-:Y:S04]  /*17040*/  @!P1 LDGSTS.E.BYPASS.LTC128B.128 [R10+0xb400], desc[UR50][R8.64], !P0 ;  /* 0x0b400000080a9fae */ /* 0x0001e8000c101d72 */
[----:B------:R-:W-:Y:S01]  /*17050*/  ISETP.GE.AND P1, PT, R7, R6, PT ;  /* 0x000000060700720c */ /* 0x000fe20003f26270 */
[----:B------:R-:W-:-:S02]  /*17060*/  VIADD R7, R3, 0x80 ;  /* 0x0000008003077836 */ /* 0x000fc40000000000 */
[----:B------:R-:W-:-:S10]  /*17070*/  IMAD.MOV.U32 R4, RZ, RZ, R14 ;  /* 0x000000ffff047224 */ /* 0x000fd400078e000e */
[----:B0-----:R-:W-:Y:S05]  /*17080*/  WARPSYNC.COLLECTIVE R15, `(.L_x_1258) ;  /* 0x000000000f087348 */ /* 0x001fea0003c00000 */
[----:B------:R1:W2:Y:S02]  /*17090*/  SHFL.IDX P6, R14, R13, R12, R11 ;  /* 0x0000000c0d0e7389 */ /* 0x0002a400000c000b */
[----:B012---:R-:W-:Y:S01]  /*170a0*/  ENDCOLLECTIVE ;  /* 0x000000000000791b */ /* 0x007fe20003800000 */
.L_x_1258:
[----:B------:R-:W-:Y:S01]  /*170b0*/  ISETP.GE.AND P2, PT, R7, R6, PT ;  /* 0x000000060700720c */ /* 0x000fe20003f46270 */
[----:B------:R-:W-:Y:S02]  /*170c0*/  IMAD.MOV.U32 R13, RZ, RZ, R2 ;  /* 0x000000ffff0d7224 */ /* 0x000fe400078e0002 */
[----:B------:R-:W-:Y:S02]  /*170d0*/  IMAD.MOV.U32 R12, RZ, RZ, RZ ;  /* 0x000000ffff0c7224 */ /* 0x000fe400078e00ff */
[----:B------:R-:W-:-:S08]  /*170e0*/  IMAD.MOV.U32 R8, RZ, RZ, R14 ;  /* 0x000000ffff087224 */ /* 0x000fd000078e000e */
[----:B------:R-:W-:Y:S05]  /*170f0*/  WARPSYNC.COLLECTIVE R15, `(.L_x_1259) ;  /* 0x000000000f087348 */ /* 0x000fea0003c00000 */
[----:B------:R0:W1:Y:S02]  /*17100*/  SHFL.IDX P6, R14, R13, R12, R11 ;  /* 0x0000000c0d0e7389 */ /* 0x00006400000c000b */
[----:B01----:R-:W-:Y:S01]  /*17110*/  ENDCOLLECTIVE ;  /* 0x000000000000791b */ /* 0x003fe20003800000 */
.L_x_1259:
        /* <DEDUP_REMOVED lines=12> */
.L_x_1260:
[----:B------:R-:W-:Y:S02]  /*171e0*/  IMAD.MOV.U32 R13, RZ, RZ, R2 ;  /* 0x000000ffff0d7224 */ /* 0x000fe400078e0002 */
[----:B------:R-:W-:Y:S02]  /*171f0*/  IMAD.MOV.U32 R12, RZ, RZ, 0x1 ;  /* 0x00000001ff0c7424 */ /* 0x000fe400078e00ff */
[----:B------:R-:W-:-:S07]  /*17200*/  IMAD.MOV.U32 R7, RZ, RZ, R14 ;  /* 0x000000ffff077224 */ /* 0x000fce00078e000e */
[----:B------:R-:W-:Y:S05]  /*17210*/  WARPSYNC.COLLECTIVE R15, `(.L_x_1261) ;  /* 0x000000000f087348 */ /* 0x000fea0003c00000 */
[----:B------:R0:W1:Y:S02]  /*17220*/  SHFL.IDX P6, R14, R13, R12, R11 ;  /* 0x0000000c0d0e7389 */ /* 0x00006400000c000b */
[----:B01----:R-:W-:Y:S01]  /*17230*/  ENDCOLLECTIVE ;  /* 0x000000000000791b */ /* 0x003fe20003800000 */
.L_x_1261:
[----:B------:R-:W-:Y:S01]  /*17240*/  @!P2 LEA R8, P1, R20, R7, 0x1 ;  /* 0x000000071408a211 */ /* 0x000fe200078208ff */
[----:B------:R-:W-:-:S04]  /*17250*/  VIADD R7, R3, 0x90 ;  /* 0x0000009003077836 */ /* 0x000fc80000000000 */
[----:B------:R-:W-:Y:S01]  /*17260*/  @!P2 IMAD.X R9, RZ, RZ, R0, P1 ;  /* 0x000000ffff09a224 */ /* 0x000fe200008e0600 */
[----:B------:R-:W-:-:S04]  /*17270*/  ISETP.GE.AND P1, PT, R7, R6, PT ;  /* 0x000000060700720c */ /* 0x000fc80003f26270 */
        /* <DEDUP_REMOVED lines=9> */
.L_x_1262:
[----:B------:R-:W-:Y:S02]  /*17310*/  IMAD.MOV.U32 R13, RZ, RZ, R2 ;  /* 0x000000ffff0d7224 */ /* 0x000fe400078e0002 */
[----:B------:R-:W-:Y:S01]  /*17320*/  IMAD.MOV.U32 R12, RZ, RZ, 0x2 ;  /* 0x00000002ff0c7424 */ /* 0x000fe200078e00ff */
[----:B------:R-:W-:-:S05]  /*17330*/  @!P1 LEA R14, P2, R20, R14, 0x1 ;  /* 0x0000000e140e9211 */ /* 0x000fca00078408ff */
[----:B------:R-:W-:-:S08]  /*17340*/  @!P1 IMAD.MOV.U32 R8, RZ, RZ, R14 ;  /* 0x000000ffff089224 */ /* 0x000fd000078e000e */
[----:B------:R-:W-:Y:S05]  /*17350*/  WARPSYNC.COLLECTIVE R15, `(.L_x_1263) ;  /* 0x000000000f087348 */ /* 0x000fea0003c00000 */
[----:B------:R0:W1:Y:S02]  /*17360*/  SHFL.IDX P6, R14, R13, R12, R11 ;  /* 0x0000000c0d0e7389 */ /* 0x00006400000c000b */
[----:B01----:R-:W-:Y:S01]  /*17370*/  ENDCOLLECTIVE ;  /* 0x000000000000791b */ /* 0x003fe20003800000 */
.L_x_1263:
[----:B------:R-:W-:-:S04]  /*17380*/  @!P1 IMAD.X R7, RZ, RZ, R0, P2 ;  /* 0x000000ffff079224 */ /* 0x000fc800010e0600 */
[----:B------:R-:W-:Y:S02]  /*17390*/  @!P1 IMAD.MOV.U32 R9, RZ, RZ, R7 ;  /* 0x000000ffff099224 */ /* 0x000fe400078e0007 */
[----:B------:R-:W-:-:S03]  /*173a0*/  VIADD R7, R3, 0xa0 ;  /* 0x000000a003077836 */ /* 0x000fc60000000000 */
[----:B------:R-:W-:Y:S01]  /*173b0*/  @!PT LDS RZ, [RZ] ;  /* 0x00000000fffff984 */ /* 0x000fe20000000800 */
[----:B------:R-:W-:Y:S01]  /*173c0*/  @!PT LDS RZ, [RZ] ;  /* 0x00000000fffff984 */ /* 0x000fe20000000800 */
[----:B------:R-:W-:Y:S01]  /*173d0*/  @!PT LDS RZ, [RZ] ;  /* 0x00000000fffff984 */ /* 0x000fe20000000800 */
[----:B------:R0:W-:Y:S02]  /*173e0*/  @!P1 LDGSTS.E.BYPASS.LTC128B.128 [R10+0xcc00], desc[UR50][R8.64], !P0 ;  /* 0x0cc00000080a9fae */ /* 0x0001e4000c101d72 */
[----:B------:R-:W-:Y:S01]  /*173f0*/  ISETP.GE.AND P1, PT, R7, R6, PT ;  /* 0x000000060700720c */ /* 0x000fe20003f26270 */
[----:B------:R-:W-:Y:S02]  /*17400*/  IMAD.MOV.U32 R13, RZ, RZ, R5 ;  /* 0x000000ffff0d7224 */ /* 0x000fe400078e0005 */
[----:B------:R-:W-:-:S10]  /*17410*/  IMAD.MOV.U32 R0, RZ, RZ, R14 ;  /* 0x000000ffff007224 */ /* 0x000fd400078e000e */
[----:B0-----:R-:W-:Y:S05]  /*17420*/  WARPSYNC.COLLECTIVE R15, `(.L_x_1264) ;  /* 0x000000000f087348 */ /* 0x001fea0003c00000 */
[----:B------:R1:W2:Y:S02]  /*17430*/  SHFL.IDX P6, R14, R13, R12, R11 ;  /* 0x0000000c0d0e7389 */ /* 0x0002a400000c000b */
[----:B012---:R-:W-:Y:S01]  /*17440*/  ENDCOLLECTIVE ;  /* 0x000000000000791b */ /* 0x007fe20003800000 */
.L_x_1264:
[----:B------:R-:W-:Y:S02]  /*17450*/  IMAD.MOV.U32 R13, RZ, RZ, R2 ;  /* 0x000000ffff0d7224 */ /* 0x000fe400078e0002 */
[----:B------:R-:W-:Y:S01]  /*17460*/  IMAD.MOV.U32 R12, RZ, RZ, 0x3 ;  /* 0x00000003ff0c7424 */ /* 0x000fe200078e00ff */
[----:B------:R-:W-:-:S13]  /*17470*/  @!P1 LEA R8, P2, R20, R14, 0x1 ;  /* 0x0000000e14089211 */ /* 0x000fda00078408ff */
[----:B------:R-:W-:Y:S05]  /*17480*/  WARPSYNC.COLLECTIVE R15, `(.L_x_1265) ;  /* 0x000000000f087348 */ /* 0x000fea0003c00000 */
[----:B------:R0:W1:Y:S02]  /*17490*/  SHFL.IDX P6, R14, R13, R12, R11 ;  /* 0x0000000c0d0e7389 */ /* 0x00006400000c000b */
[----:B01----:R-:W-:Y:S01]  /*174a0*/  ENDCOLLECTIVE ;  /* 0x000000000000791b */ /* 0x003fe20003800000 */
.L_x_1265:
        /* <DEDUP_REMOVED lines=10> */
.L_x_1266:
[----:B------:R-:W-:Y:S05]  /*17550*/  BRA `(.L_x_1267) ;  /* 0xffffffbc00e47947 */ /* 0x000fea000383ffff */
.L_x_1155:
[----:B0-----:R0:W1:Y:S02]  /*17560*/  SYNCS.PHASECHK.TRANS64.TRYWAIT P0, [R22+URZ+0x16820], R3 ;  /* 0x01682003160075a7 */ /* 0x001064000800017f */
[----:B-1----:R-:W-:Y:S05]  /*17570*/  @!P0 NANOSLEEP.SYNCS 0x989680 ;  /* 0x009896800000895d */ /* 0x002fea0003900000 */
[----:B------:R-:W1:Y:S02]  /*17580*/  @!P0 SYNCS.PHASECHK.TRANS64 P0, [R22+URZ+0x16820], R3 ;  /* 0x01682003160085a7 */ /* 0x000e64000800007f */
[----:B-1----:R-:W-:Y:S05]  /*17590*/  @!P0 BRA `(.L_x_1155) ;  /* 0xfffffffc00f08947 */ /* 0x002fea000383ffff */
[----:B------:R-:W-:Y:S05]  /*175a0*/  BRA `(.L_x_1268) ;  /* 0xffffffc000507947 */ /* 0x000fea000383ffff */
.L_x_1164:
[----:B-1----:R1:W2:Y:S02]  /*175b0*/  SYNCS.PHASECHK.TRANS64.TRYWAIT P0, [R2+URZ+0x16840], R3 ;  /* 0x01684003020075a7 */ /* 0x0022a4000800017f */
[----:B--2---:R-:W-:Y:S05]  /*175c0*/  @!P0 NANOSLEEP.SYNCS 0x989680 ;  /* 0x009896800000895d */ /* 0x004fea0003900000 */
[----:B------:R-:W2:Y:S02]  /*175d0*/  @!P0 SYNCS.PHASECHK.TRANS64 P0, [R2+URZ+0x16840], R3 ;  /* 0x01684003020085a7 */ /* 0x000ea4000800007f */
[----:B--2---:R-:W-:Y:S05]  /*175e0*/  @!P0 BRA `(.L_x_1164) ;  /* 0xfffffffc00f08947 */ /* 0x004fea000383ffff */
[----:B------:R-:W-:Y:S05]  /*175f0*/  BRA `(.L_x_1269) ;  /* 0xffffffc000fc7947 */ /* 0x000fea000383ffff */
.L_x_1169:
[----:B0-----:R0:W1:Y:S02]  /*17600*/  SYNCS.PHASECHK.TRANS64.TRYWAIT P0, [R3+URZ+0x60], R2 ;  /* 0x00006002030075a7 */ /* 0x001064000800017f */
[----:B-1----:R-:W-:Y:S05]  /*17610*/  @!P0 NANOSLEEP.SYNCS 0x989680 ;  /* 0x009896800000895d */ /* 0x002fea0003900000 */
[----:B------:R-:W1:Y:S02]  /*17620*/  @!P0 SYNCS.PHASECHK.TRANS64 P0, [R3+URZ+0x60], R2 ;  /* 0x00006002030085a7 */ /* 0x000e64000800007f */
[----:B-1----:R-:W-:Y:S05]  /*17630*/  @!P0 BRA `(.L_x_1169) ;  /* 0xfffffffc00f08947 */ /* 0x002fea000383ffff */
[----:B------:R-:W-:Y:S05]  /*17640*/  BRA `(.L_x_1270) ;  /* 0xffffffc400887947 */ /* 0x000fea000383ffff */
.L_x_1177:
[----:B-1----:R1:W2:Y:S02]  /*17650*/  SYNCS.PHASECHK.TRANS64.TRYWAIT P0, [R2+URZ+0x16840], R3 ;  /* 0x01684003020075a7 */ /* 0x0022a4000800017f */
[----:B--2---:R-:W-:Y:S05]  /*17660*/  @!P0 NANOSLEEP.SYNCS 0x989680 ;  /* 0x009896800000895d */ /* 0x004fea0003900000 */
[----:B------:R-:W2:Y:S02]  /*17670*/  @!P0 SYNCS.PHASECHK.TRANS64 P0, [R2+URZ+0x16840], R3 ;  /* 0x01684003020085a7 */ /* 0x000ea4000800007f */
[----:B--2---:R-:W-:Y:S05]  /*17680*/  @!P0 BRA `(.L_x_1177) ;  /* 0xfffffffc00f08947 */ /* 0x004fea000383ffff */
[----:B------:R-:W-:Y:S05]  /*17690*/  BRA `(.L_x_1271) ;  /* 0xffffffc800cc7947 */ /* 0x000fea000383ffff */
.L_x_1182:
[----:B0-----:R0:W1:Y:S02]  /*176a0*/  SYNCS.PHASECHK.TRANS64.TRYWAIT P0, [R10+URZ+0x60], R3 ;  /* 0x000060030a0075a7 */ /* 0x001064000800017f */
[----:B-1----:R-:W-:Y:S05]  /*176b0*/  @!P0 NANOSLEEP.SYNCS 0x989680 ;  /* 0x009896800000895d */ /* 0x002fea0003900000 */
[----:B------:R-:W1:Y:S02]  /*176c0*/  @!P0 SYNCS.PHASECHK.TRANS64 P0, [R10+URZ+0x60], R3 ;  /* 0x000060030a0085a7 */ /* 0x000e64000800007f */
[----:B-1----:R-:W-:Y:S05]  /*176d0*/  @!P0 BRA `(.L_x_1182) ;  /* 0xfffffffc00f08947 */ /* 0x002fea000383ffff */
[----:B------:R-:W-:Y:S05]  /*176e0*/  BRA `(.L_x_1272) ;  /* 0xffffffcc00587947 */ /* 0x000fea000383ffff */
.L_x_1190:
[----:B-1----:R1:W2:Y:S02]  /*176f0*/  SYNCS.PHASECHK.TRANS64.TRYWAIT P0, [R2+URZ+0x16840], R3 ;  /* 0x01684003020075a7 */ /* 0x0022a4000800017f */
[----:B--2---:R-:W-:Y:S05]  /*17700*/  @!P0 NANOSLEEP.SYNCS 0x989680 ;  /* 0x009896800000895d */ /* 0x004fea0003900000 */
[----:B------:R-:W2:Y:S02]  /*17710*/  @!P0 SYNCS.PHASECHK.TRANS64 P0, [R2+URZ+0x16840], R3 ;  /* 0x01684003020085a7 */ /* 0x000ea4000800007f */
[----:B--2---:R-:W-:Y:S05]  /*17720*/  @!P0 BRA `(.L_x_1190) ;  /* 0xfffffffc00f08947 */ /* 0x004fea000383ffff */
[----:B------:R-:W-:Y:S05]  /*17730*/  BRA `(.L_x_1273) ;  /* 0xffffffd000687947 */ /* 0x000fea000383ffff */
.L_x_1195:
[----:B0-----:R0:W1:Y:S02]  /*17740*/  SYNCS.PHASECHK.TRANS64.TRYWAIT P0, [R7+URZ+0x60], R2 ;  /* 0x00006002070075a7 */ /* 0x001064000800017f */
[----:B-1----:R-:W-:Y:S05]  /*17750*/  @!P0 NANOSLEEP.SYNCS 0x989680 ;  /* 0x009896800000895d */ /* 0x002fea0003900000 */
[----:B------:R-:W1:Y:S02]  /*17760*/  @!P0 SYNCS.PHASECHK.TRANS64 P0, [R7+URZ+0x60], R2 ;  /* 0x00006002070085a7 */ /* 0x000e64000800007f */
[----:B-1----:R-:W-:Y:S05]  /*17770*/  @!P0 BRA `(.L_x_1195) ;  /* 0xfffffffc00f08947 */ /* 0x002fea000383ffff */
[----:B------:R-:W-:Y:S05]  /*17780*/  BRA `(.L_x_1274) ;  /* 0xffffffd000f87947 */ /* 0x000fea000383ffff */
.L_x_1205:
[----:B0-----:R0:W1:Y:S02]  /*17790*/  SYNCS.PHASECHK.TRANS64.TRYWAIT P0, [R3+URZ+0x16860], R0 ;  /* 0x01686000030075a7 */ /* 0x001064000800017f */
[----:B-1----:R-:W-:Y:S05]  /*177a0*/  @!P0 NANOSLEEP.SYNCS 0x989680 ;  /* 0x009896800000895d */ /* 0x002fea0003900000 */
[----:B------:R-:W1:Y:S02]  /*177b0*/  @!P0 SYNCS.PHASECHK.TRANS64 P0, [R3+URZ+0x16860], R0 ;  /* 0x01686000030085a7 */ /* 0x000e64000800007f */
[----:B-1----:R-:W-:Y:S05]  /*177c0*/  @!P0 BRA `(.L_x_1205) ;  /* 0xfffffffc00f08947 */ /* 0x002fea000383ffff */
[----:B------:R-:W-:Y:S05]  /*177d0*/  BRA `(.L_x_1275) ;  /* 0xffffffd400f47947 */ /* 0x000fea000383ffff */
.L_x_1211:
        /* <DEDUP_REMOVED lines=8> */
.L_x_1277:
[----:B------:R-:W-:Y:S05]  /*17860*/  BSYNC B0 ;  /* 0x0000000000007941 */ /* 0x000fea0003800000 */
.L_x_1276:
[----:B------:R-:W-:Y:S02]  /*17870*/  IMAD.MOV.U32 R13, RZ, RZ, R16 ;  /* 0x000000ffff0d7224 */ /* 0x000fe400078e0010 */
[----:B------:R-:W-:Y:S02]  /*17880*/  IMAD.MOV.U32 R12, RZ, RZ, 0x1 ;  /* 0x00000001ff0c7424 */ /* 0x000fe400078e00ff */
[----:B------:R-:W-:Y:S02]  /*17890*/  IMAD.MOV.U32 R11, RZ, RZ, 0x1f ;  /* 0x0000001fff0b7424 */ /* 0x000fe400078e00ff */
[----:B------:R-:W-:Y:S02]  /*178a0*/  IMAD.MOV.U32 R15, RZ, RZ, -0x1 ;  /* 0xffffffffff0f7424 */ /* 0x000fe400078e00ff */
[----:B------:R-:W-:Y:S02]  /*178b0*/  IMAD.IADD R7, R19, 0x1, R8 ;  /* 0x0000000113077824 */ /* 0x000fe400078e0208 */
[----:B------:R-:W-:-:S07]  /*178c0*/  IMAD.MOV.U32 R0, RZ, RZ, R14 ;  /* 0x000000ffff007224 */ /* 0x000fce00078e000e */
[----:B------:R-:W-:Y:S05]  /*178d0*/  WARPSYNC.COLLECTIVE R15, `(.L_x_1278) ;  /* 0x000000000f087348 */ /* 0x000fea0003c00000 */
[----:B------:R0:W1:Y:S02]  /*178e0*/  SHFL.IDX P6, R14, R13, R12, R11 ;  /* 0x0000000c0d0e7389 */ /* 0x00006400000c000b */
[----:B01----:R-:W-:Y:S01]  /*178f0*/  ENDCOLLECTIVE ;  /* 0x000000000000791b */ /* 0x003fe20003800000 */
.L_x_1278:
[----:B------:R-:W-:Y:S02]  /*17900*/  ULDC UR4, c[0x0][0xc3c] ;  /* 0x00030f0000047ab9 */ /* 0x000fe40000000800 */
[----:B------:R-:W-:-:S13]  /*17910*/  ISETP.GE.OR P1, PT, R7, UR4, !P0 ;  /* 0x0000000407007c0c */ /* 0x000fda000c726670 */
[----:B------:R-:W0:Y:S01]  /*17920*/  @!P1 LDC.64 R2, c[0x0][0xc80] ;  /* 0x00032000ff029b82 */ /* 0x000e220000000a00 */
[----:B------:R-:W-:Y:S02]  /*17930*/  IMAD.MOV.U32 R17, RZ, RZ, RZ ;  /* 0x000000ffff117224 */ /* 0x000fe400078e00ff */
[----:B------:R-:W-:Y:S02]  /*17940*/  IMAD.MOV.U32 R11, RZ, RZ, RZ ;  /* 0x000000ffff0b7224 */ /* 0x000fe400078e00ff */
[----:B------:R-:W-:Y:S02]  /*17950*/  IMAD.MOV.U32 R5, RZ, RZ, R14 ;  /* 0x000000ffff057224 */ /* 0x000fe400078e000e */
[----:B0-----:R-:W-:-:S06]  /*17960*/  @!P1 IMAD.WIDE R2, R7, 0x4, R2 ;  /* 0x0000000407029825 */ /* 0x001fcc00078e0202 */
[----:B------:R-:W2:Y:S01]  /*17970*/  @!P1 LDG.E R2, desc[UR50][R2.64] ;  /* 0x0000003202029981 */ /* 0x000ea2000c1e1900 */
[C---:B------:R-:W-:Y:S02]  /*17980*/  ISETP.GE.U32.AND P2, PT, R8.reuse, 0x2, PT ;  /* 0x000000020800780c */ /* 0x040fe40003f46070 */
[C---:B------:R-:W-:Y:S02]  /*17990*/  ISETP.GE.U32.AND P3, PT, R8.reuse, 0x4, PT ;  /* 0x000000040800780c */ /* 0x040fe40003f66070 */
[C---:B------:R-:W-:Y:S02]  /*179a0*/  ISETP.GE.U32.AND P4, PT, R8.reuse, 0x8, PT ;  /* 0x000000080800780c */ /* 0x040fe40003f86070 */
[C---:B------:R-:W-:Y:S01]  /*179b0*/  ISETP.GE.U32.AND P5, PT, R8.reuse, 0x10, PT ;  /* 0x000000100800780c */ /* 0x040fe20003fa6070 */
[----:B--2---:R-:W-:Y:S01]  /*179c0*/  @!P1 IMAD.MOV.U32 R17, RZ, RZ, R2 ;  /* 0x000000ffff119224 */ /* 0x004fe200078e0002 */
[----:B------:R-:W-:-:S03]  /*179d0*/  ISETP.NE.AND P1, PT, R8, RZ, PT ;  /* 0x000000ff0800720c */ /* 0x000fc60003f25270 */
[----:B------:R-:W-:-:S10]  /*179e0*/  IMAD.MOV.U32 R13, RZ, RZ, R17 ;  /* 0x000000ffff0d7224 */ /* 0x000fd400078e0011 */
[----:B------:R-:W-:Y:S05]  /*179f0*/  WARPSYNC.COLLECTIVE R15, `(.L_x_1279) ;  /* 0x000000000f087348 */ /* 0x000fea0003c00000 */
[----:B------:R0:W1:Y:S02]  /*17a00*/  SHFL.UP P6, R14, R13, R12, R11 ;  /* 0x0400000c0d0e7389 */ /* 0x00006400000c000b */
[----:B01----:R-:W-:Y:S01]  /*17a10*/  ENDCOLLECTIVE ;  /* 0x000000000000791b */ /* 0x003fe20003800000 */
.L_x_1279:
[----:B------:R-:W-:Y:S01]  /*17a20*/  IMAD.MOV.U32 R12, RZ, RZ, 0x2 ;  /* 0x00000002ff0c7424 */ /* 0x000fe200078e00ff */
[----:B------:R-:W-:-:S05]  /*17a30*/  SEL R4, R14, RZ, P1 ;  /* 0x000000ff0e047207 */ /* 0x000fca0000800000 */
[----:B------:R-:W-:-:S04]  /*17a40*/  IMAD.IADD R4, R17, 0x1, R4 ;  /* 0x0000000111047824 */ /* 0x000fc800078e0204 */
[----:B------:R-:W-:-:S07]  /*17a50*/  IMAD.MOV.U32 R13, RZ, RZ, R4 ;  /* 0x000000ffff0d7224 */ /* 0x000fce00078e0004 */
[----:B------:R-:W-:Y:S05]  /*17a60*/  WARPSYNC.COLLECTIVE R15, `(.L_x_1280) ;  /* 0x000000000f087348 */ /* 0x000fea0003c00000 */
[----:B------:R0:W1:Y:S02]  /*17a70*/  SHFL.UP P6, R14, R13, R12, R11 ;  /* 0x0400000c0d0e7389 */ /* 0x00006400000c000b */
[----:B01----:R-:W-:Y:S01]  /*17a80*/  ENDCOLLECTIVE ;  /* 0x000000000000791b */ /* 0x003fe20003800000 */
.L_x_1280:
[----:B------:R-:W-:Y:S01]  /*17a90*/  IMAD.MOV.U32 R12, RZ, RZ, 0x4 ;  /* 0x00000004ff0c7424 */ /* 0x000fe200078e00ff */
[----:B------:R-:W-:-:S05]  /*17aa0*/  SEL R3, R14, RZ, P2 ;  /* 0x000000ff0e037207 */ /* 0x000fca0001000000 */
[----:B------:R-:W-:-:S04]  /*17ab0*/  IMAD.IADD R6, R4, 0x1, R3 ;  /* 0x0000000104067824 */ /* 0x000fc800078e0203 */
[----:B------:R-:W-:-:S07]  /*17ac0*/  IMAD.MOV.U32 R13, RZ, RZ, R6 ;  /* 0x000000ffff0d7224 */ /* 0x000fce00078e0006 */
[----:B------:R-:W-:Y:S05]  /*17ad0*/  WARPSYNC.COLLECTIVE R15, `(.L_x_1281) ;  /* 0x000000000f087348 */ /* 0x000fea0003c00000 */
[----:B------:R0:W1:Y:S02]  /*17ae0*/  SHFL.UP P6, R14, R13, R12, R11 ;  /* 0x0400000c0d0e7389 */ /* 0x00006400000c000b */
[----:B01----:R-:W-:Y:S01]  /*17af0*/  ENDCOLLECTIVE ;  /* 0x000000000000791b */ /* 0x003fe20003800000 */
.L_x_1281:
[----:B------:R-:W-:Y:S01]  /*17b00*/  IMAD.MOV.U32 R12, RZ, RZ, 0x8 ;  /* 0x00000008ff0c7424 */ /* 0x000fe200078e00ff */
[----:B------:R-:W-:-:S05]  /*17b10*/  SEL R3, R14, RZ, P3 ;  /* 0x000000ff0e037207 */ /* 0x000fca0001800000 */
[----:B------:R-:W-:-:S04]  /*17b20*/  IMAD.IADD R2, R6, 0x1, R3 ;  /* 0x0000000106027824 */ /* 0x000fc800078e0203 */
[----:B------:R-:W-:-:S07]  /*17b30*/  IMAD.MOV.U32 R13, RZ, RZ, R2 ;  /* 0x000000ffff0d7224 */ /* 0x000fce00078e0002 */
[----:B------:R-:W-:Y:S05]  /*17b40*/  WARPSYNC.COLLECTIVE R15, `(.L_x_1282) ;  /* 0x000000000f087348 */ /* 0x000fea0003c00000 */
[----:B------:R0:W1:Y:S02]  /*17b50*/  SHFL.UP P6, R14, R13, R12, R11 ;  /* 0x0400000c0d0e7389 */ /* 0x00006400000c000b */
[----:B01----:R-:W-:Y:S01]  /*17b60*/  ENDCOLLECTIVE ;  /* 0x000000000000791b */ /* 0x003fe20003800000 */
.L_x_1282:
[----:B------:R-:W-:Y:S01]  /*17b70*/  IMAD.MOV.U32 R12, RZ, RZ, 0x10 ;  /* 0x00000010ff0c7424 */ /* 0x000fe200078e00ff */
[----:B------:R-:W-:-:S05]  /*17b80*/  SEL R3, R14, RZ, P4 ;  /* 0x000000ff0e037207 */ /* 0x000fca0002000000 */
[----:B------:R-:W-:-:S04]  /*17b90*/  IMAD.IADD R3, R2, 0x1, R3 ;  /* 0x0000000102037824 */ /* 0x000fc800078e0203 */
[----:B------:R-:W-:-:S07]  /*17ba0*/  IMAD.MOV.U32 R13, RZ, RZ, R3 ;  /* 0x000000ffff0d7224 */ /* 0x000fce00078e0003 */
[----:B------:R-:W-:Y:S05]  /*17bb0*/  WARPSYNC.COLLECTIVE R15, `(.L_x_1283) ;  /* 0x000000000f087348 */ /* 0x000fea0003c00000 */
[----:B------:R0:W1:Y:S02]  /*17bc0*/  SHFL.UP P6, R14, R13, R12, R11 ;  /* 0x0400000c0d0e7389 */ /* 0x00006400000c000b */
[----:B01----:R-:W-:Y:S01]  /*17bd0*/  ENDCOLLECTIVE ;  /* 0x000000000000791b */ /* 0x003fe20003800000 */
.L_x_1283:
[----:B------:R-:W-:Y:S02]  /*17be0*/  IMAD.MOV.U32 R12, RZ, RZ, 0x1f ;  /* 0x0000001fff0c7424 */ /* 0x000fe400078e00ff */
[----:B------:R-:W-:Y:S01]  /*17bf0*/  IMAD.MOV.U32 R11, RZ, RZ, 0x1f ;  /* 0x0000001fff0b7424 */ /* 0x000fe200078e00ff */
[----:B------:R-:W-:-:S05]  /*17c00*/  SEL R2, R14, RZ, P5 ;  /* 0x000000ff0e027207 */ /* 0x000fca0002800000 */
[----:B------:R-:W-:-:S04]  /*17c10*/  IMAD.IADD R2, R3, 0x1, R2 ;  /* 0x0000000103027824 */ /* 0x000fc800078e0202 */
[----:B------:R-:W-:-:S07]  /*17c20*/  IMAD.MOV.U32 R13, RZ, RZ, R2 ;  /* 0x000000ffff0d7224 */ /* 0x000fce00078e0002 */
[----:B------:R-:W-:Y:S05]  /*17c30*/  WARPSYNC.COLLECTIVE R15, `(.L_x_1284) ;  /* 0x000000000f087348 */ /* 0x000fea0003c00000 */
[----:B------:R0:W1:Y:S02]  /*17c40*/  SHFL.IDX P6, R14, R13, R12, R11 ;  /* 0x0000000c0d0e7389 */ /* 0x00006400000c000b */
[----:B01----:R-:W-:Y:S01]  /*17c50*/  ENDCOLLECTIVE ;  /* 0x000000000000791b */ /* 0x003fe20003800000 */
.L_x_1284:
[----:B------:R-:W-:Y:S05]  /*17c60*/  BRA `(.L_x_1285) ;  /* 0xffffffd800287947 */ /* 0x000fea000383ffff */
.L_x_1216:
[----:B------:R-:W-:Y:S01]  /*17c70*/  BSSY B0, `(.L_x_1286) ;  /* 0x0000008000007945 */ /* 0x000fe20003800000 */
[----:B-----5:R-:W-:Y:S02]  /*17c80*/  IMAD.MOV.U32 R13, RZ, RZ, R17 ;  /* 0x000000ffff0d7224 */ /* 0x020fe400078e0011 */
[----:B------:R-:W-:Y:S02]  /*17c90*/  IMAD.MOV.U32 R12, RZ, RZ, 0x1 ;  /* 0x00000001ff0c7424 */ /* 0x000fe400078e00ff */
[----:B------:R-:W-:Y:S02]  /*17ca0*/  IMAD.MOV.U32 R11, RZ, RZ, RZ ;  /* 0x000000ffff0b7224 */ /* 0x000fe400078e00ff */
[----:B------:R-:W-:-:S07]  /*17cb0*/  IMAD.MOV.U32 R15, RZ, RZ, -0x1 ;  /* 0xffffffffff0f7424 */ /* 0x000fce00078e00ff */
[----:B01----:R-:W-:Y:S05]  /*17cc0*/  WARPSYNC.COLLECTIVE R15, `(.L_x_1287) ;  /* 0x000000000f087348 */ /* 0x003fea0003c00000 */
[----:B------:R2:W3:Y:S02]  /*17cd0*/  SHFL.UP P6, R14, R13, R12, R11 ;  /* 0x0400000c0d0e7389 */ /* 0x0004e400000c000b */
[----:B0123--:R-:W-:Y:S01]  /*17ce0*/  ENDCOLLECTIVE ;  /* 0x000000000000791b */ /* 0x00ffe20003800000 */
.L_x_1287:
[----:B------:R-:W-:Y:S05]  /*17cf0*/  BSYNC B0 ;  /* 0x0000000000007941 */ /* 0x000fea0003800000 */
.L_x_1286:
[----:B------:R-:W-:Y:S01]  /*17d00*/  SEL R14, R14, RZ, P1 ;  /* 0x000000ff0e0e7207 */ /* 0x000fe20000800000 */
[----:B------:R-:W-:Y:S02]  /*17d10*/  IMAD.MOV.U32 R12, RZ, RZ, 0x2 ;  /* 0x00000002ff0c7424 */ /* 0x000fe400078e00ff */
[----:B------:R-:W-:Y:S02]  /*17d20*/  IMAD.MOV.U32 R11, RZ, RZ, RZ ;  /* 0x000000ffff0b7224 */ /* 0x000fe400078e00ff */
[----:B------:R-:W-:Y:S02]  /*17d30*/  IMAD.IADD R13, R17, 0x1, R14 ;  /* 0x00000001110d7824 */ /* 0x000fe400078e020e */
[----:B------:R-:W-:-:S07]  /*17d40*/  IMAD.MOV.U32 R15, RZ, RZ, -0x1 ;  /* 0xffffffffff0f7424 */ /* 0x000fce00078e00ff */
[----:B------:R-:W-:Y:S05]  /*17d50*/  WARPSYNC.COLLECTIVE R15, `(.L_x_1288) ;  /* 0x000000000f087348 */ /* 0x000fea0003c00000 */
[----:B------:R0:W1:Y:S02]  /*17d60*/  SHFL.UP P6, R14, R13, R12, R11 ;  /* 0x0400000c0d0e7389 */ /* 0x00006400000c000b */
[----:B01----:R-:W-:Y:S01]  /*17d70*/  ENDCOLLECTIVE ;  /* 0x000000000000791b */ /* 0x003fe20003800000 */
.L_x_1288:
[----:B------:R-:W-:Y:S01]  /*17d80*/  IMAD.MOV.U32 R12, RZ, RZ, 0x4 ;  /* 0x00000004ff0c7424 */ /* 0x000fe200078e00ff */
[----:B------:R-:W-:-:S05]  /*17d90*/  SEL R2, R14, RZ, P2 ;  /* 0x000000ff0e027207 */ /* 0x000fca0001000000 */
[----:B------:R-:W-:-:S04]  /*17da0*/  IMAD.IADD R2, R13, 0x1, R2 ;  /* 0x000000010d027824 */ /* 0x000fc800078e0202 */
[----:B------:R-:W-:-:S07]  /*17db0*/  IMAD.MOV.U32 R13, RZ, RZ, R2 ;  /* 0x000000ffff0d7224 */ /* 0x000fce00078e0002 */
[----:B------:R-:W-:Y:S05]  /*17dc0*/  WARPSYNC.COLLECTIVE R15, `(.L_x_1289) ;  /* 0x000000000f087348 */ /* 0x000fea0003c00000 */
[----:B------:R0:W1:Y:S02]  /*17dd0*/  SHFL.UP P6, R14, R13, R12, R11 ;  /* 0x0400000c0d0e7389 */ /* 0x00006400000c000b */
[----:B01----:R-:W-:Y:S01]  /*17de0*/  ENDCOLLECTIVE ;  /* 0x000000000000791b */ /* 0x003fe20003800000 */
.L_x_1289:
[----:B------:R-:W-:Y:S01]  /*17df0*/  IMAD.MOV.U32 R12, RZ, RZ, 0x8 ;  /* 0x00000008ff0c7424 */ /* 0x000fe200078e00ff */
[----:B------:R-:W-:-:S05]  /*17e00*/  SEL R3, R14, RZ, P3 ;  /* 0x000000ff0e037207 */ /* 0x000fca0001800000 */
[----:B------:R-:W-:-:S04]  /*17e10*/  IMAD.IADD R3, R2, 0x1, R3 ;  /* 0x0000000102037824 */ /* 0x000fc800078e0203 */
[----:B------:R-:W-:-:S07]  /*17e20*/  IMAD.MOV.U32 R13, RZ, RZ, R3 ;  /* 0x000000ffff0d7224 */ /* 0x000fce00078e0003 */
[----:B------:R-:W-:Y:S05]  /*17e30*/  WARPSYNC.COLLECTIVE R15, `(.L_x_1290) ;  /* 0x000000000f087348 */ /* 0x000fea0003c00000 */
[----:B------:R0:W1:Y:S02]  /*17e40*/  SHFL.UP P6, R14, R13, R12, R11 ;  /* 0x0400000c0d0e7389 */ /* 0x00006400000c000b */
[----:B01----:R-:W-:Y:S01]  /*17e50*/  ENDCOLLECTIVE ;  /* 0x000000000000791b */ /* 0x003fe20003800000 */
.L_x_1290:
[----:B------:R-:W-:Y:S01]  /*17e60*/  IMAD.MOV.U32 R12, RZ, RZ, 0x10 ;  /* 0x00000010ff0c7424 */ /* 0x000fe200078e00ff */
[----:B------:R-:W-:-:S05]  /*17e70*/  SEL R4, R14, RZ, P4 ;  /* 0x000000ff0e047207 */ /* 0x000fca0002000000 */
[----:B------:R-:W-:-:S04]  /*17e80*/  IMAD.IADD R4, R3, 0x1, R4 ;  /* 0x0000000103047824 */ /* 0x000fc800078e0204 */
[----:B------:R-:W-:-:S07]  /*17e90*/  IMAD.MOV.U32 R13, RZ, RZ, R4 ;  /* 0x000000ffff0d7224 */ /* 0x000fce00078e0004 */
[----:B------:R-:W-:Y:S05]  /*17ea0*/  WARPSYNC.COLLECTIVE R15, `(.L_x_1291) ;  /* 0x000000000f087348 */ /* 0x000fea0003c00000 */
[----:B------:R0:W1:Y:S02]  /*17eb0*/  SHFL.UP P6, R14, R13, R12, R11 ;  /* 0x0400000c0d0e7389 */ /* 0x00006400000c000b */
[----:B01----:R-:W-:Y:S01]  /*17ec0*/  ENDCOLLECTIVE ;  /* 0x000000000000791b */ /* 0x003fe20003800000 */
.L_x_1291:
        /* <DEDUP_REMOVED lines=8> */
.L_x_1292:
[----:B------:R-:W-:Y:S05]  /*17f50*/  BRA `(.L_x_1293) ;  /* 0xffffffd800087947 */ /* 0x000fea000383ffff */
.L_x_1218:
[----:B------:R-:W-:Y:S01]  /*17f60*/  BSSY B0, `(.L_x_1294) ;  /* 0x0000006000007945 */ /* 0x000fe20003800000 */
[----:B------:R-:W-:Y:S01]  /*17f70*/  PLOP3.LUT P6, PT, P6, PT, PT, 0x8, 0x0 ;  /* 0x000000000000781c */ /* 0x000fe200037ce170 */
[----:B------:R-:W-:-:S12]  /*17f80*/  IMAD.MOV.U32 R15, RZ, RZ, -0x1 ;  /* 0xffffffffff0f7424 */ /* 0x000fd800078e00ff */
[----:B01----:R-:W-:Y:S05]  /*17f90*/  WARPSYNC.COLLECTIVE R15, `(.L_x_1295) ;  /* 0x000000000f087348 */ /* 0x003fea0003c00000 */
[----:B------:R-:W-:Y:S01]  /*17fa0*/  VOTE.ANY R14, PT, P6 ;  /* 0x00000000000e7806 */ /* 0x000fe200030e0100 */
[----:B01----:R-:W-:Y:S06]  /*17fb0*/  ENDCOLLECTIVE ;  /* 0x000000000000791b */ /* 0x003fec0003800000 */
.L_x_1295:
[----:B------:R-:W-:Y:S05]  /*17fc0*/  BSYNC B0 ;  /* 0x0000000000007941 */ /* 0x000fea0003800000 */
.L_x_1294:
[----:B------:R-:W-:Y:S02]  /*17fd0*/  IMAD.MOV.U32 R3, RZ, RZ, R14 ;  /* 0x000000ffff037224 */ /* 0x000fe400078e000e */
[----:B------:R-:W-:Y:S02]  /*17fe0*/  IMAD.MOV.U32 R13, RZ, RZ, R17 ;  /* 0x000000ffff0d7224 */ /* 0x000fe400078e0011 */
[----:B------:R-:W0:Y:S01]  /*17ff0*/  POPC R6, R3 ;  /* 0x0000000300067309 */ /* 0x000e220000000000 */
[----:B------:R-:W-:Y:S02]  /*18000*/  IMAD.MOV.U32 R11, RZ, RZ, 0x1f ;  /* 0x0000001fff0b7424 */ /* 0x000fe400078e00ff */
[----:B------:R-:W-:Y:S02]  /*18010*/  IMAD.MOV.U32 R15, RZ, RZ, -0x1 ;  /* 0xffffffffff0f7424 */ /* 0x000fe400078e00ff */
[----:B0-----:R-:W-:-:S07]  /*18020*/  IMAD.MOV.U32 R12, RZ, RZ, R6 ;  /* 0x000000ffff0c7224 */ /* 0x001fce00078e0006 */
[----:B------:R-:W-:Y:S05]  /*18030*/  WARPSYNC.COLLECTIVE R15, `(.L_x_1296) ;  /* 0x000000000f087348 */ /* 0x000fea0003c00000 */
[----:B------:R0:W1:Y:S02]  /*18040*/  SHFL.IDX P6, R14, R13, R12, R11 ;  /* 0x0000000c0d0e7389 */ /* 0x00006400000c000b */
[----:B01----:R-:W-:Y:S01]  /*18050*/  ENDCOLLECTIVE ;  /* 0x000000000000791b */ /* 0x003fe20003800000 */
.L_x_1296:
[----:B------:R-:W-:Y:S01]  /*18060*/  IMAD.MOV.U32 R17, RZ, RZ, R14 ;  /* 0x000000ffff117224 */ /* 0x000fe200078e000e */
[----:B------:R-:W-:Y:S06]  /*18070*/  BRA `(.L_x_1297) ;  /* 0xffffffd400f87947 */ /* 0x000fec000383ffff */
.L_x_1220:
[----:B------:R-:W-:Y:S01]  /*18080*/  BSSY B0, `(.L_x_1298) ;  /* 0x0000007000007945 */ /* 0x000fe20003800000 */
[----:B------:R-:W-:Y:S02]  /*18090*/  IMAD.MOV.U32 R13, RZ, RZ, R2 ;  /* 0x000000ffff0d7224 */ /* 0x000fe400078e0002 */
[----:B------:R-:W-:Y:S02]  /*180a0*/  IMAD.MOV.U32 R11, RZ, RZ, 0x1f ;  /* 0x0000001fff0b7424 */ /* 0x000fe400078e00ff */
[----:B------:R-:W-:-:S07]  /*180b0*/  IMAD.MOV.U32 R15, RZ, RZ, -0x1 ;  /* 0xffffffffff0f7424 */ /* 0x000fce00078e00ff */
[----:B0123--:R-:W-:Y:S05]  /*180c0*/  WARPSYNC.COLLECTIVE R15, `(.L_x_1299) ;  /* 0x000000000f087348 */ /* 0x00ffea0003c00000 */
[----:B------:R4:W0:Y:S02]  /*180d0*/  SHFL.IDX P6, R14, R13, R12, R11 ;  /* 0x0000000c0d0e7389 */ /* 0x00082400000c000b */
[----:B01234-:R-:W-:Y:S01]  /*180e0*/  ENDCOLLECTIVE ;  /* 0x000000000000791b */ /* 0x01ffe20003800000 */
.L_x_1299:
[----:B------:R-:W-:Y:S05]  /*180f0*/  BSYNC B0 ;  /* 0x0000000000007941 */ /* 0x000fea0003800000 */
.L_x_1298:
[----:B------:R-:W-:Y:S05]  /*18100*/  BRA `(.L_x_1219) ;  /* 0xffffffd400f07947 */ /* 0x000fea000383ffff */
.L_x_1224:
[----:B0-----:R0:W3:Y:S02]  /*18110*/  SYNCS.PHASECHK.TRANS64.TRYWAIT P0, [R9+URZ+0x16820], R0 ;  /* 0x01682000090075a7 */ /* 0x0010e4000800017f */
[----:B---3--:R-:W-:Y:S05]  /*18120*/  @!P0 NANOSLEEP.SYNCS 0x989680 ;  /* 0x009896800000895d */ /* 0x008fea0003900000 */
[----:B------:R-:W3:Y:S02]  /*18130*/  @!P0 SYNCS.PHASECHK.TRANS64 P0, [R9+URZ+0x16820], R0 ;  /* 0x01682000090085a7 */ /* 0x000ee4000800007f */
[----:B---3--:R-:W-:Y:S05]  /*18140*/  @!P0 BRA `(.L_x_1224) ;  /* 0xfffffffc00f08947 */ /* 0x008fea000383ffff */
[----:B------:R-:W-:Y:S05]  /*18150*/  BRA `(.L_x_1300) ;  /* 0xffffffdc00687947 */ /* 0x000fea000383ffff */
.L_x_1225:
[----:B------:R-:W3:Y:S01]  /*18160*/  S2R R2, SR_TID.X ;  /* 0x0000000000027919 */ /* 0x000ee20000002100 */
[----:B------:R-:W-:Y:S01]  /*18170*/  BSSY B0, `(.L_x_1301) ;  /* 0x000000a000007945 */ /* 0x000fe20003800000 */
[----:B------:R-:W-:Y:S02]  /*18180*/  IMAD.MOV.U32 R12, RZ, RZ, RZ ;  /* 0x000000ffff0c7224 */ /* 0x000fe400078e00ff */
[----:B------:R-:W-:Y:S02]  /*18190*/  IMAD.MOV.U32 R11, RZ, RZ, 0x1f ;  /* 0x0000001fff0b7424 */ /* 0x000fe400078e00ff */
[----:B------:R-:W-:Y:S01]  /*181a0*/  IMAD.MOV.U32 R15, RZ, RZ, -0x1 ;  /* 0xffffffffff0f7424 */ /* 0x000fe200078e00ff */
[----:B---3--:R-:W-:-:S04]  /*181b0*/  SHF.R.U32.HI R2, RZ, 0x5, R2 ;  /* 0x00000005ff027819 */ /* 0x008fc80000011602 */
[----:B------:R-:W-:-:S05]  /*181c0*/  LOP3.LUT R2, R2, 0x3, RZ, 0xc0, !PT ;  /* 0x0000000302027812 */ /* 0x000fca00078ec0ff */
[----:B------:R-:W-:-:S07]  /*181d0*/  IMAD.MOV.U32 R13, RZ, RZ, R2 ;  /* 0x000000ffff0d7224 */ /* 0x000fce00078e0002 */
[----:B012---:R-:W-:Y:S05]  /*181e0*/  WARPSYNC.COLLECTIVE R15, `(.L_x_1302) ;  /* 0x000000000f087348 */ /* 0x007fea0003c00000 */
[----:B------:R3:W4:Y:S02]  /*181f0*/  SHFL.IDX P6, R14, R13, R12, R11 ;  /* 0x0000000c0d0e7389 */ /* 0x00072400000c000b */
[----:B01234-:R-:W-:Y:S01]  /*18200*/  ENDCOLLECTIVE ;  /* 0x000000000000791b */ /* 0x01ffe20003800000 */
.L_x_1302:
[----:B------:R-:W-:Y:S05]  /*18210*/  BSYNC B0 ;  /* 0x0000000000007941 */ /* 0x000fea0003800000 */
.L_x_1301:
[----:B------:R-:W-:Y:S05]  /*18220*/  BRA `(.L_x_1303) ;  /* 0xffffffdc00507947 */ /* 0x000fea000383ffff */
.L_x_1228:
[----:B------:R-:W-:Y:S01]  /*18230*/  BSSY B1, `(.L_x_1304) ;  /* 0x0000006000017945 */ /* 0x000fe20003800000 */
[----:B------:R-:W-:-:S07]  /*18240*/  IMAD.MOV.U32 R15, RZ, RZ, -0x1 ;  /* 0xffffffffff0f7424 */ /* 0x000fce00078e00ff */
[----:B012---:R-:W-:Y:S05]  /*18250*/  WARPSYNC.COLLECTIVE R15, `(.L_x_1305) ;  /* 0x000000000f0c7348 */ /* 0x007fea0003c00000 */
[----:B------:R-:W-:Y:S02]  /*18260*/  ELECT P6, UR62, PT ;  /* 0x00000000003e782f */ /* 0x000fe400038c0000 */
[----:B------:R-:W-:Y:S01]  /*18270*/  MOV R14, UR62 ;  /* 0x0000003e000e7c02 */ /* 0x000fe20008000f00 */
[----:B012---:R-:W-:Y:S10]  /*18280*/  ENDCOLLECTIVE ;  /* 0x000000000000791b */ /* 0x007ff40003800000 */
.L_x_1305:
[----:B------:R-:W-:Y:S05]  /*18290*/  BSYNC B1 ;  /* 0x0000000000017941 */ /* 0x000fea0003800000 */
.L_x_1304:
[----:B------:R-:W-:Y:S05]  /*182a0*/  BRA `(.L_x_1306) ;  /* 0xffffffdc00487947 */ /* 0x000fea000383ffff */
.L_x_1230:
[----:B0-----:R0:W3:Y:S02]  /*182b0*/  SYNCS.PHASECHK.TRANS64.TRYWAIT P0, [R5+URZ], R4 ;  /* 0x00000004050075a7 */ /* 0x0010e4000800017f */
[----:B---3--:R-:W-:Y:S05]  /*182c0*/  @!P0 NANOSLEEP.SYNCS 0x989680 ;  /* 0x009896800000895d */ /* 0x008fea0003900000 */
[----:B------:R-:W3:Y:S02]  /*182d0*/  @!P0 SYNCS.PHASECHK.TRANS64 P0, [R5+URZ], R4 ;  /* 0x00000004050085a7 */ /* 0x000ee4000800007f */
[----:B---3--:R-:W-:Y:S05]  /*182e0*/  @!P0 BRA `(.L_x_1230) ;  /* 0xfffffffc00f08947 */ /* 0x008fea000383ffff */
[----:B------:R-:W-:Y:S05]  /*182f0*/  BRA `(.L_x_1307) ;  /* 0xffffffdc007c7947 */ /* 0x000fea000383ffff */
.L_x_1231:
[----:B---3--:R3:W4:Y:S02]  /*18300*/  SYNCS.PHASECHK.TRANS64.TRYWAIT P0, [R3+URZ], R2 ;  /* 0x00000002030075a7 */ /* 0x008724000800017f */
[----:B----4-:R-:W-:Y:S05]  /*18310*/  @!P0 NANOSLEEP.SYNCS 0x989680 ;  /* 0x009896800000895d */ /* 0x010fea0003900000 */
[----:B------:R-:W4:Y:S02]  /*18320*/  @!P0 SYNCS.PHASECHK.TRANS64 P0, [R3+URZ], R2 ;  /* 0x00000002030085a7 */ /* 0x000f24000800007f */
[----:B----4-:R-:W-:Y:S05]  /*18330*/  @!P0 BRA `(.L_x_1231) ;  /* 0xfffffffc00f08947 */ /* 0x010fea000383ffff */
[----:B------:R-:W-:Y:S05]  /*18340*/  BRA `(.L_x_1308) ;  /* 0xffffffdc00707947 */ /* 0x000fea000383ffff */
.L_x_1233:
[----:B----4-:R4:W0:Y:S02]  /*18350*/  SYNCS.PHASECHK.TRANS64.TRYWAIT P0, [R23+URZ], R4 ;  /* 0x00000004170075a7 */ /* 0x010824000800017f */
[----:B0-----:R-:W-:Y:S05]  /*18360*/  @!P0 NANOSLEEP.SYNCS 0x989680 ;  /* 0x009896800000895d */ /* 0x001fea0003900000 */
[----:B------:R-:W0:Y:S02]  /*18370*/  @!P0 SYNCS.PHASECHK.TRANS64 P0, [R23+URZ], R4 ;  /* 0x00000004170085a7 */ /* 0x000e24000800007f */
[----:B0-----:R-:W-:Y:S05]  /*18380*/  @!P0 BRA `(.L_x_1233) ;  /* 0xfffffffc00f08947 */ /* 0x001fea000383ffff */
[----:B------:R-:W-:Y:S05]  /*18390*/  BRA `(.L_x_1309) ;  /* 0xffffffdc00747947 */ /* 0x000fea000383ffff */
.L_x_1310:
        /* <DEDUP_REMOVED lines=14> */
.L_x_2644:


//--------------------- .text._ZN7cutlass13device_kernelIN5flash11enable_sm90INS1_16FlashAttnFwdSm90INS1_25CollectiveMainloopFwdSm90ILi2EN4cute5tupleIJNS5_1CILi1EEES8_S8_EEENS6_IJNS7_ILi192EEENS7_ILi128EEENS7_ILi64EEEEEELi64ENS_6half_tEfNS_4arch4Sm90ELb0ELb1ELb1ELb1ELb0ELb1ELb0ELb1ELb1ELb1ELb0ELb0EEENS1_21CollectiveEpilogueFwdINS6_IJSA_SC_SB_EEES9_SE_SG_Li384ELb1ELb1ELb0ELb0EEENS1_36VarlenDynamicPersistentTileSchedulerILi192ELi128ELi384ELi128ELb0ELb1ELb1ELb1ELb0ELb1EEEEEEEEEvNT_6ParamsE --------------------------
	.section	.text._ZN7cutlass13device_kernelIN5flash11enable_sm90INS1_16FlashAttnFwdSm90INS1_25CollectiveMainloopFwdSm90ILi2EN4cute5tupleIJNS5_1CILi1EEES8_S8_EEENS6_IJNS7_ILi192EEENS7_ILi128EEENS7_ILi64EEEEEELi64ENS_6half_tEfNS_4arch4Sm90ELb0ELb1ELb1ELb1ELb0ELb1ELb0ELb1ELb1ELb1ELb0ELb0EEENS1_21CollectiveEpilogueFwdINS6_IJSA_SC_SB_EEES9_SE_SG_Li384ELb1ELb1ELb0ELb0EEENS1_36VarlenDynamicPersistentTileSchedulerILi192ELi128ELi384ELi128ELb0ELb1ELb1ELb1ELb0ELb1EEEEEEEEEvNT_6ParamsE,"ax",@progbits
	.align	128
.text._ZN7cutlass13device_kernelIN5flash11enable_sm90INS1_16FlashAttnFwdSm90INS1_25CollectiveMainloopFwdSm90ILi2EN4cute5tupleIJNS5_1CILi1EEES8_S8_EEENS6_IJNS7_ILi192EEENS7_ILi128EEENS7_ILi64EEEEEELi64ENS_6half_tEfNS_4arch4Sm90ELb0ELb1ELb1ELb1ELb0ELb1ELb0ELb1ELb1ELb1ELb0ELb0EEENS1_21CollectiveEpilogueFwdINS6_IJSA_SC_SB_EEES9_SE_SG_Li384ELb1ELb1ELb0ELb0EEENS1_36VarlenDynamicPersistentTileSchedulerILi192ELi128ELi384ELi128ELb0ELb1ELb1ELb1ELb0ELb1EEEEEEEEEvNT_6ParamsE:
        .type           _ZN7cutlass13device_kernelIN5flash11enable_sm90INS1_16FlashAttnFwdSm90INS1_25CollectiveMainloopFwdSm90ILi2EN4cute5tupleIJNS5_1CILi1EEES8_S8_EEENS6_IJNS7_ILi192EEENS7_ILi128EEENS7_ILi64EEEEEELi64ENS_6half_tEfNS_4arch4Sm90ELb0ELb1ELb1ELb1ELb0ELb1ELb0ELb1ELb1ELb1ELb0ELb0EEENS1_21CollectiveEpilogueFwdINS6_IJSA_SC_SB_EEES9_SE_SG_Li384ELb1ELb1ELb0ELb0EEENS1_36VarlenDynamicPersistentTileSchedulerILi192ELi128ELi384ELi128ELb0ELb1ELb1ELb1ELb0ELb1EEEEEEEEEvNT_6ParamsE,@function
        .size           _ZN7cutlass13device_kernelIN5flash11enable_sm90INS1_16FlashAttnFwdSm90INS1_25CollectiveMainloopFwdSm90ILi2EN4cute5tupleIJNS5_1CILi1EEES8_S8_EEENS6_IJNS7_ILi192EEENS7_ILi128EEENS7_ILi64EEEEEELi64ENS_6half_tEfNS_4arch4Sm90ELb0ELb1ELb1ELb1ELb0ELb1ELb0ELb1ELb1ELb1ELb0ELb0EEENS1_21CollectiveEpilogueFwdINS6_IJSA_SC_SB_EEES9_SE_SG_Li384ELb1ELb1ELb0ELb0EEENS1_36VarlenDynamicPersistentTileSchedulerILi192ELi128ELi384ELi128ELb0ELb1ELb1ELb1ELb0ELb1EEEEEEEEEvNT_6ParamsE,(.L_x_2645 - _ZN7cutlass13device_kernelIN5flash11enable_sm90INS1_16FlashAttnFwdSm90INS1_25CollectiveMainloopFwdSm90ILi2EN4cute5tupleIJNS5_1CILi1EEES8_S8_EEENS6_IJNS7_ILi192EEENS7_ILi128EEENS7_ILi64EEEEEELi64ENS_6half_tEfNS_4arch4Sm90ELb0ELb1ELb1ELb1ELb0ELb1ELb0ELb1ELb1ELb1ELb0ELb0EEENS1_21CollectiveEpilogueFwdINS6_IJSA_SC_SB_EEES9_SE_SG_Li384ELb1ELb1ELb0ELb0EEENS1_36VarlenDynamicPersistentTileSchedulerILi192ELi128ELi384ELi128ELb0ELb1ELb1ELb1ELb0ELb1EEEEEEEEEvNT_6ParamsE)
        .other          _ZN7cutlass13device_kernelIN5flash11enable_sm90INS1_16FlashAttnFwdSm90INS1_25CollectiveMainloopFwdSm90ILi2EN4cute5tupleIJNS5_1CILi1EEES8_S8_EEENS6_IJNS7_ILi192EEENS7_ILi128EEENS7_ILi64EEEEEELi64ENS_6half_tEfNS_4arch4Sm90ELb0ELb1ELb1ELb1ELb0ELb1ELb0ELb1ELb1ELb1ELb0ELb0EEENS1_21CollectiveEpilogueFwdINS6_IJSA_SC_SB_EEES9_SE_SG_Li384ELb1ELb1ELb0ELb0EEENS1_36VarlenDynamicPersistentTileSchedulerILi192ELi128ELi384ELi128ELb0ELb1ELb1ELb1ELb0ELb1EEEEEEEEEvNT_6ParamsE,@"STO_CUDA_ENTRY STV_DEFAULT"
_ZN7cutlass13device_kernelIN5flash11enable_sm90INS1_16FlashAttnFwdSm90INS1_25CollectiveMainloopFwdSm90ILi2EN4cute5tupleIJNS5_1CILi1EEES8_S8_EEENS6_IJNS7_ILi192EEENS7_ILi128EEENS7_ILi64EEEEEELi64ENS_6half_tEfNS_4arch4Sm90ELb0ELb1ELb1ELb1ELb0ELb1ELb0ELb1ELb1ELb1ELb0ELb0EEENS1_21CollectiveEpilogueFwdINS6_IJSA_SC_SB_EEES9_SE_SG_Li384ELb1ELb1ELb0ELb0EEENS1_36VarlenDynamicPersistentTileSchedulerILi192ELi128ELi384ELi128ELb0ELb1ELb1ELb1ELb0ELb1EEEEEEEEEvNT_6ParamsE:
        /* <DEDUP_REMOVED lines=24> */
.L_x_1312:
[----:B------:R-:W-:Y:S05]  /*0180*/  BSYNC B0 ;  /* 0x0000000000007941 */ /* 0x000fea0003800000 */
.L_x_1311:
        /* <DEDUP_REMOVED lines=41> */
.L_x_1313:
        /* <DEDUP_REMOVED lines=22> */
.L_x_1314:
        /* <DEDUP_REMOVED lines=18> */
.L_x_1315:
        /* <DEDUP_REMOVED lines=22> */
.L_x_1316:
        /* <DEDUP_REMOVED lines=22> */
.L_x_1317:
[----:B------:R-:W-:Y:S01]  /*0960*/  PLOP3.LUT P0, PT, PT, PT, UP0, 0x80, 0x0 ;  /* 0x000000000000781c */ /* 0x000fe20003f0f008 */
[----:B------:R-:W-:Y:S01]  /*0970*/  UMOV UR36, 0x1 ;  /* 0x0000000100247882 */ /* 0x000fe20000000000 */
[----:B------:R-:W-:Y:S01]  /*0980*/  NOP ;  /* 0x0000000000007918 */ /* 0x000fe20000000000 */
[----:B------:R-:W-:Y:S01]  /*0990*/  USEL UR36, UR36, 0x2, !UP0 ;  /* 0x0000000224247887 */ /* 0x000fe2000c000000 */
[----:B------:R-:W-:Y:S01]  /*09a0*/  BSSY B9, `(.L_x_1318) ;  /* 0x0001ec5000097945 */ /* 0x000fe20003800000 */
[----:B------:R-:W-:Y:S01]  /*09b0*/  ULDC.64 UR38, c[0x0][0x208] ;  /* 0x0000820000267ab9 */ /* 0x000fe20000000a00 */
[----:B012-4-:R-:W-:Y:S07]  /*09c0*/  BAR.SYNC.DEFER_BLOCKING 0x0 ;  /* 0x0000000000007b1d */ /* 0x017fee0000010000 */
[----:B------:R-:W-:Y:S05]  /*09d0*/  @!P0 BRA `(.L_x_1319) ;  /* 0x0000017c00c08947 */ /* 0x000fea0003800000 */
.L_x_1320:
[----:B------:R-:W-:-:S08]  /*09e0*/  NOP ;  /* 0x0000000000007918 */ /* 0x000fd00000000000 */
[----:B------:R-:W0:Y:S02]  /*09f0*/  USETMAXREG.TRY_ALLOC.CTAPOOL UP0, 0xa0 ;  /* 0x000000a0000079c8 */ /* 0x000e240008000600 */
[----:B0-----:R-:W-:-:S13]  /*0a00*/  PLOP3.LUT P0, PT, PT, PT, UP0, 0x80, 0x0 ;  /* 0x000000000000781c */ /* 0x001fda0003f0f008 */
[----:B------:R-:W-:Y:S05]  /*0a10*/  @!P0 BRA `(.L_x_1320) ;  /* 0xfffffffc00f08947 */ /* 0x000fea000383ffff */
[----:B------:R-:W2:Y:S01]  /*0a20*/  LDL.LU R0, [R1] ;  /* 0x0000000001007983 */ /* 0x000ea20000300800 */
[----:B------:R-:W0:Y:S01]  /*0a30*/  S2R R2, SR_TID.X ;  /* 0x0000000000027919 */ /* 0x000e220000002100 */
        /* <DEDUP_REMOVED lines=12> */
[----:B--2---:R-:W-:-:S04]  /*0b00*/  LOP3.LUT R0, R0, 0xdfffffff, RZ, 0xc0, !PT ;  /* 0xdfffffff00007812 */ /* 0x004fc800078ec0ff */
[----:B------:R-:W-:-:S05]  /*0b10*/  @P0 LOP3.LUT R0, R0, 0x20000000, RZ, 0xfc, !PT ;  /* 0x2000000000000812 */ /* 0x000fca00078efcff */
[----:B------:R1:W-:Y:S01]  /*0b20*/  STL [R1], R0 ;  /* 0x0000000001007387 */ /* 0x0003e20000100800 */
[----:B0-----:R-:W-:-:S13]  /*0b30*/  ISETP.GE.AND P0, PT, R35, UR4, PT ;  /* 0x0000000423007c0c */ /* 0x001fda000bf06270 */
[----:B-1----:R-:W-:Y:S05]  /*0b40*/  @P0 BRA `(.L_x_1321) ;  /* 0x000001e800a80947 */ /* 0x002fea0003800000 */
[----:B------:R-:W0:Y:S01]  /*0b50*/  S2R R0, SR_TID.X ;  /* 0x0000000000007919 */ /* 0x000e220000002100 */
[----:B------:R-:W-:Y:S01]  /*0b60*/  CS2R R22, SRZ ;  /* 0x0000000000167805 */ /* 0x000fe2000001ff00 */
[----:B------:R-:W-:Y:S01]  /*0b70*/  IMAD.MOV.U32 R16, RZ, RZ, RZ ;  /* 0x000000ffff107224 */ /* 0x000fe200078e00ff */
[----:B------:R-:W-:Y:S01]  /*0b80*/  ULOP3.LUT UR37, UR36, 0x1, URZ, 0xfc, !UPT ;  /* 0x0000000124257892 */ /* 0x000fe2000f8efc3f */
[----:B------:R-:W-:Y:S01]  /*0b90*/  STL [R1+0x58], RZ ;  /* 0x000058ff01007387 */ /* 0x000fe20000100800 */
[----:B0-----:R-:W-:-:S05]  /*0ba0*/  VIADD R11, R0, 0xffffff80 ;  /* 0xffffff80000b7836 */ /* 0x001fca0000000000 */
[----:B------:R-:W-:-:S04]  /*0bb0*/  SHF.R.S32.HI R0, RZ, 0x1f, R11 ;  /* 0x0000001fff007819 */ /* 0x000fc8000001140b */
[----:B------:R-:W-:-:S04]  /*0bc0*/  LEA.HI R3, R0, R11, RZ, 0x7 ;  /* 0x0000000b00037211 */ /* 0x000fc800078f38ff */
[----:B------:R-:W-:Y:S02]  /*0bd0*/  LOP3.LUT R4, R3, 0xffffff80, RZ, 0xc0, !PT ;  /* 0xffffff8003047812 */ /* 0x000fe400078ec0ff */
[----:B------:R-:W-:-:S03]  /*0be0*/  SHF.R.S32.HI R8, RZ, 0x7, R3 ;  /* 0x00000007ff087819 */ /* 0x000fc60000011403 */
[----:B------:R-:W-:-:S05]  /*0bf0*/  IMAD.IADD R9, R11, 0x1, -R4 ;  /* 0x000000010b097824 */ /* 0x000fca00078e0a04 */
[----:B------:R-:W-:-:S04]  /*0c00*/  SHF.R.S32.HI R4, RZ, 0x1f, R9 ;  /* 0x0000001fff047819 */ /* 0x000fc80000011409 */
[CC--:B------:R-:W-:Y:S02]  /*0c10*/  LEA.HI R5, R4.reuse, R9.reuse, RZ, 0x2 ;  /* 0x0000000904057211 */ /* 0x0c0fe400078f10ff */
[----:B------:R-:W-:Y:S02]  /*0c20*/  LEA.HI R4, R4, R9, RZ, 0x5 ;  /* 0x0000000904047211 */ /* 0x000fe400078f28ff */
[--C-:B------:R-:W-:Y:S02]  /*0c30*/  SHF.R.S32.HI R6, RZ, 0x2, R5.reuse ;  /* 0x00000002ff067819 */ /* 0x100fe40000011405 */
[----:B------:R-:W-:Y:S02]  /*0c40*/  SHF.R.S32.HI R3, RZ, 0x1f, R5 ;  /* 0x0000001fff037819 */ /* 0x000fe40000011405 */
[----:B------:R-:W-:Y:S02]  /*0c50*/  SHF.R.S32.HI R4, RZ, 0x5, R4 ;  /* 0x00000005ff047819 */ /* 0x000fe40000011404 */
[----:B------:R-:W-:Y:S01]  /*0c60*/  LEA.HI R7, R3, R6, RZ, 0x3 ;  /* 0x0000000603077211 */ /* 0x000fe200078f18ff */
[----:B------:R-:W-:Y:S01]  /*0c70*/  IMAD.HI R3, R8, 0x55555556, RZ ;  /* 0x5555555608037827 */ /* 0x000fe200078e02ff */
[----:B------:R-:W-:-:S02]  /*0c80*/  LOP3.LUT R5, R5, 0x7ffffffc, RZ, 0xc0, !PT ;  /* 0x7ffffffc05057812 */ /* 0x000fc400078ec0ff */
[----:B------:R-:W-:Y:S02]  /*0c90*/  LOP3.LUT R7, R7, 0xfffffff8, RZ, 0xc0, !PT ;  /* 0xfffffff807077812 */ /* 0x000fe400078ec0ff */
[----:B------:R-:W-:-:S03]  /*0ca0*/  LEA.HI R3, R3, R3, RZ, 0x1 ;  /* 0x0000000303037211 */ /* 0x000fc600078f08ff */
[----:B------:R-:W-:Y:S02]  /*0cb0*/  IMAD.IADD R7, R6, 0x1, -R7 ;  /* 0x0000000106077824 */ /* 0x000fe400078e0a07 */
[----:B------:R-:W-:Y:S02]  /*0cc0*/  IMAD R3, R3, -0x3, R8 ;  /* 0xfffffffd03037824 */ /* 0x000fe400078e0208 */
[----:B------:R-:W-:-:S04]  /*0cd0*/  IMAD R4, R4, 0x10, R7 ;  /* 0x0000001004047824 */ /* 0x000fc800078e0207 */
[----:B------:R-:W-:Y:S01]  /*0ce0*/  IMAD R8, R3, 0x40, R4 ;  /* 0x0000004003087824 */ /* 0x000fe200078e0204 */
[CC--:B------:R-:W-:Y:S02]  /*0cf0*/  LEA.HI R3, R0.reuse, R11.reuse, RZ, 0x2 ;  /* 0x0000000b00037211 */ /* 0x0c0fe400078f10ff */
[----:B------:R-:W-:Y:S02]  /*0d00*/  LEA.HI R0, R0, R11, RZ, 0x5 ;  /* 0x0000000b00007211 */ /* 0x000fe400078f28ff */
[--C-:B------:R-:W-:Y:S01]  /*0d10*/  SHF.R.S32.HI R17, RZ, 0x2, R3.reuse ;  /* 0x00000002ff117819 */ /* 0x100fe20000011403 */
[----:B------:R-:W-:Y:S01]  /*0d20*/  STL [R1+0x60], R8 ;  /* 0x0000600801007387 */ /* 0x000fe20000100800 */
[----:B------:R-:W-:Y:S02]  /*0d30*/  LOP3.LUT R4, R3, 0xfffffffc, RZ, 0xc0, !PT ;  /* 0xfffffffc03047812 */ /* 0x000fe400078ec0ff */
[----:B------:R-:W-:Y:S01]  /*0d40*/  SHF.R.S32.HI R0, RZ, 0x5, R0 ;  /* 0x00000005ff007819 */ /* 0x000fe20000011400 */
[----:B------:R-:W-:Y:S01]  /*0d50*/  VIADD R10, R17, 0x60 ;  /* 0x00000060110a7836 */ /* 0x000fe20000000000 */
[----:B------:R-:W-:Y:S01]  /*0d60*/  SHF.R.S32.HI R6, RZ, 0x1f, R3 ;  /* 0x0000001fff067819 */ /* 0x000fe20000011403 */
[----:B------:R-:W-:Y:S01]  /*0d70*/  IMAD.IADD R7, R11, 0x1, -R4 ;  /* 0x000000010b077824 */ /* 0x000fe200078e0a04 */
[----:B------:R-:W-:Y:S01]  /*0d80*/  SHF.R.S32.HI R4, RZ, 0x1f, R17 ;  /* 0x0000001fff047819 */ /* 0x000fe20000011411 */
[----:B------:R-:W-:Y:S01]  /*0d90*/  IMAD.SHL.U32 R3, R10, 0x40, RZ ;  /* 0x000000400a037824 */ /* 0x000fe200078e00ff */
[----:B------:R-:W-:Y:S01]  /*0da0*/  SHF.R.S32.HI R0, RZ, 0x1f, R10 ;  /* 0x0000001fff007819 */ /* 0x000fe2000001140a */
[C---:B------:R-:W-:Y:S01]  /*0db0*/  IMAD.SHL.U32 R18, R7.reuse, 0x8, RZ ;  /* 0x0000000807127824 */ /* 0x040fe200078e00ff */
[----:B------:R-:W-:Y:S01]  /*0dc0*/  LEA.HI R6, R6, R17, RZ, 0x3 ;  /* 0x0000001106067211 */ /* 0x000fe200078f18ff */
[----:B------:R-:W-:Y:S01]  /*0dd0*/  IMAD.SHL.U32 R152, R7, 0x4, RZ ;  /* 0x0000000407987824 */ /* 0x000fe200078e00ff */
[----:B------:R-:W-:Y:S01]  /*0de0*/  LEA.HI R4, R0, R10, RZ, 0x3 ;  /* 0x0000000a00047211 */ /* 0x000fe200078f18ff */
[----:B------:R-:W-:Y:S01]  /*0df0*/  STL [R1+0x10], RZ ;  /* 0x000010ff01007387 */ /* 0x000fe20000100800 */
[----:B------:R-:W-:-:S02]  /*0e00*/  LOP3.LUT R6, R6, 0xfffffff8, RZ, 0xc0, !PT ;  /* 0xfffffff806067812 */ /* 0x000fc400078ec0ff */
[----:B------:R-:W-:Y:S02]  /*0e10*/  LEA.HI R0, R7, R7, RZ, 0x1 ;  /* 0x0000000707007211 */ /* 0x000fe400078f08ff */
[----:B------:R-:W-:Y:S01]  /*0e20*/  LOP3.LUT R3, R3, 0x1c0, RZ, 0xc0, !PT ;  /* 0x000001c003037812 */ /* 0x000fe200078ec0ff */
[----:B------:R-:W-:Y:S01]  /*0e30*/  IMAD.IADD R6, R17, 0x1, -R6 ;  /* 0x0000000111067824 */ /* 0x000fe200078e0a06 */
[----:B------:R-:W-:Y:S02]  /*0e40*/  SHF.L.U32 R4, R4, 0x6, RZ ;  /* 0x0000000604047819 */ /* 0x000fe400000006ff */
[----:B------:R-:W-:Y:S02]  /*0e50*/  SHF.R.U32.HI R10, RZ, 0x3, R3 ;  /* 0x00000003ff0a7819 */ /* 0x000fe40000011603 */
[----:B------:R-:W-:Y:S02]  /*0e60*/  LOP3.LUT R4, R4, 0xfffffe00, RZ, 0xc0, !PT ;  /* 0xfffffe0004047812 */ /* 0x000fe400078ec0ff */
[----:B------:R-:W-:-:S02]  /*0e70*/  LOP3.LUT R0, R0, 0x1ffffffe, RZ, 0xc0, !PT ;  /* 0x1ffffffe00007812 */ /* 0x000fc400078ec0ff */
[----:B------:R-:W-:Y:S01]  /*0e80*/  LOP3.LUT R3, R3, 0x38, R18, 0xf8, !PT ;  /* 0x0000003803037812 */ /* 0x000fe200078ef812 */
[----:B------:R0:W-:Y:S02]  /*0e90*/  STL [R1+0x4c], R4 ;  /* 0x00004c0401007387 */ /* 0x0001e40000100800 */
[----:B------:R-:W-:Y:S01]  /*0ea0*/  IMAD.IADD R0, R7, 0x1, -R0 ;  /* 0x0000000107007824 */ /* 0x000fe200078e0a00 */
[----:B------:R-:W-:Y:S01]  /*0eb0*/  LOP3.LUT R3, R4, R3, R10, 0xf6, !PT ;  /* 0x0000000304037212 */ /* 0x000fe200078ef60a */
[----:B------:R1:W-:Y:S02]  /*0ec0*/  STL [R1+0x48], R6 ;  /* 0x0000480601007387 */ /* 0x0003e40000100800 */
[----:B------:R-:W-:Y:S02]  /*0ed0*/  IMAD R0, R0, 0x8, R8 ;  /* 0x0000000800007824 */ /* 0x000fe400078e0208 */
[----:B------:R-:W-:Y:S02]  /*0ee0*/  IMAD R3, R3, 0x2, R2 ;  /* 0x0000000203037824 */ /* 0x000fe400078e0202 */
[----:B0-----:R-:W-:-:S02]  /*0ef0*/  IMAD.IADD R4, R9, 0x1, -R5 ;  /* 0x0000000109047824 */ /* 0x001fc400078e0a05 */
[----:B-1----:R-:W-:-:S05]  /*0f00*/  VIADD R6, R152, 0x10 ;  /* 0x0000001098067836 */ /* 0x002fca0000000000 */
[----:B------:R0:W-:Y:S04]  /*0f10*/  STL [R1+0x14], R6 ;  /* 0x0000140601007387 */ /* 0x0001e80000100800 */
[----:B------:R0:W-:Y:S04]  /*0f20*/  STL [R1+0xc], R4 ;  /* 0x00000c0401007387 */ /* 0x0001e80000100800 */
[----:B------:R0:W-:Y:S04]  /*0f30*/  STL [R1+0x3c], R0 ;  /* 0x00003c0001007387 */ /* 0x0001e80000100800 */
[----:B------:R0:W-:Y:S02]  /*0f40*/  STL [R1+0x5c], R3 ;  /* 0x00005c0301007387 */ /* 0x0001e40000100800 */
.L_x_1513:
[----:B------:R-:W-:Y:S05]  /*0f50*/  YIELD ;  /* 0x0000000000007946 */ /* 0x000fea0003800000 */
[----:B------:R-:W-:Y:S01]  /*0f60*/  ULDC.64 UR4, c[0x0][0xa28] ;  /* 0x00028a0000047ab9 */ /* 0x000fe20000000a00 */
[----:B0--3-5:R-:W0:Y:S01]  /*0f70*/  LDC.64 R6, c[0x0][0xa08] ;  /* 0x00028200ff067b82 */ /* 0x029e220000000a00 */
[----:B------:R-:W-:Y:S01]  /*0f80*/  ISETP.NE.U32.AND P1, PT, RZ, UR4, PT ;  /* 0x00000004ff007c0c */ /* 0x000fe2000bf25070 */
[----:B------:R-:W-:Y:S02]  /*0f90*/  IMAD.MOV.U32 R0, RZ, RZ, RZ ;  /* 0x000000ffff007224 */ /* 0x000fe400078e00ff */
[----:B--2---:R-:W-:Y:S01]  /*0fa0*/  IMAD.MOV.U32 R30, RZ, RZ, RZ ;  /* 0x000000ffff1e7224 */ /* 0x004fe200078e00ff */
[----:B------:R-:W-:Y:S01]  /*0fb0*/  ISETP.NE.AND.EX P1, PT, RZ, UR5, PT, P1 ;  /* 0x00000005ff007c0c */ /* 0x000fe2000bf25310 */
[----:B------:R-:W-:-:S02]  /*0fc0*/  ULDC.64 UR4, c[0x0][0xa18] ;  /* 0x0002860000047ab9 */ /* 0x000fc40000000a00 */
[----:B------:R-:W-:-:S04]  /*0fd0*/  ISETP.NE.U32.AND P2, PT, RZ, UR4, PT ;  /* 0x00000004ff007c0c */ /* 0x000fc8000bf45070 */
[----:B------:R-:W-:Y:S01]  /*0fe0*/  ISETP.NE.AND.EX P2, PT, RZ, UR5, PT, P2 ;  /* 0x00000005ff007c0c */ /* 0x000fe2000bf45320 */
[----:B------:R-:W-:Y:S02]  /*0ff0*/  ULDC.64 UR4, c[0x0][0xa08] ;  /* 0x0002820000047ab9 */ /* 0x000fe40000000a00 */
[----:B------:R-:W-:-:S03]  /*1000*/  ISETP.NE.U32.AND P0, PT, RZ, UR4, PT ;  /* 0x00000004ff007c0c */ /* 0x000fc6000bf05070 */
[----:B-1----:R-:W1:Y:S01]  /*1010*/  @P1 LDC.64 R4, c[0x0][0xa28] ;  /* 0x00028a00ff041b82 */ /* 0x002e620000000a00 */
[----:B0-----:R-:W-:-:S07]  /*1020*/  IMAD.WIDE R10, R35, 0x4, R6 ;  /* 0x00000004230a7825 */ /* 0x001fce00078e0206 */
[----:B------:R-:W0:Y:S01]  /*1030*/  @P2 LDC.64 R8, c[0x0][0xa18] ;  /* 0x00028600ff082b82 */ /* 0x000e220000000a00 */
[----:B------:R-:W-:Y:S01]  /*1040*/  ULDC UR4, c[0x0][0x288] ;  /* 0x0000a20000047ab9 */ /* 0x000fe20000000800 */
[----:B------:R-:W-:Y:S01]  /*1050*/  ISETP.NE.AND.EX P0, PT, RZ, UR5, PT, P0 ;  /* 0x00000005ff007c0c */ /* 0x000fe2000bf05300 */
[----:B------:R-:W-:Y:S01]  /*1060*/  IMAD.U32 R3, RZ, RZ, UR4 ;  /* 0x00000004ff037e24 */ /* 0x000fe2000f8e00ff */
[----:B------:R-:W-:-:S11]  /*1070*/  ULDC.64 UR4, c[0x0][0x418] ;  /* 0x0001060000047ab9 */ /* 0x000fd60000000a00 */
[----:B------:R2:W5:Y:S01]  /*1080*/  @P0 LDG.E R30, desc[UR38][R10.64] ;  /* 0x000000260a1e0981 */ /* 0x000562000c1e1900 */
[----:B-1----:R-:W-:-:S05]  /*1090*/  @P1 IMAD.WIDE R4, R35, 0x4, R4 ;  /* 0x0000000423041825 */ /* 0x002fca00078e0204 */
[----:B------:R2:W5:Y:S01]  /*10a0*/  @P1 LDG.E R0, desc[UR38][R4.64] ;  /* 0x0000002604001981 */ /* 0x000562000c1e1900 */
[----:B0-----:R-:W-:-:S05]  /*10b0*/  @P2 IMAD.WIDE R6, R35, 0x4, R8 ;  /* 0x0000000423062825 */ /* 0x001fca00078e0208 */
[----:B------:R-:W3:Y:S01]  /*10c0*/  @P2 LDG.E R3, desc[UR38][R6.64] ;  /* 0x0000002606032981 */ /* 0x000ee2000c1e1900 */
[----:B------:R-:W-:-:S03]  /*10d0*/  UISETP.NE.U32.AND UP0, UPT, UR4, URZ, UPT ;  /* 0x0000003f0400728c */ /* 0x000fc6000bf05070 */
[----:B------:R-:W-:Y:S01]  /*10e0*/  ULDC UR4, c[0x0][0x424] ;  /* 0x0001090000047ab9 */ /* 0x000fe20000000800 */
[----:B------:R-:W-:-:S03]  /*10f0*/  UISETP.NE.AND.EX UP0, UPT, UR5, URZ, UPT, UP0 ;  /* 0x0000003f0500728c */ /* 0x000fc6000bf05300 */
[----:B------:R-:W-:Y:S01]  /*1100*/  ULDC UR5, c[0x0][0x2f0] ;  /* 0x0000bc0000057ab9 */ /* 0x000fe20000000800 */
[----:B------:R-:W-:-:S04]  /*1110*/  USEL UR4, UR4, 0x1, UP0 ;  /* 0x0000000104047887 */ /* 0x000fc80008000000 */
[----:B------:R-:W-:-:S03]  /*1120*/  UIMAD UR4, UR4, UR5, URZ ;  /* 0x00000005040472a4 */ /* 0x000fc6000f8e023f */
[----:B------:R-:W-:Y:S02]  /*1130*/  ULDC UR5, c[0x0][0x348] ;  /* 0x0000d20000057ab9 */ /* 0x000fe40000000800 */
[----:B------:R-:W-:Y:S01]  /*1140*/  IMAD.U32 R29, RZ, RZ, UR5 ;  /* 0x00000005ff1d7e24 */ /* 0x000fe2000f8e00ff */
[----:B------:R-:W-:Y:S01]  /*1150*/  MOV R31, UR4 ;  /* 0x00000004001f7c02 */ /* 0x000fe20008000f00 */
[----:B---3--:R2:W-:Y:S01]  /*1160*/  STL [R1+0x4], R3 ;  /* 0x0000040301007387 */ /* 0x0085e20000100800 */
[----:B------:R-:W-:Y:S01]  /*1170*/  IMAD.MOV.U32 R14, RZ, RZ, R3 ;  /* 0x000000ffff0e7224 */ /* 0x000fe200078e0003 */
[----:B------:R-:W-:Y:S06]  /*1180*/  @P2 BRA `(.L_x_1322) ;  /* 0x0000000000282947 */ /* 0x000fec0003800000 */
[----:B------:R-:W-:Y:S02]  /*1190*/  ULDC.64 UR4, c[0x0][0xa00] ;  /* 0x0002800000047ab9 */ /* 0x000fe40000000a00 */
[----:B------:R-:W-:-:S04]  /*11a0*/  ISETP.NE.U32.AND P1, PT, RZ, UR4, PT ;  /* 0x00000004ff007c0c */ /* 0x000fc8000bf25070 */
[----:B------:R-:W-:-:S13]  /*11b0*/  ISETP.NE.AND.EX P1, PT, RZ, UR5, PT, P1 ;  /* 0x00000005ff007c0c */ /* 0x000fda000bf25310 */
[----:B------:R-:W-:Y:S05]  /*11c0*/  @!P1 BRA `(.L_x_1322) ;  /* 0x0000000000189947 */ /* 0x000fea0003800000 */
[----:B--2---:R-:W0:Y:S02]  /*11d0*/  LDC.64 R4, c[0x0][0xa00] ;  /* 0x00028000ff047b82 */ /* 0x004e240000000a00 */
[----:B0-----:R-:W-:-:S05]  /*11e0*/  IMAD.WIDE R4, R35, 0x4, R4 ;  /* 0x0000000423047825 */ /* 0x001fca00078e0204 */
[----:B------:R-:W2:Y:S04]  /*11f0*/  LDG.E R3, desc[UR38][R4.64] ;  /* 0x0000002604037981 */ /* 0x000ea8000c1e1900 */
[----:B------:R-:W2:Y:S02]  /*1200*/  LDG.E R6, desc[UR38][R4.64+0x4] ;  /* 0x0000042604067981 */ /* 0x000ea4000c1e1900 */
[----:B--2---:R-:W-:-:S05]  /*1210*/  IMAD.IADD R14, R6, 0x1, -R3 ;  /* 0x00000001060e7824 */ /* 0x004fca00078e0a03 */
[----:B------:R0:W-:Y:S02]  /*1220*/  STL [R1+0x4], R14 ;  /* 0x0000040e01007387 */ /* 0x0001e40000100800 */
.L_x_1322:
[----:B------:R-:W-:Y:S01]  /*1230*/  ULDC.64 UR4, c[0x0][0xa20] ;  /* 0x0002880000047ab9 */ /* 0x000fe20000000a00 */
[----:B------:R1:W-:Y:S01]  /*1240*/  STL [R1+0x50], R34 ;  /* 0x0000502201007387 */ /* 0x0003e20000100800 */
[----:B------:R-:W-:-:S03]  /*1250*/  ISETP.NE.U32.AND P1, PT, RZ, UR4, PT ;  /* 0x00000004ff007c0c */ /* 0x000fc6000bf25070 */
[----:B------:R1:W-:Y:S01]  /*1260*/  STL [R1+0x54], R35 ;  /* 0x0000542301007387 */ /* 0x0003e20000100800 */
[----:B------:R-:W-:-:S13]  /*1270*/  ISETP.NE.AND.EX P1, PT, RZ, UR5, PT, P1 ;  /* 0x00000005ff007c0c */ /* 0x000fda000bf25310 */
[----:B-1----:R-:W-:Y:S05]  /*1280*/  @!P1 BRA `(.L_x_1323) ;  /* 0x0000000000109947 */ /* 0x002fea0003800000 */
[----:B--2---:R-:W1:Y:S02]  /*1290*/  LDC.64 R4, c[0x0][0xa20] ;  /* 0x00028800ff047b82 */ /* 0x004e640000000a00 */
[----:B-1----:R-:W-:-:S05]  /*12a0*/  IMAD.WIDE R4, R35, 0x4, R4 ;  /* 0x0000000423047825 */ /* 0x002fca00078e0204 */
[----:B------:R1:W5:Y:S01]  /*12b0*/  LDG.E R31, desc[UR38][R4.64] ;  /* 0x00000026041f7981 */ /* 0x000362000c1e1900 */
[----:B------:R-:W-:Y:S05]  /*12c0*/  BRA `(.L_x_1324) ;  /* 0x0000000000107947 */ /* 0x000fea0003800000 */
.L_x_1323:
[----:B------:R-:W-:Y:S05]  /*12d0*/  @!P0 BRA `(.L_x_1324) ;  /* 0x00000000000c8947 */ /* 0x000fea0003800000 */
[----:B--2---:R-:W2:Y:S04]  /*12e0*/  LDG.E R4, desc[UR38][R10.64] ;  /* 0x000000260a047981 */ /* 0x004ea8000c1e1900 */
[----:B------:R-:W2:Y:S02]  /*12f0*/  LDG.E R31, desc[UR38][R10.64+0x4] ;  /* 0x000004260a1f7981 */ /* 0x000ea4000c1e1900 */
[----:B--2---:R-:W-:-:S07]  /*1300*/  IMAD.IADD R31, R31, 0x1, -R4 ;  /* 0x000000011f1f7824 */ /* 0x004fce00078e0a04 */
.L_x_1324:
[----:B------:R-:W-:Y:S01]  /*1310*/  ULDC.64 UR4, c[0x0][0xa10] ;  /* 0x0002840000047ab9 */ /* 0x000fe20000000a00 */
[----:B------:R-:W3:Y:S01]  /*1320*/  LDC R9, c[0x0][0x448] ;  /* 0x00011200ff097b82 */ /* 0x000ee20000000800 */
[----:B------:R-:W-:-:S04]  /*1330*/  ISETP.NE.U32.AND P0, PT, RZ, UR4, PT ;  /* 0x00000004ff007c0c */ /* 0x000fc8000bf05070 */
[----:B------:R-:W-:Y:S01]  /*1340*/  ISETP.NE.AND.EX P0, PT, RZ, UR5, PT, P0 ;  /* 0x00000005ff007c0c */ /* 0x000fe2000bf05300 */
[----:B------:R-:W-:Y:S02]  /*1350*/  ULDC.64 UR4, c[0x0][0xa30] ;  /* 0x00028c0000047ab9 */ /* 0x000fe40000000a00 */
[----:B------:R-:W-:Y:S01]  /*1360*/  ISETP.NE.U32.AND P1, PT, RZ, UR4, PT ;  /* 0x00000004ff007c0c */ /* 0x000fe2000bf25070 */
[----:B-----5:R-:W-:Y:S01]  /*1370*/  IMAD.MOV.U32 R24, RZ, RZ, R31 ;  /* 0x000000ffff187224 */ /* 0x020fe200078e001f */
[----:B------:R-:W4:Y:S02]  /*1380*/  LDC.64 R12, c[0x0][0x9e0] ;  /* 0x00027800ff0c7b82 */ /* 0x000f240000000a00 */
[----:B------:R-:W-:-:S06]  /*1390*/  ISETP.NE.AND.EX P1, PT, RZ, UR5, PT, P1 ;  /* 0x00000005ff007c0c */ /* 0x000fcc000bf25310 */
[----:B-12---:R-:W1:Y:S08]  /*13a0*/  @P0 LDC.64 R4, c[0x0][0xa10] ;  /* 0x00028400ff040b82 */ /* 0x006e700000000a00 */
[----:B------:R-:W2:Y:S01]  /*13b0*/  @P1 LDC.64 R6, c[0x0][0xa30] ;  /* 0x00028c00ff061b82 */ /* 0x000ea20000000a00 */
[----:B-1----:R-:W-:-:S05]  /*13c0*/  @P0 IMAD.WIDE R4, R35, 0x4, R4 ;  /* 0x0000000423040825 */ /* 0x002fca00078e0204 */
[----:B------:R-:W4:Y:S04]  /*13d0*/  @P0 LDG.E R3, desc[UR38][R4.64] ;  /* 0x0000002604030981 */ /* 0x000f28000c1e1900 */
[----:B------:R-:W4:Y:S01]  /*13e0*/  @P0 LDG.E R8, desc[UR38][R4.64+0x4] ;  /* 0x0000042604080981 */ /* 0x000f22000c1e1900 */
[----:B--2---:R-:W-:-:S05]  /*13f0*/  @P1 IMAD.WIDE R6, R35, 0x4, R6 ;  /* 0x0000000423061825 */ /* 0x004fca00078e0206 */
[----:B------:R1:W5:Y:S01]  /*1400*/  @P1 LDG.E R24, desc[UR38][R6.64] ;  /* 0x0000002606181981 */ /* 0x000362000c1e1900 */
[----:B---3--:R-:W-:Y:S01]  /*1410*/  ISETP.NE.AND P1, PT, R9, 0x1, PT ;  /* 0x000000010900780c */ /* 0x008fe20003f25270 */
[----:B------:R-:W-:Y:S01]  /*1420*/  IMAD R15, R33, 0xc0, RZ ;  /* 0x000000c0210f7824 */ /* 0x000fe200078e02ff */
[----:B----4-:R-:W-:-:S04]  /*1430*/  ISETP.GE.AND P2, PT, R13, 0x1, PT ;  /* 0x000000010d00780c */ /* 0x010fc80003f46270 */
[----:B------:R2:W-:Y:S07]  /*1440*/  STL [R1+0x18], R15 ;  /* 0x0000180f01007387 */ /* 0x0005ee0000100800 */
[----:B------:R-:W3:Y:S08]  /*1450*/  @P1 LDC R9, c[0x0][0x44c] ;  /* 0x00011300ff091b82 */ /* 0x000ef00000000800 */
[----:B------:R-:W4:Y:S01]  /*1460*/  @P1 LDC R10, c[0x0][0x450] ;  /* 0x00011400ff0a1b82 */ /* 0x000f220000000800 */
[----:B------:R-:W-:-:S02]  /*1470*/  @P0 IMAD.IADD R29, R8, 0x1, -R3 ;  /* 0x00000001081d0824 */ /* 0x000fc400078e0a03 */
[----:B------:R-:W-:Y:S02]  /*1480*/  IMAD.IADD R8, R31, 0x1, -R0 ;  /* 0x000000011f087824 */ /* 0x000fe400078e0a00 */
[----:B------:R-:W-:Y:S02]  /*1490*/  VIADD R0, R15, 0xbf ;  /* 0x000000bf0f007836 */ /* 0x000fe40000000000 */
[----:B------:R-:W-:Y:S02]  /*14a0*/  IMAD.IADD R11, R8, 0x1, R29 ;  /* 0x00000001080b7824 */ /* 0x000fe400078e021d */
[----:B---3--:R-:W-:-:S03]  /*14b0*/  @P1 IMAD.HI.U32 R3, R0, R9, RZ ;  /* 0x0000000900031227 */ /* 0x008fc600078e00ff */
[----:B------:R2:W-:Y:S01]  /*14c0*/  STL [R1+0x8], R11 ;  /* 0x0000080b01007387 */ /* 0x0005e20000100800 */
[----:B------:R-:W-:Y:S01]  /*14d0*/  IMAD.MOV.U32 R5, RZ, RZ, R0 ;  /* 0x000000ffff057224 */ /* 0x000fe200078e0000 */
[----:B----4-:R-:W-:Y:S01]  /*14e0*/  @P1 SHF.R.U32.HI R5, RZ, R10, R3 ;  /* 0x0000000aff051219 */ /* 0x010fe20000011603 */
[C---:B------:R-:W-:Y:S01]  /*14f0*/  VIADD R0, R11.reuse, 0x7f ;  /* 0x0000007f0b007836 */ /* 0x040fe20000000000 */
[----:B------:R-:W-:-:S04]  /*1500*/  IADD3 R28, R11, 0x1, -R14 ;  /* 0x000000010b1c7810 */ /* 0x000fc80007ffe80e */
[----:B------:R-:W-:Y:S01]  /*1510*/  SHF.R.S32.HI R3, RZ, 0x1f, R0 ;  /* 0x0000001fff037819 */ /* 0x000fe20000011400 */
[----:B-1----:R-:W-:-:S03]  /*1520*/  IMAD.IADD R7, R28, 0x1, R5 ;  /* 0x000000011c077824 */ /* 0x002fc600078e0205 */
[----:B------:R-:W-:Y:S01]  /*1530*/  LEA.HI R3, R3, R0, RZ, 0x7 ;  /* 0x0000000003037211 */ /* 0x000fe200078f38ff */
[----:B------:R-:W-:-:S03]  /*1540*/  IMAD.IADD R0, R7, 0x1, R12 ;  /* 0x0000000107007824 */ /* 0x000fc600078e020c */
[----:B------:R-:W-:Y:S01]  /*1550*/  SHF.R.S32.HI R92, RZ, 0x7, R3 ;  /* 0x00000007ff5c7819 */ /* 0x000fe20000011403 */
[----:B--2---:R-:W-:Y:S06]  /*1560*/  @!P2 BRA `(.L_x_1325) ;  /* 0x000000000048a947 */ /* 0x004fec0003800000 */
[C---:B------:R-:W-:Y:S01]  /*1570*/  ISETP.GT.AND P0, PT, R7.reuse, RZ, PT ;  /* 0x000000ff0700720c */ /* 0x040fe20003f04270 */
[----:B------:R-:W-:Y:S01]  /*1580*/  BSSY B0, `(.L_x_1326) ;  /* 0x000000e000007945 */ /* 0x000fe20003800000 */
[----:B------:R-:W-:-:S11]  /*1590*/  VIADD R3, R7, 0xffffffff ;  /* 0xffffffff07037836 */ /* 0x000fd60000000000 */
[----:B------:R-:W-:Y:S05]  /*15a0*/  @P0 BRA `(.L_x_1327) ;  /* 0x00000000001c0947 */ /* 0x000fea0003800000 */
[----:B------:R-:W-:Y:S02]  /*15b0*/  ISETP.NE.AND P0, PT, R13, 0x1, PT ;  /* 0x000000010d00780c */ /* 0x000fe40003f05270 */
[----:B------:R-:W-:-:S11]  /*15c0*/  IADD3 R3, -R7, RZ, RZ ;  /* 0x000000ff07037210 */ /* 0x000fd60007ffe1ff */
[----:B------:R-:W1:Y:S02]  /*15d0*/  @P0 LDC.64 R4, c[0x0][0x9e8] ;  /* 0x00027a00ff040b82 */ /* 0x000e640000000a00 */
[----:B-1----:R-:W-:-:S05]  /*15e0*/  @P0 IMAD.HI.U32 R4, R3, R4, RZ ;  /* 0x0000000403040227 */ /* 0x002fca00078e00ff */
[----:B------:R-:W-:-:S04]  /*15f0*/  @P0 SHF.R.U32.HI R3, RZ, R5, R4 ;  /* 0x00000005ff030219 */ /* 0x000fc80000011604 */
[----:B------:R-:W-:Y:S01]  /*1600*/  LOP3.LUT R3, RZ, R3, RZ, 0x33, !PT ;  /* 0x00000003ff037212 */ /* 0x000fe200078e33ff */
[----:B------:R-:W-:Y:S06]  /*1610*/  BRA `(.L_x_1328) ;  /* 0x0000000000107947 */ /* 0x000fec0003800000 */
.L_x_1327:
[----:B------:R-:W-:-:S13]  /*1620*/  ISETP.NE.AND P0, PT, R13, 0x1, PT ;  /* 0x000000010d00780c */ /* 0x000fda0003f05270 */
[----:B------:R-:W1:Y:S02]  /*1630*/  @P0 LDC.64 R4, c[0x0][0x9e8] ;  /* 0x00027a00ff040b82 */ /* 0x000e640000000a00 */
[----:B-1----:R-:W-:-:S05]  /*1640*/  @P0 IMAD.HI.U32 R4, R3, R4, RZ ;  /* 0x0000000403040227 */ /* 0x002fca00078e00ff */
[----:B------:R-:W-:-:S07]  /*1650*/  @P0 SHF.R.U32.HI R3, RZ, R5, R4 ;  /* 0x00000005ff030219 */ /* 0x000fce0000011604 */
.L_x_1328:
[----:B------:R-:W-:Y:S05]  /*1660*/  BSYNC B0 ;  /* 0x0000000000007941 */ /* 0x000fea0003800000 */
.L_x_1326:
[----:B------:R-:W-:-:S05]  /*1670*/  IMAD R3, R3, R13, R13 ;  /* 0x0000000d03037224 */ /* 0x000fca00078e020d */
[----:B------:R-:W-:-:S07]  /*1680*/  VIMNMX R0, R0, R3, PT ;  /* 0x0000000300007248 */ /* 0x000fce0003fe0100 */
.L_x_1325:
[----:B------:R-:W1:Y:S01]  /*1690*/  @P1 LDC R3, c[0x0][0x44c] ;  /* 0x00011300ff031b82 */ /* 0x000e620000000800 */
[----:B------:R-:W-:Y:S01]  /*16a0*/  IMAD.MOV.U32 R4, RZ, RZ, R15 ;  /* 0x000000ffff047224 */ /* 0x000fe200078e000f */
[----:B------:R-:W-:Y:S01]  /*16b0*/  ULDC UR4, c[0x0][0x9dc] ;  /* 0x0002770000047ab9 */ /* 0x000fe20000000800 */
[----:B------:R-:W-:-:S05]  /*16c0*/  IMAD.IADD R93, R11, 0x1, -R14 ;  /* 0x000000010b5d7824 */ /* 0x000fca00078e0a0e */
[----:B------:R-:W2:Y:S01]  /*16d0*/  @P1 LDC R6, c[0x0][0x450] ;  /* 0x00011400ff061b82 */ /* 0x000ea20000000800 */
[----:B-1----:R-:W-:-:S05]  /*16e0*/  @P1 IMAD.HI.U32 R3, R15, R3, RZ ;  /* 0x000000030f031227 */ /* 0x002fca00078e00ff */
[----:B--2---:R-:W-:-:S05]  /*16f0*/  @P1 SHF.R.U32.HI R4, RZ, R6, R3 ;  /* 0x00000006ff041219 */ /* 0x004fca0000011603 */
[----:B------:R-:W-:-:S04]  /*1700*/  IMAD.IADD R3, R93, 0x1, R4 ;  /* 0x000000015d037824 */ /* 0x000fc800078e0204 */
[----:B------:R-:W-:Y:S01]  /*1710*/  VIADD R4, R3, -UR4 ;  /* 0x8000000403047c36 */ /* 0x000fe20008000000 */
[----:B------:R-:W-:Y:S06]  /*1720*/  @!P2 BRA `(.L_x_1329) ;  /* 0x000000000044a947 */ /* 0x000fec0003800000 */
[----:B------:R-:W-:Y:S01]  /*1730*/  ISETP.GT.AND P0, PT, R3, -0x1, PT ;  /* 0xffffffff0300780c */ /* 0x000fe20003f04270 */
[----:B------:R-:W-:-:S12]  /*1740*/  BSSY B0, `(.L_x_1330) ;  /* 0x000000d000007945 */ /* 0x000fd80003800000 */
[----:B------:R-:W-:Y:S05]  /*1750*/  @P0 BRA `(.L_x_1331) ;  /* 0x00000000001c0947 */ /* 0x000fea0003800000 */
[----:B------:R-:W-:Y:S02]  /*1760*/  ISETP.NE.AND P0, PT, R13, 0x1, PT ;  /* 0x000000010d00780c */ /* 0x000fe40003f05270 */
[----:B------:R-:W-:-:S11]  /*1770*/  LOP3.LUT R3, RZ, R3, RZ, 0x33, !PT ;  /* 0x00000003ff037212 */ /* 0x000fd600078e33ff */
[----:B------:R-:W1:Y:S02]  /*1780*/  @P0 LDC.64 R6, c[0x0][0x9e8] ;  /* 0x00027a00ff060b82 */ /* 0x000e640000000a00 */
[----:B-1----:R-:W-:-:S05]  /*1790*/  @P0 IMAD.HI.U32 R6, R3, R6, RZ ;  /* 0x0000000603060227 */ /* 0x002fca00078e00ff */
[----:B------:R-:W-:-:S04]  /*17a0*/  @P0 SHF.R.U32.HI R3, RZ, R7, R6 ;  /* 0x00000007ff030219 */ /* 0x000fc80000011606 */
[----:B------:R-:W-:Y:S01]  /*17b0*/  LOP3.LUT R3, RZ, R3, RZ, 0x33, !PT ;  /* 0x00000003ff037212 */ /* 0x000fe200078e33ff */
[----:B------:R-:W-:Y:S06]  /*17c0*/  BRA `(.L_x_1332) ;  /* 0x0000000000107947 */ /* 0x000fec0003800000 */
.L_x_1331:
[----:B------:R-:W-:-:S13]  /*17d0*/  ISETP.NE.AND P0, PT, R13, 0x1, PT ;  /* 0x000000010d00780c */ /* 0x000fda0003f05270 */
[----:B------:R-:W1:Y:S02]  /*17e0*/  @P0 LDC.64 R6, c[0x0][0x9e8] ;  /* 0x00027a00ff060b82 */ /* 0x000e640000000a00 */
[----:B-1----:R-:W-:-:S05]  /*17f0*/  @P0 IMAD.HI.U32 R6, R3, R6, RZ ;  /* 0x0000000603060227 */ /* 0x002fca00078e00ff */
[----:B------:R-:W-:-:S07]  /*1800*/  @P0 SHF.R.U32.HI R3, RZ, R7, R6 ;  /* 0x00000007ff030219 */ /* 0x000fce0000011606 */
.L_x_1332:
[----:B------:R-:W-:Y:S05]  /*1810*/  BSYNC B0 ;  /* 0x0000000000007941 */ /* 0x000fea0003800000 */
.L_x_1330:
[----:B------:R-:W-:-:S05]  /*1820*/  IMAD R3, R3, R13, RZ ;  /* 0x0000000d03037224 */ /* 0x000fca00078e02ff */
[----:B------:R-:W-:-:S07]  /*1830*/  VIMNMX R4, R4, R3, !PT ;  /* 0x0000000304047248 */ /* 0x000fce0007fe0100 */
.L_x_1329:
[----:B------:R-:W-:Y:S01]  /*1840*/  VIADD R0, R0, 0x7f ;  /* 0x0000007f00007836 */ /* 0x000fe20000000000 */
[----:B------:R-:W-:-:S04]  /*1850*/  SHF.R.S32.HI R5, RZ, 0x1f, R4 ;  /* 0x0000001fff057819 */ /* 0x000fc80000011404 */
[----:B------:R-:W-:Y:S02]  /*1860*/  SHF.R.S32.HI R3, RZ, 0x1f, R0 ;  /* 0x0000001fff037819 */ /* 0x000fe40000011400 */
[----:B------:R-:W-:Y:S02]  /*1870*/  LEA.HI R5, R5, R4, RZ, 0x7 ;  /* 0x0000000405057211 */ /* 0x000fe400078f38ff */
[----:B------:R-:W-:Y:S02]  /*1880*/  LEA.HI R3, R3, R0, RZ, 0x7 ;  /* 0x0000000003037211 */ /* 0x000fe400078f38ff */
[----:B------:R-:W-:Y:S02]  /*1890*/  SHF.R.S32.HI R5, RZ, 0x7, R5 ;  /* 0x00000007ff057819 */ /* 0x000fe40000011405 */
[----:B------:R-:W-:Y:S02]  /*18a0*/  SHF.R.S32.HI R3, RZ, 0x7, R3 ;  /* 0x00000007ff037819 */ /* 0x000fe40000011403 */
[----:B------:R-:W-:-:S02]  /*18b0*/  VIMNMX R5, RZ, R5, !PT ;  /* 0x00000005ff057248 */ /* 0x000fc40007fe0100 */
[----:B------:R-:W-:-:S03]  /*18c0*/  VIMNMX R3, R92, R3, PT ;  /* 0x000000035c037248 */ /* 0x000fc60003fe0100 */
[--C-:B------:R-:W-:Y:S02]  /*18d0*/  IMAD R5, R5, 0x80, -R8.reuse ;  /* 0x0000008005057824 */ /* 0x100fe400078e0a08 */
[----:B------:R-:W-:-:S03]  /*18e0*/  IMAD R0, R3, 0x80, -R8 ;  /* 0x0000008003007824 */ /* 0x000fc600078e0a08 */
[----:B------:R-:W-:Y:S02]  /*18f0*/  VIMNMX R5, RZ, R5, !PT ;  /* 0x00000005ff057248 */ /* 0x000fe40007fe0100 */
[----:B------:R-:W-:Y:S02]  /*1900*/  VIMNMX R0, R0, R29, PT ;  /* 0x0000001d00007248 */ /* 0x000fe40003fe0100 */
[----:B------:R-:W-:Y:S02]  /*1910*/  SHF.R.U32.HI R27, RZ, 0x7, R5 ;  /* 0x00000007ff1b7819 */ /* 0x000fe40000011605 */
[----:B------:R-:W-:-:S03]  /*1920*/  ISETP.GT.AND P0, PT, R0, R5, PT ;  /* 0x000000050000720c */ /* 0x000fc60003f04270 */
[----:B------:R-:W-:-:S10]  /*1930*/  IMAD.MOV.U32 R26, RZ, RZ, R27 ;  /* 0x000000ffff1a7224 */ /* 0x000fd400078e001b */
[----:B------:R-:W-:-:S05]  /*1940*/  @P0 VIADD R0, R0, 0x7f ;  /* 0x0000007f00000836 */ /* 0x000fca0000000000 */
[----:B------:R-:W-:-:S04]  /*1950*/  @P0 SHF.R.S32.HI R3, RZ, 0x1f, R0 ;  /* 0x0000001fff030819 */ /* 0x000fc80000011400 */
[----:B------:R-:W-:-:S04]  /*1960*/  @P0 LEA.HI R3, R3, R0, RZ, 0x7 ;  /* 0x0000000003030211 */ /* 0x000fc800078f38ff */
[----:B------:R-:W-:Y:S02]  /*1970*/  @P0 SHF.R.S32.HI R26, RZ, 0x7, R3 ;  /* 0x00000007ff1a0819 */ /* 0x000fe40000011403 */
[----:B------:R-:W-:Y:S02]  /*1980*/  PLOP3.LUT P0, PT, PT, PT, PT, 0x80, 0x0 ;  /* 0x000000000000781c */ /* 0x000fe40003f0f070 */
[----:B------:R-:W-:-:S13]  /*1990*/  ISETP.GT.AND P1, PT, R26, R27, PT ;  /* 0x0000001b1a00720c */ /* 0x000fda0003f24270 */
[----:B------:R-:W-:Y:S05]  /*19a0*/  @!P1 BRA `(.L_x_1333) ;  /* 0x0000003c00ac9947 */ /* 0x000fea0003800000 */
        /* <DEDUP_REMOVED lines=20> */
.L_x_1335:
[----:B------:R-:W-:Y:S05]  /*1af0*/  BSYNC B6 ;  /* 0x0000000000067941 */ /* 0x000fea0003800000 */
.L_x_1334:
        /* <DEDUP_REMOVED lines=20> */
.L_x_1337:
[----:B------:R-:W-:Y:S05]  /*1c40*/  BSYNC B6 ;  /* 0x0000000000067941 */ /* 0x000fea0003800000 */
.L_x_1336:
[----:B------:R-:W-:Y:S01]  /*1c50*/  ULDC.64 UR4, c[0x0][0x9f8] ;  /* 0x00027e0000047ab9 */ /* 0x000fe20000000a00 */
[----:B------:R-:W2:Y:S01]  /*1c60*/  LDL R38, [R1+0x48] ;  /* 0x0000480001267983 */ /* 0x000ea20000100800 */
[----:B------:R-:W-:Y:S01]  /*1c70*/  ISETP.NE.U32.AND P0, PT, RZ, UR4, PT ;  /* 0x00000004ff007c0c */ /* 0x000fe2000bf05070 */
[----:B------:R-:W1:Y:S01]  /*1c80*/  LDC.64 R74, c[0x0][0x300] ;  /* 0x0000c000ff4a7b82 */ /* 0x000e620000000a00 */
[----:B------:R-:W-:Y:S01]  /*1c90*/  IMAD.IADD R32, R30, 0x1, R31 ;  /* 0x000000011e207824 */ /* 0x000fe200078e021f */
[----:B------:R-:W3:Y:S01]  /*1ca0*/  LDL.LU R44, [R1] ;  /* 0x00000000012c7983 */ /* 0x000ee20000300800 */
[----:B------:R-:W-:Y:S01]  /*1cb0*/  ISETP.NE.AND.EX P0, PT, RZ, UR5, PT, P0 ;  /* 0x00000005ff007c0c */ /* 0x000fe2000bf05300 */
[----:B------:R-:W-:Y:S01]  /*1cc0*/  ULDC.64 UR6, c[0x0][0xa08] ;  /* 0x0002820000067ab9 */ /* 0x000fe20000000a00 */
[----:B------:R-:W-:Y:S01]  /*1cd0*/  SHF.R.S32.HI R11, RZ, 0x1f, R34 ;  /* 0x0000001fff0b7819 */ /* 0x000fe20000011422 */
[----:B------:R-:W4:Y:S01]  /*1ce0*/  LDL R36, [R1+0x4c] ;  /* 0x00004c0001247983 */ /* 0x000f220000100800 */
[----:B------:R-:W0:Y:S01]  /*1cf0*/  S2R R43, SR_TID.X ;  /* 0x00000000002b7919 */ /* 0x000e220000002100 */
[----:B------:R-:W-:Y:S01]  /*1d00*/  SHF.R.S32.HI R41, RZ, 0x1f, R32 ;  /* 0x0000001fff297819 */ /* 0x000fe20000011420 */
[----:B------:R-:W-:Y:S01]  /*1d10*/  ULDC.64 UR4, c[0x0][0x308] ;  /* 0x0000c20000047ab9 */ /* 0x000fe20000000a00 */
[----:B------:R-:W3:Y:S08]  /*1d20*/  LDC.64 R72, c[0x0][0x3f8] ;  /* 0x0000fe00ff487b82 */ /* 0x000ef00000000a00 */
[----:B------:R-:W0:Y:S08]  /*1d30*/  @P0 LDC.64 R4, c[0x0][0x9f8] ;  /* 0x00027e00ff040b82 */ /* 0x000e300000000a00 */
[----:B------:R-:W1:Y:S01]  /*1d40*/  LDC R39, c[0x0][0x3f4] ;  /* 0x0000fd00ff277b82 */ /* 0x000e620000000800 */
[----:B0-----:R-:W-:-:S05]  /*1d50*/  @P0 IMAD.WIDE R4, R35, 0x4, R4 ;  /* 0x0000000423040825 */ /* 0x001fca00078e0204 */
[----:B------:R0:W4:Y:S01]  /*1d60*/  @P0 LDG.E R35, desc[UR38][R4.64] ;  /* 0x0000002604230981 */ /* 0x000122000c1e1900 */
[-C--:B-1----:R-:W-:Y:S01]  /*1d70*/  IMAD R0, R41, R74.reuse, RZ ;  /* 0x0000004a29007224 */ /* 0x082fe200078e02ff */
[----:B------:R-:W-:Y:S01]  /*1d80*/  ISETP.NE.U32.AND P0, PT, RZ, UR6, PT ;  /* 0x00000006ff007c0c */ /* 0x000fe2000bf05070 */
[C---:B------:R-:W-:Y:S01]  /*1d90*/  IMAD.WIDE.U32 R6, R32.reuse, R74, RZ ;  /* 0x0000004a20067225 */ /* 0x040fe200078e00ff */
[----:B------:R-:W-:Y:S02]  /*1da0*/  SHF.R.U32.HI R42, RZ, 0x7, R43 ;  /* 0x00000007ff2a7819 */ /* 0x000fe4000001162b */
[----:B------:R-:W-:Y:S01]  /*1db0*/  ISETP.NE.AND.EX P0, PT, RZ, UR7, PT, P0 ;  /* 0x00000007ff007c0c */ /* 0x000fe2000bf05300 */
[----:B------:R-:W-:Y:S01]  /*1dc0*/  IMAD R3, R32, R75, R0 ;  /* 0x0000004b20037224 */ /* 0x000fe200078e0200 */
[----:B------:R-:W-:Y:S01]  /*1dd0*/  ISETP.NE.AND P6, PT, R42, 0x1, PT ;  /* 0x000000012a00780c */ /* 0x000fe20003fc5270 */
[----:B------:R-:W-:Y:S01]  /*1de0*/  VIADD R43, R43, 0xffffff80 ;  /* 0xffffff802b2b7836 */ /* 0x000fe20000000000 */
[----:B------:R-:W-:Y:S01]  /*1df0*/  SHF.R.S32.HI R40, RZ, 0x1f, R17 ;  /* 0x0000001fff287819 */ /* 0x000fe20000011411 */
[----:B------:R-:W-:Y:S01]  /*1e00*/  IMAD.IADD R7, R7, 0x1, R3 ;  /* 0x0000000107077824 */ /* 0x000fe200078e0203 */
[----:B------:R-:W-:Y:S01]  /*1e10*/  SHF.R.S32.HI R19, RZ, 0x1f, R18 ;  /* 0x0000001fff137819 */ /* 0x000fe20000011412 */
[----:B------:R-:W-:Y:S01]  /*1e20*/  IMAD R3, R11, UR4, RZ ;  /* 0x000000040b037c24 */ /* 0x000fe2000f8e02ff */
[----:B------:R-:W-:Y:S01]  /*1e30*/  SHF.R.S32.HI R153, RZ, 0x1f, R152 ;  /* 0x0000001fff997819 */ /* 0x000fe20000011498 */
[----:B0-----:R-:W-:-:S04]  /*1e40*/  IMAD.WIDE.U32 R4, R34, UR4, R6 ;  /* 0x0000000422047c25 */ /* 0x001fc8000f8e0006 */
[----:B------:R-:W-:Y:S01]  /*1e50*/  IMAD R3, R34, UR5, R3 ;  /* 0x0000000522037c24 */ /* 0x000fe2000f8e0203 */
[----:B------:R-:W-:Y:S01]  /*1e60*/  ULDC.64 UR4, c[0x0][0x310] ;  /* 0x0000c40000047ab9 */ /* 0x000fe20000000a00 */
[----:B------:R-:W-:-:S04]  /*1e70*/  IMAD.WIDE.U32 R6, R17, R74, R18 ;  /* 0x0000004a11067225 */ /* 0x000fc800078e0012 */
[----:B------:R-:W-:Y:S02]  /*1e80*/  IMAD.IADD R5, R5, 0x1, R3 ;  /* 0x0000000105057824 */ /* 0x000fe400078e0203 */
[----:B------:R-:W-:Y:S02]  /*1e90*/  VIADD R67, R18, 0x20 ;  /* 0x0000002012437836 */ /* 0x000fe40000000000 */
[----:B------:R-:W-:Y:S02]  /*1ea0*/  VIADD R65, R42, 0x8 ;  /* 0x000000082a417836 */ /* 0x000fe40000000000 */
[----:B------:R-:W-:Y:S01]  /*1eb0*/  IMAD.SHL.U32 R64, R39, 0x2, RZ ;  /* 0x0000000227407824 */ /* 0x000fe200078e00ff */
[C---:B--2---:R-:W-:Y:S01]  /*1ec0*/  LOP3.LUT P1, RZ, R38.reuse, 0x4, RZ, 0xc0, !PT ;  /* 0x0000000426ff7812 */ /* 0x044fe2000782c0ff */
[----:B------:R-:W-:Y:S02]  /*1ed0*/  IMAD.SHL.U32 R71, R38, 0x40, RZ ;  /* 0x0000004026477824 */ /* 0x000fe400078e00ff */
[----:B------:R-:W-:Y:S01]  /*1ee0*/  VIADD R38, R17, 0x60 ;  /* 0x0000006011267836 */ /* 0x000fe20000000000 */
[----:B---3--:R-:W-:-:S02]  /*1ef0*/  LOP3.LUT R44, R44, 0xfffffffb, RZ, 0xc0, !PT ;  /* 0xfffffffb2c2c7812 */ /* 0x008fc400078ec0ff */
[----:B------:R-:W-:Y:S02]  /*1f00*/  LOP3.LUT R71, R71, 0x1c0, RZ, 0xc0, !PT ;  /* 0x000001c047477812 */ /* 0x000fe400078ec0ff */
[----:B------:R-:W-:Y:S02]  /*1f10*/  SHF.R.S32.HI R66, RZ, 0x1f, R38 ;  /* 0x0000001fff427819 */ /* 0x000fe40000011426 */
[----:B------:R-:W-:Y:S02]  /*1f20*/  SHF.R.S32.HI R38, RZ, 0x1f, R43 ;  /* 0x0000001fff267819 */ /* 0x000fe4000001142b */
[----:B------:R-:W-:Y:S02]  /*1f30*/  SHF.R.U32.HI R68, RZ, 0x3, R71 ;  /* 0x00000003ff447819 */ /* 0x000fe40000011647 */
[----:B------:R-:W-:Y:S02]  /*1f40*/  @P1 LOP3.LUT R44, R44, 0x4, RZ, 0xfc, !PT ;  /* 0x000000042c2c1812 */ /* 0x000fe400078efcff */
[----:B------:R-:W-:-:S03]  /*1f50*/  LEA.HI R38, R38, R43, RZ, 0x5 ;  /* 0x0000002b26267211 */ /* 0x000fc600078f28ff */
[----:B------:R0:W-:Y:S01]  /*1f60*/  STL [R1], R44 ;  /* 0x0000002c01007387 */ /* 0x0001e20000100800 */
[----:B------:R-:W-:Y:S02]  /*1f70*/  SHF.R.S32.HI R38, RZ, 0x5, R38 ;  /* 0x00000005ff267819 */ /* 0x000fe40000011426 */
[----:B----4-:R-:W-:Y:S02]  /*1f80*/  SHF.R.S32.HI R0, RZ, 0x1f, R35 ;  /* 0x0000001fff007819 */ /* 0x010fe40000011423 */
[----:B------:R-:W-:Y:S02]  /*1f90*/  SEL R35, R35, RZ, !P0 ;  /* 0x000000ff23237207 */ /* 0x000fe40004000000 */
[----:B------:R-:W-:-:S03]  /*1fa0*/  SEL R12, R0, RZ, !P0 ;  /* 0x000000ff000c7207 */ /* 0x000fc60004000000 */
[----:B------:R-:W-:Y:S02]  /*1fb0*/  IMAD.WIDE.U32 R8, R35, UR4, R4 ;  /* 0x0000000423087c25 */ /* 0x000fe4000f8e0004 */
[----:B------:R-:W1:Y:S02]  /*1fc0*/  LDC.64 R4, c[0x0][0x408] ;  /* 0x00010200ff047b82 */ /* 0x000e640000000a00 */
[----:B------:R-:W-:Y:S01]  /*1fd0*/  IMAD R0, R12, UR4, RZ ;  /* 0x000000040c007c24 */ /* 0x000fe2000f8e02ff */
[----:B------:R-:W-:-:S03]  /*1fe0*/  IADD3 R77, P0, R8, R6, RZ ;  /* 0x00000006084d7210 */ /* 0x000fc60007f1e0ff */
[----:B------:R-:W-:Y:S01]  /*1ff0*/  IMAD R3, R35, UR5, R0 ;  /* 0x0000000523037c24 */ /* 0x000fe2000f8e0200 */
[----:B------:R-:W-:Y:S05]  /*2000*/  @!P6 WARPSYNC.ALL ;  /* 0x000000000000e948 */ /* 0x000fea0003800000 */
[----:B------:R-:W-:Y:S01]  /*2010*/  ULDC.64 UR4, c[0x0][0x330] ;  /* 0x0000cc0000047ab9 */ /* 0x000fe20000000a00 */
[----:B------:R-:W-:Y:S02]  /*2020*/  IMAD R0, R40, R74, RZ ;  /* 0x0000004a28007224 */ /* 0x000fe400078e02ff */
[----:B------:R-:W-:Y:S02]  /*2030*/  IMAD R11, R11, UR4, RZ ;  /* 0x000000040b0b7c24 */ /* 0x000fe4000f8e02ff */
[----:B------:R-:W-:Y:S01]  /*2040*/  IMAD R13, R17, R75, R0 ;  /* 0x0000004b110d7224 */ /* 0x000fe200078e0200 */
[----:B------:R-:W-:Y:S01]  /*2050*/  SHF.L.U64.HI R75, R74, 0x7, R75 ;  /* 0x000000074a4b7819 */ /* 0x000fe2000001024b */
[----:B------:R-:W-:-:S02]  /*2060*/  IMAD R15, R34, UR5, R11 ;  /* 0x00000005220f7c24 */ /* 0x000fc4000f8e020b */
[----:B------:R-:W-:Y:S01]  /*2070*/  IMAD.WIDE.U32 R10, R34, UR4, R18 ;  /* 0x00000004220a7c25 */ /* 0x000fe2000f8e0012 */
[----:B------:R-:W-:Y:S01]  /*2080*/  ULDC.64 UR4, c[0x0][0x338] ;  /* 0x0000ce0000047ab9 */ /* 0x000fe20000000a00 */
[----:B-1----:R-:W-:Y:S02]  /*2090*/  SHF.L.U64.HI R70, R4, 0x7, R5 ;  /* 0x0000000704467819 */ /* 0x002fe40000010205 */
[----:B------:R-:W-:Y:S02]  /*20a0*/  IMAD R0, R40, R72, RZ ;  /* 0x0000004828007224 */ /* 0x000fe400078e02ff */
[----:B------:R-:W-:Y:S02]  /*20b0*/  IMAD.IADD R11, R11, 0x1, R15 ;  /* 0x000000010b0b7824 */ /* 0x000fe400078e020f */
[----:B------:R-:W-:Y:S02]  /*20c0*/  IMAD R21, R17, R73, R0 ;  /* 0x0000004911157224 */ /* 0x000fe400078e0200 */
[----:B------:R-:W-:-:S02]  /*20d0*/  IMAD.IADD R78, R9, 0x1, R3 ;  /* 0x00000001094e7824 */ /* 0x000fc400078e0203 */
[-C--:B------:R-:W-:Y:S02]  /*20e0*/  IMAD R0, R40, R4.reuse, RZ ;  /* 0x0000000428007224 */ /* 0x080fe400078e02ff */
[----:B------:R-:W-:Y:S01]  /*20f0*/  IMAD.WIDE.U32 R58, R35, UR4, R10 ;  /* 0x00000004233a7c25 */ /* 0x000fe2000f8e000a */
[----:B------:R-:W-:Y:S02]  /*2100*/  IADD3.X R76, R78, R7, R13, P0, !PT ;  /* 0x000000074e4c7210 */ /* 0x000fe400007fe40d */
[----:B------:R-:W-:Y:S01]  /*2110*/  ISETP.GE.AND P0, PT, R18, R39, PT ;  /* 0x000000271200720c */ /* 0x000fe20003f06270 */
[----:B------:R-:W-:-:S04]  /*2120*/  IMAD.WIDE.U32 R10, R17, R4, R152 ;  /* 0x00000004110a7225 */ /* 0x000fc800078e0098 */
[C---:B------:R-:W-:Y:S02]  /*2130*/  IMAD R31, R17.reuse, R5, R0 ;  /* 0x00000005111f7224 */ /* 0x040fe400078e0200 */
[----:B------:R-:W-:Y:S01]  /*2140*/  IMAD R3, R12, UR4, RZ ;  /* 0x000000040c037c24 */ /* 0x000fe2000f8e02ff */
[----:B------:R-:W-:Y:S01]  /*2150*/  ULDC UR4, c[0x0][0x2f4] ;  /* 0x0000bd0000047ab9 */ /* 0x000fe20000000800 */
[----:B------:R-:W-:Y:S01]  /*2160*/  IMAD.WIDE.U32 R14, R17, R4, R18 ;  /* 0x00000004110e7225 */ /* 0x000fe200078e0012 */
[----:B------:R-:W-:-:S03]  /*2170*/  ISETP.GE.AND P2, PT, R67, UR4, PT ;  /* 0x0000000443007c0c */ /* 0x000fc6000bf46270 */
[----:B------:R-:W-:Y:S01]  /*2180*/  IMAD.IADD R11, R11, 0x1, R31 ;  /* 0x000000010b0b7824 */ /* 0x000fe200078e021f */
[----:B------:R-:W-:Y:S01]  /*2190*/  IADD3 R15, R31, R15, RZ ;  /* 0x0000000f1f0f7210 */ /* 0x000fe20007ffe0ff */
[----:B------:R-:W-:Y:S01]  /*21a0*/  IMAD R37, R35, UR5, R3 ;  /* 0x0000000523257c24 */ /* 0x000fe2000f8e0203 */
[----:B------:R-:W-:Y:S01]  /*21b0*/  SEL R3, R39, RZ, P0 ;  /* 0x000000ff27037207 */ /* 0x000fe20000000000 */
[----:B-----5:R-:W-:Y:S01]  /*21c0*/  IMAD.WIDE.U32 R30, R24, R4, R10 ;  /* 0x00000004181e7225 */ /* 0x020fe200078e000a */
[----:B------:R-:W-:Y:S01]  /*21d0*/  @!P6 BAR.SYNC.DEFER_BLOCKING 0x9, 0x100 ;  /* 0x024400000000eb1d */ /* 0x000fe20000010000 */
[C---:B------:R-:W-:Y:S02]  /*21e0*/  IADD3 R10, P1, R17.reuse, R32, RZ ;  /* 0x00000020110a7210 */ /* 0x040fe40007f3e0ff */
[----:B------:R-:W-:-:S04]  /*21f0*/  IMAD.WIDE.U32 R6, R17, R72, R152 ;  /* 0x0000004811067225 */ /* 0x000fc800078e0098 */
[----:B------:R-:W-:-:S04]  /*2200*/  IMAD.WIDE.U32 R12, R17, R72, R18 ;  /* 0x00000048110c7225 */ /* 0x000fc800078e0012 */
[----:B------:R-:W-:Y:S02]  /*2210*/  IMAD.IADD R3, R18, 0x1, R3 ;  /* 0x0000000112037824 */ /* 0x000fe400078e0203 */
[----:B------:R-:W-:Y:S01]  /*2220*/  IMAD.X R11, R40, 0x1, R41, P1 ;  /* 0x00000001280b7824 */ /* 0x000fe200008e0629 */
[----:B------:R-:W-:Y:S01]  /*2230*/  ISETP.GE.AND P1, PT, R18, UR4, PT ;  /* 0x0000000412007c0c */ /* 0x000fe2000bf26270 */
[----:B------:R-:W-:Y:S01]  /*2240*/  IMAD.IADD R7, R7, 0x1, R21 ;  /* 0x0000000107077824 */ /* 0x000fe200078e0215 */
[----:B------:R-:W-:Y:S01]  /*2250*/  SHF.R.S32.HI R0, RZ, 0x1f, R3 ;  /* 0x0000001fff007819 */ /* 0x000fe20000011403 */
[----:B------:R-:W-:Y:S01]  /*2260*/  IMAD.IADD R13, R21, 0x1, R13 ;  /* 0x00000001150d7824 */ /* 0x000fe200078e020d */
[----:B------:R-:W-:Y:S01]  /*2270*/  SHF.R.S32.HI R21, RZ, 0x1f, R24 ;  /* 0x0000001fff157819 */ /* 0x000fe20000011418 */
[----:B------:R-:W-:Y:S01]  /*2280*/  VIADD R40, R17, 0x60 ;  /* 0x0000006011287836 */ /* 0x000fe20000000000 */
[----:B------:R-:W-:Y:S01]  /*2290*/  LEA.HI R0, R0, R3, RZ, 0x3 ;  /* 0x0000000300007211 */ /* 0x000fe200078f18ff */
[----:B------:R-:W-:-:S03]  /*22a0*/  IMAD.WIDE.U32 R56, R24, R72, R6 ;  /* 0x0000004818387225 */ /* 0x000fc600078e0006 */
[----:B------:R-:W-:Y:S01]  /*22b0*/  SHF.R.S32.HI R6, RZ, 0x3, R0 ;  /* 0x00000003ff067819 */ /* 0x000fe20000011400 */
[----:B------:R-:W-:Y:S02]  /*22c0*/  IMAD.SHL.U32 R40, R40, 0x40, RZ ;  /* 0x0000004028287824 */ /* 0x000fe400078e00ff */
[C---:B------:R-:W-:Y:S02]  /*22d0*/  IMAD R3, R21.reuse, R72, RZ ;  /* 0x0000004815037224 */ /* 0x040fe400078e02ff */
[-C--:B------:R-:W-:Y:S01]  /*22e0*/  IMAD R21, R21, R4.reuse, RZ ;  /* 0x0000000415157224 */ /* 0x080fe200078e02ff */
[----:B------:R-:W-:Y:S01]  /*22f0*/  LOP3.LUT R40, R40, 0x1c0, RZ, 0xc0, !PT ;  /* 0x000001c028287812 */ /* 0x000fe200078ec0ff */
[----:B------:R-:W-:Y:S02]  /*2300*/  IMAD.SHL.U32 R69, R4, 0x80, RZ ;  /* 0x0000008004457824 */ /* 0x000fe400078e00ff */
[C---:B------:R-:W-:Y:S02]  /*2310*/  IMAD R7, R24.reuse, R5, R21 ;  /* 0x0000000518077224 */ /* 0x040fe400078e0215 */
[----:B------:R-:W-:Y:S01]  /*2320*/  IMAD.WIDE.U32 R20, R24, R4, R14 ;  /* 0x0000000418147225 */ /* 0x000fe200078e000e */
[----:B------:R-:W-:-:S03]  /*2330*/  LOP3.LUT R4, R40, 0x38, R0, 0xf8, !PT ;  /* 0x0000003828047812 */ /* 0x000fc600078ef800 */
[----:B------:R-:W-:Y:S02]  /*2340*/  VIADD R40, R17, 0x60 ;  /* 0x0000006011287836 */ /* 0x000fe40000000000 */
[----:B------:R-:W-:Y:S01]  /*2350*/  IMAD R61, R24, R73, R3 ;  /* 0x00000049183d7224 */ /* 0x000fe200078e0203 */
[----:B------:R-:W-:Y:S01]  /*2360*/  LOP3.LUT R3, R71, 0x18, R18, 0xf8, !PT ;  /* 0x0000001847037812 */ /* 0x000fe200078ef812 */
[----:B------:R-:W-:Y:S01]  /*2370*/  IMAD.SHL.U32 R40, R40, 0x40, RZ ;  /* 0x0000004028287824 */ /* 0x000fe200078e00ff */
[----:B------:R-:W-:Y:S01]  /*2380*/  SHF.L.U64.HI R73, R72, 0x7, R73 ;  /* 0x0000000748497819 */ /* 0x000fe20000010249 */
[----:B------:R-:W-:Y:S01]  /*2390*/  IMAD.WIDE.U32 R34, R24, R72, R12 ;  /* 0x0000004818227225 */ /* 0x000fe200078e000c */
[----:B------:R-:W-:Y:S02]  /*23a0*/  LOP3.LUT R3, R3, R68, RZ, 0x3c, !PT ;  /* 0x0000004403037212 */ /* 0x000fe400078e3cff */
[----:B------:R-:W-:Y:S01]  /*23b0*/  LOP3.LUT R40, R40, 0x1c0, RZ, 0xc0, !PT ;  /* 0x000001c028287812 */ /* 0x000fe200078ec0ff */
[----:B------:R-:W-:-:S02]  /*23c0*/  IMAD.IADD R60, R31, 0x1, R7 ;  /* 0x000000011f3c7824 */ /* 0x000fc400078e0207 */
[----:B------:R-:W-:Y:S01]  /*23d0*/  IMAD R63, R38, 0x200, R3 ;  /* 0x00000200263f7824 */ /* 0x000fe200078e0203 */
[----:B------:R-:W-:Y:S01]  /*23e0*/  LOP3.LUT R3, R71, 0x38, R0, 0xf8, !PT ;  /* 0x0000003847037812 */ /* 0x000fe200078ef800 */
[----:B------:R-:W-:Y:S01]  /*23f0*/  IMAD.IADD R32, R7, 0x1, R21 ;  /* 0x0000000107207824 */ /* 0x000fe200078e0215 */
[----:B------:R-:W-:Y:S01]  /*2400*/  SHF.R.U32.HI R40, RZ, 0x3, R40 ;  /* 0x00000003ff287819 */ /* 0x000fe20000011628 */
[----:B------:R-:W-:Y:S01]  /*2410*/  IMAD.IADD R62, R57, 0x1, R61 ;  /* 0x00000001393e7824 */ /* 0x000fe200078e023d */
[----:B------:R-:W-:Y:S01]  /*2420*/  LOP3.LUT R3, R3, R68, RZ, 0x3c, !PT ;  /* 0x0000004403037212 */ /* 0x000fe200078e3cff */
[----:B------:R-:W-:Y:S01]  /*2430*/  IMAD.SHL.U32 R74, R74, 0x80, RZ ;  /* 0x000000804a4a7824 */ /* 0x000fe200078e00ff */
[----:B------:R-:W-:Y:S01]  /*2440*/  LOP3.LUT R12, R4, R40, RZ, 0x3c, !PT ;  /* 0x00000028040c7212 */ /* 0x000fe200078e3cff */
[----:B------:R-:W-:Y:S01]  /*2450*/  IMAD.SHL.U32 R72, R72, 0x80, RZ ;  /* 0x0000008048487824 */ /* 0x000fe200078e00ff */
[----:B------:R-:W-:Y:S01]  /*2460*/  LOP3.LUT R7, R0, 0xfffffff8, RZ, 0xc0, !PT ;  /* 0xfffffff800077812 */ /* 0x000fe200078ec0ff */
[----:B------:R-:W-:Y:S01]  /*2470*/  IMAD R4, R38, 0x200, R3 ;  /* 0x0000020026047824 */ /* 0x000fe200078e0203 */
[----:B------:R-:W-:Y:S01]  /*2480*/  IADD3 R61, R61, R35, RZ ;  /* 0x000000233d3d7210 */ /* 0x000fe20007ffe0ff */
[----:B------:R-:W-:Y:S01]  /*2490*/  IMAD.IADD R3, R36, 0x1, R12 ;  /* 0x0000000124037824 */ /* 0x000fe200078e020c */
[----:B------:R-:W-:Y:S01]  /*24a0*/  SHF.R.S32.HI R5, RZ, 0x1f, R7 ;  /* 0x0000001fff057819 */ /* 0x000fe20000011407 */
[----:B0-----:R-:W-:-:S07]  /*24b0*/  IMAD.IADD R0, R59, 0x1, R37 ;  /* 0x000000013b007824 */ /* 0x001fce00078e0225 */
.L_x_1387:
[----:B------:R-:W2:Y:S01]  /*24c0*/  LDL R39, [R1+0x48] ;  /* 0x0000480001277983 */ /* 0x000ea20000100800 */
[----:B0-----:R-:W0:Y:S03]  /*24d0*/  LDC.64 R86, c[0x0][0x300] ;  /* 0x0000c000ff567b82 */ /* 0x001e260000000a00 */
[----:B------:R-:W3:Y:S01]  /*24e0*/  LDL.LU R38, [R1] ;  /* 0x0000000001267983 */ /* 0x000ee20000300800 */
[----:B------:R-:W-:Y:S01]  /*24f0*/  VIADD R36, R26, 0xffffffff ;  /* 0xffffffff1a247836 */ /* 0x000fe20000000000 */
[----:B------:R-:W-:Y:S05]  /*2500*/  YIELD ;  /* 0x0000000000007946 */ /* 0x000fea0003800000 */
[----:B------:R-:W1:Y:S01]  /*2510*/  LDC.64 R80, c[0x0][0x2e8] ;  /* 0x0000ba00ff507b82 */ /* 0x000e620000000a00 */
[----:B------:R-:W-:Y:S01]  /*2520*/  SHF.R.S32.HI R79, RZ, 0x1f, R36 ;  /* 0x0000001fff4f7819 */ /* 0x000fe20000011424 */
[-C--:B------:R-:W-:Y:S01]  /*2530*/  IMAD R13, R75, R36.reuse, RZ ;  /* 0x000000244b0d7224 */ /* 0x080fe200078e02ff */
[----:B------:R-:W-:Y:S01]  /*2540*/  BSSY B0, `(.L_x_1338) ;  /* 0x00002d7000007945 */ /* 0x000fe20003800000 */
[----:B------:R-:W-:-:S04]  /*2550*/  IMAD.WIDE.U32 R14, R74, R36, RZ ;  /* 0x000000244a0e7225 */ /* 0x000fc800078e00ff */
[----:B------:R-:W-:Y:S01]  /*2560*/  IMAD R13, R79, R74, R13 ;  /* 0x0000004a4f0d7224 */ /* 0x000fe200078e020d */
[----:B------:R-:W-:Y:S01]  /*2570*/  IADD3 R26, P3, R77, R14, RZ ;  /* 0x0000000e4d1a7210 */ /* 0x000fe20007f7e0ff */
[----:B------:R-:W-:Y:S01]  /*2580*/  IMAD.MOV.U32 R84, RZ, RZ, R14 ;  /* 0x000000ffff547224 */ /* 0x000fe200078e000e */
[----:B------:R-:W4:Y:S01]  /*2590*/  LDC R88, c[0x0][0x3f4] ;  /* 0x0000fd00ff587b82 */ /* 0x000f220000000800 */
[----:B------:R-:W-:Y:S02]  /*25a0*/  IMAD.IADD R85, R15, 0x1, R13 ;  /* 0x000000010f557824 */ /* 0x000fe400078e020d */
[----:B0-----:R-:W-:Y:S02]  /*25b0*/  IMAD R37, R87, 0x60, RZ ;  /* 0x0000006057257824 */ /* 0x001fe400078e02ff */
[----:B------:R-:W-:-:S03]  /*25c0*/  IMAD.WIDE.U32 R12, R86, 0x60, R84 ;  /* 0x00000060560c7825 */ /* 0x000fc600078e0054 */
[----:B------:R-:W-:Y:S01]  /*25d0*/  IADD3 R15, P4, R77, R12, RZ ;  /* 0x0000000c4d0f7210 */ /* 0x000fe20007f9e0ff */
[----:B------:R-:W-:-:S03]  /*25e0*/  IMAD R12, R22, 0x2000, R63 ;  /* 0x00002000160c7824 */ /* 0x000fc600078e023f */
[----:B------:R-:W-:Y:S01]  /*25f0*/  IADD3.X R14, R76, R13, R37, P4, !PT ;  /* 0x0000000d4c0e7210 */ /* 0x000fe200027fe425 */
[C---:B------:R-:W-:Y:S01]  /*2600*/  VIADD R82, R12.reuse, 0x20 ;  /* 0x000000200c527836 */ /* 0x040fe20000000000 */
[----:B-1----:R-:W-:Y:S01]  /*2610*/  LEA R40, P4, R15, R80, 0x1 ;  /* 0x000000500f287211 */ /* 0x002fe200078808ff */
[----:B------:R-:W-:Y:S01]  /*2620*/  IMAD R83, R12, 0x2, R25 ;  /* 0x000000020c537824 */ /* 0x000fe200078e0219 */
[----:B------:R-:W-:Y:S02]  /*2630*/  IADD3.X R13, R85, R76, RZ, P3, !PT ;  /* 0x0000004c550d7210 */ /* 0x000fe40001ffe4ff */
[----:B------:R-:W-:Y:S02]  /*2640*/  LEA.HI.X R41, R15, R81, R14, 0x1, P4 ;  /* 0x000000510f297211 */ /* 0x000fe400020f0c0e */
[----:B------:R-:W-:Y:S02]  /*2650*/  ISETP.GT.AND P4, PT, R36, R27, PT ;  /* 0x0000001b2400720c */ /* 0x000fe40003f84270 */
[----:B------:R-:W-:-:S04]  /*2660*/  LEA R42, P3, R26, R80, 0x1 ;  /* 0x000000501a2a7211 */ /* 0x000fc800078608ff */
[----:B------:R-:W-:Y:S01]  /*2670*/  LEA.HI.X R43, R26, R81, R13, 0x1, P3 ;  /* 0x000000511a2b7211 */ /* 0x000fe200018f0c0d */
[----:B------:R-:W-:Y:S01]  /*2680*/  IMAD.MOV.U32 R26, RZ, RZ, R36 ;  /* 0x000000ffff1a7224 */ /* 0x000fe200078e0024 */
[----:B----4-:R-:W-:Y:S02]  /*2690*/  ISETP.GE.AND P3, PT, R88, 0x1, PT ;  /* 0x000000015800780c */ /* 0x010fe40003f66270 */
[----:B--2---:R-:W-:Y:S02]  /*26a0*/  LOP3.LUT P5, RZ, R39, 0x4, RZ, 0xc0, !PT ;  /* 0x0000000427ff7812 */ /* 0x004fe400078ac0ff */
[----:B---3--:R-:W-:-:S04]  /*26b0*/  LOP3.LUT R38, R38, 0xfffffffd, RZ, 0xc0, !PT ;  /* 0xfffffffd26267812 */ /* 0x008fc800078ec0ff */
[----:B------:R-:W-:-:S05]  /*26c0*/  @P4 LOP3.LUT R38, R38, 0x2, RZ, 0xfc, !PT ;  /* 0x0000000226264812 */ /* 0x000fca00078efcff */
[----:B------:R0:W-:Y:S02]  /*26d0*/  STL [R1], R38 ;  /* 0x0000002601007387 */ /* 0x0001e40000100800 */
[----:B------:R-:W-:-:S04]  /*26e0*/  @P5 VIADD R82, R12, 0xffffffe0 ;  /* 0xffffffe00c525836 */ /* 0x000fc80000000000 */
[----:B------:R-:W-:Y:S01]  /*26f0*/  IMAD R82, R82, 0x2, R25 ;  /* 0x0000000252527824 */ /* 0x000fe200078e0219 */
[----:B------:R-:W-:Y:S06]  /*2700*/  @!P3 BRA `(.L_x_1339) ;  /* 0x000000280078b947 */ /* 0x000fec0003800000 */
[----:B------:R-:W-:Y:S01]  /*2710*/  ULDC.U8 UR4, c[0x0][0x410] ;  /* 0x0001040000047ab9 */ /* 0x000fe20000000000 */
[-C--:B------:R-:W-:Y:S01]  /*2720*/  IMAD R13, R73, R36.reuse, RZ ;  /* 0x00000024490d7224 */ /* 0x080fe200078e02ff */
[----:B------:R-:W-:Y:S01]  /*2730*/  ISETP.NE.AND P3, PT, RZ, UR4, PT ;  /* 0x00000004ff007c0c */ /* 0x000fe2000bf65270 */
[----:B------:R-:W-:Y:S02]  /*2740*/  IMAD R12, R70, R36, RZ ;  /* 0x00000024460c7224 */ /* 0x000fe400078e02ff */
[C---:B------:R-:W-:Y:S02]  /*2750*/  IMAD R13, R79.reuse, R72, R13 ;  /* 0x000000484f0d7224 */ /* 0x040fe400078e020d */
[----:B------:R-:W-:Y:S02]  /*2760*/  IMAD R90, R26, -0x80, R29 ;  /* 0xffffff801a5a7824 */ /* 0x000fe400078e021d */
[----:B------:R-:W-:Y:S02]  /*2770*/  IMAD R79, R79, R69, R12 ;  /* 0x000000454f4f7224 */ /* 0x000fe400078e020c */
[----:B------:R-:W-:Y:S01]  /*2780*/  IMAD.WIDE.U32 R50, R72, R36, RZ ;  /* 0x0000002448327225 */ /* 0x000fe200078e00ff */
[----:B------:R-:W-:-:S03]  /*2790*/  VIMNMX R90, R90, 0x80, PT ;  /* 0x000000805a5a7848 */ /* 0x000fc60003fe0100 */
[----:B------:R-:W-:-:S04]  /*27a0*/  IMAD.WIDE.U32 R48, R69, R36, RZ ;  /* 0x0000002445307225 */ /* 0x000fc800078e00ff */
[----:B------:R-:W-:Y:S02]  /*27b0*/  IMAD.IADD R89, R51, 0x1, R13 ;  /* 0x0000000133597824 */ /* 0x000fe400078e020d */
[----:B------:R-:W-:Y:S01]  /*27c0*/  IMAD.IADD R79, R49, 0x1, R79 ;  /* 0x00000001314f7824 */ /* 0x000fe200078e024f */
[----:B------:R-:W-:Y:S06]  /*27d0*/  @!P3 BRA `(.L_x_1340) ;  /* 0x0000001000c8b947 */ /* 0x000fec0003800000 */
[----:B------:R1:W5:Y:S01]  /*27e0*/  LDL R91, [R1+0x14] ;  /* 0x00001400015b7983 */ /* 0x0003620000100800 */
        /* <DEDUP_REMOVED lines=10> */
[----:B-1----:R-:W-:Y:S06]  /*2890*/  @P4 BRA `(.L_x_1342) ;  /* 0x0000000000504947 */ /* 0x002fec0003800000 */
[----:B------:R-:W-:Y:S01]  /*28a0*/  IADD3 R13, P3, R56, R50, RZ ;  /* 0x00000032380d7210 */ /* 0x000fe20007f7e0ff */
[----:B------:R-:W-:Y:S01]  /*28b0*/  ULDC.64 UR4, c[0x0][0x3e8] ;  /* 0x0000fa0000047ab9 */ /* 0x000fe20000000a00 */
[----:B------:R-:W-:Y:S02]  /*28c0*/  CS2R R80, SRZ ;  /* 0x0000000000507805 */ /* 0x000fe4000001ff00 */
[----:B------:R-:W-:Y:S01]  /*28d0*/  CS2R R84, SRZ ;  /* 0x0000000000547805 */ /* 0x000fe2000001ff00 */
[----:B------:R-:W-:Y:S01]  /*28e0*/  IMAD.X R14, R89, 0x1, R62, P3 ;  /* 0x00000001590e7824 */ /* 0x000fe200018e063e */
        /* <DEDUP_REMOVED lines=11> */
[----:B------:R0:W5:Y:S02]  /*29a0*/  @!P3 LDG.E.64 R84, desc[UR38][R14.64] ;  /* 0x000000260e54b981 */ /* 0x000164000c1e1b00 */
[----:B-----5:R-:W-:-:S13]  /*29b0*/  ISETP.GE.AND P3, PT, R91, R88, PT ;  /* 0x000000585b00720c */ /* 0x020fda0003f66270 */
[----:B------:R0:W5:Y:S04]  /*29c0*/  @!P3 LDG.E.64 R52, desc[UR38][R12.64+0x20] ;  /* 0x000020260c34b981 */ /* 0x000168000c1e1b00 */
[----:B------:R0:W5:Y:S02]  /*29d0*/  @!P3 LDG.E.64 R54, desc[UR38][R14.64+0x20] ;  /* 0x000020260e36b981 */ /* 0x000164000c1e1b00 */
.L_x_1342:
[----:B------:R-:W-:Y:S05]  /*29e0*/  BSYNC B1 ;  /* 0x0000000000017941 */ /* 0x000fea0003800000 */
.L_x_1341:
        /* <DEDUP_REMOVED lines=34> */
.L_x_1344:
[----:B------:R-:W-:Y:S05]  /*2c10*/  BSYNC B1 ;  /* 0x0000000000017941 */ /* 0x000fea0003800000 */
.L_x_1343:
[----:B0-----:R-:W-:Y:S01]  /*2c20*/  IMAD.MOV.U32 R12, RZ, RZ, R80 ;  /* 0x000000ffff0c7224 */ /* 0x001fe200078e0050 */
[----:B------:R-:W-:Y:S01]  /*2c30*/  UISETP.NE.AND UP0, UPT, UR37, 0x3, UPT ;  /* 0x000000032500788c */ /* 0x000fe2000bf05270 */
[----:B------:R-:W-:Y:S01]  /*2c40*/  IMAD.MOV.U32 R13, RZ, RZ, R81 ;  /* 0x000000ffff0d7224 */ /* 0x000fe200078e0051 */
[----:B------:R-:W-:Y:S01]  /*2c50*/  PRMT R87, R87, 0x5410, R86 ;  /* 0x0000541057577816 */ /* 0x000fe20000000056 */
[----:B------:R-:W-:Y:S02]  /*2c60*/  IMAD.MOV.U32 R14, RZ, RZ, R84 ;  /* 0x000000ffff0e7224 */ /* 0x000fe400078e0054 */
[----:B------:R-:W-:Y:S01]  /*2c70*/  IMAD.MOV.U32 R15, RZ, RZ, R85 ;  /* 0x000000ffff0f7224 */ /* 0x000fe200078e0055 */
[----:B------:R-:W-:Y:S01]  /*2c80*/  PRMT R97, R12, 0x5410, R13 ;  /* 0x000054100c617816 */ /* 0x000fe2000000000d */
[----:B------:R-:W-:Y:S01]  /*2c90*/  IMAD.MOV.U32 R12, RZ, RZ, R54 ;  /* 0x000000ffff0c7224 */ /* 0x000fe200078e0036 */
[----:B------:R-:W-:Y:S01]  /*2ca0*/  PRMT R86, R87, 0x7610, R86 ;  /* 0x0000761057567816 */ /* 0x000fe20000000056 */
[----:B------:R-:W-:Y:S01]  /*2cb0*/  IMAD.MOV.U32 R13, RZ, RZ, R55 ;  /* 0x000000ffff0d7224 */ /* 0x000fe200078e0037 */
[----:B------:R-:W-:-:S02]  /*2cc0*/  PLOP3.LUT P3, PT, PT, PT, UP0, 0x80, 0x0 ;  /* 0x000000000000781c */ /* 0x000fc40003f6f008 */
[----:B------:R-:W-:Y:S01]  /*2cd0*/  PRMT R87, R12, 0x7610, R87 ;  /* 0x000076100c577816 */ /* 0x000fe20000000057 */
[----:B-----5:R-:W-:Y:S01]  /*2ce0*/  IMAD.MOV.U32 R12, RZ, RZ, R36 ;  /* 0x000000ffff0c7224 */ /* 0x020fe200078e0024 */
[----:B------:R-:W-:Y:S01]  /*2cf0*/  PRMT R86, R86, 0x5410, R13 ;  /* 0x0000541056567816 */ /* 0x000fe2000000000d */
[----:B------:R-:W-:Y:S01]  /*2d00*/  IMAD.MOV.U32 R13, RZ, RZ, R37 ;  /* 0x000000ffff0d7224 */ /* 0x000fe200078e0025 */
[----:B------:R-:W-:Y:S01]  /*2d10*/  PRMT R101, R14, 0x5410, R15 ;  /* 0x000054100e657816 */ /* 0x000fe2000000000f */
[----:B------:R-:W-:Y:S02]  /*2d20*/  IMAD.MOV.U32 R14, RZ, RZ, R44 ;  /* 0x000000ffff0e7224 */ /* 0x000fe400078e002c */
[----:B------:R-:W-:Y:S01]  /*2d30*/  IMAD.MOV.U32 R15, RZ, RZ, R45 ;  /* 0x000000ffff0f7224 */ /* 0x000fe200078e002d */
[----:B------:R-:W-:Y:S01]  /*2d40*/  PRMT R48, R12, 0x5410, R13 ;  /* 0x000054100c307816 */ /* 0x000fe2000000000d */
[----:B------:R-:W-:Y:S01]  /*2d50*/  IMAD.MOV.U32 R13, RZ, RZ, R39 ;  /* 0x000000ffff0d7224 */ /* 0x000fe200078e0027 */
[----:B------:R-:W-:-:S02]  /*2d60*/  MOV R12, R38 ;  /* 0x00000026000c7202 */ /* 0x000fc40000000f00 */
[----:B------:R-:W-:Y:S01]  /*2d70*/  PRMT R50, R14, 0x5410, R15 ;  /* 0x000054100e327816 */ /* 0x000fe2000000000f */
[----:B------:R-:W-:Y:S01]  /*2d80*/  IMAD.MOV.U32 R14, RZ, RZ, R46 ;  /* 0x000000ffff0e7224 */ /* 0x000fe200078e002e */
[----:B------:R-:W-:Y:S01]  /*2d90*/  PRMT R49, R12, 0x5410, R13 ;  /* 0x000054100c317816 */ /* 0x000fe2000000000d */
[----:B------:R-:W-:-:S05]  /*2da0*/  IMAD.MOV.U32 R15, RZ, RZ, R47 ;  /* 0x000000ffff0f7224 */ /* 0x000fca00078e002f */
[----:B------:R-:W-:Y:S01]  /*2db0*/  PRMT R51, R14, 0x5410, R15 ;  /* 0x000054100e337816 */ /* 0x000fe2000000000f */
[----:B------:R-:W-:Y:S06]  /*2dc0*/  @!P3 BRA `(.L_x_1345) ;  /* 0x000000000004b947 */ /* 0x000fec0003800000 */
[----:B------:R-:W-:Y:S01]  /*2dd0*/  BPT.TRAP 0x1 ;  /* 0x000000040000795c */ /* 0x000fe20000300000 */
.L_x_1345:
[----:B------:R-:W2:Y:S01]  /*2de0*/  LDL R12, [R1+0x10] ;  /* 0x00001000010c7983 */ /* 0x000ea20000100800 */
[----:B------:R-:W-:Y:S01]  /*2df0*/  IMAD R79, R22, 0x8, R2 ;  /* 0x00000008164f7824 */ /* 0x000fe200078e0202 */
[----:B------:R-:W-:Y:S01]  /*2e00*/  BSSY B1, `(.L_x_1346) ;  /* 0x0000004000017945 */ /* 0x000fe20003800000 */
[----:B--2---:R-:W-:-:S04]  /*2e10*/  SHF.L.U32 R91, R12, 0x1f, RZ ;  /* 0x0000001f0c5b7819 */ /* 0x004fc800000006ff */
[----:B------:R-:W0:Y:S02]  /*2e20*/  SYNCS.PHASECHK.TRANS64.TRYWAIT P6, [R79+URZ+0x16890], R91 ;  /* 0x0168905b4f0075a7 */ /* 0x000e2400080c017f */
[----:B0-----:R-:W-:Y:S05]  /*2e30*/  @!P6 BRA `(.L_x_1347) ;  /* 0x000001c400f4e947 */ /* 0x001fea0003800000 */
.L_x_1672:
[----:B------:R-:W-:Y:S05]  /*2e40*/  BSYNC B1 ;  /* 0x0000000000017941 */ /* 0x000fea0003800000 */
.L_x_1346:
        /* <DEDUP_REMOVED lines=20> */
[----:B------:R-:W-:Y:S02]  /*2f90*/  HADD2.F32 R15, -RZ, R15.H0_H0 ;  /* 0x2000000fff0f7230 */ /* 0x000fe40000004100 */
[----:B------:R-:W-:Y:S01]  /*2fa0*/  FMUL.FTZ R85, R13, R85 ;  /* 0x000000550d557220 */ /* 0x000fe20000410000 */
[----:B------:R-:W-:Y:S02]  /*2fb0*/  HADD2.F32 R94, -RZ, R94.H0_H0 ;  /* 0x2000005eff5e7230 */ /* 0x000fe40000004100 */
[----:B------:R-:W-:Y:S01]  /*2fc0*/  FMUL.FTZ R100, R81, R96 ;  /* 0x0000006051647220 */ /* 0x000fe20000410000 */
[----:B------:R-:W-:Y:S01]  /*2fd0*/  FFMA.FTZ R98, R13, R84, -R98 ;  /* 0x000000540d627223 */ /* 0x000fe20000010862 */
[----:B------:R-:W-:Y:S01]  /*2fe0*/  FMUL.FTZ R96, R15, R96 ;  /* 0x000000600f607220 */ /* 0x000fe20000410000 */
[----:B------:R-:W-:Y:S01]  /*2ff0*/  FFMA.FTZ R95, R14, R84, R85 ;  /* 0x000000540e5f7223 */ /* 0x000fe20000010055 */
[----:B------:R-:W-:-:S02]  /*3000*/  HADD2.F32 R84, -RZ, R101.H0_H0 ;  /* 0x20000065ff547230 */ /* 0x000fc40000004100 */
[-C--:B------:R-:W-:Y:S01]  /*3010*/  FFMA.FTZ R100, R15, R94.reuse, -R100 ;  /* 0x0000005e0f647223 */ /* 0x080fe20000010864 */
[----:B------:R-:W-:Y:S02]  /*3020*/  HADD2.F32 R85, -RZ, R101.H1_H1 ;  /* 0x30000065ff557230 */ /* 0x000fe40000004100 */
[----:B------:R-:W-:Y:S01]  /*3030*/  FFMA.FTZ R99, R81, R94, R96 ;  /* 0x0000005e51637223 */ /* 0x000fe20000010060 */
[----:B------:R-:W-:Y:S02]  /*3040*/  HADD2.F32 R13, -RZ, R12.H1_H1 ;  /* 0x3000000cff0d7230 */ /* 0x000fe40000004100 */
[----:B------:R-:W-:Y:S02]  /*3050*/  HADD2.F32 R14, -RZ, R80.H1_H1 ;  /* 0x30000050ff0e7230 */ /* 0x000fe40000004100 */
[----:B------:R-:W-:Y:S02]  /*3060*/  HADD2.F32 R12, -RZ, R12.H0_H0 ;  /* 0x2000000cff0c7230 */ /* 0x000fe40000004100 */
[----:B------:R-:W-:Y:S01]  /*3070*/  FMUL.FTZ R89, R13, R84 ;  /* 0x000000540d597220 */ /* 0x000fe20000410000 */
[----:B------:R-:W-:-:S02]  /*3080*/  HADD2.F32 R80, -RZ, R80.H0_H0 ;  /* 0x20000050ff507230 */ /* 0x000fc40000004100 */
[--C-:B------:R-:W-:Y:S02]  /*3090*/  HADD2.F32 R15, -RZ, R97.reuse.H0_H0 ;  /* 0x20000061ff0f7230 */ /* 0x100fe40000004100 */
[----:B------:R-:W-:Y:S01]  /*30a0*/  FMUL.FTZ R84, R12, R84 ;  /* 0x000000540c547220 */ /* 0x000fe20000410000 */
[----:B------:R-:W-:Y:S02]  /*30b0*/  HADD2.F32 R81, -RZ, R97.H1_H1 ;  /* 0x30000061ff517230 */ /* 0x000fe40000004100 */
[-C--:B------:R-:W-:Y:S01]  /*30c0*/  FMUL.FTZ R97, R14, R85.reuse ;  /* 0x000000550e617220 */ /* 0x080fe20000410000 */
        /* <DEDUP_REMOVED lines=9> */
.L_x_1353:
[----:B------:R-:W-:Y:S05]  /*3160*/  BSYNC B3 ;  /* 0x0000000000037941 */ /* 0x000fea0003800000 */
.L_x_1352:
[----:B--2---:R1:W-:Y:S02]  /*3170*/  STG.E.128 desc[UR38][R42.64], R12 ;  /* 0x0000000c2a007986 */ /* 0x0043e4000c101d26 */
.L_x_1351:
[----:B------:R-:W-:Y:S05]  /*3180*/  BSYNC B2 ;  /* 0x0000000000027941 */ /* 0x000fea0003800000 */
.L_x_1350:
[----:B------:R-:W-:Y:S05]  /*3190*/  @P2 BRA `(.L_x_1349) ;  /* 0x0000000000c02947 */ /* 0x000fea0003800000 */
[----:B------:R-:W2:Y:S01]  /*31a0*/  LDL R80, [R1+0x14] ;  /* 0x0000140001507983 */ /* 0x000ea20000100800 */
[----:B------:R-:W-:Y:S03]  /*31b0*/  BSSY B2, `(.L_x_1354) ;  /* 0x000002d000027945 */ /* 0x000fe60003800000 */
[----:B-1----:R1:W3:Y:S01]  /*31c0*/  LDS.128 R12, [R82+0xe000] ;  /* 0x00e00000520c7984 */ /* 0x0022e20000000c00 */
[----:B--2---:R-:W-:-:S13]  /*31d0*/  ISETP.GE.AND P4, PT, R80, R88, PT ;  /* 0x000000585000720c */ /* 0x004fda0003f86270 */
[----:B-1-3--:R-:W-:Y:S05]  /*31e0*/  @P4 BRA `(.L_x_1355) ;  /* 0x0000000000a44947 */ /* 0x00afea0003800000 */
[--C-:B------:R-:W-:Y:S01]  /*31f0*/  SHF.R.U64 R81, R52, 0x10, R53.reuse ;  /* 0x0000001034517819 */ /* 0x100fe20000001235 */
[----:B------:R-:W-:Y:S01]  /*3200*/  IMAD.MOV.U32 R52, RZ, RZ, R14 ;  /* 0x000000ffff347224 */ /* 0x000fe200078e000e */
        /* <DEDUP_REMOVED lines=39> */
.L_x_1355:
[----:B------:R-:W-:Y:S05]  /*3480*/  BSYNC B2 ;  /* 0x0000000000027941 */ /* 0x000fea0003800000 */
.L_x_1354:
[----:B------:R2:W-:Y:S02]  /*3490*/  STG.E.128 desc[UR38][R42.64+0x40], R12 ;  /* 0x0000400c2a007986 */ /* 0x0005e4000c101d26 */
.L_x_1349:
[----:B------:R-:W-:Y:S05]  /*34a0*/  BSYNC B1 ;  /* 0x0000000000017941 */ /* 0x000fea0003800000 */
.L_x_1348:
        /* <DEDUP_REMOVED lines=48> */
.L_x_1360:
[----:B------:R-:W-:Y:S05]  /*37b0*/  BSYNC B2 ;  /* 0x0000000000027941 */ /* 0x000fea0003800000 */
.L_x_1359:
[----:B--2---:R3:W-:Y:S02]  /*37c0*/  STG.E.128 desc[UR38][R40.64], R12 ;  /* 0x0000000c28007986 */ /* 0x0047e4000c101d26 */
.L_x_1358:
[----:B------:R-:W-:Y:S05]  /*37d0*/  BSYNC B1 ;  /* 0x0000000000017941 */ /* 0x000fea0003800000 */
.L_x_1357:
[----:B------:R-:W-:Y:S05]  /*37e0*/  @P2 BRA `(.L_x_1356) ;  /* 0x0000001800b02947 */ /* 0x000fea0003800000 */
[----:B-12---:R-:W2:Y:S01]  /*37f0*/  LDL R42, [R1+0x14] ;  /* 0x00001400012a7983 */ /* 0x006ea20000100800 */
[----:B------:R-:W-:Y:S03]  /*3800*/  BSSY B1, `(.L_x_1361) ;  /* 0x000002d000017945 */ /* 0x000fe60003800000 */
[----:B---3--:R1:W3:Y:S01]  /*3810*/  LDS.128 R12, [R82+0x11000] ;  /* 0x01100000520c7984 */ /* 0x0082e20000000c00 */
        /* <DEDUP_REMOVED lines=43> */
.L_x_1362:
[----:B------:R-:W-:Y:S05]  /*3ad0*/  BSYNC B1 ;  /* 0x0000000000017941 */ /* 0x000fea0003800000 */
.L_x_1361:
[----:B------:R4:W-:Y:S01]  /*3ae0*/  STG.E.128 desc[UR38][R40.64+0x40], R12 ;  /* 0x0000400c28007986 */ /* 0x0009e2000c101d26 */
[----:B------:R-:W-:Y:S05]  /*3af0*/  BRA `(.L_x_1356) ;  /* 0x0000001400ec7947 */ /* 0x000fea0003800000 */
.L_x_1340:
        /* <DEDUP_REMOVED lines=29> */
[----:B------:R-:W-:Y:S01]  /*3cd0*/  IMAD.MOV.U32 R51, RZ, RZ, R89 ;  /* 0x000000ffff337224 */ /* 0x000fe200078e0059 */
[----:B------:R-:W-:Y:S01]  /*3ce0*/  MOV R49, R79 ;  /* 0x0000004f00317202 */ /* 0x000fe20000000f00 */
        /* <DEDUP_REMOVED lines=17> */
.L_x_1364:
[----:B------:R-:W-:Y:S05]  /*3e00*/  BSYNC B1 ;  /* 0x0000000000017941 */ /* 0x000fea0003800000 */
.L_x_1363:
[----:B-----5:R-:W-:Y:S01]  /*3e10*/  IMAD.MOV.U32 R48, RZ, RZ, R42 ;  /* 0x000000ffff307224 */ /* 0x020fe200078e002a */
[----:B------:R-:W-:Y:S01]  /*3e20*/  UISETP.NE.AND UP0, UPT, UR37, 0x3, UPT ;  /* 0x000000032500788c */ /* 0x000fe2000bf05270 */
[----:B------:R-:W-:Y:S02]  /*3e30*/  IMAD.MOV.U32 R49, RZ, RZ, R43 ;  /* 0x000000ffff317224 */ /* 0x000fe400078e002b */
[----:B------:R-:W-:Y:S02]  /*3e40*/  IMAD.MOV.U32 R50, RZ, RZ, R40 ;  /* 0x000000ffff327224 */ /* 0x000fe400078e0028 */
[----:B------:R-:W-:Y:S01]  /*3e50*/  IMAD.MOV.U32 R51, RZ, RZ, R41 ;  /* 0x000000ffff337224 */ /* 0x000fe200078e0029 */
[----:B------:R-:W-:Y:S02]  /*3e60*/  PLOP3.LUT P3, PT, PT, PT, UP0, 0x80, 0x0 ;  /* 0x000000000000781c */ /* 0x000fe40003f6f008 */
[----:B------:R-:W-:Y:S01]  /*3e70*/  PRMT R100, R50, 0x5410, R49 ;  /* 0x0000541032647816 */ /* 0x000fe20000000031 */
[----:B------:R-:W-:Y:S01]  /*3e80*/  IMAD.MOV.U32 R49, RZ, RZ, R47 ;  /* 0x000000ffff317224 */ /* 0x000fe200078e002f */
[----:B------:R-:W-:Y:S01]  /*3e90*/  PRMT R102, R48, 0x5410, R51 ;  /* 0x0000541030667816 */ /* 0x000fe20000000033 */
[----:B------:R-:W-:-:S02]  /*3ea0*/  IMAD.MOV.U32 R48, RZ, RZ, R46 ;  /* 0x000000ffff307224 */ /* 0x000fc400078e002e */
[----:B------:R-:W-:Y:S02]  /*3eb0*/  IMAD.MOV.U32 R50, RZ, RZ, R44 ;  /* 0x000000ffff327224 */ /* 0x000fe400078e002c */
[----:B------:R-:W-:-:S03]  /*3ec0*/  IMAD.MOV.U32 R51, RZ, RZ, R45 ;  /* 0x000000ffff337224 */ /* 0x000fc600078e002d */
[----:B------:R-:W-:Y:S01]  /*3ed0*/  PRMT R101, R50, 0x5410, R48 ;  /* 0x0000541032657816 */ /* 0x000fe20000000030 */
        /* <DEDUP_REMOVED lines=8> */
[----:B------:R-:W-:Y:S01]  /*3f60*/  PRMT R110, R51, 0x7610, R110 ;  /* 0x00007610336e7816 */ /* 0x000fe2000000006e */
[----:B------:R-:W-:Y:S01]  /*3f70*/  IMAD.MOV.U32 R50, RZ, RZ, R36 ;  /* 0x000000ffff327224 */ /* 0x000fe200078e0024 */
[----:B------:R-:W-:Y:S01]  /*3f80*/  PRMT R105, R48, 0x7610, R105 ;  /* 0x0000761030697816 */ /* 0x000fe20000000069 */
[----:B------:R-:W-:Y:S01]  /*3f90*/  IMAD.MOV.U32 R51, RZ, RZ, R37 ;  /* 0x000000ffff337224 */ /* 0x000fe200078e0025 */
[----:B------:R-:W-:-:S02]  /*3fa0*/  MOV R48, R38 ;  /* 0x0000002600307202 */ /* 0x000fc40000000f00 */
[----:B------:R-:W-:Y:S02]  /*3fb0*/  PRMT R108, R49, 0x7610, R108 ;  /* 0x00007610316c7816 */ /* 0x000fe4000000006c */
[----:B------:R-:W-:Y:S02]  /*3fc0*/  PRMT R105, R105, 0x5410, R48 ;  /* 0x0000541069697816 */ /* 0x000fe40000000030 */
[----:B------:R-:W-:Y:S02]  /*3fd0*/  PRMT R107, R50, 0x7610, R107 ;  /* 0x00007610326b7816 */ /* 0x000fe4000000006b */
[----:B------:R-:W-:Y:S01]  /*3fe0*/  PRMT R111, R51, 0x7610, R111 ;  /* 0x00007610336f7816 */ /* 0x000fe2000000006f */
[----:B------:R-:W-:Y:S06]  /*3ff0*/  @!P3 BRA `(.L_x_1365) ;  /* 0x000000000004b947 */ /* 0x000fec0003800000 */
[----:B------:R-:W-:Y:S01]  /*4000*/  BPT.TRAP 0x1 ;  /* 0x000000040000795c */ /* 0x000fe20000300000 */
.L_x_1365:
[----:B------:R-:W2:Y:S01]  /*4010*/  LDL R48, [R1+0x10] ;  /* 0x0000100001307983 */ /* 0x000ea20000100800 */
[----:B------:R-:W-:Y:S01]  /*4020*/  IMAD R79, R22, 0x8, R2 ;  /* 0x00000008164f7824 */ /* 0x000fe200078e0202 */
[----:B------:R-:W0:Y:S01]  /*4030*/  LDC R95, c[0x0][0x2f4] ;  /* 0x0000bd00ff5f7b82 */ /* 0x000e220000000800 */
[----:B------:R-:W-:Y:S01]  /*4040*/  BSSY B1, `(.L_x_1366) ;  /* 0x0000005000017945 */ /* 0x000fe20003800000 */
[----:B0-----:R-:W-:Y:S01]  /*4050*/  IMAD.IADD R97, R95, 0x1, -R64 ;  /* 0x000000015f617824 */ /* 0x001fe200078e0a40 */
[----:B--2---:R-:W-:-:S04]  /*4060*/  SHF.L.U32 R91, R48, 0x1f, RZ ;  /* 0x0000001f305b7819 */ /* 0x004fc800000006ff */
[----:B------:R-:W0:Y:S02]  /*4070*/  SYNCS.PHASECHK.TRANS64.TRYWAIT P5, [R79+URZ+0x16890], R91 ;  /* 0x0168905b4f0075a7 */ /* 0x000e2400080a017f */
[----:B0-----:R-:W-:Y:S05]  /*4080*/  @!P5 BRA `(.L_x_1367) ;  /* 0x000001b40074d947 */ /* 0x001fea0003800000 */
.L_x_1673:
[----:B------:R-:W-:Y:S05]  /*4090*/  BSYNC B1 ;  /* 0x0000000000017941 */ /* 0x000fea0003800000 */
.L_x_1366:
        /* <DEDUP_REMOVED lines=10> */
[----:B------:R-:W-:-:S03]  /*4140*/  SEL R48, R64, R97, !P0 ;  /* 0x0000006140307207 */ /* 0x000fc60004000000 */
[----:B------:R-:W-:-:S05]  /*4150*/  IMAD.IADD R99, R99, 0x1, R89 ;  /* 0x0000000163637824 */ /* 0x000fca00078e0259 */
[----:B------:R-:W-:Y:S01]  /*4160*/  IADD3.X R96, R78, R99, R5, P5, P6 ;  /* 0x000000634e607210 */ /* 0x000fe20002fec405 */
[----:B-1----:R-:W-:Y:S01]  /*4170*/  VIADD R51, R49, 0xffffff80 ;  /* 0xffffff8031337836 */ /* 0x002fe20000000000 */
[----:B------:R-:W-:-:S04]  /*4180*/  SHF.R.S32.HI R49, RZ, 0x1f, R48 ;  /* 0x0000001fff317819 */ /* 0x000fc80000011430 */
[----:B------:R-:W-:Y:S02]  /*4190*/  LEA.HI R49, R49, R48, RZ, 0x4 ;  /* 0x0000003031317211 */ /* 0x000fe400078f20ff */
[----:B------:R-:W-:Y:S02]  /*41a0*/  SHF.R.S32.HI R50, RZ, 0x1f, R51 ;  /* 0x0000001fff327819 */ /* 0x000fe40000011433 */
[----:B------:R-:W-:Y:S02]  /*41b0*/  LEA.HI.SX32 R49, R49, R6, 0x1c ;  /* 0x0000000631317211 */ /* 0x000fe400078fe2ff */
[----:B------:R-:W-:-:S03]  /*41c0*/  LEA.HI R50, R50, R51, RZ, 0x5 ;  /* 0x0000003332327211 */ /* 0x000fc600078f28ff */
[----:B------:R-:W-:Y:S01]  /*41d0*/  IMAD.SHL.U32 R98, R49, 0x8, RZ ;  /* 0x0000000831627824 */ /* 0x000fe200078e00ff */
[----:B------:R-:W-:-:S04]  /*41e0*/  SHF.R.S32.HI R50, RZ, 0x5, R50 ;  /* 0x00000005ff327819 */ /* 0x000fc80000011432 */
[----:B------:R-:W-:-:S04]  /*41f0*/  LOP3.LUT R49, R71, 0x38, R98, 0xf8, !PT ;  /* 0x0000003847317812 */ /* 0x000fc800078ef862 */
[----:B------:R-:W-:-:S05]  /*4200*/  LOP3.LUT R49, R49, R68, RZ, 0x3c, !PT ;  /* 0x0000004431317212 */ /* 0x000fca00078e3cff */
[----:B------:R-:W-:Y:S02]  /*4210*/  IMAD R51, R50, 0x200, R49 ;  /* 0x0000020032337824 */ /* 0x000fe400078e0231 */
[C---:B------:R-:W-:Y:S02]  /*4220*/  IMAD R49, R22.reuse, 0x2000, R4 ;  /* 0x0000200016317824 */ /* 0x040fe400078e0204 */
[----:B------:R-:W-:Y:S02]  /*4230*/  IMAD R51, R22, 0x2000, R51 ;  /* 0x0000200016337824 */ /* 0x000fe400078e0233 */
[----:B------:R-:W-:-:S03]  /*4240*/  IMAD R49, R49, 0x2, R2 ;  /* 0x0000000231317824 */ /* 0x000fc600078e0202 */
[----:B------:R-:W-:-:S03]  /*4250*/  LEA R52, R51, R2, 0x1 ;  /* 0x0000000233347211 */ /* 0x000fc600078e08ff */
[----:B------:R-:W1:Y:S04]  /*4260*/  LDS.128 R48, [R49+0xe400] ;  /* 0x00e4000031307984 */ /* 0x000e680000000c00 */
[----:B------:R-:W2:Y:S01]  /*4270*/  LDS.128 R52, [R52+0xe400] ;  /* 0x00e4000034347984 */ /* 0x000ea20000000c00 */
[----:B------:R-:W-:Y:S05]  /*4280*/  @P4 BRA `(.L_x_1371) ;  /* 0x00000004004c4947 */ /* 0x000fea0003800000 */
[--C-:B------:R-:W-:Y:S01]  /*4290*/  SHF.R.U64 R12, R12, 0x10, R13.reuse ;  /* 0x000000100c0c7819 */ /* 0x100fe2000000120d */
[----:B------:R-:W-:Y:S01]  /*42a0*/  HADD2.F32 R111, -RZ, R111.H0_H0 ;  /* 0x2000006fff6f7230 */ /* 0x000fe20000004100 */
[----:B------:R-:W-:Y:S01]  /*42b0*/  SHF.R.U32.HI R104, RZ, 0x10, R13 ;  /* 0x00000010ff687819 */ /* 0x000fe2000001160d */
[--C-:B--2---:R-:W-:Y:S01]  /*42c0*/  HADD2.F32 R109, -RZ, R53.reuse.H0_H0 ;  /* 0x20000035ff6d7230 */ /* 0x104fe20000004100 */
[--C-:B------:R-:W-:Y:S01]  /*42d0*/  SHF.R.U64 R13, R36, 0x10, R37.reuse ;  /* 0x00000010240d7819 */ /* 0x100fe20000001225 */
[----:B------:R-:W-:Y:S01]  /*42e0*/  HADD2.F32 R53, -RZ, R53.H1_H1 ;  /* 0x30000035ff357230 */ /* 0x000fe20000004100 */
[----:B------:R-:W-:Y:S01]  /*42f0*/  SHF.R.U32.HI R37, RZ, 0x10, R37 ;  /* 0x00000010ff257819 */ /* 0x000fe20000011625 */
[----:B------:R-:W-:Y:S01]  /*4300*/  HADD2.F32 R110, -RZ, R110.H0_H0 ;  /* 0x2000006eff6e7230 */ /* 0x000fe20000004100 */
[--C-:B------:R-:W-:Y:S01]  /*4310*/  SHF.R.U64 R14, R14, 0x10, R15.reuse ;  /* 0x000000100e0e7819 */ /* 0x100fe2000000120f */
[----:B------:R-:W-:Y:S01]  /*4320*/  HADD2.F32 R104, -RZ, R104.H0_H0 ;  /* 0x20000068ff687230 */ /* 0x000fe20000004100 */
[----:B------:R-:W-:Y:S01]  /*4330*/  SHF.R.U32.HI R36, RZ, 0x10, R15 ;  /* 0x00000010ff247819 */ /* 0x000fe2000001160f */
[----:B------:R-:W-:Y:S01]  /*4340*/  HADD2.F32 R112, -RZ, R37.H0_H0 ;  /* 0x20000025ff707230 */ /* 0x000fe20000004100 */
[--C-:B------:R-:W-:Y:S01]  /*4350*/  SHF.R.U64 R15, R38, 0x10, R39.reuse ;  /* 0x00000010260f7819 */ /* 0x100fe20000001227 */
[--C-:B-1----:R-:W-:Y:S01]  /*4360*/  HADD2.F32 R38, -RZ, R49.reuse.H0_H0 ;  /* 0x20000031ff267230 */ /* 0x102fe20000004100 */
[----:B------:R-:W-:Y:S01]  /*4370*/  SHF.R.U32.HI R106, RZ, 0x10, R39 ;  /* 0x00000010ff6a7819 */ /* 0x000fe20000011627 */
[----:B------:R-:W-:-:S02]  /*4380*/  HADD2.F32 R39, -RZ, R49.H1_H1 ;  /* 0x30000031ff277230 */ /* 0x000fc40000004100 */
[-C--:B------:R-:W-:Y:S01]  /*4390*/  FMUL.FTZ R37, R109, R111.reuse ;  /* 0x0000006f6d257220 */ /* 0x080fe20000410000 */
[-C--:B------:R-:W-:Y:S01]  /*43a0*/  FMUL.FTZ R116, R53, R112.reuse ;  /* 0x0000007035747220 */ /* 0x080fe20000410000 */
[C---:B------:R-:W-:Y:S01]  /*43b0*/  FMUL.FTZ R114, R38.reuse, R111 ;  /* 0x0000006f26727220 */ /* 0x040fe20000410000 */
[----:B------:R-:W-:Y:S02]  /*43c0*/  HADD2.F32 R49, -RZ, R51.H0_H0 ;  /* 0x20000033ff317230 */ /* 0x000fe40000004100 */
[----:B------:R-:W-:Y:S01]  /*43d0*/  FMUL.FTZ R112, R39, R112 ;  /* 0x0000007027707220 */ /* 0x000fe20000410000 */
[-C--:B------:R-:W-:Y:S01]  /*43e0*/  FFMA.FTZ R38, R38, R110.reuse, -R37 ;  /* 0x0000006e26267223 */ /* 0x080fe20000010825 */
[----:B------:R-:W-:Y:S01]  /*43f0*/  FFMA.FTZ R37, R109, R110, R114 ;  /* 0x0000006e6d257223 */ /* 0x000fe20000010072 */
[-C--:B------:R-:W-:Y:S01]  /*4400*/  FFMA.FTZ R39, R39, R104.reuse, -R116 ;  /* 0x0000006827277223 */ /* 0x080fe20000010874 */
[----:B------:R-:W-:Y:S01]  /*4410*/  FFMA.FTZ R104, R53, R104, R112 ;  /* 0x0000006835687223 */ /* 0x000fe20000010070 */
[----:B------:R-:W-:-:S02]  /*4420*/  HADD2.F32 R110, -RZ, R108.H1_H1 ;  /* 0x3000006cff6e7230 */ /* 0x000fc40000004100 */
[----:B------:R-:W-:Y:S01]  /*4430*/  HADD2.F32 R108, -RZ, R108.H0_H0 ;  /* 0x2000006cff6c7230 */ /* 0x000fe20000004100 */
[----:B------:R-:W-:Y:S01]  /*4440*/  F2FP.F16.F32.PACK_AB R38, R39, R38 ;  /* 0x000000262726723e */ /* 0x000fe200000000ff */
[--C-:B------:R-:W-:Y:S01]  /*4450*/  HADD2.F32 R53, -RZ, R55.reuse.H0_H0 ;  /* 0x20000037ff357230 */ /* 0x100fe20000004100 */
[----:B------:R-:W-:Y:S01]  /*4460*/  F2FP.F16.F32.PACK_AB R37, R104, R37 ;  /* 0x000000256825723e */ /* 0x000fe200000000ff */
[----:B------:R-:W-:Y:S02]  /*4470*/  HADD2.F32 R112, -RZ, R106.H0_H0 ;  /* 0x2000006aff707230 */ /* 0x000fe40000004100 */
[----:B------:R-:W-:Y:S02]  /*4480*/  HADD2.F32 R106, -RZ, R36.H0_H0 ;  /* 0x20000024ff6a7230 */ /* 0x000fe40000004100 */
[-C--:B------:R-:W-:Y:S01]  /*4490*/  FMUL.FTZ R36, R53, R108.reuse ;  /* 0x0000006c35247220 */ /* 0x080fe20000410000 */
[----:B------:R-:W-:Y:S02]  /*44a0*/  HADD2.F32 R55, -RZ, R55.H1_H1 ;  /* 0x30000037ff377230 */ /* 0x000fe40000004100 */
[----:B------:R-:W-:Y:S01]  /*44b0*/  FMUL.FTZ R108, R49, R108 ;  /* 0x0000006c316c7220 */ /* 0x000fe20000410000 */
[----:B------:R-:W-:-:S02]  /*44c0*/  HADD2.F32 R51, -RZ, R51.H1_H1 ;  /* 0x30000033ff337230 */ /* 0x000fc40000004100 */
[----:B------:R-:W-:Y:S01]  /*44d0*/  FFMA.FTZ R36, R49, R110, -R36 ;  /* 0x0000006e31247223 */ /* 0x000fe20000010824 */
[----:B------:R-:W-:Y:S01]  /*44e0*/  FMUL.FTZ R114, R55, R112 ;  /* 0x0000007037727220 */ /* 0x000fe20000410000 */
[----:B------:R-:W-:Y:S01]  /*44f0*/  FFMA.FTZ R49, R53, R110, R108 ;  /* 0x0000006e35317223 */ /* 0x000fe2000001006c */
[C---:B------:R-:W-:Y:S01]  /*4500*/  FMUL.FTZ R112, R51.reuse, R112 ;  /* 0x0000007033707220 */ /* 0x040fe20000410000 */
[--C-:B------:R-:W-:Y:S02]  /*4510*/  HADD2.F32 R108, -RZ, R107.reuse.H1_H1 ;  /* 0x3000006bff6c7230 */ /* 0x100fe40000004100 */
[-C--:B------:R-:W-:Y:S01]  /*4520*/  FFMA.FTZ R51, R51, R106.reuse, -R114 ;  /* 0x0000006a33337223 */ /* 0x080fe20000010872 */
[----:B------:R-:W-:Y:S02]  /*4530*/  HADD2.F32 R110, -RZ, R107.H0_H0 ;  /* 0x2000006bff6e7230 */ /* 0x000fe40000004100 */
[----:B------:R-:W-:Y:S01]  /*4540*/  FFMA.FTZ R106, R55, R106, R112 ;  /* 0x0000006a376a7223 */ /* 0x000fe20000010070 */
[----:B------:R-:W-:-:S02]  /*4550*/  HADD2.F32 R107, -RZ, R13.H0_H0 ;  /* 0x2000000dff6b7230 */ /* 0x000fc40000004100 */
[----:B------:R-:W-:Y:S01]  /*4560*/  HADD2.F32 R53, -RZ, R52.H0_H0 ;  /* 0x20000034ff357230 */ /* 0x000fe20000004100 */
[----:B------:R-:W-:Y:S01]  /*4570*/  F2FP.F16.F32.PACK_AB R51, R51, R36 ;  /* 0x000000243333723e */ /* 0x000fe200000000ff */
[----:B------:R-:W-:Y:S02]  /*4580*/  HADD2.F32 R13, -RZ, R48.H0_H0 ;  /* 0x20000030ff0d7230 */ /* 0x000fe40000004100 */
[----:B------:R-:W-:Y:S02]  /*4590*/  HADD2.F32 R52, -RZ, R52.H1_H1 ;  /* 0x30000034ff347230 */ /* 0x000fe40000004100 */
[----:B------:R-:W-:Y:S02]  /*45a0*/  HADD2.F32 R48, -RZ, R48.H1_H1 ;  /* 0x30000030ff307230 */ /* 0x000fe40000004100 */
[----:B------:R-:W-:Y:S02]  /*45b0*/  HADD2.F32 R55, -RZ, R12.H0_H0 ;  /* 0x2000000cff377230 */ /* 0x000fe40000004100 */
[-C--:B------:R-:W-:Y:S01]  /*45c0*/  FMUL.FTZ R12, R53, R110.reuse ;  /* 0x0000006e350c7220 */ /* 0x080fe20000410000 */
[C---:B------:R-:W-:Y:S01]  /*45d0*/  FMUL.FTZ R110, R13.reuse, R110 ;  /* 0x0000006e0d6e7220 */ /* 0x040fe20000410000 */
[-C--:B------:R-:W-:Y:S01]  /*45e0*/  FMUL.FTZ R109, R52, R107.reuse ;  /* 0x0000006b346d7220 */ /* 0x080fe20000410000 */
[C---:B------:R-:W-:Y:S01]  /*45f0*/  FMUL.FTZ R107, R48.reuse, R107 ;  /* 0x0000006b306b7220 */ /* 0x040fe20000410000 */
[-C--:B------:R-:W-:Y:S01]  /*4600*/  FFMA.FTZ R12, R13, R108.reuse, -R12 ;  /* 0x0000006c0d0c7223 */ /* 0x080fe2000001080c */
[----:B------:R-:W-:Y:S01]  /*4610*/  FFMA.FTZ R13, R53, R108, R110 ;  /* 0x0000006c350d7223 */ /* 0x000fe2000001006e */
[-C--:B------:R-:W-:Y:S01]  /*4620*/  FFMA.FTZ R53, R48, R55.reuse, -R109 ;  /* 0x0000003730357223 */ /* 0x080fe2000001086d */
[----:B------:R-:W-:Y:S01]  /*4630*/  FFMA.FTZ R48, R52, R55, R107 ;  /* 0x0000003734307223 */ /* 0x000fe2000001006b */
[----:B------:R-:W-:-:S02]  /*4640*/  HADD2.F32 R109, -RZ, R15.H0_H0 ;  /* 0x2000000fff6d7230 */ /* 0x000fc40000004100 */
[----:B------:R-:W-:Y:S01]  /*4650*/  HADD2.F32 R52, -RZ, R54.H0_H0 ;  /* 0x20000036ff347230 */ /* 0x000fe20000004100 */
[----:B------:R-:W-:Y:S01]  /*4660*/  F2FP.F16.F32.PACK_AB R53, R53, R12 ;  /* 0x0000000c3535723e */ /* 0x000fe200000000ff */
[--C-:B------:R-:W-:Y:S02]  /*4670*/  HADD2.F32 R107, -RZ, R105.reuse.H1_H1 ;  /* 0x30000069ff6b7230 */ /* 0x100fe40000004100 */
[----:B------:R-:W-:Y:S02]  /*4680*/  HADD2.F32 R15, -RZ, R50.H0_H0 ;  /* 0x20000032ff0f7230 */ /* 0x000fe40000004100 */
[----:B------:R-:W-:Y:S02]  /*4690*/  HADD2.F32 R54, -RZ, R54.H1_H1 ;  /* 0x30000036ff367230 */ /* 0x000fe40000004100 */
[----:B------:R-:W-:Y:S02]  /*46a0*/  HADD2.F32 R50, -RZ, R50.H1_H1 ;  /* 0x30000032ff327230 */ /* 0x000fe40000004100 */
[----:B------:R-:W-:-:S02]  /*46b0*/  HADD2.F32 R55, -RZ, R105.H0_H0 ;  /* 0x20000069ff377230 */ /* 0x000fc40000004100 */
[----:B------:R-:W-:Y:S01]  /*46c0*/  FMUL.FTZ R111, R54, R109 ;  /* 0x0000006d366f7220 */ /* 0x000fe20000410000 */
[----:B------:R-:W-:Y:S02]  /*46d0*/  HADD2.F32 R105, -RZ, R14.H0_H0 ;  /* 0x2000000eff697230 */ /* 0x000fe40000004100 */
[-C--:B------:R-:W-:Y:S01]  /*46e0*/  FMUL.FTZ R14, R52, R107.reuse ;  /* 0x0000006b340e7220 */ /* 0x080fe20000410000 */
[C---:B------:R-:W-:Y:S01]  /*46f0*/  FMUL.FTZ R107, R15.reuse, R107 ;  /* 0x0000006b0f6b7220 */ /* 0x040fe20000410000 */
[----:B------:R-:W-:Y:S02]  /*4700*/  FMUL.FTZ R109, R50, R109 ;  /* 0x0000006d326d7220 */ /* 0x000fe40000410000 */
[-C--:B------:R-:W-:Y:S01]  /*4710*/  FFMA.FTZ R14, R15, R55.reuse, -R14 ;  /* 0x000000370f0e7223 */ /* 0x080fe2000001080e */
[----:B------:R-:W-:Y:S01]  /*4720*/  FFMA.FTZ R107, R52, R55, R107 ;  /* 0x00000037346b7223 */ /* 0x000fe2000001006b */
[-C--:B------:R-:W-:Y:S01]  /*4730*/  FFMA.FTZ R111, R50, R105.reuse, -R111 ;  /* 0x00000069326f7223 */ /* 0x080fe2000001086f */
[----:B------:R-:W-:Y:S01]  /*4740*/  FFMA.FTZ R54, R54, R105, R109 ;  /* 0x0000006936367223 */ /* 0x000fe2000001006d */
[----:B------:R-:W-:Y:S01]  /*4750*/  F2FP.F16.F32.PACK_AB R52, R48, R13 ;  /* 0x0000000d3034723e */ /* 0x000fe200000000ff */
[----:B------:R-:W-:Y:S01]  /*4760*/  IMAD.MOV.U32 R48, RZ, RZ, R53 ;  /* 0x000000ffff307224 */ /* 0x000fe200078e0035 */
[----:B------:R-:W-:Y:S01]  /*4770*/  F2FP.F16.F32.PACK_AB R55, R106, R49 ;  /* 0x000000316a37723e */ /* 0x000fe200000000ff */
[----:B------:R-:W-:Y:S01]  /*4780*/  IMAD.MOV.U32 R49, RZ, RZ, R38 ;  /* 0x000000ffff317224 */ /* 0x000fe200078e0026 */
[----:B------:R-:W-:Y:S01]  /*4790*/  F2FP.F16.F32.PACK_AB R50, R111, R14 ;  /* 0x0000000e6f32723e */ /* 0x000fe200000000ff */
[----:B------:R-:W-:Y:S01]  /*47a0*/  IMAD.MOV.U32 R53, RZ, RZ, R37 ;  /* 0x000000ffff357224 */ /* 0x000fe200078e0025 */
[----:B------:R-:W-:-:S07]  /*47b0*/  F2FP.F16.F32.PACK_AB R54, R54, R107 ;  /* 0x0000006b3636723e */ /* 0x000fce00000000ff */
.L_x_1371:
[----:B------:R-:W-:Y:S05]  /*47c0*/  BSYNC B2 ;  /* 0x0000000000027941 */ /* 0x000fea0003800000 */
.L_x_1370:
[----:B------:R-:W-:Y:S02]  /*47d0*/  ISETP.GE.AND P5, PT, R98, R95, PT ;  /* 0x0000005f6200720c */ /* 0x000fe40003fa6270 */
[----:B------:R-:W-:-:S11]  /*47e0*/  P2R R13, PR, RZ, 0x1 ;  /* 0x00000001ff0d7803 */ /* 0x000fd60000000000 */
[--C-:B------:R-:W-:Y:S02]  /*47f0*/  @!P5 SHF.R.S32.HI R12, RZ, 0x1f, R98.reuse ;  /* 0x0000001fff0cd819 */ /* 0x100fe40000011462 */
[----:B------:R-:W-:-:S04]  /*4800*/  @!P5 IADD3 R88, P0, P6, R8, R88, R98 ;  /* 0x000000580858d210 */ /* 0x000fc80007e1e062 */
[----:B------:R-:W-:Y:S02]  /*4810*/  @!P5 IADD3.X R99, R78, R99, R12, P0, P6 ;  /* 0x000000634e63d210 */ /* 0x000fe400007ec40c */
[CC--:B------:R-:W-:Y:S02]  /*4820*/  LEA R12, P6, R94.reuse, R80.reuse, 0x1 ;  /* 0x000000505e0c7211 */ /* 0x0c0fe400078c08ff */
[----:B------:R-:W-:Y:S02]  /*4830*/  ISETP.NE.AND P0, PT, R13, RZ, PT ;  /* 0x000000ff0d00720c */ /* 0x000fe40003f05270 */
[----:B------:R-:W-:Y:S02]  /*4840*/  LEA.HI.X R13, R94, R81, R96, 0x1, P6 ;  /* 0x000000515e0d7211 */ /* 0x000fe400030f0c60 */
[----:B------:R-:W-:-:S03]  /*4850*/  @!P5 LEA R14, P6, R88, R80, 0x1 ;  /* 0x00000050580ed211 */ /* 0x000fc600078c08ff */
[----:B-1----:R1:W-:Y:S01]  /*4860*/  STG.E.128 desc[UR38][R12.64], R48 ;  /* 0x000000300c007986 */ /* 0x0023e2000c101d26 */
[----:B------:R-:W-:-:S05]  /*4870*/  @!P5 LEA.HI.X R15, R88, R81, R99, 0x1, P6 ;  /* 0x00000051580fd211 */ /* 0x000fca00030f0c63 */
[----:B--2---:R1:W-:Y:S04]  /*4880*/  @!P5 STG.E.128 desc[UR38][R14.64], R52 ;  /* 0x000000340e00d986 */ /* 0x0043e8000c101d26 */
.L_x_1369:
[----:B------:R-:W-:Y:S05]  /*4890*/  BSYNC B1 ;  /* 0x0000000000017941 */ /* 0x000fea0003800000 */
.L_x_1368:
        /* <DEDUP_REMOVED lines=13> */
[----:B------:R-:W-:Y:S01]  /*4970*/  IMAD.SHL.U32 R15, R15, 0x40, RZ ;  /* 0x000000400f0f7824 */ /* 0x000fe200078e00ff */
[----:B------:R-:W-:Y:S01]  /*4980*/  LEA R48, P5, R12, R80, 0x1 ;  /* 0x000000500c307211 */ /* 0x000fe200078a08ff */
[----:B------:R-:W-:Y:S01]  /*4990*/  IMAD.SHL.U32 R36, R36, 0x40, RZ ;  /* 0x0000004024247824 */ /* 0x000fe200078e00ff */
[----:B------:R-:W-:Y:S02]  /*49a0*/  BSSY B1, `(.L_x_1372) ;  /* 0x000006a000017945 */ /* 0x000fe40003800000 */
[----:B------:R-:W-:Y:S01]  /*49b0*/  LEA.HI.X R49, R12, R81, R13, 0x1, P5 ;  /* 0x000000510c317211 */ /* 0x000fe200028f0c0d */
[----:B------:R-:W-:Y:S01]  /*49c0*/  IMAD R13, R22, 0x2000, R3 ;  /* 0x00002000160d7824 */ /* 0x000fe200078e0203 */
[----:B------:R-:W-:-:S02]  /*49d0*/  SHF.R.S32.HI R12, RZ, 0x1f, R97 ;  /* 0x0000001fff0c7819 */ /* 0x000fc40000011461 */
[----:B------:R-:W-:Y:S01]  /*49e0*/  LOP3.LUT R15, R15, 0x1c0, RZ, 0xc0, !PT ;  /* 0x000001c00f0f7812 */ /* 0x000fe200078ec0ff */
[----:B------:R-:W-:Y:S01]  /*49f0*/  IMAD R13, R13, 0x2, R2 ;  /* 0x000000020d0d7824 */ /* 0x000fe200078e0202 */
[----:B------:R-:W-:Y:S02]  /*4a00*/  LEA.HI R97, R12, R97, RZ, 0x4 ;  /* 0x000000610c617211 */ /* 0x000fe400078f20ff */
[----:B------:R-:W-:Y:S02]  /*4a10*/  LOP3.LUT R36, R36, 0x1c0, RZ, 0xc0, !PT ;  /* 0x000001c024247812 */ /* 0x000fe400078ec0ff */
[----:B------:R-:W-:Y:S02]  /*4a20*/  LEA.HI.SX32 R53, R97, R6, 0x1c ;  /* 0x0000000661357211 */ /* 0x000fe400078fe2ff */
[----:B------:R-:W-:-:S03]  /*4a30*/  SHF.R.U32.HI R15, RZ, 0x3, R15 ;  /* 0x00000003ff0f7819 */ /* 0x000fc6000001160f */
[----:B------:R-:W-:-:S05]  /*4a40*/  IMAD.SHL.U32 R53, R53, 0x8, RZ ;  /* 0x0000000835357824 */ /* 0x000fca00078e00ff */
[----:B------:R-:W-:-:S04]  /*4a50*/  LOP3.LUT R12, R36, 0x38, R53, 0xf8, !PT ;  /* 0x00000038240c7812 */ /* 0x000fc800078ef835 */
[----:B------:R-:W-:-:S05]  /*4a60*/  LOP3.LUT R12, R12, R15, RZ, 0x3c, !PT ;  /* 0x0000000f0c0c7212 */ /* 0x000fca00078e3cff */
[----:B--2---:R-:W-:-:S05]  /*4a70*/  IMAD.IADD R15, R14, 0x1, R12 ;  /* 0x000000010e0f7824 */ /* 0x004fca00078e020c */
[----:B------:R-:W-:-:S05]  /*4a80*/  LEA R15, R22, R15, 0xd ;  /* 0x0000000f160f7211 */ /* 0x000fca00078e68ff */
[----:B------:R-:W-:Y:S02]  /*4a90*/  IMAD R36, R15, 0x2, R2 ;  /* 0x000000020f247824 */ /* 0x000fe400078e0202 */
[----:B------:R-:W1:Y:S04]  /*4aa0*/  LDS.128 R12, [R13+0xe400] ;  /* 0x00e400000d0c7984 */ /* 0x000e680000000c00 */
[----:B------:R-:W2:Y:S01]  /*4ab0*/  LDS.128 R36, [R36+0xe400] ;  /* 0x00e4000024247984 */ /* 0x000ea20000000c00 */
[----:B------:R-:W-:Y:S05]  /*4ac0*/  @P4 BRA `(.L_x_1373) ;  /* 0x00000004005c4947 */ /* 0x000fea0003800000 */
[----:B------:R-:W-:Y:S01]  /*4ad0*/  SHF.R.U64 R50, R40, 0x10, R41 ;  /* 0x0000001028327819 */ /* 0x000fe20000001229 */
[----:B------:R-:W-:Y:S01]  /*4ae0*/  HADD2.F32 R55, -RZ, R103.H1_H1 ;  /* 0x30000067ff377230 */ /* 0x000fe20000004100 */
[----:B------:R-:W-:Y:S01]  /*4af0*/  SHF.R.U64 R40, R42, 0x10, R43 ;  /* 0x000000102a287819 */ /* 0x000fe2000000122b */
[----:B-1----:R-:W-:Y:S01]  /*4b00*/  IMAD.MOV.U32 R42, RZ, RZ, R12 ;  /* 0x000000ffff2a7224 */ /* 0x002fe200078e000c */
[----:B------:R-:W-:Y:S01]  /*4b10*/  SHF.R.U32.HI R52, RZ, 0x10, R45 ;  /* 0x00000010ff347819 */ /* 0x000fe2000001162d */
[----:B--2---:R-:W-:Y:S01]  /*4b20*/  IMAD.MOV.U32 R12, RZ, RZ, R37 ;  /* 0x000000ffff0c7224 */ /* 0x004fe200078e0025 */
[----:B------:R-:W-:Y:S01]  /*4b30*/  SHF.R.U64 R44, R44, 0x10, R45 ;  /* 0x000000102c2c7819 */ /* 0x000fe2000000122d */
[----:B------:R-:W-:Y:S01]  /*4b40*/  IMAD.MOV.U32 R45, RZ, RZ, R39 ;  /* 0x000000ffff2d7224 */ /* 0x000fe200078e0027 */
[----:B------:R-:W-:Y:S01]  /*4b50*/  SHF.R.U32.HI R87, RZ, 0x10, R43 ;  /* 0x00000010ff577819 */ /* 0x000fe2000001162b */
[----:B------:R-:W-:Y:S01]  /*4b60*/  IMAD.MOV.U32 R43, RZ, RZ, R36 ;  /* 0x000000ffff2b7224 */ /* 0x000fe200078e0024 */
[----:B------:R-:W-:Y:S01]  /*4b70*/  SHF.R.U32.HI R54, RZ, 0x10, R41 ;  /* 0x00000010ff367819 */ /* 0x000fe20000011629 */
[--C-:B------:R-:W-:Y:S01]  /*4b80*/  HADD2.F32 R36, -RZ, R12.reuse.H0_H0 ;  /* 0x2000000cff247230 */ /* 0x100fe20000004100 */
[--C-:B------:R-:W-:Y:S01]  /*4b90*/  SHF.R.U64 R41, R46, 0x10, R47.reuse ;  /* 0x000000102e297819 */ /* 0x100fe2000000122f */
[----:B------:R-:W-:Y:S01]  /*4ba0*/  HADD2.F32 R39, -RZ, R12.H1_H1 ;  /* 0x3000000cff277230 */ /* 0x000fe20000004100 */
[----:B------:R-:W-:Y:S01]  /*4bb0*/  SHF.R.U32.HI R86, RZ, 0x10, R47 ;  /* 0x00000010ff567819 */ /* 0x000fe2000001162f */
[----:B------:R-:W-:-:S02]  /*4bc0*/  IMAD.MOV.U32 R37, RZ, RZ, R15 ;  /* 0x000000ffff257224 */ /* 0x000fc400078e000f */
[--C-:B------:R-:W-:Y:S02]  /*4bd0*/  HADD2.F32 R12, -RZ, R13.reuse.H0_H0 ;  /* 0x2000000dff0c7230 */ /* 0x100fe40000004100 */
[----:B------:R-:W-:Y:S02]  /*4be0*/  HADD2.F32 R52, -RZ, R52.H0_H0 ;  /* 0x20000034ff347230 */ /* 0x000fe40000004100 */
[----:B------:R-:W-:Y:S02]  /*4bf0*/  HADD2.F32 R15, -RZ, R13.H1_H1 ;  /* 0x3000000dff0f7230 */ /* 0x000fe40000004100 */
[-C--:B------:R-:W-:Y:S01]  /*4c00*/  FMUL.FTZ R13, R36, R55.reuse ;  /* 0x00000037240d7220 */ /* 0x080fe20000410000 */
[----:B------:R-:W-:Y:S02]  /*4c10*/  HADD2.F32 R47, -RZ, R102.H1_H1 ;  /* 0x30000066ff2f7230 */ /* 0x000fe40000004100 */
[----:B------:R-:W-:Y:S01]  /*4c20*/  FMUL.FTZ R55, R12, R55 ;  /* 0x000000370c377220 */ /* 0x000fe20000410000 */
[----:B------:R-:W-:-:S02]  /*4c30*/  HADD2.F32 R46, -RZ, R54.H0_H0 ;  /* 0x20000036ff2e7230 */ /* 0x000fc40000004100 */
[-C--:B------:R-:W-:Y:S01]  /*4c40*/  FMUL.FTZ R54, R39, R52.reuse ;  /* 0x0000003427367220 */ /* 0x080fe20000410000 */
[C---:B------:R-:W-:Y:S01]  /*4c50*/  FMUL.FTZ R52, R15.reuse, R52 ;  /* 0x000000340f347220 */ /* 0x040fe20000410000 */
[-C--:B------:R-:W-:Y:S01]  /*4c60*/  FFMA.FTZ R12, R12, R47.reuse, -R13 ;  /* 0x0000002f0c0c7223 */ /* 0x080fe2000001080d */
[----:B------:R-:W-:Y:S01]  /*4c70*/  FFMA.FTZ R13, R36, R47, R55 ;  /* 0x0000002f240d7223 */ /* 0x000fe20000010037 */
[-C--:B------:R-:W-:Y:S01]  /*4c80*/  FFMA.FTZ R15, R15, R46.reuse, -R54 ;  /* 0x0000002e0f0f7223 */ /* 0x080fe20000010836 */
[----:B------:R-:W-:Y:S01]  /*4c90*/  FFMA.FTZ R36, R39, R46, R52 ;  /* 0x0000002e27247223 */ /* 0x000fe20000010034 */
[----:B------:R-:W-:Y:S02]  /*4ca0*/  HADD2.F32 R103, -RZ, R103.H0_H0 ;  /* 0x20000067ff677230 */ /* 0x000fe40000004100 */
[--C-:B------:R-:W-:Y:S01]  /*4cb0*/  HADD2.F32 R46, -RZ, R45.reuse.H0_H0 ;  /* 0x2000002dff2e7230 */ /* 0x100fe20000004100 */
[----:B------:R-:W-:Y:S01]  /*4cc0*/  F2FP.F16.F32.PACK_AB R15, R15, R12 ;  /* 0x0000000c0f0f723e */ /* 0x000fe200000000ff */
[----:B------:R-:W-:-:S02]  /*4cd0*/  HADD2.F32 R47, -RZ, R45.H1_H1 ;  /* 0x3000002dff2f7230 */ /* 0x000fc40000004100 */
[----:B------:R-:W-:Y:S02]  /*4ce0*/  HADD2.F32 R86, -RZ, R86.H0_H0 ;  /* 0x20000056ff567230 */ /* 0x000fe40000004100 */
[-C--:B------:R-:W-:Y:S01]  /*4cf0*/  FMUL.FTZ R88, R46, R103.reuse ;  /* 0x000000672e587220 */ /* 0x080fe20000410000 */
[--C-:B------:R-:W-:Y:S02]  /*4d00*/  HADD2.F32 R39, -RZ, R37.reuse.H0_H0 ;  /* 0x20000025ff277230 */ /* 0x100fe40000004100 */
[----:B------:R-:W-:Y:S02]  /*4d10*/  HADD2.F32 R45, -RZ, R37.H1_H1 ;  /* 0x30000025ff2d7230 */ /* 0x000fe40000004100 */
[----:B------:R-:W-:Y:S01]  /*4d20*/  FMUL.FTZ R94, R47, R86 ;  /* 0x000000562f5e7220 */ /* 0x000fe20000410000 */
[----:B------:R-:W-:Y:S02]  /*4d30*/  HADD2.F32 R52, -RZ, R100.H1_H1 ;  /* 0x30000064ff347230 */ /* 0x000fe40000004100 */
[----:B------:R-:W-:Y:S01]  /*4d40*/  FMUL.FTZ R103, R39, R103 ;  /* 0x0000006727677220 */ /* 0x000fe20000410000 */
[----:B------:R-:W-:-:S02]  /*4d50*/  HADD2.F32 R54, -RZ, R87.H0_H0 ;  /* 0x20000057ff367230 */ /* 0x000fc40000004100 */
[----:B------:R-:W-:Y:S01]  /*4d60*/  FMUL.FTZ R86, R45, R86 ;  /* 0x000000562d567220 */ /* 0x000fe20000410000 */
[----:B------:R-:W-:Y:S02]  /*4d70*/  HADD2.F32 R100, -RZ, R100.H0_H0 ;  /* 0x20000064ff647230 */ /* 0x000fe40000004100 */
[-C--:B------:R-:W-:Y:S01]  /*4d80*/  FFMA.FTZ R37, R39, R52.reuse, -R88 ;  /* 0x0000003427257223 */ /* 0x080fe20000010858 */
[----:B------:R-:W-:Y:S01]  /*4d90*/  FFMA.FTZ R39, R46, R52, R103 ;  /* 0x000000342e277223 */ /* 0x000fe20000010067 */
[-C--:B------:R-:W-:Y:S01]  /*4da0*/  FFMA.FTZ R94, R45, R54.reuse, -R94 ;  /* 0x000000362d5e7223 */ /* 0x080fe2000001085e */
[----:B------:R-:W-:Y:S01]  /*4db0*/  FFMA.FTZ R86, R47, R54, R86 ;  /* 0x000000362f567223 */ /* 0x000fe20000010056 */
[----:B------:R-:W-:Y:S02]  /*4dc0*/  HADD2.F32 R46, -RZ, R101.H0_H0 ;  /* 0x20000065ff2e7230 */ /* 0x000fe40000004100 */
[----:B------:R-:W-:Y:S01]  /*4dd0*/  HADD2.F32 R47, -RZ, R44.H0_H0 ;  /* 0x2000002cff2f7230 */ /* 0x000fe20000004100 */
[----:B------:R-:W-:Y:S01]  /*4de0*/  F2FP.F16.F32.PACK_AB R94, R94, R37 ;  /* 0x000000255e5e723e */ /* 0x000fe200000000ff */
[--C-:B------:R-:W-:Y:S01]  /*4df0*/  HADD2.F32 R45, -RZ, R43.reuse.H0_H0 ;  /* 0x2000002bff2d7230 */ /* 0x100fe20000004100 */
[----:B------:R-:W-:Y:S01]  /*4e00*/  F2FP.F16.F32.PACK_AB R37, R36, R13 ;  /* 0x0000000d2425723e */ /* 0x000fe200000000ff */
[----:B------:R-:W-:Y:S01]  /*4e10*/  HADD2.F32 R44, -RZ, R42.H0_H0 ;  /* 0x2000002aff2c7230 */ /* 0x000fe20000004100 */
[----:B------:R-:W-:Y:S01]  /*4e20*/  F2FP.F16.F32.PACK_AB R39, R86, R39 ;  /* 0x000000275627723e */ /* 0x000fe200000000ff */
[----:B------:R-:W-:-:S02]  /*4e30*/  HADD2.F32 R43, -RZ, R43.H1_H1 ;  /* 0x3000002bff2b7230 */ /* 0x000fc40000004100 */
[-C--:B------:R-:W-:Y:S01]  /*4e40*/  FMUL.FTZ R55, R45, R46.reuse ;  /* 0x0000002e2d377220 */ /* 0x080fe20000410000 */
[----:B------:R-:W-:Y:S02]  /*4e50*/  HADD2.F32 R42, -RZ, R42.H1_H1 ;  /* 0x3000002aff2a7230 */ /* 0x000fe40000004100 */
[C---:B------:R-:W-:Y:S01]  /*4e60*/  FMUL.FTZ R46, R44.reuse, R46 ;  /* 0x0000002e2c2e7220 */ /* 0x040fe20000410000 */
[----:B------:R-:W-:Y:S02]  /*4e70*/  HADD2.F32 R50, -RZ, R50.H0_H0 ;  /* 0x20000032ff327230 */ /* 0x000fe40000004100 */
[-C--:B------:R-:W-:Y:S01]  /*4e80*/  FMUL.FTZ R87, R43, R47.reuse ;  /* 0x0000002f2b577220 */ /* 0x080fe20000410000 */
[-C--:B------:R-:W-:Y:S01]  /*4e90*/  FFMA.FTZ R55, R44, R100.reuse, -R55 ;  /* 0x000000642c377223 */ /* 0x080fe20000010837 */
[C---:B------:R-:W-:Y:S01]  /*4ea0*/  FMUL.FTZ R52, R42.reuse, R47 ;  /* 0x0000002f2a347220 */ /* 0x040fe20000410000 */
[----:B------:R-:W-:Y:S01]  /*4eb0*/  FFMA.FTZ R46, R45, R100, R46 ;  /* 0x000000642d2e7223 */ /* 0x000fe2000001002e */
[----:B------:R-:W-:Y:S01]  /*4ec0*/  FFMA.FTZ R44, R42, R50, -R87 ;  /* 0x000000322a2c7223 */ /* 0x000fe20000010857 */
[----:B------:R-:W-:-:S02]  /*4ed0*/  HADD2.F32 R45, -RZ, R41.H0_H0 ;  /* 0x20000029ff2d7230 */ /* 0x000fc40000004100 */
[----:B------:R-:W-:Y:S01]  /*4ee0*/  FFMA.FTZ R47, R43, R50, R52 ;  /* 0x000000322b2f7223 */ /* 0x000fe20000010034 */
[----:B------:R-:W-:Y:S02]  /*4ef0*/  HADD2.F32 R42, -RZ, R38.H0_H0 ;  /* 0x20000026ff2a7230 */ /* 0x000fe40000004100 */
[----:B------:R-:W-:Y:S01]  /*4f00*/  HADD2.F32 R101, -RZ, R101.H1_H1 ;  /* 0x30000065ff657230 */ /* 0x000fe20000004100 */
[----:B------:R-:W-:Y:S01]  /*4f10*/  F2FP.F16.F32.PACK_AB R12, R44, R55 ;  /* 0x000000372c0c723e */ /* 0x000fe200000000ff */
[----:B------:R-:W-:Y:S01]  /*4f20*/  HADD2.F32 R41, -RZ, R14.H0_H0 ;  /* 0x2000000eff297230 */ /* 0x000fe20000004100 */
[----:B------:R-:W-:Y:S01]  /*4f30*/  F2FP.F16.F32.PACK_AB R36, R47, R46 ;  /* 0x0000002e2f24723e */ /* 0x000fe200000000ff */
[----:B------:R-:W-:Y:S02]  /*4f40*/  HADD2.F32 R38, -RZ, R38.H1_H1 ;  /* 0x30000026ff267230 */ /* 0x000fe40000004100 */
[----:B------:R-:W-:Y:S02]  /*4f50*/  HADD2.F32 R14, -RZ, R14.H1_H1 ;  /* 0x3000000eff0e7230 */ /* 0x000fe40000004100 */
[----:B------:R-:W-:-:S02]  /*4f60*/  HADD2.F32 R43, -RZ, R40.H0_H0 ;  /* 0x20000028ff2b7230 */ /* 0x000fc40000004100 */
[----:B------:R-:W-:Y:S01]  /*4f70*/  FMUL.FTZ R40, R42, R101 ;  /* 0x000000652a287220 */ /* 0x000fe20000410000 */
[----:B------:R-:W-:Y:S02]  /*4f80*/  HADD2.F32 R102, -RZ, R102.H0_H0 ;  /* 0x20000066ff667230 */ /* 0x000fe40000004100 */
[----:B------:R-:W-:Y:S01]  /*4f90*/  FMUL.FTZ R87, R38, R45 ;  /* 0x0000002d26577220 */ /* 0x000fe20000410000 */
[C---:B------:R-:W-:Y:S01]  /*4fa0*/  FMUL.FTZ R101, R41.reuse, R101 ;  /* 0x0000006529657220 */ /* 0x040fe20000410000 */
[----:B------:R-:W-:Y:S01]  /*4fb0*/  FMUL.FTZ R45, R14, R45 ;  /* 0x0000002d0e2d7220 */ /* 0x000fe20000410000 */
[----:B------:R-:W-:Y:S02]  /*4fc0*/  IMAD.MOV.U32 R13, RZ, RZ, R15 ;  /* 0x000000ffff0d7224 */ /* 0x000fe400078e000f */
[-C--:B------:R-:W-:Y:S01]  /*4fd0*/  FFMA.FTZ R40, R41, R102.reuse, -R40 ;  /* 0x0000006629287223 */ /* 0x080fe20000010828 */
[----:B------:R-:W-:Y:S01]  /*4fe0*/  FFMA.FTZ R101, R42, R102, R101 ;  /* 0x000000662a657223 */ /* 0x000fe20000010065 */
[-C--:B------:R-:W-:Y:S01]  /*4ff0*/  FFMA.FTZ R87, R14, R43.reuse, -R87 ;  /* 0x0000002b0e577223 */ /* 0x080fe20000010857 */
[----:B------:R-:W-:Y:S01]  /*5000*/  FFMA.FTZ R38, R38, R43, R45 ;  /* 0x0000002b26267223 */ /* 0x000fe2000001002d */
[----:B------:R-:W-:-:S03]  /*5010*/  IMAD.MOV.U32 R15, RZ, RZ, R94 ;  /* 0x000000ffff0f7224 */ /* 0x000fc600078e005e */
[----:B------:R-:W-:Y:S02]  /*5020*/  F2FP.F16.F32.PACK_AB R14, R87, R40 ;  /* 0x00000028570e723e */ /* 0x000fe400000000ff */
[----:B------:R-:W-:-:S07]  /*5030*/  F2FP.F16.F32.PACK_AB R38, R38, R101 ;  /* 0x000000652626723e */ /* 0x000fce00000000ff */
.L_x_1373:
[----:B------:R-:W-:Y:S05]  /*5040*/  BSYNC B1 ;  /* 0x0000000000017941 */ /* 0x000fea0003800000 */
.L_x_1372:
[----:B-1----:R1:W-:Y:S01]  /*5050*/  STG.E.128 desc[UR38][R48.64], R12 ;  /* 0x0000000c30007986 */ /* 0x0023e2000c101d26 */
[----:B------:R-:W-:-:S13]  /*5060*/  ISETP.GE.AND P4, PT, R53, R95, PT ;  /* 0x0000005f3500720c */ /* 0x000fda0003f86270 */
[----:B------:R-:W-:Y:S05]  /*5070*/  @P4 BRA `(.L_x_1356) ;  /* 0x00000000008c4947 */ /* 0x000fea0003800000 */
[--C-:B-1----:R-:W-:Y:S02]  /*5080*/  SHF.R.S32.HI R12, RZ, 0x1f, R53.reuse ;  /* 0x0000001fff0c7819 */ /* 0x102fe40000011435 */
[----:B------:R-:W-:-:S04]  /*5090*/  IADD3 R53, P4, P5, R8, R84, R53 ;  /* 0x0000005408357210 */ /* 0x000fc80007d9e035 */
[----:B------:R-:W-:Y:S02]  /*50a0*/  IADD3.X R12, R78, R51, R12, P4, P5 ;  /* 0x000000334e0c7210 */ /* 0x000fe400027ea40c */
[----:B------:R-:W-:-:S04]  /*50b0*/  LEA R80, P4, R53, R80, 0x1 ;  /* 0x0000005035507211 */ /* 0x000fc800078808ff */
[----:B------:R-:W-:-:S05]  /*50c0*/  LEA.HI.X R81, R53, R81, R12, 0x1, P4 ;  /* 0x0000005135517211 */ /* 0x000fca00020f0c0c */
[----:B--2---:R1:W-:Y:S01]  /*50d0*/  STG.E.128 desc[UR38][R80.64], R36 ;  /* 0x0000002450007986 */ /* 0x0043e2000c101d26 */
[----:B------:R-:W-:Y:S05]  /*50e0*/  BRA `(.L_x_1356) ;  /* 0x0000000000707947 */ /* 0x000fea0003800000 */
.L_x_1339:
[----:B------:R-:W-:-:S06]  /*50f0*/  UISETP.NE.AND UP0, UPT, UR37, 0x3, UPT ;  /* 0x000000032500788c */ /* 0x000fcc000bf05270 */
[----:B------:R-:W-:-:S13]  /*5100*/  PLOP3.LUT P3, PT, PT, PT, UP0, 0x80, 0x0 ;  /* 0x000000000000781c */ /* 0x000fda0003f6f008 */
[----:B------:R-:W-:Y:S05]  /*5110*/  @!P3 BRA `(.L_x_1374) ;  /* 0x000000000004b947 */ /* 0x000fea0003800000 */
[----:B------:R-:W-:Y:S01]  /*5120*/  BPT.TRAP 0x1 ;  /* 0x000000040000795c */ /* 0x000fe20000300000 */
.L_x_1374:
[----:B------:R-:W2:Y:S01]  /*5130*/  LDL R12, [R1+0x10] ;  /* 0x00001000010c7983 */ /* 0x000ea20000100800 */
[----:B------:R-:W-:Y:S01]  /*5140*/  IMAD R79, R22, 0x8, R2 ;  /* 0x00000008164f7824 */ /* 0x000fe200078e0202 */
[----:B------:R-:W-:Y:S01]  /*5150*/  BSSY B1, `(.L_x_1375) ;  /* 0x0000006000017945 */ /* 0x000fe20003800000 */
[----:B------:R-:W-:-:S05]  /*5160*/  IMAD R90, R26, -0x80, R29 ;  /* 0xffffff801a5a7824 */ /* 0x000fca00078e021d */
[----:B------:R-:W-:Y:S02]  /*5170*/  VIMNMX R90, R90, 0x80, PT ;  /* 0x000000805a5a7848 */ /* 0x000fe40003fe0100 */
[----:B--2---:R-:W-:-:S04]  /*5180*/  SHF.L.U32 R91, R12, 0x1f, RZ ;  /* 0x0000001f0c5b7819 */ /* 0x004fc800000006ff */
[----:B------:R-:W1:Y:S02]  /*5190*/  SYNCS.PHASECHK.TRANS64.TRYWAIT P4, [R79+URZ+0x16890], R91 ;  /* 0x0168905b4f0075a7 */ /* 0x000e64000808017f */
[----:B-1----:R-:W-:Y:S05]  /*51a0*/  @!P4 BRA `(.L_x_1376) ;  /* 0x000001a40040c947 */ /* 0x002fea0003800000 */
.L_x_1674:
[----:B------:R-:W-:Y:S05]  /*51b0*/  BSYNC B1 ;  /* 0x0000000000017941 */ /* 0x000fea0003800000 */
.L_x_1375:
[----:B------:R-:W-:Y:S01]  /*51c0*/  ISETP.GE.AND P4, PT, R17, R90, PT ;  /* 0x0000005a1100720c */ /* 0x000fe20003f86270 */
[----:B------:R-:W-:-:S12]  /*51d0*/  BSSY B1, `(.L_x_1377) ;  /* 0x0000006000017945 */ /* 0x000fd80003800000 */
[----:B------:R-:W-:Y:S05]  /*51e0*/  @P4 BRA `(.L_x_1378) ;  /* 0x0000000000104947 */ /* 0x000fea0003800000 */
[----:B------:R-:W2:Y:S04]  /*51f0*/  @!P1 LDS.128 R12, [R83+0xe000] ;  /* 0x00e00000530c9984 */ /* 0x000ea80000000c00 */
[----:B0-----:R-:W0:Y:S04]  /*5200*/  @!P2 LDS.128 R36, [R82+0xe000] ;  /* 0x00e000005224a984 */ /* 0x001e280000000c00 */
[----:B--2---:R2:W-:Y:S04]  /*5210*/  @!P1 STG.E.128 desc[UR38][R42.64], R12 ;  /* 0x0000000c2a009986 */ /* 0x0045e8000c101d26 */
[----:B0-----:R2:W-:Y:S02]  /*5220*/  @!P2 STG.E.128 desc[UR38][R42.64+0x40], R36 ;  /* 0x000040242a00a986 */ /* 0x0015e4000c101d26 */
.L_x_1378:
[----:B------:R-:W-:Y:S05]  /*5230*/  BSYNC B1 ;  /* 0x0000000000017941 */ /* 0x000fea0003800000 */
.L_x_1377:
[----:B--2---:R-:W-:-:S05]  /*5240*/  VIADD R12, R17, 0x60 ;  /* 0x00000060110c7836 */ /* 0x004fca0000000000 */
[----:B------:R-:W-:-:S13]  /*5250*/  ISETP.GE.AND P4, PT, R12, R90, PT ;  /* 0x0000005a0c00720c */ /* 0x000fda0003f86270 */
[----:B------:R-:W-:Y:S05]  /*5260*/  @P4 BRA `(.L_x_1356) ;  /* 0x0000000000104947 */ /* 0x000fea0003800000 */
[----:B------:R-:W2:Y:S04]  /*5270*/  @!P1 LDS.128 R12, [R83+0x11000] ;  /* 0x01100000530c9984 */ /* 0x000ea80000000c00 */
[----:B0-----:R-:W0:Y:S04]  /*5280*/  @!P2 LDS.128 R36, [R82+0x11000] ;  /* 0x011000005224a984 */ /* 0x001e280000000c00 */
[----:B--2---:R2:W-:Y:S04]  /*5290*/  @!P1 STG.E.128 desc[UR38][R40.64], R12 ;  /* 0x0000000c28009986 */ /* 0x0045e8000c101d26 */
[----:B0-----:R2:W-:Y:S02]  /*52a0*/  @!P2 STG.E.128 desc[UR38][R40.64+0x40], R36 ;  /* 0x000040242800a986 */ /* 0x0015e4000c101d26 */
.L_x_1356:
[----:B------:R-:W-:Y:S05]  /*52b0*/  BSYNC B0 ;  /* 0x0000000000007941 */ /* 0x000fea0003800000 */
.L_x_1338:
[----:B-1234-:R-:W1:Y:S01]  /*52c0*/  S2R R12, SR_TID.X ;  /* 0x00000000000c7919 */ /* 0x01ee620000002100 */
        /* <DEDUP_REMOVED lines=16> */
.L_x_1380:
[----:B------:R-:W-:Y:S05]  /*53d0*/  BSYNC B0 ;  /* 0x0000000000007941 */ /* 0x000fea0003800000 */
.L_x_1379:
[----:B------:R-:W2:Y:S01]  /*53e0*/  SYNCS.PHASECHK.TRANS64.TRYWAIT P3, [R79+URZ+0x168b0], R91 ;  /* 0x0168b05b4f0075a7 */ /* 0x000ea2000806017f */
[----:B------:R-:W-:Y:S01]  /*53f0*/  ULDC UR40, c[0x0][0x2f4] ;  /* 0x0000bd0000287ab9 */ /* 0x000fe20000000800 */
[----:B------:R-:W-:Y:S01]  /*5400*/  ULDC.64 UR44, c[0x0][0x328] ;  /* 0x0000ca00002c7ab9 */ /* 0x000fe20000000a00 */
[----:B------:R-:W-:Y:S01]  /*5410*/  ULDC.64 UR42, c[0x0][0x318] ;  /* 0x0000c600002a7ab9 */ /* 0x000fe20000000a00 */
[----:B------:R-:W-:Y:S01]  /*5420*/  BSSY B0, `(.L_x_1381) ;  /* 0x0000003000007945 */ /* 0x000fe20003800000 */
[----:B------:R-:W-:-:S03]  /*5430*/  IMAD.WIDE R36, R26, 0x80, R10 ;  /* 0x000000801a247825 */ /* 0x000fc600078e020a */
[----:B--2---:R-:W-:Y:S05]  /*5440*/  @!P3 BRA `(.L_x_1382) ;  /* 0x000001a000acb947 */ /* 0x004fea0003800000 */
.L_x_1675:
[----:B------:R-:W-:Y:S05]  /*5450*/  BSYNC B0 ;  /* 0x0000000000007941 */ /* 0x000fea0003800000 */
.L_x_1381:
[----:B------:R-:W-:Y:S01]  /*5460*/  ISETP.GE.AND P3, PT, R17, R90, PT ;  /* 0x0000005a1100720c */ /* 0x000fe20003f66270 */
[----:B------:R-:W-:-:S12]  /*5470*/  BSSY B0, `(.L_x_1383) ;  /* 0x0000010000007945 */ /* 0x000fd80003800000 */
[----:B------:R-:W-:Y:S05]  /*5480*/  @P3 BRA `(.L_x_1384) ;  /* 0x0000000000383947 */ /* 0x000fea0003800000 */
[----:B-1----:R-:W-:Y:S01]  /*5490*/  MOV R12, R58 ;  /* 0x0000003a000c7202 */ /* 0x002fe20000000f00 */
[----:B------:R-:W-:Y:S02]  /*54a0*/  IMAD R15, R37, UR44, RZ ;  /* 0x0000002c250f7c24 */ /* 0x000fe4000f8e02ff */
[----:B------:R-:W-:Y:S02]  /*54b0*/  IMAD.MOV.U32 R13, RZ, RZ, R0 ;  /* 0x000000ffff0d7224 */ /* 0x000fe400078e0000 */
[C---:B------:R-:W-:Y:S02]  /*54c0*/  IMAD R15, R36.reuse, UR45, R15 ;  /* 0x0000002d240f7c24 */ /* 0x040fe4000f8e020f */
[----:B------:R-:W-:-:S04]  /*54d0*/  IMAD.WIDE.U32 R12, R36, UR44, R12 ;  /* 0x0000002c240c7c25 */ /* 0x000fc8000f8e000c */
[----:B------:R-:W-:Y:S01]  /*54e0*/  IMAD.IADD R13, R13, 0x1, R15 ;  /* 0x000000010d0d7824 */ /* 0x000fe200078e020f */
        /* <DEDUP_REMOVED lines=8> */
.L_x_1384:
[----:B------:R-:W-:Y:S05]  /*5570*/  BSYNC B0 ;  /* 0x0000000000007941 */ /* 0x000fea0003800000 */
.L_x_1383:
[----:B-1-3--:R-:W-:Y:S01]  /*5580*/  VIADD R12, R17, 0x60 ;  /* 0x00000060110c7836 */ /* 0x00afe20000000000 */
[----:B------:R-:W-:Y:S04]  /*5590*/  BSSY B0, `(.L_x_1385) ;  /* 0x0000013000007945 */ /* 0x000fe80003800000 */
[----:B------:R-:W-:-:S13]  /*55a0*/  ISETP.GE.AND P3, PT, R12, R90, PT ;  /* 0x0000005a0c00720c */ /* 0x000fda0003f66270 */
[----:B------:R-:W-:Y:S05]  /*55b0*/  @P3 BRA `(.L_x_1386) ;  /* 0x0000000000403947 */ /* 0x000fea0003800000 */
[----:B------:R-:W-:Y:S01]  /*55c0*/  IADD3 R15, P3, R36, 0x60, RZ ;  /* 0x00000060240f7810 */ /* 0x000fe20007f7e0ff */
[----:B------:R-:W-:Y:S02]  /*55d0*/  IMAD.MOV.U32 R12, RZ, RZ, R58 ;  /* 0x000000ffff0c7224 */ /* 0x000fe400078e003a */
[----:B------:R-:W-:Y:S02]  /*55e0*/  IMAD.MOV.U32 R13, RZ, RZ, R0 ;  /* 0x000000ffff0d7224 */ /* 0x000fe400078e0000 */
        /* <DEDUP_REMOVED lines=13> */
.L_x_1386:
[----:B------:R-:W-:Y:S05]  /*56c0*/  BSYNC B0 ;  /* 0x0000000000007941 */ /* 0x000fea0003800000 */
.L_x_1385:
[----:B-1----:R-:W3:Y:S04]  /*56d0*/  LDL R12, [R1] ;  /* 0x00000000010c7983 */ /* 0x002ee80000100800 */
[----:B------:R-:W4:Y:S01]  /*56e0*/  LDL.LU R13, [R1+0x10] ;  /* 0x00001000010d7983 */ /* 0x000f220000300800 */
        /* <DEDUP_REMOVED lines=15> */
[----:B----4-:R-:W-:-:S05]  /*57e0*/  LOP3.LUT R13, R13, R12, RZ, 0x3c, !PT ;  /* 0x0000000c0d0d7212 */ /* 0x010fca00078e3cff */
[----:B------:R0:W-:Y:S02]  /*57f0*/  STL [R1+0x10], R13 ;  /* 0x0000100d01007387 */ /* 0x0001e40000100800 */
[----:B------:R-:W-:Y:S05]  /*5800*/  @P5 BRA `(.L_x_1387) ;  /* 0xffffffcc002c5947 */ /* 0x000fea000383ffff */
[----:B0-----:R-:W0:Y:S01]  /*5810*/  S2R R13, SR_TID.X ;  /* 0x00000000000d7919 */ /* 0x001e220000002100 */
[----:B------:R-:W-:Y:S02]  /*5820*/  PLOP3.LUT P0, PT, PT, PT, PT, 0x8, 0x0 ;  /* 0x000000000000781c */ /* 0x000fe40003f0e170 */
[----:B0-----:R-:W-:-:S04]  /*5830*/  SHF.R.U32.HI R13, RZ, 0x7, R13 ;  /* 0x00000007ff0d7819 */ /* 0x001fc8000001160d */
[----:B------:R-:W-:-:S13]  /*5840*/  ISETP.NE.AND P5, PT, R13, 0x1, PT ;  /* 0x000000010d00780c */ /* 0x000fda0003fa5270 */
[----:B------:R-:W-:Y:S06]  /*5850*/  @!P5 BAR.ARV 0x9, 0x100 ;  /* 0x024400000000db1d */ /* 0x000fec0000002000 */
.L_x_1333:
[----:B------:R-:W2:Y:S01]  /*5860*/  LDL R10, [R1+0x18] ;  /* 0x00001800010a7983 */ /* 0x000ea20000100800 */
[----:B------:R-:W1:Y:S08]  /*5870*/  LDC R0, c[0x0][0x448] ;  /* 0x00011200ff007b82 */ /* 0x000e700000000800 */
[----:B------:R-:W3:Y:S01]  /*5880*/  LDC.64 R6, c[0x0][0x9e0] ;  /* 0x00027800ff067b82 */ /* 0x000ee20000000a00 */
[----:B-1----:R-:W-:-:S02]  /*5890*/  ISETP.NE.AND P1, PT, R0, 0x1, PT ;  /* 0x000000010000780c */ /* 0x002fc40003f25270 */
[----:B---3--:R-:W-:-:S11]  /*58a0*/  ISETP.GE.AND P2, PT, R7, 0x1, PT ;  /* 0x000000010700780c */ /* 0x008fd60003f46270 */
[----:B------:R-:W1:Y:S08]  /*58b0*/  @P1 LDC R0, c[0x0][0x44c] ;  /* 0x00011300ff001b82 */ /* 0x000e700000000800 */
[----:B------:R-:W3:Y:S01]  /*58c0*/  @P1 LDC R5, c[0x0][0x450] ;  /* 0x00011400ff051b82 */ /* 0x000ee20000000800 */
[----:B--2---:R-:W-:-:S04]  /*58d0*/  VIADD R3, R10, 0xbf ;  /* 0x000000bf0a037836 */ /* 0x004fc80000000000 */
[----:B-1----:R-:W-:-:S05]  /*58e0*/  @P1 IMAD.HI.U32 R0, R3, R0, RZ ;  /* 0x0000000003001227 */ /* 0x002fca00078e00ff */
[----:B---3--:R-:W-:-:S05]  /*58f0*/  @P1 SHF.R.U32.HI R3, RZ, R5, R0 ;  /* 0x00000005ff031219 */ /* 0x008fca0000011600 */
[----:B------:R-:W-:Y:S01]  /*5900*/  IMAD.IADD R5, R28, 0x1, R3 ;  /* 0x000000011c057824 */ /* 0x000fe200078e0203 */
[----:B------:R-:W-:Y:S06]  /*5910*/  @P0 BRA `(.L_x_1388) ;  /* 0x00000000000c0947 */ /* 0x000fec0003800000 */
[----:B------:R-:W1:Y:S01]  /*5920*/  FENCE.VIEW.ASYNC.G ;  /* 0x00000000000073c6 */ /* 0x000e620000000100 */
[----:B------:R-:W-:Y:S05]  /*5930*/  WARPSYNC.ALL ;  /* 0x0000000000007948 */ /* 0x000fea0003800000 */
[----:B-1----:R-:W-:Y:S06]  /*5940*/  BAR.ARV 0xc, 0x200 ;  /* 0x0308000000007b1d */ /* 0x002fec0000002000 */
.L_x_1388:
[----:B------:R-:W-:Y:S01]  /*5950*/  IMAD.IADD R0, R5, 0x1, R6 ;  /* 0x0000000105007824 */ /* 0x000fe200078e0206 */
[----:B------:R-:W-:Y:S06]  /*5960*/  @!P2 BRA `(.L_x_1389) ;  /* 0x000000000048a947 */ /* 0x000fec0003800000 */
[C---:B------:R-:W-:Y:S01]  /*5970*/  ISETP.GT.AND P0, PT, R5.reuse, RZ, PT ;  /* 0x000000ff0500720c */ /* 0x040fe20003f04270 */
[----:B------:R-:W-:Y:S01]  /*5980*/  BSSY B0, `(.L_x_1390) ;  /* 0x000000e000007945 */ /* 0x000fe20003800000 */
[----:B------:R-:W-:-:S11]  /*5990*/  IADD3 R3, R5, -0x1, RZ ;  /* 0xffffffff05037810 */ /* 0x000fd60007ffe0ff */
[----:B------:R-:W-:Y:S05]  /*59a0*/  @P0 BRA `(.L_x_1391) ;  /* 0x00000000001c0947 */ /* 0x000fea0003800000 */
[----:B------:R-:W-:Y:S01]  /*59b0*/  ISETP.NE.AND P0, PT, R7, 0x1, PT ;  /* 0x000000010700780c */ /* 0x000fe20003f05270 */
[----:B------:R-:W-:-:S12]  /*59c0*/  IMAD.MOV R3, RZ, RZ, -R5 ;  /* 0x000000ffff037224 */ /* 0x000fd800078e0a05 */
[----:B------:R-:W1:Y:S02]  /*59d0*/  @P0 LDC.64 R8, c[0x0][0x9e8] ;  /* 0x00027a00ff080b82 */ /* 0x000e640000000a00 */
[----:B-1----:R-:W-:-:S05]  /*59e0*/  @P0 IMAD.HI.U32 R4, R3, R8, RZ ;  /* 0x0000000803040227 */ /* 0x002fca00078e00ff */
[----:B------:R-:W-:-:S04]  /*59f0*/  @P0 SHF.R.U32.HI R3, RZ, R9, R4 ;  /* 0x00000009ff030219 */ /* 0x000fc80000011604 */
[----:B------:R-:W-:Y:S01]  /*5a00*/  LOP3.LUT R3, RZ, R3, RZ, 0x33, !PT ;  /* 0x00000003ff037212 */ /* 0x000fe200078e33ff */
[----:B------:R-:W-:Y:S06]  /*5a10*/  BRA `(.L_x_1392) ;  /* 0x0000000000107947 */ /* 0x000fec0003800000 */
.L_x_1391:
[----:B------:R-:W-:-:S13]  /*5a20*/  ISETP.NE.AND P0, PT, R7, 0x1, PT ;  /* 0x000000010700780c */ /* 0x000fda0003f05270 */
[----:B------:R-:W1:Y:S02]  /*5a30*/  @P0 LDC.64 R4, c[0x0][0x9e8] ;  /* 0x00027a00ff040b82 */ /* 0x000e640000000a00 */
[----:B-1----:R-:W-:-:S05]  /*5a40*/  @P0 IMAD.HI.U32 R4, R3, R4, RZ ;  /* 0x0000000403040227 */ /* 0x002fca00078e00ff */
[----:B------:R-:W-:-:S07]  /*5a50*/  @P0 SHF.R.U32.HI R3, RZ, R5, R4 ;  /* 0x00000005ff030219 */ /* 0x000fce0000011604 */
.L_x_1392:
[----:B------:R-:W-:Y:S05]  /*5a60*/  BSYNC B0 ;  /* 0x0000000000007941 */ /* 0x000fea0003800000 */
.L_x_1390:
[----:B------:R-:W-:-:S05]  /*5a70*/  IMAD R3, R3, R7, R7 ;  /* 0x0000000703037224 */ /* 0x000fca00078e0207 */
[----:B------:R-:W-:-:S07]  /*5a80*/  VIMNMX R0, R0, R3, PT ;  /* 0x0000000300007248 */ /* 0x000fce0003fe0100 */
.L_x_1389:
[----:B------:R-:W1:Y:S01]  /*5a90*/  @P1 LDC R4, c[0x0][0x44c] ;  /* 0x00011300ff041b82 */ /* 0x000e620000000800 */
[----:B------:R-:W-:Y:S01]  /*5aa0*/  VIADD R0, R0, 0x7f ;  /* 0x0000007f00007836 */ /* 0x000fe20000000000 */
[----:B------:R-:W-:-:S04]  /*5ab0*/  ULDC UR4, c[0x0][0x9dc] ;  /* 0x0002770000047ab9 */ /* 0x000fc80000000800 */
[----:B------:R-:W-:Y:S02]  /*5ac0*/  SHF.R.S32.HI R3, RZ, 0x1f, R0 ;  /* 0x0000001fff037819 */ /* 0x000fe40000011400 */
[----:B------:R-:W2:Y:S02]  /*5ad0*/  @P1 LDC R6, c[0x0][0x450] ;  /* 0x00011400ff061b82 */ /* 0x000ea40000000800 */
[----:B------:R-:W-:-:S04]  /*5ae0*/  LEA.HI R3, R3, R0, RZ, 0x7 ;  /* 0x0000000003037211 */ /* 0x000fc800078f38ff */
[----:B------:R-:W-:-:S04]  /*5af0*/  SHF.R.S32.HI R3, RZ, 0x7, R3 ;  /* 0x00000007ff037819 */ /* 0x000fc80000011403 */
[----:B------:R-:W-:Y:S01]  /*5b00*/  VIMNMX R92, R92, R3, PT ;  /* 0x000000035c5c7248 */ /* 0x000fe20003fe0100 */
[----:B-1----:R-:W-:-:S04]  /*5b10*/  @P1 IMAD.HI.U32 R5, R10, R4, RZ ;  /* 0x000000040a051227 */ /* 0x002fc800078e00ff */
[----:B------:R-:W-:Y:S01]  /*5b20*/  IMAD.MOV.U32 R4, RZ, RZ, R10 ;  /* 0x000000ffff047224 */ /* 0x000fe200078e000a */
        /* <DEDUP_REMOVED lines=14> */
.L_x_1395:
[----:B------:R-:W-:-:S13]  /*5c10*/  ISETP.NE.AND P0, PT, R7, 0x1, PT ;  /* 0x000000010700780c */ /* 0x000fda0003f05270 */
[----:B------:R-:W1:Y:S02]  /*5c20*/  @P0 LDC.64 R4, c[0x0][0x9e8] ;  /* 0x00027a00ff040b82 */ /* 0x000e640000000a00 */
[----:B-1----:R-:W-:-:S05]  /*5c30*/  @P0 IMAD.HI.U32 R4, R0, R4, RZ ;  /* 0x0000000400040227 */ /* 0x002fca00078e00ff */
[----:B------:R-:W-:-:S07]  /*5c40*/  @P0 SHF.R.U32.HI R0, RZ, R5, R4 ;  /* 0x00000005ff000219 */ /* 0x000fce0000011604 */
.L_x_1396:
[----:B------:R-:W-:Y:S05]  /*5c50*/  BSYNC B0 ;  /* 0x0000000000007941 */ /* 0x000fea0003800000 */
.L_x_1394:
[----:B------:R-:W-:-:S05]  /*5c60*/  IMAD R0, R0, R7, RZ ;  /* 0x0000000700007224 */ /* 0x000fca00078e02ff */
[----:B------:R-:W-:-:S07]  /*5c70*/  VIMNMX R3, R3, R0, !PT ;  /* 0x0000000003037248 */ /* 0x000fce0007fe0100 */
.L_x_1393:
[----:B------:R-:W-:Y:S01]  /*5c80*/  SHF.R.S32.HI R4, RZ, 0x1f, R3 ;  /* 0x0000001fff047819 */ /* 0x000fe20000011403 */
[----:B------:R-:W-:Y:S01]  /*5c90*/  IMAD.MOV.U32 R0, RZ, RZ, RZ ;  /* 0x000000ffff007224 */ /* 0x000fe200078e00ff */
[----:B------:R-:W-:Y:S01]  /*5ca0*/  PLOP3.LUT P0, PT, PT, PT, PT, 0x80, 0x0 ;  /* 0x000000000000781c */ /* 0x000fe20003f0f070 */
[----:B------:R-:W-:Y:S01]  /*5cb0*/  IMAD.MOV.U32 R31, RZ, RZ, RZ ;  /* 0x000000ffff1f7224 */ /* 0x000fe200078e00ff */
[----:B------:R-:W-:Y:S02]  /*5cc0*/  LEA.HI R4, R4, R3, RZ, 0x7 ;  /* 0x0000000304047211 */ /* 0x000fe400078f38ff */
[----:B0-----:R-:W-:Y:S01]  /*5cd0*/  CS2R R14, SRZ ;  /* 0x00000000000e7805 */ /* 0x001fe2000001ff00 */
[----:B------:R-:W-:Y:S01]  /*5ce0*/  IMAD.MOV.U32 R118, RZ, RZ, RZ ;  /* 0x000000ffff767224 */ /* 0x000fe200078e00ff */
[----:B------:R-:W-:Y:S02]  /*5cf0*/  CS2R R114, SRZ ;  /* 0x0000000000727805 */ /* 0x000fe4000001ff00 */
[----:B------:R-:W-:Y:S01]  /*5d00*/  SHF.R.S32.HI R4, RZ, 0x7, R4 ;  /* 0x00000007ff047819 */ /* 0x000fe20000011404 */
[----:B------:R-:W-:Y:S01]  /*5d10*/  IMAD.MOV.U32 R117, RZ, RZ, RZ ;  /* 0x000000ffff757224 */ /* 0x000fe200078e00ff */
[----:B------:R-:W-:-:S02]  /*5d20*/  CS2R R112, SRZ ;  /* 0x0000000000707805 */ /* 0x000fc4000001ff00 */
[----:B------:R-:W-:Y:S02]  /*5d30*/  CS2R R110, SRZ ;  /* 0x00000000006e7805 */ /* 0x000fe4000001ff00 */
[----:B------:R-:W-:Y:S02]  /*5d40*/  VIMNMX R5, RZ, R4, !PT ;  /* 0x00000004ff057248 */ /* 0x000fe40007fe0100 */
[----:B------:R-:W-:Y:S02]  /*5d50*/  CS2R R108, SRZ ;  /* 0x00000000006c7805 */ /* 0x000fe4000001ff00 */
[----:B------:R-:W-:Y:S02]  /*5d60*/  CS2R R106, SRZ ;  /* 0x00000000006a7805 */ /* 0x000fe4000001ff00 */
[----:B------:R-:W-:Y:S02]  /*5d70*/  CS2R R104, SRZ ;  /* 0x0000000000687805 */ /* 0x000fe4000001ff00 */
[----:B------:R-:W-:Y:S01]  /*5d80*/  ISETP.GT.AND P1, PT, R92, R5, PT ;  /* 0x000000055c00720c */ /* 0x000fe20003f24270 */
[----:B------:R0:W-:Y:S01]  /*5d90*/  STL [R1+0x44], R5 ;  /* 0x0000440501007387 */ /* 0x0001e20000100800 */
[----:B------:R-:W-:-:S02]  /*5da0*/  CS2R R102, SRZ ;  /* 0x0000000000667805 */ /* 0x000fc4000001ff00 */
[----:B------:R-:W-:Y:S02]  /*5db0*/  CS2R R100, SRZ ;  /* 0x0000000000647805 */ /* 0x000fe4000001ff00 */
[----:B------:R-:W-:Y:S02]  /*5dc0*/  CS2R R98, SRZ ;  /* 0x0000000000627805 */ /* 0x000fe4000001ff00 */
[----:B------:R-:W-:Y:S02]  /*5dd0*/  CS2R R96, SRZ ;  /* 0x0000000000607805 */ /* 0x000fe4000001ff00 */
[----:B------:R-:W-:Y:S01]  /*5de0*/  CS2R R10, SRZ ;  /* 0x00000000000a7805 */ /* 0x000fe2000001ff00 */
[----:B------:R-:W-:Y:S01]  /*5df0*/  IMAD.MOV.U32 R94, RZ, RZ, RZ ;  /* 0x000000ffff5e7224 */ /* 0x000fe200078e00ff */
[----:B------:R-:W-:Y:S01]  /*5e00*/  CS2R R90, SRZ ;  /* 0x00000000005a7805 */ /* 0x000fe2000001ff00 */
[----:B------:R-:W-:Y:S01]  /*5e10*/  IMAD.MOV.U32 R25, RZ, RZ, RZ ;  /* 0x000000ffff197224 */ /* 0x000fe200078e00ff */
[----:B------:R-:W-:Y:S01]  /*5e20*/  CS2R R88, SRZ ;  /* 0x0000000000587805 */ /* 0x000fe2000001ff00 */
[----:B0-----:R-:W-:Y:S06]  /*5e30*/  @!P1 BRA `(.L_x_1397) ;  /* 0x0000011000209947 */ /* 0x001fec0003800000 */
[----:B------:R-:W-:-:S03]  /*5e40*/  UMOV UR4, 0xffffffff ;  /* 0xffffffff00047882 */ /* 0x000fc60000000000 */
[----:B------:R-:W-:Y:S05]  /*5e50*/  BRA.DIV UR4, `(.L_x_1398) ;  /* 0x0000019a043c7947 */ /* 0x000fea000b800000 */
[----:B------:R-:W0:Y:S02]  /*5e60*/  S2R R0, SR_TID.X ;  /* 0x0000000000007919 */ /* 0x000e240000002100 */
[----:B0-----:R-:W-:-:S05]  /*5e70*/  VIADD R3, R0, 0xffffff80 ;  /* 0xffffff8000037836 */ /* 0x001fca0000000000 */
[----:B------:R-:W-:-:S04]  /*5e80*/  SHF.R.S32.HI R0, RZ, 0x1f, R3 ;  /* 0x0000001fff007819 */ /* 0x000fc80000011403 */
[----:B------:R-:W-:-:S04]  /*5e90*/  LEA.HI R0, R0, R3, RZ, 0x7 ;  /* 0x0000000300007211 */ /* 0x000fc800078f38ff */
[----:B------:R-:W-:-:S06]  /*5ea0*/  SHF.R.S32.HI R0, RZ, 0x7, R0 ;  /* 0x00000007ff007819 */ /* 0x000fcc0000011400 */
[----:B------:R-:W0:Y:S04]  /*5eb0*/  SHFL.IDX PT, R0, R0, RZ, 0x1f ;  /* 0x00001fff00007589 */ /* 0x000e2800000e0000 */
[----:B0-----:R1:W-:Y:S02]  /*5ec0*/  STL [R1+0x20], R0 ;  /* 0x0000200001007387 */ /* 0x0013e40000100800 */
.L_x_1678:
[----:B------:R-:W1:Y:S01]  /*5ed0*/  LDL R3, [R1+0x20] ;  /* 0x0000200001037983 */ /* 0x000e620000100800 */
[----:B------:R-:W-:Y:S01]  /*5ee0*/  BSSY B6, `(.L_x_1399) ;  /* 0x000001b000067945 */ /* 0x000fe20003800000 */
[----:B-1----:R-:W-:-:S05]  /*5ef0*/  IMAD.HI R0, R3, 0x55555556, RZ ;  /* 0x5555555603007827 */ /* 0x002fca00078e02ff */
[----:B------:R-:W-:-:S05]  /*5f00*/  LEA.HI R0, R0, R0, RZ, 0x1 ;  /* 0x0000000000007211 */ /* 0x000fca00078f08ff */
[----:B------:R-:W-:Y:S01]  /*5f10*/  IMAD R0, R0, -0x3, R3 ;  /* 0xfffffffd00007824 */ /* 0x000fe200078e0203 */
[----:B------:R-:W-:-:S04]  /*5f20*/  IADD3 R3, R2, 0x8400, RZ ;  /* 0x0000840002037810 */ /* 0x000fc80007ffe0ff */
[----:B------:R-:W-:Y:S01]  /*5f30*/  LOP3.LUT P0, RZ, R3, 0x3ff, RZ, 0xc0, !PT ;  /* 0x000003ff03ff7812 */ /* 0x000fe2000780c0ff */
[----:B------:R-:W-:-:S03]  /*5f40*/  IMAD R0, R0, 0x2000, R3 ;  /* 0x0000200000007824 */ /* 0x000fc600078e0203 */
[----:B------:R-:W-:Y:S02]  /*5f50*/  P2R R25, PR, RZ, 0x1 ;  /* 0x00000001ff197803 */ /* 0x000fe40000000000 */
[----:B------:R-:W-:-:S04]  /*5f60*/  SHF.R.U32.HI R0, RZ, 0x4, R0 ;  /* 0x00000004ff007819 */ /* 0x000fc80000011600 */
[----:B------:R-:W-:-:S03]  /*5f70*/  LOP3.LUT R30, R0, 0x3fff, RZ, 0xc0, !PT ;  /* 0x00003fff001e7812 */ /* 0x000fc600078ec0ff */
        /* <DEDUP_REMOVED lines=16> */
[----:B-1---5:R-:W-:Y:S05]  /*6080*/  CALL.ABS.NOINC R14 ;  /* 0x000000000e007343 */ /* 0x022fea0003c00000 */
.L_x_1400:
[----:B------:R-:W-:Y:S05]  /*6090*/  BSYNC B6 ;  /* 0x0000000000067941 */ /* 0x000fea0003800000 */
.L_x_1399:
        /* <DEDUP_REMOVED lines=13> */
.L_x_1404:
[----:B--2---:R2:W3:Y:S02]  /*6170*/  SYNCS.PHASECHK.TRANS64.TRYWAIT P0, [R2+URZ+0x16800], R3 ;  /* 0x01680003020075a7 */ /* 0x0044e4000800017f */
[----:B---3--:R-:W-:Y:S05]  /*6180*/  @!P0 NANOSLEEP.SYNCS 0x989680 ;  /* 0x009896800000895d */ /* 0x008fea0003900000 */
[----:B------:R-:W3:Y:S02]  /*6190*/  @!P0 SYNCS.PHASECHK.TRANS64 P0, [R2+URZ+0x16800], R3 ;  /* 0x01680003020085a7 */ /* 0x000ee4000800007f */
[----:B---3--:R-:W-:Y:S05]  /*61a0*/  @!P0 BRA `(.L_x_1404) ;  /* 0xfffffffc00f08947 */ /* 0x008fea000383ffff */
.L_x_1403:
[----:B------:R-:W-:Y:S05]  /*61b0*/  BSYNC B0 ;  /* 0x0000000000007941 */ /* 0x000fea0003800000 */
.L_x_1402:
[----:B------:R-:W-:Y:S05]  /*61c0*/  BRA `(.L_x_1405) ;  /* 0x0000002c00947947 */ /* 0x000fea0003800000 */
.L_x_1401:
[----:B------:R-:W-:Y:S01]  /*61d0*/  ISETP.NE.AND P0, PT, R25, RZ, PT ;  /* 0x000000ff1900720c */ /* 0x000fe20003f05270 */
[----:B------:R-:W-:Y:S01]  /*61e0*/  ULDC.64 UR4, c[0x0][0x3f8] ;  /* 0x0000fe0000047ab9 */ /* 0x000fe20000000a00 */
[----:B-----5:R-:W-:Y:S01]  /*61f0*/  SHF.R.S32.HI R0, RZ, 0x1f, R24 ;  /* 0x0000001fff007819 */ /* 0x020fe20000011418 */
[----:B------:R-:W-:Y:S01]  /*6200*/  ULDC.64 UR6, c[0x0][0x408] ;  /* 0x0001020000067ab9 */ /* 0x000fe20000000a00 */
[----:B------:R-:W-:Y:S01]  /*6210*/  IMAD.WIDE.U32 R26, R24, UR4, RZ ;  /* 0x00000004181a7c25 */ /* 0x000fe2000f8e00ff */
[----:B------:R-:W-:Y:S03]  /*6220*/  BSSY B6, `(.L_x_1406) ;  /* 0x0000019000067945 */ /* 0x000fe60003800000 */
[C---:B------:R-:W-:Y:S02]  /*6230*/  IMAD R3, R0.reuse, UR4, RZ ;  /* 0x0000000400037c24 */ /* 0x040fe4000f8e02ff */
[----:B------:R-:W-:-:S02]  /*6240*/  IMAD R5, R0, UR6, RZ ;  /* 0x0000000600057c24 */ /* 0x000fc4000f8e02ff */
[C---:B------:R-:W-:Y:S02]  /*6250*/  IMAD R3, R24.reuse, UR5, R3 ;  /* 0x0000000518037c24 */ /* 0x040fe4000f8e0203 */
[C---:B------:R-:W-:Y:S02]  /*6260*/  IMAD R5, R24.reuse, UR7, R5 ;  /* 0x0000000718057c24 */ /* 0x040fe4000f8e0205 */
[----:B------:R-:W-:-:S04]  /*6270*/  IMAD.WIDE.U32 R24, R24, UR6, RZ ;  /* 0x0000000618187c25 */ /* 0x000fc8000f8e00ff */
[----:B------:R-:W-:Y:S01]  /*6280*/  IMAD.IADD R29, R3, 0x1, R27 ;  /* 0x00000001031d7824 */ /* 0x000fe200078e021b */
[----:B------:R-:W-:Y:S01]  /*6290*/  IADD3 R31, R5, R25, RZ ;  /* 0x00000019051f7210 */ /* 0x000fe20007ffe0ff */
[----:B------:R-:W-:Y:S06]  /*62a0*/  @!P0 BRA `(.L_x_1407) ;  /* 0x0000000000408947 */ /* 0x000fec0003800000 */
        /* <DEDUP_REMOVED lines=16> */
.L_x_1407:
[----:B------:R-:W-:Y:S05]  /*63b0*/  BSYNC B6 ;  /* 0x0000000000067941 */ /* 0x000fea0003800000 */
.L_x_1406:
[----:B------:R-:W2:Y:S01]  /*63c0*/  LDL R20, [R1+0x18] ;  /* 0x0000180001147983 */ /* 0x000ea20000100800 */
[----:B------:R-:W-:Y:S01]  /*63d0*/  ULDC.U8 UR4, c[0x0][0x410] ;  /* 0x0001040000047ab9 */ /* 0x000fe20000000000 */
[----:B------:R-:W-:Y:S01]  /*63e0*/  BSSY B0, `(.L_x_1408) ;  /* 0x00002bb000007945 */ /* 0x000fe20003800000 */
[----:B------:R-:W-:Y:S01]  /*63f0*/  ISETP.NE.AND P0, PT, RZ, UR4, PT ;  /* 0x00000004ff007c0c */ /* 0x000fe2000bf05270 */
[----:B--2---:R-:W-:-:S12]  /*6400*/  IMAD.IADD R39, R17, 0x1, R20 ;  /* 0x0000000111277824 */ /* 0x004fd800078e0214 */
[----:B------:R-:W-:Y:S05]  /*6410*/  @!P0 BRA `(.L_x_1409) ;  /* 0x0000001400a08947 */ /* 0x000fea0003800000 */
[----:B------:R-:W2:Y:S01]  /*6420*/  LDL R43, [R1+0x14] ;  /* 0x00001400012b7983 */ /* 0x000ea20000100800 */
[----:B------:R-:W1:Y:S01]  /*6430*/  LDC R32, c[0x0][0x448] ;  /* 0x00011200ff207b82 */ /* 0x000e620000000800 */
[----:B------:R-:W-:Y:S01]  /*6440*/  ULDC.64 UR4, c[0x0][0x3f8] ;  /* 0x0000fe0000047ab9 */ /* 0x000fe20000000a00 */
[----:B------:R-:W3:Y:S01]  /*6450*/  S2R R20, SR_TID.X ;  /* 0x0000000000147919 */ /* 0x000ee20000002100 */
[----:B------:R-:W-:Y:S01]  /*6460*/  MOV R6, R26 ;  /* 0x0000001a00067202 */ /* 0x000fe20000000f00 */
[----:B------:R-:W-:Y:S01]  /*6470*/  ULDC.64 UR6, c[0x0][0x408] ;  /* 0x0001020000067ab9 */ /* 0x000fe20000000a00 */
[----:B-1----:R-:W-:Y:S01]  /*6480*/  ISETP.NE.AND P0, PT, R32, 0x1, PT ;  /* 0x000000012000780c */ /* 0x002fe20003f05270 */
[----:B---3--:R-:W-:-:S12]  /*6490*/  VIADD R21, R20, 0xffffff80 ;  /* 0xffffff8014157836 */ /* 0x008fd80000000000 */
[----:B------:R-:W1:Y:S01]  /*64a0*/  @P0 LDC R0, c[0x0][0x44c] ;  /* 0x00011300ff000b82 */ /* 0x000e620000000800 */
[----:B------:R-:W-:-:S07]  /*64b0*/  SHF.R.S32.HI R20, RZ, 0x1f, R21 ;  /* 0x0000001fff147819 */ /* 0x000fce0000011415 */
[----:B------:R-:W3:Y:S01]  /*64c0*/  @P0 LDC R5, c[0x0][0x450] ;  /* 0x00011400ff050b82 */ /* 0x000ee20000000800 */
[----:B------:R-:W-:-:S04]  /*64d0*/  LEA.HI R20, R20, R21, RZ, 0x2 ;  /* 0x0000001514147211 */ /* 0x000fc800078f10ff */
[----:B------:R-:W-:-:S05]  /*64e0*/  LOP3.LUT R20, R20, 0xfffffffc, RZ, 0xc0, !PT ;  /* 0xfffffffc14147812 */ /* 0x000fca00078ec0ff */
[----:B------:R-:W-:-:S04]  /*64f0*/  IMAD.IADD R20, R21, 0x1, -R20 ;  /* 0x0000000115147824 */ /* 0x000fc800078e0a14 */
[----:B------:R-:W-:-:S04]  /*6500*/  IMAD R3, R20, 0x60, R39 ;  /* 0x0000006014037824 */ /* 0x000fc800078e0227 */
[----:B-1----:R-:W-:-:S05]  /*6510*/  @P0 IMAD.HI.U32 R0, R3, R0, RZ ;  /* 0x0000000003000227 */ /* 0x002fca00078e00ff */
[----:B---3--:R-:W-:-:S04]  /*6520*/  @P0 SHF.R.U32.HI R3, RZ, R5, R0 ;  /* 0x00000005ff030219 */ /* 0x008fc80000011600 */
[----:B------:R-:W-:Y:S01]  /*6530*/  SHF.R.S32.HI R0, RZ, 0x1f, R3 ;  /* 0x0000001fff007819 */ /* 0x000fe20000011403 */
[----:B------:R-:W-:Y:S02]  /*6540*/  IMAD.MOV.U32 R7, RZ, RZ, R29 ;  /* 0x000000ffff077224 */ /* 0x000fe400078e001d */
[----:B------:R-:W-:Y:S02]  /*6550*/  IMAD.MOV.U32 R8, RZ, RZ, R24 ;  /* 0x000000ffff087224 */ /* 0x000fe400078e0018 */
[C---:B------:R-:W-:Y:S02]  /*6560*/  IMAD R4, R0.reuse, UR4, RZ ;  /* 0x0000000400047c24 */ /* 0x040fe4000f8e02ff */
[----:B------:R-:W-:Y:S02]  /*6570*/  IMAD.MOV.U32 R9, RZ, RZ, R31 ;  /* 0x000000ffff097224 */ /* 0x000fe400078e001f */
[----:B------:R-:W-:Y:S02]  /*6580*/  IMAD R0, R0, UR6, RZ ;  /* 0x0000000600007c24 */ /* 0x000fe4000f8e02ff */
[----:B------:R-:W-:-:S04]  /*6590*/  IMAD.WIDE.U32 R6, R3, UR4, R6 ;  /* 0x0000000403067c25 */ /* 0x000fc8000f8e0006 */
[C---:B------:R-:W-:Y:S01]  /*65a0*/  IMAD R5, R3.reuse, UR5, R4 ;  /* 0x0000000503057c24 */ /* 0x040fe2000f8e0204 */
[----:B------:R-:W-:Y:S01]  /*65b0*/  ULDC.64 UR4, c[0x0][0x3e8] ;  /* 0x0000fa0000047ab9 */ /* 0x000fe20000000a00 */
[----:B------:R-:W-:-:S04]  /*65c0*/  IMAD.WIDE.U32 R8, R3, UR6, R8 ;  /* 0x0000000603087c25 */ /* 0x000fc8000f8e0008 */
[----:B------:R-:W-:Y:S01]  /*65d0*/  IMAD R3, R3, UR7, R0 ;  /* 0x0000000703037c24 */ /* 0x000fe2000f8e0200 */
[----:B------:R-:W-:Y:S01]  /*65e0*/  ULDC.64 UR6, c[0x0][0x400] ;  /* 0x0001000000067ab9 */ /* 0x000fe20000000a00 */
[----:B------:R-:W-:Y:S01]  /*65f0*/  IMAD.IADD R5, R7, 0x1, R5 ;  /* 0x0000000107057824 */ /* 0x000fe200078e0205 */
[----:B------:R-:W-:Y:S01]  /*6600*/  LEA R4, P0, R6, UR4, 0x1 ;  /* 0x0000000406047c11 */ /* 0x000fe2000f8008ff */
[----:B------:R-:W-:Y:S01]  /*6610*/  IMAD.IADD R3, R9, 0x1, R3 ;  /* 0x0000000109037824 */ /* 0x000fe200078e0203 */
[----:B------:R-:W-:Y:S01]  /*6620*/  LEA R7, P1, R8, UR6, 0x1 ;  /* 0x0000000608077c11 */ /* 0x000fe2000f8208ff */
[----:B------:R-:W-:Y:S01]  /*6630*/  UMOV UR4, 0xffffffff ;  /* 0xffffffff00047882 */ /* 0x000fe20000000000 */
[----:B------:R-:W-:Y:S02]  /*6640*/  LEA.HI.X R6, R6, UR5, R5, 0x1, P0 ;  /* 0x0000000506067c11 */ /* 0x000fe400080f0c05 */
[----:B------:R-:W-:Y:S02]  /*6650*/  LEA.HI.X R8, R8, UR7, R3, 0x1, P1 ;  /* 0x0000000708087c11 */ /* 0x000fe400088f0c03 */
[----:B--2---:R-:W-:Y:S01]  /*6660*/  SHF.R.S32.HI R38, RZ, 0x1f, R43 ;  /* 0x0000001fff267819 */ /* 0x004fe2000001142b */
[----:B------:R-:W-:Y:S06]  /*6670*/  BRA.DIV UR4, `(.L_x_1410) ;  /* 0x0000019204747947 */ /* 0x000fec000b800000 */
[----:B------:R1:W2:Y:S04]  /*6680*/  SHFL.IDX PT, R3, R6, RZ, 0x1c1f ;  /* 0x001c1fff06037589 */ /* 0x0002a800000e0000 */
[----:B------:R1:W3:Y:S04]  /*6690*/  SHFL.IDX PT, R0, R4, RZ, 0x1c1f ;  /* 0x001c1fff04007589 */ /* 0x0002e800000e0000 */
[----:B------:R1:W4:Y:S04]  /*66a0*/  SHFL.IDX PT, R5, R8, RZ, 0x1c1f ;  /* 0x001c1fff08057589 */ /* 0x00032800000e0000 */
[----:B0-----:R1:W0:Y:S02]  /*66b0*/  SHFL.IDX PT, R14, R7, RZ, 0x1c1f ;  /* 0x001c1fff070e7589 */ /* 0x00122400000e0000 */
.L_x_1684:
[----:B------:R-:W5:Y:S01]  /*66c0*/  LDL R9, [R1+0x4] ;  /* 0x0000040001097983 */ /* 0x000f620000100800 */
[----:B------:R-:W-:Y:S01]  /*66d0*/  BSSY B1, `(.L_x_1411) ;  /* 0x000001e000017945 */ /* 0x000fe20003800000 */
[----:B------:R-:W-:Y:S02]  /*66e0*/  CS2R R34, SRZ ;  /* 0x0000000000227805 */ /* 0x000fe4000001ff00 */
[----:B------:R-:W-:Y:S02]  /*66f0*/  CS2R R26, SRZ ;  /* 0x00000000001a7805 */ /* 0x000fe4000001ff00 */
[----:B------:R-:W-:Y:S02]  /*6700*/  CS2R R28, SRZ ;  /* 0x00000000001c7805 */ /* 0x000fe4000001ff00 */
[----:B------:R-:W-:Y:S01]  /*6710*/  CS2R R24, SRZ ;  /* 0x0000000000187805 */ /* 0x000fe2000001ff00 */
[----:B-----5:R-:W-:-:S05]  /*6720*/  IMAD R32, R9, R32, RZ ;  /* 0x0000002009207224 */ /* 0x020fca00078e02ff */
[----:B------:R-:W-:-:S13]  /*6730*/  ISETP.GE.AND P0, PT, R39, R32, PT ;  /* 0x000000202700720c */ /* 0x000fda0003f06270 */
[----:B------:R-:W-:Y:S05]  /*6740*/  @P0 BRA `(.L_x_1412) ;  /* 0x0000000000580947 */ /* 0x000fea0003800000 */
[----:B------:R-:W-:Y:S01]  /*6750*/  ULDC UR4, c[0x0][0x3f4] ;  /* 0x0000fd0000047ab9 */ /* 0x000fe20000000800 */
[----:B---3--:R-:W-:Y:S01]  /*6760*/  IMAD.MOV.U32 R10, RZ, RZ, R0 ;  /* 0x000000ffff0a7224 */ /* 0x008fe200078e0000 */
[----:B------:R-:W-:Y:S01]  /*6770*/  ISETP.GE.AND P3, PT, R43, UR4, PT ;  /* 0x000000042b007c0c */ /* 0x000fe2000bf66270 */
[----:B--2---:R-:W-:Y:S01]  /*6780*/  IMAD.MOV.U32 R11, RZ, RZ, R3 ;  /* 0x000000ffff0b7224 */ /* 0x004fe200078e0003 */
[----:B------:R-:W-:Y:S01]  /*6790*/  ISETP.GE.AND P2, PT, R152, UR4, PT ;  /* 0x0000000498007c0c */ /* 0x000fe2000bf46270 */
[----:B----4-:R-:W-:Y:S01]  /*67a0*/  IMAD.MOV.U32 R15, RZ, RZ, R5 ;  /* 0x000000ffff0f7224 */ /* 0x010fe200078e0005 */
[----:B------:R-:W-:-:S09]  /*67b0*/  CS2R R28, SRZ ;  /* 0x00000000001c7805 */ /* 0x000fd2000001ff00 */
[C---:B------:R-:W-:Y:S01]  /*67c0*/  @!P3 IMAD.SHL.U32 R37, R43.reuse, 0x2, RZ ;  /* 0x000000022b25b824 */ /* 0x040fe200078e00ff */
[----:B------:R-:W-:Y:S02]  /*67d0*/  @!P3 SHF.L.U64.HI R26, R43, 0x1, R38 ;  /* 0x000000012b1ab819 */ /* 0x000fe40000010226 */
[----:B------:R-:W-:Y:S02]  /*67e0*/  CS2R R34, SRZ ;  /* 0x0000000000227805 */ /* 0x000fe4000001ff00 */
[----:B------:R-:W-:Y:S01]  /*67f0*/  CS2R R24, SRZ ;  /* 0x0000000000187805 */ /* 0x000fe2000001ff00 */
[----:B------:R-:W-:Y:S01]  /*6800*/  @!P2 IMAD.WIDE R10, R152, 0x2, R10 ;  /* 0x00000002980aa825 */ /* 0x000fe200078e020a */
[-C--:B------:R-:W-:Y:S02]  /*6810*/  @!P3 IADD3 R20, P0, R0, R37.reuse, RZ ;  /* 0x000000250014b210 */ /* 0x080fe40007f1e0ff */
[----:B0-----:R-:W-:Y:S01]  /*6820*/  @!P3 IADD3 R36, P1, R14, R37, RZ ;  /* 0x000000250e24b210 */ /* 0x001fe20007f3e0ff */
[----:B------:R-:W-:Y:S01]  /*6830*/  @!P2 IMAD.WIDE R12, R152, 0x2, R14 ;  /* 0x00000002980ca825 */ /* 0x000fe200078e020e */
[----:B------:R0:W5:Y:S03]  /*6840*/  @!P2 LD.E.64 R28, desc[UR38][R10.64] ;  /* 0x000000260a1ca980 */ /* 0x000166000c101b00 */
[--C-:B------:R-:W-:Y:S01]  /*6850*/  @!P3 IMAD.X R21, R3, 0x1, R26.reuse, P0 ;  /* 0x000000010315b824 */ /* 0x100fe200000e061a */
[----:B------:R0:W5:Y:S01]  /*6860*/  @!P2 LD.E.64 R34, desc[UR38][R12.64] ;  /* 0x000000260c22a980 */ /* 0x000162000c101b00 */
[----:B------:R-:W-:Y:S01]  /*6870*/  @!P3 IMAD.X R37, R5, 0x1, R26, P1 ;  /* 0x000000010525b824 */ /* 0x000fe200008e061a */
[----:B------:R-:W-:-:S02]  /*6880*/  CS2R R26, SRZ ;  /* 0x00000000001a7805 */ /* 0x000fc4000001ff00 */
[----:B------:R0:W5:Y:S04]  /*6890*/  @!P3 LD.E.64 R24, desc[UR38][R20.64] ;  /* 0x000000261418b980 */ /* 0x000168000c101b00 */
[----:B------:R0:W5:Y:S02]  /*68a0*/  @!P3 LD.E.64 R26, desc[UR38][R36.64] ;  /* 0x00000026241ab980 */ /* 0x000164000c101b00 */
.L_x_1412:
[----:B------:R-:W-:Y:S05]  /*68b0*/  BSYNC B1 ;  /* 0x0000000000017941 */ /* 0x000fea0003800000 */
.L_x_1411:
[----:B---3-5:R-:W-:Y:S01]  /*68c0*/  IMAD.MOV.U32 R0, RZ, RZ, R34 ;  /* 0x000000ffff007224 */ /* 0x028fe200078e0022 */
[----:B--2---:R-:W-:Y:S01]  /*68d0*/  MOV R3, R35 ;  /* 0x0000002300037202 */ /* 0x004fe20000000f00 */
[----:B----4-:R-:W-:Y:S01]  /*68e0*/  IMAD.MOV.U32 R5, RZ, RZ, R26 ;  /* 0x000000ffff057224 */ /* 0x010fe200078e001a */
[----:B------:R-:W-:Y:S01]  /*68f0*/  UMOV UR4, 0xffffffff ;  /* 0xffffffff00047882 */ /* 0x000fe20000000000 */
[----:B------:R-:W-:Y:S01]  /*6900*/  IMAD.MOV.U32 R9, RZ, RZ, R27 ;  /* 0x000000ffff097224 */ /* 0x000fe200078e001b */
[----:B------:R-:W-:Y:S01]  /*6910*/  PRMT R40, R0, 0x7610, R40 ;  /* 0x0000761000287816 */ /* 0x000fe20000000028 */
[----:B------:R-:W-:Y:S01]  /*6920*/  IMAD.MOV.U32 R0, RZ, RZ, R28 ;  /* 0x000000ffff007224 */ /* 0x000fe200078e001c */
[----:B0-----:R-:W-:Y:S01]  /*6930*/  PRMT R37, R5, 0x5410, R3 ;  /* 0x0000541005257816 */ /* 0x001fe20000000003 */
[----:B------:R-:W-:Y:S01]  /*6940*/  IMAD.MOV.U32 R3, RZ, RZ, R29 ;  /* 0x000000ffff037224 */ /* 0x000fe200078e001d */
[----:B------:R-:W-:Y:S01]  /*6950*/  PRMT R36, R36, 0x5410, R9 ;  /* 0x0000541024247816 */ /* 0x000fe20000000009 */
[----:B------:R-:W-:Y:S01]  /*6960*/  IMAD.MOV.U32 R5, RZ, RZ, R24 ;  /* 0x000000ffff057224 */ /* 0x000fe200078e0018 */
[----:B------:R-:W-:Y:S01]  /*6970*/  PRMT R40, R40, 0x5410, R0 ;  /* 0x0000541028287816 */ /* 0x000fe20000000000 */
[----:B------:R-:W-:Y:S01]  /*6980*/  IMAD.MOV.U32 R9, RZ, RZ, R25 ;  /* 0x000000ffff097224 */ /* 0x000fe200078e0019 */
[----:B------:R-:W-:-:S02]  /*6990*/  CS2R R20, SRZ ;  /* 0x0000000000147805 */ /* 0x000fc4000001ff00 */
[----:B------:R-:W-:Y:S02]  /*69a0*/  PRMT R48, R3, 0x5410, R5 ;  /* 0x0000541003307816 */ /* 0x000fe40000000005 */
[----:B------:R-:W-:Y:S01]  /*69b0*/  PRMT R36, R9, 0x7610, R36 ;  /* 0x0000761009247816 */ /* 0x000fe20000000024 */
[----:B------:R-:W-:Y:S06]  /*69c0*/  BRA.DIV UR4, `(.L_x_1413) ;  /* 0x0000019204107947 */ /* 0x000fec000b800000 */
[----:B------:R0:W2:Y:S04]  /*69d0*/  SHFL.IDX PT, R3, R6, 0x1, 0x1c1f ;  /* 0x003c1f0006037f89 */ /* 0x0000a800000e0000 */
[----:B------:R0:W3:Y:S04]  /*69e0*/  SHFL.IDX PT, R0, R4, 0x1, 0x1c1f ;  /* 0x003c1f0004007f89 */ /* 0x0000e800000e0000 */
[----:B------:R0:W4:Y:S04]  /*69f0*/  SHFL.IDX PT, R5, R8, 0x1, 0x1c1f ;  /* 0x003c1f0008057f89 */ /* 0x00012800000e0000 */
[----:B------:R0:W0:Y:S02]  /*6a00*/  SHFL.IDX PT, R14, R7, 0x1, 0x1c1f ;  /* 0x003c1f00070e7f89 */ /* 0x00002400000e0000 */
.L_x_1690:
[----:B01----:R-:W5:Y:S04]  /*6a10*/  LDL R6, [R1+0x58] ;  /* 0x0000580001067983 */ /* 0x003f680000100800 */
[----:B------:R-:W2:Y:S01]  /*6a20*/  LDL R42, [R1+0x48] ;  /* 0x00004800012a7983 */ /* 0x000ea20000100800 */
[----:B------:R-:W-:Y:S01]  /*6a30*/  VIADD R39, R39, 0x60 ;  /* 0x0000006027277836 */ /* 0x000fe20000000000 */
[----:B------:R-:W-:Y:S01]  /*6a40*/  BSSY B1, `(.L_x_1414) ;  /* 0x0000021000017945 */ /* 0x000fe20003800000 */
[----:B------:R-:W-:Y:S02]  /*6a50*/  CS2R R10, SRZ ;  /* 0x00000000000a7805 */ /* 0x000fe4000001ff00 */
[----:B------:R-:W-:Y:S02]  /*6a60*/  CS2R R12, SRZ ;  /* 0x00000000000c7805 */ /* 0x000fe4000001ff00 */
[----:B------:R-:W-:-:S02]  /*6a70*/  CS2R R8, SRZ ;  /* 0x0000000000087805 */ /* 0x000fc4000001ff00 */
[----:B------:R-:W-:Y:S02]  /*6a80*/  ISETP.GE.AND P0, PT, R39, R32, PT ;  /* 0x000000202700720c */ /* 0x000fe40003f06270 */
[----:B-----5:R-:W-:-:S04]  /*6a90*/  LEA.HI R4, R6, R6, RZ, 0x1 ;  /* 0x0000000606047211 */ /* 0x020fc800078f08ff */
[----:B------:R-:W-:Y:S01]  /*6aa0*/  LOP3.LUT R4, R4, 0xfffffffe, RZ, 0xc0, !PT ;  /* 0xfffffffe04047812 */ /* 0x000fe200078ec0ff */
[----:B--2---:R-:W-:-:S04]  /*6ab0*/  IMAD.SHL.U32 R31, R42, 0x40, RZ ;  /* 0x000000402a1f7824 */ /* 0x004fc800078e00ff */
[----:B------:R-:W-:-:S05]  /*6ac0*/  IMAD.IADD R4, R6, 0x1, -R4 ;  /* 0x0000000106047824 */ /* 0x000fca00078e0a04 */
[----:B------:R-:W-:Y:S01]  /*6ad0*/  SHF.L.U32 R41, R4, 0x1f, RZ ;  /* 0x0000001f04297819 */ /* 0x000fe200000006ff */
[----:B------:R-:W-:Y:S06]  /*6ae0*/  @P0 BRA `(.L_x_1415) ;  /* 0x0000000000580947 */ /* 0x000fec0003800000 */
[----:B------:R-:W-:Y:S01]  /*6af0*/  ULDC UR4, c[0x0][0x3f4] ;  /* 0x0000fd0000047ab9 */ /* 0x000fe20000000800 */
[----:B---3--:R-:W-:Y:S01]  /*6b00*/  IMAD.MOV.U32 R6, RZ, RZ, R0 ;  /* 0x000000ffff067224 */ /* 0x008fe200078e0000 */
[----:B------:R-:W-:Y:S01]  /*6b10*/  ISETP.GE.AND P3, PT, R43, UR4, PT ;  /* 0x000000042b007c0c */ /* 0x000fe2000bf66270 */
[----:B------:R-:W-:Y:S01]  /*6b20*/  IMAD.MOV.U32 R7, RZ, RZ, R3 ;  /* 0x000000ffff077224 */ /* 0x000fe200078e0003 */
[----:B------:R-:W-:Y:S02]  /*6b30*/  ISETP.GE.AND P2, PT, R152, UR4, PT ;  /* 0x0000000498007c0c */ /* 0x000fe4000bf46270 */
[----:B------:R-:W-:Y:S02]  /*6b40*/  CS2R R12, SRZ ;  /* 0x00000000000c7805 */ /* 0x000fe4000001ff00 */
[----:B----4-:R-:W-:-:S07]  /*6b50*/  MOV R15, R5 ;  /* 0x00000005000f7202 */ /* 0x010fce0000000f00 */
[C---:B------:R-:W-:Y:S01]  /*6b60*/  @!P3 IMAD.SHL.U32 R9, R43.reuse, 0x2, RZ ;  /* 0x000000022b09b824 */ /* 0x040fe200078e00ff */
[----:B------:R-:W-:Y:S02]  /*6b70*/  @!P3 SHF.L.U64.HI R10, R43, 0x1, R38 ;  /* 0x000000012b0ab819 */ /* 0x000fe40000010226 */
[----:B------:R-:W-:Y:S01]  /*6b80*/  CS2R R20, SRZ ;  /* 0x0000000000147805 */ /* 0x000fe2000001ff00 */
[----:B------:R-:W-:Y:S01]  /*6b90*/  @!P2 IMAD.WIDE R6, R152, 0x2, R6 ;  /* 0x000000029806a825 */ /* 0x000fe200078e0206 */
[-C--:B------:R-:W-:Y:S02]  /*6ba0*/  @!P3 IADD3 R38, P0, R0, R9.reuse, RZ ;  /* 0x000000090026b210 */ /* 0x080fe40007f1e0ff */
[----:B------:R-:W-:Y:S02]  /*6bb0*/  @!P3 IADD3 R4, P1, R14, R9, RZ ;  /* 0x000000090e04b210 */ /* 0x000fe40007f3e0ff */
[----:B------:R-:W-:Y:S01]  /*6bc0*/  CS2R R8, SRZ ;  /* 0x0000000000087805 */ /* 0x000fe2000001ff00 */
[----:B------:R0:W5:Y:S01]  /*6bd0*/  @!P2 LD.E.64 R12, desc[UR38][R6.64] ;  /* 0x00000026060ca980 */ /* 0x000162000c101b00 */
[----:B------:R-:W-:-:S02]  /*6be0*/  @!P3 IMAD.X R39, R3, 0x1, R10, P0 ;  /* 0x000000010327b824 */ /* 0x000fc400000e060a */
[----:B------:R-:W-:Y:S01]  /*6bf0*/  @!P3 IMAD.X R5, R5, 0x1, R10, P1 ;  /* 0x000000010505b824 */ /* 0x000fe200008e060a */
[----:B------:R-:W-:Y:S01]  /*6c00*/  CS2R R10, SRZ ;  /* 0x00000000000a7805 */ /* 0x000fe2000001ff00 */
[----:B------:R-:W-:Y:S01]  /*6c10*/  @!P2 IMAD.WIDE R14, R152, 0x2, R14 ;  /* 0x00000002980ea825 */ /* 0x000fe200078e020e */
[----:B------:R0:W5:Y:S04]  /*6c20*/  @!P3 LD.E.64 R8, desc[UR38][R38.64] ;  /* 0x000000262608b980 */ /* 0x000168000c101b00 */
[----:B------:R0:W5:Y:S04]  /*6c30*/  @!P2 LD.E.64 R20, desc[UR38][R14.64] ;  /* 0x000000260e14a980 */ /* 0x000168000c101b00 */
[----:B------:R0:W5:Y:S02]  /*6c40*/  @!P3 LD.E.64 R10, desc[UR38][R4.64] ;  /* 0x00000026040ab980 */ /* 0x000164000c101b00 */
.L_x_1415:
[----:B------:R-:W-:Y:S05]  /*6c50*/  BSYNC B1 ;  /* 0x0000000000017941 */ /* 0x000fea0003800000 */
.L_x_1414:
[----:B0-----:R-:W0:Y:S01]  /*6c60*/  S2R R7, SR_TID.X ;  /* 0x0000000000077919 */ /* 0x001e220000002100 */
[----:B------:R-:W1:Y:S01]  /*6c70*/  SYNCS.PHASECHK.TRANS64.TRYWAIT P0, [R2+URZ+0x16800], R41 ;  /* 0x01680029020075a7 */ /* 0x000e62000800017f */
[----:B------:R-:W-:Y:S01]  /*6c80*/  LOP3.LUT R31, R31, 0x1c0, RZ, 0xc0, !PT ;  /* 0x000001c01f1f7812 */ /* 0x000fe200078ec0ff */
[----:B-----5:R-:W-:Y:S01]  /*6c90*/  IMAD.MOV.U32 R3, RZ, RZ, R20 ;  /* 0x000000ffff037224 */ /* 0x020fe200078e0014 */
[----:B------:R-:W-:Y:S01]  /*6ca0*/  BSSY B1, `(.L_x_1416) ;  /* 0x000001e000017945 */ /* 0x000fe20003800000 */
[----:B------:R-:W-:Y:S01]  /*6cb0*/  IMAD R32, R33, -0xc0, R32 ;  /* 0xffffff4021207824 */ /* 0x000fe200078e0220 */
[----:B---3--:R-:W-:Y:S01]  /*6cc0*/  LOP3.LUT R0, R31, 0x18, R18, 0xf8, !PT ;  /* 0x000000181f007812 */ /* 0x008fe200078ef812 */
[----:B------:R-:W-:Y:S01]  /*6cd0*/  IMAD.MOV.U32 R4, RZ, RZ, R10 ;  /* 0x000000ffff047224 */ /* 0x000fe200078e000a */
[----:B------:R-:W-:Y:S01]  /*6ce0*/  SHF.R.U32.HI R31, RZ, 0x3, R31 ;  /* 0x00000003ff1f7819 */ /* 0x000fe2000001161f */
[----:B----4-:R-:W-:Y:S01]  /*6cf0*/  IMAD.MOV.U32 R5, RZ, RZ, R11 ;  /* 0x000000ffff057224 */ /* 0x010fe200078e000b */
[----:B------:R-:W-:Y:S01]  /*6d00*/  PRMT R33, R3, 0x7610, R33 ;  /* 0x0000761003217816 */ /* 0x000fe20000000021 */
[----:B------:R-:W-:Y:S01]  /*6d10*/  IMAD.MOV.U32 R3, RZ, RZ, R21 ;  /* 0x000000ffff037224 */ /* 0x000fe200078e0015 */
[----:B------:R-:W-:Y:S01]  /*6d20*/  LOP3.LUT R0, R0, R31, RZ, 0x3c, !PT ;  /* 0x0000001f00007212 */ /* 0x000fe200078e3cff */
[----:B------:R-:W-:Y:S01]  /*6d30*/  IMAD.MOV.U32 R6, RZ, RZ, R12 ;  /* 0x000000ffff067224 */ /* 0x000fe200078e000c */
[----:B------:R-:W-:Y:S01]  /*6d40*/  PRMT R14, R4, 0x5410, R5 ;  /* 0x00005410040e7816 */ /* 0x000fe20000000005 */
[----:B------:R-:W-:Y:S01]  /*6d50*/  IMAD.MOV.U32 R4, RZ, RZ, R8 ;  /* 0x000000ffff047224 */ /* 0x000fe200078e0008 */
[----:B------:R-:W-:-:S02]  /*6d60*/  PRMT R31, R3, 0x7610, R31 ;  /* 0x00007610031f7816 */ /* 0x000fc4000000001f */
[----:B------:R-:W-:Y:S02]  /*6d70*/  VIMNMX R32, R32, 0xc0, PT ;  /* 0x000000c020207848 */ /* 0x000fe40003fe0100 */
[----:B------:R-:W-:Y:S02]  /*6d80*/  PRMT R15, R4, 0x7610, R15 ;  /* 0x00007610040f7816 */ /* 0x000fe4000000000f */
[----:B------:R-:W-:Y:S02]  /*6d90*/  PRMT R33, R33, 0x5410, R6 ;  /* 0x0000541021217816 */ /* 0x000fe40000000006 */
[----:B------:R-:W-:Y:S02]  /*6da0*/  LOP3.LUT P2, RZ, R42, 0x4, RZ, 0xc0, !PT ;  /* 0x000000042aff7812 */ /* 0x000fe4000784c0ff */
[----:B------:R-:W-:Y:S02]  /*6db0*/  ISETP.GE.AND P1, PT, R17, R32, PT ;  /* 0x000000201100720c */ /* 0x000fe40003f26270 */
[----:B------:R-:W-:Y:S01]  /*6dc0*/  MOV R5, R9 ;  /* 0x0000000900057202 */ /* 0x000fe20000000f00 */
[----:B0-----:R-:W-:-:S05]  /*6dd0*/  VIADD R38, R7, 0xffffff80 ;  /* 0xffffff8007267836 */ /* 0x001fca0000000000 */
[----:B------:R-:W-:-:S04]  /*6de0*/  SHF.R.S32.HI R7, RZ, 0x1f, R38 ;  /* 0x0000001fff077819 */ /* 0x000fc80000011426 */
[----:B------:R-:W-:-:S04]  /*6df0*/  LEA.HI R7, R7, R38, RZ, 0x5 ;  /* 0x0000002607077211 */ /* 0x000fc800078f28ff */
[----:B------:R-:W-:-:S05]  /*6e00*/  SHF.R.S32.HI R7, RZ, 0x5, R7 ;  /* 0x00000005ff077819 */ /* 0x000fca0000011407 */
[----:B------:R-:W-:Y:S02]  /*6e10*/  IMAD R3, R7, 0x200, R0 ;  /* 0x0000020007037824 */ /* 0x000fe400078e0200 */
[----:B------:R-:W-:Y:S02]  /*6e20*/  IMAD.MOV.U32 R0, RZ, RZ, R13 ;  /* 0x000000ffff007224 */ /* 0x000fe400078e000d */
[----:B------:R-:W-:-:S03]  /*6e30*/  IMAD R3, R3, 0x2, R2 ;  /* 0x0000000203037824 */ /* 0x000fc600078e0202 */
[----:B------:R-:W-:Y:S01]  /*6e40*/  PRMT R31, R31, 0x5410, R0 ;  /* 0x000054101f1f7816 */ /* 0x000fe20000000000 */
[C---:B------:R-:W-:Y:S02]  /*6e50*/  VIADD R4, R3.reuse, 0x8400 ;  /* 0x0000840003047836 */ /* 0x040fe40000000000 */
[----:B------:R-:W-:Y:S01]  /*6e60*/  VIADD R0, R3, 0x8440 ;  /* 0x0000844003007836 */ /* 0x000fe20000000000 */
[----:B-1----:R-:W-:Y:S06]  /*6e70*/  @!P0 BRA `(.L_x_1417) ;  /* 0x0000018c00548947 */ /* 0x002fec0003800000 */
.L_x_1691:
[----:B------:R-:W-:Y:S05]  /*6e80*/  BSYNC B1 ;  /* 0x0000000000017941 */ /* 0x000fea0003800000 */
.L_x_1416:
[----:B------:R-:W-:Y:S01]  /*6e90*/  BSSY B1, `(.L_x_1418) ;  /* 0x0000060000017945 */ /* 0x000fe20003800000 */
[----:B------:R-:W-:Y:S01]  /*6ea0*/  PRMT R15, R15, 0x5410, R5 ;  /* 0x000054100f0f7816 */ /* 0x000fe20000000005 */
[----:B------:R-:W-:Y:S02]  /*6eb0*/  @P2 VIADD R0, R4, 0xffffffc0 ;  /* 0xffffffc004002836 */ /* 0x000fe40000000000 */
[----:B------:R-:W-:Y:S05]  /*6ec0*/  @P1 BRA `(.L_x_1419) ;  /* 0x0000000400701947 */ /* 0x000fea0003800000 */
[----:B------:R-:W2:Y:S01]  /*6ed0*/  LDL R6, [R1+0x14] ;  /* 0x0000140001067983 */ /* 0x000ea20000100800 */
[----:B------:R-:W1:Y:S01]  /*6ee0*/  LDC R5, c[0x0][0x3f4] ;  /* 0x0000fd00ff057b82 */ /* 0x000e620000000800 */
[----:B------:R-:W-:Y:S01]  /*6ef0*/  BSSY B2, `(.L_x_1420) ;  /* 0x000002e000027945 */ /* 0x000fe20003800000 */
[-C--:B-1----:R-:W-:Y:S02]  /*6f00*/  ISETP.GE.AND P0, PT, R152, R5.reuse, PT ;  /* 0x000000059800720c */ /* 0x082fe40003f06270 */
[----:B--2---:R-:W-:-:S11]  /*6f10*/  ISETP.GE.AND P1, PT, R6, R5, PT ;  /* 0x000000050600720c */ /* 0x004fd60003f26270 */
[----:B------:R-:W-:Y:S05]  /*6f20*/  @P0 BRA `(.L_x_1421) ;  /* 0x0000000000a80947 */ /* 0x000fea0003800000 */
[----:B------:R-:W1:Y:S01]  /*6f30*/  LDS.128 R4, [R3+0x8400] ;  /* 0x0084000003047984 */ /* 0x000e620000000c00 */
[----:B------:R-:W-:Y:S01]  /*6f40*/  SHF.R.U32.HI R39, RZ, 0x10, R29 ;  /* 0x00000010ff277819 */ /* 0x000fe2000001161d */
[--C-:B------:R-:W-:Y:S01]  /*6f50*/  HADD2.F32 R38, -RZ, R40.reuse.H1_H1 ;  /* 0x30000028ff267230 */ /* 0x100fe20000004100 */
[--C-:B0-----:R-:W-:Y:S01]  /*6f60*/  SHF.R.U32.HI R41, RZ, 0x10, R35.reuse ;  /* 0x00000010ff297819 */ /* 0x101fe20000011623 */
[----:B------:R-:W-:Y:S01]  /*6f70*/  HADD2.F32 R40, -RZ, R40.H0_H0 ;  /* 0x20000028ff287230 */ /* 0x000fe20000004100 */
[----:B------:R-:W-:Y:S01]  /*6f80*/  SHF.R.U64 R45, R34, 0x10, R35 ;  /* 0x00000010222d7819 */ /* 0x000fe20000001223 */
[----:B------:R-:W-:Y:S01]  /*6f90*/  HADD2.F32 R39, -RZ, R39.H0_H0 ;  /* 0x20000027ff277230 */ /* 0x000fe20000004100 */
[----:B------:R-:W-:Y:S01]  /*6fa0*/  SHF.R.U64 R47, R28, 0x10, R29 ;  /* 0x000000101c2f7819 */ /* 0x000fe2000000121d */
[----:B------:R-:W-:Y:S02]  /*6fb0*/  HADD2.F32 R41, -RZ, R41.H0_H0 ;  /* 0x20000029ff297230 */ /* 0x000fe40000004100 */
[----:B-1----:R-:W-:-:S02]  /*6fc0*/  HADD2.F32 R34, -RZ, R7.H0_H0 ;  /* 0x20000007ff227230 */ /* 0x002fc40000004100 */
[----:B------:R-:W-:Y:S02]  /*6fd0*/  HADD2.F32 R35, -RZ, R7.H1_H1 ;  /* 0x30000007ff237230 */ /* 0x000fe40000004100 */
[--C-:B------:R-:W-:Y:S02]  /*6fe0*/  HADD2.F32 R7, -RZ, R4.reuse.H0_H0 ;  /* 0x20000004ff077230 */ /* 0x100fe40000004100 */
[----:B------:R-:W-:Y:S02]  /*6ff0*/  HADD2.F32 R4, -RZ, R4.H1_H1 ;  /* 0x30000004ff047230 */ /* 0x000fe40000004100 */
[C---:B------:R-:W-:Y:S01]  /*7000*/  FMUL.FTZ R44, R35.reuse, R39 ;  /* 0x00000027232c7220 */ /* 0x040fe20000410000 */
[-C--:B------:R-:W-:Y:S01]  /*7010*/  FMUL.FTZ R43, R35, R41.reuse ;  /* 0x00000029232b7220 */ /* 0x080fe20000410000 */
[--C-:B------:R-:W-:Y:S02]  /*7020*/  HADD2.F32 R28, -RZ, R6.reuse.H0_H0 ;  /* 0x20000006ff1c7230 */ /* 0x100fe40000004100 */
[----:B------:R-:W-:Y:S01]  /*7030*/  FMUL.FTZ R42, R4, R40 ;  /* 0x00000028042a7220 */ /* 0x000fe20000410000 */
[----:B------:R-:W-:Y:S01]  /*7040*/  FFMA.FTZ R46, R34, R41, R44 ;  /* 0x00000029222e7223 */ /* 0x000fe2000001002c */
[----:B------:R-:W-:-:S02]  /*7050*/  HADD2.F32 R29, -RZ, R6.H1_H1 ;  /* 0x30000006ff1d7230 */ /* 0x000fc40000004100 */
[-C--:B------:R-:W-:Y:S01]  /*7060*/  FMUL.FTZ R44, R4, R38.reuse ;  /* 0x00000026042c7220 */ /* 0x080fe20000410000 */
[C---:B------:R-:W-:Y:S01]  /*7070*/  FFMA.FTZ R42, R7.reuse, R38, -R42 ;  /* 0x00000026072a7223 */ /* 0x040fe2000001082a */
[----:B------:R-:W-:Y:S02]  /*7080*/  HADD2.F32 R6, -RZ, R5.H0_H0 ;  /* 0x20000005ff067230 */ /* 0x000fe40000004100 */
[----:B------:R-:W-:Y:S01]  /*7090*/  FFMA.FTZ R43, R34, R39, -R43 ;  /* 0x00000027222b7223 */ /* 0x000fe2000001082b */
[----:B------:R-:W-:Y:S02]  /*70a0*/  HADD2.F32 R38, -RZ, R37.H1_H1 ;  /* 0x30000025ff267230 */ /* 0x000fe40000004100 */
[----:B------:R-:W-:Y:S01]  /*70b0*/  FFMA.FTZ R39, R7, R40, R44 ;  /* 0x0000002807277223 */ /* 0x000fe2000001002c */
[----:B------:R-:W-:Y:S02]  /*70c0*/  HADD2.F32 R5, -RZ, R5.H1_H1 ;  /* 0x30000005ff057230 */ /* 0x000fe40000004100 */
[----:B------:R-:W-:-:S02]  /*70d0*/  HADD2.F32 R34, -RZ, R48.H0_H0 ;  /* 0x20000030ff227230 */ /* 0x000fc40000004100 */
[C---:B------:R-:W-:Y:S01]  /*70e0*/  FMUL.FTZ R41, R29.reuse, R38 ;  /* 0x000000261d297220 */ /* 0x040fe20000410000 */
[----:B------:R-:W-:Y:S02]  /*70f0*/  HADD2.F32 R35, -RZ, R45.H0_H0 ;  /* 0x2000002dff237230 */ /* 0x000fe40000004100 */
[----:B------:R-:W-:Y:S02]  /*7100*/  HADD2.F32 R4, -RZ, R47.H0_H0 ;  /* 0x2000002fff047230 */ /* 0x000fe40000004100 */
[-C--:B------:R-:W-:Y:S01]  /*7110*/  FMUL.FTZ R29, R29, R34.reuse ;  /* 0x000000221d1d7220 */ /* 0x080fe20000410000 */
[C---:B------:R-:W-:Y:S01]  /*7120*/  FFMA.FTZ R41, R28.reuse, R34, -R41 ;  /* 0x000000221c297223 */ /* 0x040fe20000010829 */
[C---:B------:R-:W-:Y:S01]  /*7130*/  FMUL.FTZ R7, R5.reuse, R35 ;  /* 0x0000002305077220 */ /* 0x040fe20000410000 */
[----:B------:R-:W-:Y:S01]  /*7140*/  FMUL.FTZ R40, R5, R4 ;  /* 0x0000000405287220 */ /* 0x000fe20000410000 */
[----:B------:R-:W-:Y:S02]  /*7150*/  FFMA.FTZ R28, R28, R38, R29 ;  /* 0x000000261c1c7223 */ /* 0x000fe4000001001d */
[----:B------:R-:W-:Y:S01]  /*7160*/  FFMA.FTZ R5, R6, R4, -R7 ;  /* 0x0000000406057223 */ /* 0x000fe20000010807 */
[----:B------:R-:W-:Y:S01]  /*7170*/  F2FP.F16.F32.PACK_AB R7, R46, R43 ;  /* 0x0000002b2e07723e */ /* 0x000fe200000000ff */
[----:B------:R-:W-:Y:S01]  /*7180*/  FFMA.FTZ R40, R6, R35, R40 ;  /* 0x0000002306287223 */ /* 0x000fe20000010028 */
[----:B------:R-:W-:-:S02]  /*7190*/  F2FP.F16.F32.PACK_AB R4, R39, R42 ;  /* 0x0000002a2704723e */ /* 0x000fc400000000ff */
[----:B------:R-:W-:Y:S02]  /*71a0*/  F2FP.F16.F32.PACK_AB R6, R28, R41 ;  /* 0x000000291c06723e */ /* 0x000fe400000000ff */
[----:B------:R-:W-:-:S05]  /*71b0*/  F2FP.F16.F32.PACK_AB R5, R40, R5 ;  /* 0x000000052805723e */ /* 0x000fca00000000ff */
[----:B------:R1:W-:Y:S02]  /*71c0*/  STS.128 [R3+0x8400], R4 ;  /* 0x0084000403007388 */ /* 0x0003e40000000c00 */
.L_x_1421:
[----:B------:R-:W-:Y:S05]  /*71d0*/  BSYNC B2 ;  /* 0x0000000000027941 */ /* 0x000fea0003800000 */
.L_x_1420:
[----:B------:R-:W-:Y:S05]  /*71e0*/  @P1 BRA `(.L_x_1419) ;  /* 0x0000000000a81947 */ /* 0x000fea0003800000 */
[----:B-1----:R-:W1:Y:S01]  /*71f0*/  LDS.128 R4, [R0] ;  /* 0x0000000000047984 */ /* 0x002e620000000c00 */
[----:B------:R-:W-:Y:S01]  /*7200*/  SHF.R.U32.HI R34, RZ, 0x10, R27 ;  /* 0x00000010ff227819 */ /* 0x000fe2000001161b */
[----:B------:R-:W-:Y:S01]  /*7210*/  HADD2.F32 R28, -RZ, R48.H1_H1 ;  /* 0x30000030ff1c7230 */ /* 0x000fe20000004100 */
[----:B------:R-:W-:Y:S01]  /*7220*/  SHF.R.U32.HI R29, RZ, 0x10, R25 ;  /* 0x00000010ff1d7819 */ /* 0x000fe20000011619 */
[----:B------:R-:W-:Y:S01]  /*7230*/  HADD2.F32 R37, -RZ, R37.H0_H0 ;  /* 0x20000025ff257230 */ /* 0x000fe20000004100 */
[----:B------:R-:W-:Y:S01]  /*7240*/  SHF.R.U64 R39, R26, 0x10, R27 ;  /* 0x000000101a277819 */ /* 0x000fe2000000121b */
[----:B------:R-:W-:Y:S01]  /*7250*/  HADD2.F32 R34, -RZ, R34.H0_H0 ;  /* 0x20000022ff227230 */ /* 0x000fe20000004100 */
[----:B0-----:R-:W-:Y:S01]  /*7260*/  SHF.R.U64 R41, R24, 0x10, R25 ;  /* 0x0000001018297819 */ /* 0x001fe20000001219 */
[----:B------:R-:W-:Y:S02]  /*7270*/  HADD2.F32 R29, -RZ, R29.H0_H0 ;  /* 0x2000001dff1d7230 */ /* 0x000fe40000004100 */
[----:B-1----:R-:W-:-:S02]  /*7280*/  HADD2.F32 R27, -RZ, R7.H1_H1 ;  /* 0x30000007ff1b7230 */ /* 0x002fc40000004100 */
[----:B------:R-:W-:Y:S02]  /*7290*/  HADD2.F32 R26, -RZ, R7.H0_H0 ;  /* 0x20000007ff1a7230 */ /* 0x000fe40000004100 */
[--C-:B------:R-:W-:Y:S02]  /*72a0*/  HADD2.F32 R7, -RZ, R4.reuse.H0_H0 ;  /* 0x20000004ff077230 */ /* 0x100fe40000004100 */
[CC--:B------:R-:W-:Y:S01]  /*72b0*/  FMUL.FTZ R35, R27.reuse, R34.reuse ;  /* 0x000000221b237220 */ /* 0x0c0fe20000410000 */
[----:B------:R-:W-:Y:S01]  /*72c0*/  FMUL.FTZ R27, R27, R29 ;  /* 0x0000001d1b1b7220 */ /* 0x000fe20000410000 */
[----:B------:R-:W-:Y:S02]  /*72d0*/  HADD2.F32 R4, -RZ, R4.H1_H1 ;  /* 0x30000004ff047230 */ /* 0x000fe40000004100 */
[--C-:B------:R-:W-:Y:S02]  /*72e0*/  HADD2.F32 R24, -RZ, R6.reuse.H0_H0 ;  /* 0x20000006ff187230 */ /* 0x100fe40000004100 */
[----:B------:R-:W-:Y:S01]  /*72f0*/  FFMA.FTZ R40, R26, R34, R27 ;  /* 0x000000221a287223 */ /* 0x000fe2000001001b */
[----:B------:R-:W-:-:S02]  /*7300*/  HADD2.F32 R25, -RZ, R6.H1_H1 ;  /* 0x30000006ff197230 */ /* 0x000fc40000004100 */
[----:B------:R-:W-:Y:S01]  /*7310*/  FMUL.FTZ R38, R4, R37 ;  /* 0x0000002504267220 */ /* 0x000fe20000410000 */
[--C-:B------:R-:W-:Y:S02]  /*7320*/  HADD2.F32 R27, -RZ, R36.reuse.H1_H1 ;  /* 0x30000024ff1b7230 */ /* 0x100fe40000004100 */
[----:B------:R-:W-:Y:S01]  /*7330*/  FFMA.FTZ R35, R26, R29, -R35 ;  /* 0x0000001d1a237223 */ /* 0x000fe20000010823 */
[--C-:B------:R-:W-:Y:S02]  /*7340*/  HADD2.F32 R6, -RZ, R5.reuse.H0_H0 ;  /* 0x20000005ff067230 */ /* 0x100fe40000004100 */
[-C--:B------:R-:W-:Y:S01]  /*7350*/  FMUL.FTZ R34, R4, R28.reuse ;  /* 0x0000001c04227220 */ /* 0x080fe20000410000 */
[----:B------:R-:W-:Y:S02]  /*7360*/  HADD2.F32 R36, -RZ, R36.H0_H0 ;  /* 0x20000024ff247230 */ /* 0x000fe40000004100 */
[----:B------:R-:W-:Y:S01]  /*7370*/  FFMA.FTZ R38, R7, R28, -R38 ;  /* 0x0000001c07267223 */ /* 0x000fe20000010826 */
[----:B------:R-:W-:-:S02]  /*7380*/  HADD2.F32 R5, -RZ, R5.H1_H1 ;  /* 0x30000005ff057230 */ /* 0x000fc40000004100 */
[----:B------:R-:W-:Y:S01]  /*7390*/  FFMA.FTZ R37, R7, R37, R34 ;  /* 0x0000002507257223 */ /* 0x000fe20000010022 */
[----:B------:R-:W-:Y:S02]  /*73a0*/  HADD2.F32 R26, -RZ, R39.H0_H0 ;  /* 0x20000027ff1a7230 */ /* 0x000fe40000004100 */
[CC--:B------:R-:W-:Y:S01]  /*73b0*/  FMUL.FTZ R29, R25.reuse, R27.reuse ;  /* 0x0000001b191d7220 */ /* 0x0c0fe20000410000 */
[----:B------:R-:W-:Y:S02]  /*73c0*/  HADD2.F32 R4, -RZ, R41.H0_H0 ;  /* 0x20000029ff047230 */ /* 0x000fe40000004100 */
[----:B------:R-:W-:Y:S01]  /*73d0*/  FMUL.FTZ R28, R25, R36 ;  /* 0x00000024191c7220 */ /* 0x000fe20000410000 */
[C---:B------:R-:W-:Y:S01]  /*73e0*/  FMUL.FTZ R7, R5.reuse, R26 ;  /* 0x0000001a05077220 */ /* 0x040fe20000410000 */
[C---:B------:R-:W-:Y:S01]  /*73f0*/  FFMA.FTZ R29, R24.reuse, R36, -R29 ;  /* 0x00000024181d7223 */ /* 0x040fe2000001081d */
[-C--:B------:R-:W-:Y:S01]  /*7400*/  FMUL.FTZ R25, R5, R4.reuse ;  /* 0x0000000405197220 */ /* 0x080fe20000410000 */
[----:B------:R-:W-:Y:S01]  /*7410*/  FFMA.FTZ R28, R24, R27, R28 ;  /* 0x0000001b181c7223 */ /* 0x000fe2000001001c */
[----:B------:R-:W-:Y:S01]  /*7420*/  FFMA.FTZ R5, R6, R4, -R7 ;  /* 0x0000000406057223 */ /* 0x000fe20000010807 */
[----:B------:R-:W-:Y:S01]  /*7430*/  F2FP.F16.F32.PACK_AB R7, R40, R35 ;  /* 0x000000232807723e */ /* 0x000fe200000000ff */
[----:B------:R-:W-:Y:S01]  /*7440*/  FFMA.FTZ R26, R6, R26, R25 ;  /* 0x0000001a061a7223 */ /* 0x000fe20000010019 */
[----:B------:R-:W-:-:S02]  /*7450*/  F2FP.F16.F32.PACK_AB R4, R37, R38 ;  /* 0x000000262504723e */ /* 0x000fc400000000ff */
[----:B------:R-:W-:Y:S02]  /*7460*/  F2FP.F16.F32.PACK_AB R6, R28, R29 ;  /* 0x0000001d1c06723e */ /* 0x000fe400000000ff */
[----:B------:R-:W-:-:S05]  /*7470*/  F2FP.F16.F32.PACK_AB R5, R26, R5 ;  /* 0x000000051a05723e */ /* 0x000fca00000000ff */
[----:B------:R2:W-:Y:S02]  /*7480*/  STS.128 [R0], R4 ;  /* 0x0000000400007388 */ /* 0x0005e40000000c00 */
.L_x_1419:
[----:B------:R-:W-:Y:S05]  /*7490*/  BSYNC B1 ;  /* 0x0000000000017941 */ /* 0x000fea0003800000 */
.L_x_1418:
[----:B-12---:R-:W-:-:S05]  /*74a0*/  VIADD R4, R17, 0x60 ;  /* 0x0000006011047836 */ /* 0x006fca0000000000 */
[----:B------:R-:W-:-:S13]  /*74b0*/  ISETP.GE.AND P0, PT, R4, R32, PT ;  /* 0x000000200400720c */ /* 0x000fda0003f06270 */
        /* <DEDUP_REMOVED lines=10> */
[----:B------:R-:W-:Y:S01]  /*7560*/  SHF.R.U32.HI R25, RZ, 0x10, R13 ;  /* 0x00000010ff197819 */ /* 0x000fe2000001160d */
[----:B------:R-:W-:Y:S01]  /*7570*/  HADD2.F32 R33, -RZ, R33.H0_H0 ;  /* 0x20000021ff217230 */ /* 0x000fe20000004100 */
[----:B------:R-:W-:Y:S01]  /*7580*/  SHF.R.U64 R29, R20, 0x10, R21 ;  /* 0x00000010141d7819 */ /* 0x000fe20000001215 */
[----:B------:R-:W-:Y:S01]  /*7590*/  HADD2.F32 R26, -RZ, R26.H0_H0 ;  /* 0x2000001aff1a7230 */ /* 0x000fe20000004100 */
[----:B------:R-:W-:Y:S01]  /*75a0*/  SHF.R.U64 R34, R12, 0x10, R13 ;  /* 0x000000100c227819 */ /* 0x000fe2000000120d */
        /* <DEDUP_REMOVED lines=11> */
[----:B------:R-:W-:Y:S02]  /*7660*/  HADD2.F32 R21, -RZ, R31.H0_H0 ;  /* 0x2000001fff157230 */ /* 0x000fe40000004100 */
[----:B------:R-:W-:Y:S01]  /*7670*/  FFMA.FTZ R27, R20, R25, -R27 ;  /* 0x00000019141b7223 */ /* 0x000fe2000001081b */
[----:B------:R-:W-:Y:S02]  /*7680*/  HADD2.F32 R6, -RZ, R5.H0_H0 ;  /* 0x20000005ff067230 */ /* 0x000fe40000004100 */
[-C--:B------:R-:W-:Y:S01]  /*7690*/  FMUL.FTZ R26, R4, R24.reuse ;  /* 0x00000018041a7220 */ /* 0x080fe20000410000 */
[----:B------:R-:W-:Y:S02]  /*76a0*/  HADD2.F32 R31, -RZ, R31.H1_H1 ;  /* 0x3000001fff1f7230 */ /* 0x000fe40000004100 */
[----:B------:R-:W-:Y:S01]  /*76b0*/  FFMA.FTZ R28, R7, R24, -R28 ;  /* 0x00000018071c7223 */ /* 0x000fe2000001081c */
[----:B------:R-:W-:-:S02]  /*76c0*/  HADD2.F32 R5, -RZ, R5.H1_H1 ;  /* 0x30000005ff057230 */ /* 0x000fc40000004100 */
[----:B------:R-:W-:Y:S01]  /*76d0*/  FFMA.FTZ R33, R7, R33, R26 ;  /* 0x0000002107217223 */ /* 0x000fe2000001001a */
[----:B------:R-:W-:Y:S02]  /*76e0*/  HADD2.F32 R20, -RZ, R29.H0_H0 ;  /* 0x2000001dff147230 */ /* 0x000fe40000004100 */
[C---:B------:R-:W-:Y:S01]  /*76f0*/  FMUL.FTZ R25, R13.reuse, R21 ;  /* 0x000000150d197220 */ /* 0x040fe20000410000 */
[----:B------:R-:W-:Y:S02]  /*7700*/  HADD2.F32 R4, -RZ, R34.H0_H0 ;  /* 0x20000022ff047230 */ /* 0x000fe40000004100 */
[-C--:B------:R-:W-:Y:S01]  /*7710*/  FMUL.FTZ R24, R13, R31.reuse ;  /* 0x0000001f0d187220 */ /* 0x080fe20000410000 */
        /* <DEDUP_REMOVED lines=10> */
[----:B------:R1:W-:Y:S02]  /*77c0*/  STS.128 [R3+0xb400], R4 ;  /* 0x00b4000403007388 */ /* 0x0003e40000000c00 */
.L_x_1424:
[----:B------:R-:W-:Y:S05]  /*77d0*/  BSYNC B1 ;  /* 0x0000000000017941 */ /* 0x000fea0003800000 */
.L_x_1423:
[----:B------:R-:W-:Y:S05]  /*77e0*/  @P1 BRA `(.L_x_1422) ;  /* 0x0000001400e81947 */ /* 0x000fea0003800000 */
[----:B-1----:R-:W1:Y:S01]  /*77f0*/  LDS.128 R4, [R0+0x3000] ;  /* 0x0030000000047984 */ /* 0x002e620000000c00 */
[----:B------:R-:W-:Y:S01]  /*7800*/  SHF.R.U32.HI R20, RZ, 0x10, R11 ;  /* 0x00000010ff147819 */ /* 0x000fe2000001160b */
[--C-:B------:R-:W-:Y:S01]  /*7810*/  HADD2.F32 R13, -RZ, R14.reuse.H0_H0 ;  /* 0x2000000eff0d7230 */ /* 0x100fe20000004100 */
[----:B------:R-:W-:Y:S01]  /*7820*/  SHF.R.U32.HI R12, RZ, 0x10, R9 ;  /* 0x00000010ff0c7819 */ /* 0x000fe20000011609 */
[----:B------:R-:W-:Y:S01]  /*7830*/  HADD2.F32 R14, -RZ, R14.H1_H1 ;  /* 0x3000000eff0e7230 */ /* 0x000fe20000004100 */
[----:B------:R-:W-:Y:S01]  /*7840*/  SHF.R.U64 R25, R10, 0x10, R11 ;  /* 0x000000100a197819 */ /* 0x000fe2000000120b */
[----:B------:R-:W-:Y:S01]  /*7850*/  HADD2.F32 R20, -RZ, R20.H0_H0 ;  /* 0x20000014ff147230 */ /* 0x000fe20000004100 */
[----:B------:R-:W-:Y:S01]  /*7860*/  SHF.R.U64 R26, R8, 0x10, R9 ;  /* 0x00000010081a7819 */ /* 0x000fe20000001209 */
[----:B------:R-:W-:Y:S02]  /*7870*/  HADD2.F32 R12, -RZ, R12.H0_H0 ;  /* 0x2000000cff0c7230 */ /* 0x000fe40000004100 */
[----:B------:R-:W-:-:S02]  /*7880*/  HADD2.F32 R11, -RZ, R15.H0_H0 ;  /* 0x2000000fff0b7230 */ /* 0x000fc40000004100 */
[----:B------:R-:W-:Y:S02]  /*7890*/  HADD2.F32 R15, -RZ, R15.H1_H1 ;  /* 0x3000000fff0f7230 */ /* 0x000fe40000004100 */
[--C-:B-1----:R-:W-:Y:S02]  /*78a0*/  HADD2.F32 R10, -RZ, R7.reuse.H1_H1 ;  /* 0x30000007ff0a7230 */ /* 0x102fe40000004100 */
[--C-:B------:R-:W-:Y:S02]  /*78b0*/  HADD2.F32 R3, -RZ, R4.reuse.H0_H0 ;  /* 0x20000004ff037230 */ /* 0x100fe40000004100 */
[----:B------:R-:W-:Y:S02]  /*78c0*/  HADD2.F32 R9, -RZ, R7.H0_H0 ;  /* 0x20000007ff097230 */ /* 0x000fe40000004100 */
[C---:B------:R-:W-:Y:S01]  /*78d0*/  FMUL.FTZ R24, R10.reuse, R20 ;  /* 0x000000140a187220 */ /* 0x040fe20000410000 */
[----:B------:R-:W-:Y:S02]  /*78e0*/  HADD2.F32 R4, -RZ, R4.H1_H1 ;  /* 0x30000004ff047230 */ /* 0x000fe40000004100 */
[----:B------:R-:W-:Y:S01]  /*78f0*/  FMUL.FTZ R21, R10, R12 ;  /* 0x0000000c0a157220 */ /* 0x000fe20000410000 */
[----:B------:R-:W-:-:S02]  /*7900*/  HADD2.F32 R7, -RZ, R6.H0_H0 ;  /* 0x20000006ff077230 */ /* 0x000fc40000004100 */
[C---:B------:R-:W-:Y:S01]  /*7910*/  FFMA.FTZ R24, R9.reuse, R12, -R24 ;  /* 0x0000000c09187223 */ /* 0x040fe20000010818 */
[----:B------:R-:W-:Y:S02]  /*7920*/  HADD2.F32 R8, -RZ, R6.H1_H1 ;  /* 0x30000006ff087230 */ /* 0x000fe40000004100 */
[C---:B------:R-:W-:Y:S01]  /*7930*/  FMUL.FTZ R10, R4.reuse, R13 ;  /* 0x0000000d040a7220 */ /* 0x040fe20000410000 */
[--C-:B------:R-:W-:Y:S02]  /*7940*/  HADD2.F32 R6, -RZ, R5.reuse.H0_H0 ;  /* 0x20000005ff067230 */ /* 0x100fe40000004100 */
[----:B------:R-:W-:Y:S01]  /*7950*/  FFMA.FTZ R21, R9, R20, R21 ;  /* 0x0000001409157223 */ /* 0x000fe20000010015 */
[-C--:B------:R-:W-:Y:S01]  /*7960*/  FMUL.FTZ R12, R4, R11.reuse ;  /* 0x0000000b040c7220 */ /* 0x080fe20000410000 */
[----:B------:R-:W-:Y:S02]  /*7970*/  HADD2.F32 R5, -RZ, R5.H1_H1 ;  /* 0x30000005ff057230 */ /* 0x000fe40000004100 */
[----:B------:R-:W-:Y:S01]  /*7980*/  FFMA.FTZ R10, R3, R11, -R10 ;  /* 0x0000000b030a7223 */ /* 0x000fe2000001080a */
[----:B------:R-:W-:-:S02]  /*7990*/  HADD2.F32 R9, -RZ, R25.H0_H0 ;  /* 0x20000019ff097230 */ /* 0x000fc40000004100 */
[----:B------:R-:W-:Y:S01]  /*79a0*/  FFMA.FTZ R3, R3, R13, R12 ;  /* 0x0000000d03037223 */ /* 0x000fe2000001000c */
[----:B------:R-:W-:Y:S02]  /*79b0*/  HADD2.F32 R4, -RZ, R26.H0_H0 ;  /* 0x2000001aff047230 */ /* 0x000fe40000004100 */
[C---:B------:R-:W-:Y:S01]  /*79c0*/  FMUL.FTZ R12, R8.reuse, R14 ;  /* 0x0000000e080c7220 */ /* 0x040fe20000410000 */
[----:B------:R-:W-:Y:S01]  /*79d0*/  FMUL.FTZ R13, R8, R15 ;  /* 0x0000000f080d7220 */ /* 0x000fe20000410000 */
[C---:B------:R-:W-:Y:S01]  /*79e0*/  FMUL.FTZ R11, R5.reuse, R9 ;  /* 0x00000009050b7220 */ /* 0x040fe20000410000 */
[----:B------:R-:W-:Y:S01]  /*79f0*/  FMUL.FTZ R8, R5, R4 ;  /* 0x0000000405087220 */ /* 0x000fe20000410000 */
[C---:B------:R-:W-:Y:S01]  /*7a00*/  FFMA.FTZ R12, R7.reuse, R15, -R12 ;  /* 0x0000000f070c7223 */ /* 0x040fe2000001080c */
[----:B------:R-:W-:Y:S01]  /*7a10*/  FFMA.FTZ R13, R7, R14, R13 ;  /* 0x0000000e070d7223 */ /* 0x000fe2000001000d */
[C---:B------:R-:W-:Y:S01]  /*7a20*/  FFMA.FTZ R5, R6.reuse, R4, -R11 ;  /* 0x0000000406057223 */ /* 0x040fe2000001080b */
[----:B------:R-:W-:Y:S01]  /*7a30*/  FFMA.FTZ R8, R6, R9, R8 ;  /* 0x0000000906087223 */ /* 0x000fe20000010008 */
[----:B------:R-:W-:-:S02]  /*7a40*/  F2FP.F16.F32.PACK_AB R7, R21, R24 ;  /* 0x000000181507723e */ /* 0x000fc400000000ff */
[----:B------:R-:W-:Y:S02]  /*7a50*/  F2FP.F16.F32.PACK_AB R6, R13, R12 ;  /* 0x0000000c0d06723e */ /* 0x000fe400000000ff */
[----:B------:R-:W-:Y:S02]  /*7a60*/  F2FP.F16.F32.PACK_AB R4, R3, R10 ;  /* 0x0000000a0304723e */ /* 0x000fe400000000ff */
[----:B------:R-:W-:-:S05]  /*7a70*/  F2FP.F16.F32.PACK_AB R5, R8, R5 ;  /* 0x000000050805723e */ /* 0x000fca00000000ff */
[----:B------:R2:W-:Y:S01]  /*7a80*/  STS.128 [R0+0x3000], R4 ;  /* 0x0030000400007388 */ /* 0x0005e20000000c00 */
[----:B------:R-:W-:Y:S05]  /*7a90*/  BRA `(.L_x_1422) ;  /* 0x00000014003c7947 */ /* 0x000fea0003800000 */
.L_x_1409:
[----:B------:R-:W1:Y:S01]  /*7aa0*/  S2R R0, SR_TID.X ;  /* 0x0000000000007919 */ /* 0x000e620000002100 */
[----:B------:R-:W2:Y:S01]  /*7ab0*/  LDC R32, c[0x0][0x448] ;  /* 0x00011200ff207b82 */ /* 0x000ea20000000800 */
[----:B------:R-:W-:Y:S01]  /*7ac0*/  ULDC.64 UR4, c[0x0][0x3f8] ;  /* 0x0000fe0000047ab9 */ /* 0x000fe20000000a00 */
[----:B------:R-:W-:Y:S01]  /*7ad0*/  ULDC.64 UR6, c[0x0][0x408] ;  /* 0x0001020000067ab9 */ /* 0x000fe20000000a00 */
[----:B------:R-:W-:Y:S01]  /*7ae0*/  IMAD.MOV.U32 R27, RZ, RZ, R29 ;  /* 0x000000ffff1b7224 */ /* 0x000fe200078e001d */
[----:B------:R-:W-:Y:S01]  /*7af0*/  SHF.R.S32.HI R43, RZ, 0x1f, R18 ;  /* 0x0000001fff2b7819 */ /* 0x000fe20000011412 */
[----:B------:R-:W-:Y:S01]  /*7b00*/  IMAD.MOV.U32 R4, RZ, RZ, R24 ;  /* 0x000000ffff047224 */ /* 0x000fe200078e0018 */
[----:B--2---:R-:W-:Y:S01]  /*7b10*/  ISETP.NE.AND P0, PT, R32, 0x1, PT ;  /* 0x000000012000780c */ /* 0x004fe20003f05270 */
[----:B-1----:R-:W-:-:S05]  /*7b20*/  VIADD R0, R0, 0xffffff80 ;  /* 0xffffff8000007836 */ /* 0x002fca0000000000 */
[----:B------:R-:W-:-:S07]  /*7b30*/  SHF.R.S32.HI R3, RZ, 0x1f, R0 ;  /* 0x0000001fff037819 */ /* 0x000fce0000011400 */
[----:B------:R-:W1:Y:S01]  /*7b40*/  @P0 LDC R5, c[0x0][0x450] ;  /* 0x00011400ff050b82 */ /* 0x000e620000000800 */
[----:B------:R-:W-:-:S04]  /*7b50*/  LEA.HI R3, R3, R0, RZ, 0x2 ;  /* 0x0000000003037211 */ /* 0x000fc800078f10ff */
[----:B------:R-:W-:-:S05]  /*7b60*/  LOP3.LUT R3, R3, 0xfffffffc, RZ, 0xc0, !PT ;  /* 0xfffffffc03037812 */ /* 0x000fca00078ec0ff */
[----:B------:R-:W-:Y:S02]  /*7b70*/  IMAD.IADD R3, R0, 0x1, -R3 ;  /* 0x0000000100037824 */ /* 0x000fe400078e0a03 */
[----:B------:R-:W2:Y:S02]  /*7b80*/  @P0 LDC R0, c[0x0][0x44c] ;  /* 0x00011300ff000b82 */ /* 0x000ea40000000800 */
[----:B------:R-:W-:-:S04]  /*7b90*/  IMAD R3, R3, 0x60, R39 ;  /* 0x0000006003037824 */ /* 0x000fc800078e0227 */
[----:B--2---:R-:W-:-:S05]  /*7ba0*/  @P0 IMAD.HI.U32 R0, R3, R0, RZ ;  /* 0x0000000003000227 */ /* 0x004fca00078e00ff */
[----:B-1----:R-:W-:Y:S01]  /*7bb0*/  @P0 SHF.R.U32.HI R3, RZ, R5, R0 ;  /* 0x00000005ff030219 */ /* 0x002fe20000011600 */
[----:B------:R-:W-:-:S03]  /*7bc0*/  IMAD.MOV.U32 R5, RZ, RZ, R31 ;  /* 0x000000ffff057224 */ /* 0x000fc600078e001f */
[----:B------:R-:W-:Y:S01]  /*7bd0*/  SHF.R.S32.HI R0, RZ, 0x1f, R3 ;  /* 0x0000001fff007819 */ /* 0x000fe20000011403 */
[----:B------:R-:W-:-:S04]  /*7be0*/  IMAD.WIDE.U32 R26, R3, UR4, R26 ;  /* 0x00000004031a7c25 */ /* 0x000fc8000f8e001a */
[C---:B------:R-:W-:Y:S02]  /*7bf0*/  IMAD R6, R0.reuse, UR4, RZ ;  /* 0x0000000400067c24 */ /* 0x040fe4000f8e02ff */
[----:B------:R-:W-:Y:S02]  /*7c00*/  IMAD R0, R0, UR6, RZ ;  /* 0x0000000600007c24 */ /* 0x000fe4000f8e02ff */
[C---:B------:R-:W-:Y:S01]  /*7c10*/  IMAD R7, R3.reuse, UR5, R6 ;  /* 0x0000000503077c24 */ /* 0x040fe2000f8e0206 */
[----:B------:R-:W-:Y:S01]  /*7c20*/  ULDC.64 UR4, c[0x0][0x3e8] ;  /* 0x0000fa0000047ab9 */ /* 0x000fe20000000a00 */
[C---:B------:R-:W-:Y:S01]  /*7c30*/  IMAD.WIDE.U32 R4, R3.reuse, UR6, R4 ;  /* 0x0000000603047c25 */ /* 0x040fe2000f8e0004 */
[----:B------:R-:W-:Y:S01]  /*7c40*/  LEA R25, P0, R26, UR4, 0x1 ;  /* 0x000000041a197c11 */ /* 0x000fe2000f8008ff */
[----:B------:R-:W-:Y:S02]  /*7c50*/  UMOV UR4, 0xffffffff ;  /* 0xffffffff00047882 */ /* 0x000fe40000000000 */
[----:B------:R-:W-:Y:S01]  /*7c60*/  IMAD R3, R3, UR7, R0 ;  /* 0x0000000703037c24 */ /* 0x000fe2000f8e0200 */
[----:B------:R-:W-:Y:S01]  /*7c70*/  ULDC.64 UR6, c[0x0][0x400] ;  /* 0x0001000000067ab9 */ /* 0x000fe20000000a00 */
[----:B------:R-:W-:Y:S01]  /*7c80*/  IMAD.IADD R7, R27, 0x1, R7 ;  /* 0x000000011b077824 */ /* 0x000fe200078e0207 */
[----:B------:R-:W-:Y:S01]  /*7c90*/  LEA R27, P1, R4, UR6, 0x1 ;  /* 0x00000006041b7c11 */ /* 0x000fe2000f8208ff */
[----:B------:R-:W-:-:S03]  /*7ca0*/  IMAD.IADD R3, R5, 0x1, R3 ;  /* 0x0000000105037824 */ /* 0x000fc600078e0203 */
[----:B------:R-:W-:Y:S02]  /*7cb0*/  LEA.HI.X R26, R26, UR5, R7, 0x1, P0 ;  /* 0x000000051a1a7c11 */ /* 0x000fe400080f0c07 */
[----:B------:R-:W-:Y:S01]  /*7cc0*/  LEA.HI.X R24, R4, UR7, R3, 0x1, P1 ;  /* 0x0000000704187c11 */ /* 0x000fe200088f0c03 */
[----:B------:R-:W-:Y:S06]  /*7cd0*/  BRA.DIV UR4, `(.L_x_1425) ;  /* 0x0000017e04d07947 */ /* 0x000fec000b800000 */
[----:B------:R-:W2:Y:S01]  /*7ce0*/  LDL R6, [R1+0x4] ;  /* 0x0000040001067983 */ /* 0x000ea20000100800 */
[----:B------:R-:W1:Y:S03]  /*7cf0*/  LDC R41, c[0x0][0x3f4] ;  /* 0x0000fd00ff297b82 */ /* 0x000e660000000800 */
[----:B------:R-:W3:Y:S04]  /*7d00*/  SHFL.IDX PT, R3, R25, RZ, 0x1c1f ;  /* 0x001c1fff19037589 */ /* 0x000ee800000e0000 */
[----:B------:R-:W4:Y:S04]  /*7d10*/  SHFL.IDX PT, R0, R26, RZ, 0x1c1f ;  /* 0x001c1fff1a007589 */ /* 0x000f2800000e0000 */
[----:B0-----:R-:W0:Y:S04]  /*7d20*/  SHFL.IDX PT, R14, R27, RZ, 0x1c1f ;  /* 0x001c1fff1b0e7589 */ /* 0x001e2800000e0000 */
[----:B------:R-:W5:Y:S01]  /*7d30*/  SHFL.IDX PT, R4, R24, RZ, 0x1c1f ;  /* 0x001c1fff18047589 */ /* 0x000f6200000e0000 */
[----:B-1----:R-:W-:Y:S01]  /*7d40*/  ISETP.GE.AND P0, PT, R18, R41, PT ;  /* 0x000000291200720c */ /* 0x002fe20003f06270 */
[----:B--2---:R-:W-:-:S05]  /*7d50*/  IMAD R32, R6, R32, RZ ;  /* 0x0000002006207224 */ /* 0x004fca00078e02ff */
[----:B------:R-:W-:-:S13]  /*7d60*/  ISETP.GE.OR P1, PT, R39, R32, P0 ;  /* 0x000000202700720c */ /* 0x000fda0000726670 */
[C---:B------:R-:W-:Y:S01]  /*7d70*/  @!P1 IMAD.SHL.U32 R5, R18.reuse, 0x2, RZ ;  /* 0x0000000212059824 */ /* 0x040fe200078e00ff */
[----:B------:R-:W-:-:S04]  /*7d80*/  @!P1 SHF.L.U64.HI R21, R18, 0x1, R43 ;  /* 0x0000000112159819 */ /* 0x000fc8000001022b */
[----:B---3--:R-:W-:-:S04]  /*7d90*/  @!P1 IADD3 R6, P2, R3, R5, RZ ;  /* 0x0000000503069210 */ /* 0x008fc80007f5e0ff */
[----:B----4-:R-:W-:-:S05]  /*7da0*/  @!P1 IADD3.X R7, R0, R21, RZ, P2, !PT ;  /* 0x0000001500079210 */ /* 0x010fca00017fe4ff */
[----:B------:R-:W2:Y:S01]  /*7db0*/  @!P1 LD.E.128 R8, desc[UR38][R6.64] ;  /* 0x0000002606089980 */ /* 0x000ea2000c101d00 */
[----:B0-----:R-:W-:-:S05]  /*7dc0*/  @!P1 IADD3 R14, P2, R14, R5, RZ ;  /* 0x000000050e0e9210 */ /* 0x001fca0007f5e0ff */
[----:B-----5:R-:W-:-:S04]  /*7dd0*/  @!P1 IMAD.X R3, R4, 0x1, R21, P2 ;  /* 0x0000000104039824 */ /* 0x020fc800010e0615 */
[----:B------:R-:W-:-:S05]  /*7de0*/  @!P1 IMAD.MOV.U32 R15, RZ, RZ, R3 ;  /* 0x000000ffff0f9224 */ /* 0x000fca00078e0003 */
[----:B------:R0:W3:Y:S01]  /*7df0*/  @!P1 LD.E.128 R4, desc[UR38][R14.64] ;  /* 0x000000260e049980 */ /* 0x0000e2000c101d00 */
[----:B------:R-:W-:Y:S02]  /*7e00*/  CS2R R34, SRZ ;  /* 0x0000000000227805 */ /* 0x000fe4000001ff00 */
[----:B------:R-:W-:Y:S02]  /*7e10*/  CS2R R28, SRZ ;  /* 0x00000000001c7805 */ /* 0x000fe4000001ff00 */
[----:B------:R-:W-:Y:S01]  /*7e20*/  CS2R R20, SRZ ;  /* 0x0000000000147805 */ /* 0x000fe2000001ff00 */
[----:B------:R-:W1:Y:S01]  /*7e30*/  SHFL.IDX PT, R24, R24, 0x1, 0x1c1f ;  /* 0x003c1f0018187f89 */ /* 0x000e6200000e0000 */
[----:B------:R-:W-:-:S03]  /*7e40*/  CS2R R36, SRZ ;  /* 0x0000000000247805 */ /* 0x000fc6000001ff00 */
[----:B0-----:R0:W4:Y:S01]  /*7e50*/  SHFL.IDX PT, R14, R27, 0x1, 0x1c1f ;  /* 0x003c1f001b0e7f89 */ /* 0x00112200000e0000 */
[----:B--2---:R-:W-:Y:S02]  /*7e60*/  @!P1 IMAD.MOV.U32 R34, RZ, RZ, R8 ;  /* 0x000000ffff229224 */ /* 0x004fe400078e0008 */
[----:B------:R-:W-:Y:S02]  /*7e70*/  @!P1 IMAD.MOV.U32 R35, RZ, RZ, R9 ;  /* 0x000000ffff239224 */ /* 0x000fe400078e0009 */
[----:B------:R-:W-:Y:S02]  /*7e80*/  IMAD.MOV.U32 R0, RZ, RZ, R34 ;  /* 0x000000ffff007224 */ /* 0x000fe400078e0022 */
[----:B------:R-:W-:Y:S02]  /*7e90*/  IMAD.MOV.U32 R3, RZ, RZ, R35 ;  /* 0x000000ffff037224 */ /* 0x000fe400078e0023 */
[----:B------:R-:W-:Y:S01]  /*7ea0*/  @!P1 IMAD.MOV.U32 R36, RZ, RZ, R10 ;  /* 0x000000ffff249224 */ /* 0x000fe200078e000a */
[----:B------:R-:W-:Y:S01]  /*7eb0*/  PRMT R42, R0, 0x7610, R42 ;  /* 0x00007610002a7816 */ /* 0x000fe2000000002a */
[----:B------:R-:W-:Y:S01]  /*7ec0*/  @!P1 IMAD.MOV.U32 R37, RZ, RZ, R11 ;  /* 0x000000ffff259224 */ /* 0x000fe200078e000b */
[----:B------:R-:W-:Y:S01]  /*7ed0*/  PRMT R45, R45, 0x5410, R3 ;  /* 0x000054102d2d7816 */ /* 0x000fe20000000003 */
[----:B------:R0:W2:Y:S01]  /*7ee0*/  SHFL.IDX PT, R0, R26, 0x1, 0x1c1f ;  /* 0x003c1f001a007f89 */ /* 0x0000a200000e0000 */
[----:B------:R-:W-:Y:S01]  /*7ef0*/  IMAD.MOV.U32 R8, RZ, RZ, R36 ;  /* 0x000000ffff087224 */ /* 0x000fe200078e0024 */
[----:B---3--:R-:W-:-:S02]  /*7f00*/  @!P1 MOV R28, R6 ;  /* 0x00000006001c9202 */ /* 0x008fc40000000f00 */
[----:B------:R0:W3:Y:S01]  /*7f10*/  SHFL.IDX PT, R3, R25, 0x1, 0x1c1f ;  /* 0x003c1f0019037f89 */ /* 0x0000e200000e0000 */
[----:B------:R-:W-:Y:S02]  /*7f20*/  @!P1 IMAD.MOV.U32 R20, RZ, RZ, R4 ;  /* 0x000000ffff149224 */ /* 0x000fe400078e0004 */
[----:B------:R-:W-:Y:S02]  /*7f30*/  @!P1 IMAD.MOV.U32 R21, RZ, RZ, R5 ;  /* 0x000000ffff159224 */ /* 0x000fe400078e0005 */
[----:B------:R-:W-:Y:S02]  /*7f40*/  @!P1 IMAD.MOV.U32 R29, RZ, RZ, R7 ;  /* 0x000000ffff1d9224 */ /* 0x000fe400078e0007 */
[----:B------:R-:W-:Y:S02]  /*7f50*/  IMAD.MOV.U32 R4, RZ, RZ, R20 ;  /* 0x000000ffff047224 */ /* 0x000fe400078e0014 */
[----:B------:R-:W-:Y:S02]  /*7f60*/  IMAD.MOV.U32 R5, RZ, RZ, R21 ;  /* 0x000000ffff057224 */ /* 0x000fe400078e0015 */
[----:B------:R-:W-:-:S02]  /*7f70*/  IMAD.MOV.U32 R6, RZ, RZ, R28 ;  /* 0x000000ffff067224 */ /* 0x000fc400078e001c */
[----:B------:R-:W-:Y:S01]  /*7f80*/  IMAD.MOV.U32 R9, RZ, RZ, R37 ;  /* 0x000000ffff097224 */ /* 0x000fe200078e0025 */
[----:B------:R-:W-:Y:S01]  /*7f90*/  PRMT R45, R5, 0x7610, R45 ;  /* 0x00007610052d7816 */ /* 0x000fe2000000002d */
[----:B------:R-:W-:Y:S01]  /*7fa0*/  IMAD.MOV.U32 R7, RZ, RZ, R29 ;  /* 0x000000ffff077224 */ /* 0x000fe200078e001d */
[----:B------:R-:W-:Y:S02]  /*7fb0*/  PRMT R56, R4, 0x5410, R6 ;  /* 0x0000541004387816 */ /* 0x000fe40000000006 */
[----:B------:R-:W-:Y:S02]  /*7fc0*/  CS2R R4, SRZ ;  /* 0x0000000000047805 */ /* 0x000fe4000001ff00 */
[----:B------:R-:W-:Y:S02]  /*7fd0*/  PRMT R31, R8, 0x5410, R9 ;  /* 0x00005410081f7816 */ /* 0x000fe40000000009 */
[----:B012-4-:R-:W-:-:S07]  /*7fe0*/  PRMT R42, R42, 0x5410, R7 ;  /* 0x000054102a2a7816 */ /* 0x017fce0000000007 */
.L_x_1701:
[----:B------:R-:W2:Y:S01]  /*7ff0*/  LDL R7, [R1+0x58] ;  /* 0x0000580001077983 */ /* 0x000ea20000100800 */
[----:B------:R-:W-:Y:S01]  /*8000*/  VIADD R39, R39, 0x60 ;  /* 0x0000006027277836 */ /* 0x000fe20000000000 */
[----:B------:R-:W-:Y:S01]  /*8010*/  BSSY B1, `(.L_x_1426) ;  /* 0x0000016000017945 */ /* 0x000fe20003800000 */
[----:B------:R-:W-:Y:S02]  /*8020*/  CS2R R8, SRZ ;  /* 0x0000000000087805 */ /* 0x000fe4000001ff00 */
[----:B------:R-:W-:Y:S02]  /*8030*/  CS2R R10, SRZ ;  /* 0x00000000000a7805 */ /* 0x000fe4000001ff00 */
[----:B------:R-:W-:Y:S02]  /*8040*/  ISETP.GE.AND P1, PT, R39, R32, PT ;  /* 0x000000202700720c */ /* 0x000fe40003f26270 */
[----:B--2---:R-:W-:-:S04]  /*8050*/  LEA.HI R6, R7, R7, RZ, 0x1 ;  /* 0x0000000707067211 */ /* 0x004fc800078f08ff */
[----:B------:R-:W-:-:S05]  /*8060*/  LOP3.LUT R6, R6, 0xfffffffe, RZ, 0xc0, !PT ;  /* 0xfffffffe06067812 */ /* 0x000fca00078ec0ff */
[----:B------:R-:W-:Y:S01]  /*8070*/  IMAD.IADD R13, R7, 0x1, -R6 ;  /* 0x00000001070d7824 */ /* 0x000fe200078e0a06 */
[----:B------:R-:W-:-:S04]  /*8080*/  CS2R R6, SRZ ;  /* 0x0000000000067805 */ /* 0x000fc8000001ff00 */
[----:B------:R-:W-:Y:S01]  /*8090*/  SHF.L.U32 R13, R13, 0x1f, RZ ;  /* 0x0000001f0d0d7819 */ /* 0x000fe200000006ff */
[----:B------:R-:W-:Y:S06]  /*80a0*/  @P1 BRA `(.L_x_1427) ;  /* 0x0000000000301947 */ /* 0x000fec0003800000 */
[----:B------:R-:W-:Y:S02]  /*80b0*/  CS2R R6, SRZ ;  /* 0x0000000000067805 */ /* 0x000fe4000001ff00 */
[----:B------:R-:W-:Y:S02]  /*80c0*/  CS2R R8, SRZ ;  /* 0x0000000000087805 */ /* 0x000fe4000001ff00 */
[----:B------:R-:W-:Y:S01]  /*80d0*/  CS2R R10, SRZ ;  /* 0x00000000000a7805 */ /* 0x000fe2000001ff00 */
[----:B------:R-:W-:Y:S06]  /*80e0*/  @P0 BRA `(.L_x_1427) ;  /* 0x0000000000200947 */ /* 0x000fec0003800000 */
[C---:B------:R-:W-:Y:S01]  /*80f0*/  IMAD.SHL.U32 R4, R18.reuse, 0x2, RZ ;  /* 0x0000000212047824 */ /* 0x040fe200078e00ff */
[----:B------:R-:W-:-:S04]  /*8100*/  SHF.L.U64.HI R5, R18, 0x1, R43 ;  /* 0x0000000112057819 */ /* 0x000fc8000001022b */
[-C--:B---3--:R-:W-:Y:S02]  /*8110*/  IADD3 R8, P1, R3, R4.reuse, RZ ;  /* 0x0000000403087210 */ /* 0x088fe40007f3e0ff */
[----:B------:R-:W-:-:S03]  /*8120*/  IADD3 R4, P2, R14, R4, RZ ;  /* 0x000000040e047210 */ /* 0x000fc60007f5e0ff */
[--C-:B------:R-:W-:Y:S02]  /*8130*/  IMAD.X R9, R0, 0x1, R5.reuse, P1 ;  /* 0x0000000100097824 */ /* 0x100fe400008e0605 */
[----:B------:R-:W-:-:S04]  /*8140*/  IMAD.X R5, R24, 0x1, R5, P2 ;  /* 0x0000000118057824 */ /* 0x000fc800010e0605 */
[----:B------:R-:W5:Y:S04]  /*8150*/  LD.E.128 R8, desc[UR38][R8.64] ;  /* 0x0000002608087980 */ /* 0x000f68000c101d00 */
[----:B------:R-:W5:Y:S02]  /*8160*/  LD.E.128 R4, desc[UR38][R4.64] ;  /* 0x0000002604047980 */ /* 0x000f64000c101d00 */
.L_x_1427:
[----:B------:R-:W-:Y:S05]  /*8170*/  BSYNC B1 ;  /* 0x0000000000017941 */ /* 0x000fea0003800000 */
.L_x_1426:
[----:B------:R-:W0:Y:S01]  /*8180*/  SYNCS.PHASECHK.TRANS64.TRYWAIT P1, [R2+URZ+0x16800], R13 ;  /* 0x0168000d020075a7 */ /* 0x000e22000802017f */
[----:B------:R-:W-:Y:S01]  /*8190*/  IMAD R32, R33, -0xc0, R32 ;  /* 0xffffff4021207824 */ /* 0x000fe200078e0220 */
[----:B---3-5:R-:W-:Y:S01]  /*81a0*/  MOV R3, R5 ;  /* 0x0000000500037202 */ /* 0x028fe20000000f00 */
[----:B------:R-:W-:Y:S01]  /*81b0*/  IMAD.MOV.U32 R0, RZ, RZ, R4 ;  /* 0x000000ffff007224 */ /* 0x000fe200078e0004 */
[----:B------:R-:W-:Y:S01]  /*81c0*/  BSSY B1, `(.L_x_1428) ;  /* 0x0000010000017945 */ /* 0x000fe20003800000 */
[----:B------:R-:W-:Y:S01]  /*81d0*/  VIADD R12, R17, 0x60 ;  /* 0x00000060110c7836 */ /* 0x000fe20000000000 */
[----:B------:R-:W-:Y:S01]  /*81e0*/  VIMNMX R32, R32, 0xc0, PT ;  /* 0x000000c020207848 */ /* 0x000fe20003fe0100 */
[----:B------:R-:W-:Y:S01]  /*81f0*/  IMAD.MOV.U32 R14, RZ, RZ, R8 ;  /* 0x000000ffff0e7224 */ /* 0x000fe200078e0008 */
[----:B------:R-:W-:Y:S01]  /*8200*/  PRMT R3, R3, 0x5410, R0 ;  /* 0x0000541003037816 */ /* 0x000fe20000000000 */
[----:B------:R-:W-:Y:S01]  /*8210*/  IMAD.MOV.U32 R0, RZ, RZ, R6 ;  /* 0x000000ffff007224 */ /* 0x000fe200078e0006 */
[-C--:B------:R-:W-:Y:S01]  /*8220*/  ISETP.GE.OR P2, PT, R17, R32.reuse, P0 ;  /* 0x000000201100720c */ /* 0x080fe20000746670 */
[----:B------:R-:W-:Y:S01]  /*8230*/  IMAD.MOV.U32 R15, RZ, RZ, R9 ;  /* 0x000000ffff0f7224 */ /* 0x000fe200078e0009 */
[----:B------:R-:W-:Y:S01]  /*8240*/  ISETP.GE.OR P0, PT, R12, R32, P0 ;  /* 0x000000200c00720c */ /* 0x000fe20000706670 */
[----:B------:R-:W-:Y:S01]  /*8250*/  IMAD.MOV.U32 R12, RZ, RZ, R7 ;  /* 0x000000ffff0c7224 */ /* 0x000fe200078e0007 */
[----:B------:R-:W-:Y:S01]  /*8260*/  PRMT R32, R3, 0x7610, R32 ;  /* 0x0000761003207816 */ /* 0x000fe20000000020 */
[----:B------:R-:W-:Y:S01]  /*8270*/  IMAD.IADD R39, R18, 0x1, R41 ;  /* 0x0000000112277824 */ /* 0x000fe200078e0229 */
[----:B------:R-:W-:-:S02]  /*8280*/  PRMT R3, R14, 0x7610, R3 ;  /* 0x000076100e037816 */ /* 0x000fc40000000003 */
[----:B------:R-:W-:Y:S02]  /*8290*/  PRMT R0, R0, 0x5410, R12 ;  /* 0x0000541000007816 */ /* 0x000fe4000000000c */
[----:B------:R-:W-:Y:S01]  /*82a0*/  PRMT R32, R32, 0x5410, R15 ;  /* 0x0000541020207816 */ /* 0x000fe2000000000f */
[----:B0-----:R-:W-:Y:S06]  /*82b0*/  @!P1 BRA `(.L_x_1429) ;  /* 0x0000017c00c49947 */ /* 0x001fec0003800000 */
.L_x_1702:
[----:B------:R-:W-:Y:S05]  /*82c0*/  BSYNC B1 ;  /* 0x0000000000017941 */ /* 0x000fea0003800000 */
.L_x_1428:
[----:B------:R-:W-:Y:S01]  /*82d0*/  BSSY B1, `(.L_x_1430) ;  /* 0x0000069000017945 */ /* 0x000fe20003800000 */
[----:B------:R-:W-:Y:S01]  /*82e0*/  IMAD.MOV.U32 R33, RZ, RZ, R10 ;  /* 0x000000ffff217224 */ /* 0x000fe200078e000a */
[----:B------:R-:W-:Y:S01]  /*82f0*/  LOP3.LUT R39, R39, 0x38, RZ, 0xc0, !PT ;  /* 0x0000003827277812 */ /* 0x000fe200078ec0ff */
[----:B------:R-:W-:Y:S01]  /*8300*/  IMAD.MOV.U32 R38, RZ, RZ, R11 ;  /* 0x000000ffff267224 */ /* 0x000fe200078e000b */
[----:B------:R-:W-:Y:S06]  /*8310*/  @P2 BRA `(.L_x_1431) ;  /* 0x0000000400902947 */ /* 0x000fec0003800000 */
[----:B------:R-:W2:Y:S01]  /*8320*/  LDL R12, [R1+0x48] ;  /* 0x00004800010c7983 */ /* 0x000ea20000100800 */
[----:B------:R-:W1:Y:S02]  /*8330*/  S2R R14, SR_TID.X ;  /* 0x00000000000e7919 */ /* 0x000e640000002100 */
[----:B-1----:R-:W-:-:S05]  /*8340*/  VIADD R14, R14, 0xffffff80 ;  /* 0xffffff800e0e7836 */ /* 0x002fca0000000000 */
[----:B------:R-:W-:-:S04]  /*8350*/  SHF.R.S32.HI R25, RZ, 0x1f, R14 ;  /* 0x0000001fff197819 */ /* 0x000fc8000001140e */
[----:B------:R-:W-:-:S04]  /*8360*/  LEA.HI R25, R25, R14, RZ, 0x5 ;  /* 0x0000000e19197211 */ /* 0x000fc800078f28ff */
[----:B------:R-:W-:Y:S01]  /*8370*/  SHF.R.S32.HI R25, RZ, 0x5, R25 ;  /* 0x00000005ff197819 */ /* 0x000fe20000011419 */
[--C-:B------:R-:W-:Y:S01]  /*8380*/  HADD2.F32 R43, -RZ, R45.reuse.H1_H1 ;  /* 0x3000002dff2b7230 */ /* 0x100fe20000004100 */
[----:B------:R-:W-:Y:S01]  /*8390*/  SHF.R.U64 R55, R34, 0x10, R35 ;  /* 0x0000001022377819 */ /* 0x000fe20000001223 */
[----:B------:R-:W-:Y:S01]  /*83a0*/  HADD2.F32 R45, -RZ, R45.H0_H0 ;  /* 0x2000002dff2d7230 */ /* 0x000fe20000004100 */
[--C-:B------:R-:W-:Y:S02]  /*83b0*/  SHF.R.U32.HI R44, RZ, 0x10, R21.reuse ;  /* 0x00000010ff2c7819 */ /* 0x100fe40000011615 */
[----:B------:R-:W-:Y:S02]  /*83c0*/  SHF.R.U64 R53, R20, 0x10, R21 ;  /* 0x0000001014357819 */ /* 0x000fe40000001215 */
[----:B------:R-:W-:Y:S01]  /*83d0*/  SHF.R.U32.HI R46, RZ, 0x10, R35 ;  /* 0x00000010ff2e7819 */ /* 0x000fe20000011623 */
[----:B------:R-:W-:Y:S01]  /*83e0*/  HADD2.F32 R44, -RZ, R44.H0_H0 ;  /* 0x2000002cff2c7230 */ /* 0x000fe20000004100 */
[----:B------:R-:W-:-:S02]  /*83f0*/  SHF.R.U64 R54, R36, 0x10, R37 ;  /* 0x0000001024367819 */ /* 0x000fc40000001225 */
[--C-:B------:R-:W-:Y:S02]  /*8400*/  SHF.R.U32.HI R50, RZ, 0x10, R29.reuse ;  /* 0x00000010ff327819 */ /* 0x100fe4000001161d */
[----:B------:R-:W-:Y:S02]  /*8410*/  SHF.R.U64 R51, R28, 0x10, R29 ;  /* 0x000000101c337819 */ /* 0x000fe4000000121d */
[----:B------:R-:W-:Y:S01]  /*8420*/  SHF.R.U32.HI R52, RZ, 0x10, R37 ;  /* 0x00000010ff347819 */ /* 0x000fe20000011625 */
[----:B--2---:R-:W-:-:S05]  /*8430*/  IMAD.SHL.U32 R12, R12, 0x40, RZ ;  /* 0x000000400c0c7824 */ /* 0x004fca00078e00ff */
[----:B------:R-:W-:-:S04]  /*8440*/  LOP3.LUT R24, R12, 0x1c0, RZ, 0xc0, !PT ;  /* 0x000001c00c187812 */ /* 0x000fc800078ec0ff */
[----:B------:R-:W-:Y:S02]  /*8450*/  SHF.R.U32.HI R15, RZ, 0x3, R24 ;  /* 0x00000003ff0f7819 */ /* 0x000fe40000011618 */
[----:B------:R-:W-:Y:S02]  /*8460*/  LOP3.LUT R12, R24, 0x38, R18, 0xf8, !PT ;  /* 0x00000038180c7812 */ /* 0x000fe400078ef812 */
[----:B------:R-:W-:Y:S02]  /*8470*/  LOP3.LUT R24, R15, R39, R24, 0x1e, !PT ;  /* 0x000000270f187212 */ /* 0x000fe400078e1e18 */
[----:B------:R-:W-:-:S03]  /*8480*/  LOP3.LUT R12, R12, R15, RZ, 0x3c, !PT ;  /* 0x0000000f0c0c7212 */ /* 0x000fc600078e3cff */
[C---:B------:R-:W-:Y:S02]  /*8490*/  IMAD R41, R25.reuse, 0x200, R24 ;  /* 0x0000020019297824 */ /* 0x040fe400078e0218 */
[----:B0-----:R-:W-:-:S03]  /*84a0*/  IMAD R13, R25, 0x200, R12 ;  /* 0x00000200190d7824 */ /* 0x001fc600078e020c */
[----:B------:R-:W-:Y:S01]  /*84b0*/  LEA R41, R41, R2, 0x1 ;  /* 0x0000000229297211 */ /* 0x000fe200078e08ff */
[----:B------:R-:W-:-:S04]  /*84c0*/  IMAD R40, R13, 0x2, R2 ;  /* 0x000000020d287824 */ /* 0x000fc800078e0202 */
[----:B------:R-:W0:Y:S04]  /*84d0*/  LDS.128 R24, [R41+0x8400] ;  /* 0x0084000029187984 */ /* 0x000e280000000c00 */
[----:B------:R-:W1:Y:S01]  /*84e0*/  LDS.128 R12, [R40+0x8400] ;  /* 0x00840000280c7984 */ /* 0x000e620000000c00 */
[--C-:B0-----:R-:W-:Y:S02]  /*84f0*/  HADD2.F32 R34, -RZ, R25.reuse.H0_H0 ;  /* 0x20000019ff227230 */ /* 0x101fe40000004100 */
[----:B------:R-:W-:Y:S02]  /*8500*/  HADD2.F32 R35, -RZ, R25.H1_H1 ;  /* 0x30000019ff237230 */ /* 0x000fe40000004100 */
[----:B-1----:R-:W-:Y:S02]  /*8510*/  HADD2.F32 R20, -RZ, R13.H0_H0 ;  /* 0x2000000dff147230 */ /* 0x002fe40000004100 */
[C---:B------:R-:W-:Y:S01]  /*8520*/  FMUL.FTZ R47, R34.reuse, R45 ;  /* 0x0000002d222f7220 */ /* 0x040fe20000410000 */
[----:B------:R-:W-:Y:S01]  /*8530*/  FMUL.FTZ R49, R34, R43 ;  /* 0x0000002b22317220 */ /* 0x000fe20000410000 */
[----:B------:R-:W-:-:S02]  /*8540*/  HADD2.F32 R34, -RZ, R46.H0_H0 ;  /* 0x2000002eff227230 */ /* 0x000fc40000004100 */
[C---:B------:R-:W-:Y:S01]  /*8550*/  FFMA.FTZ R48, R20.reuse, R43, -R47 ;  /* 0x0000002b14307223 */ /* 0x040fe2000001082f */
[----:B------:R-:W-:Y:S02]  /*8560*/  HADD2.F32 R21, -RZ, R13.H1_H1 ;  /* 0x3000000dff157230 */ /* 0x000fe40000004100 */
[C---:B------:R-:W-:Y:S01]  /*8570*/  FMUL.FTZ R46, R35.reuse, R44 ;  /* 0x0000002c232e7220 */ /* 0x040fe20000410000 */
[----:B------:R-:W-:Y:S02]  /*8580*/  HADD2.F32 R36, -RZ, R27.H0_H0 ;  /* 0x2000001bff247230 */ /* 0x000fe40000004100 */
[----:B------:R-:W-:Y:S02]  /*8590*/  HADD2.F32 R47, -RZ, R42.H1_H1 ;  /* 0x3000002aff2f7230 */ /* 0x000fe40000004100 */
[----:B------:R-:W-:Y:S02]  /*85a0*/  HADD2.F32 R43, -RZ, R31.H1_H1 ;  /* 0x3000001fff2b7230 */ /* 0x000fe40000004100 */
[----:B------:R-:W-:Y:S01]  /*85b0*/  FFMA.FTZ R49, R20, R45, R49 ;  /* 0x0000002d14317223 */ /* 0x000fe20000010031 */
[----:B------:R-:W-:Y:S01]  /*85c0*/  FMUL.FTZ R20, R35, R34 ;  /* 0x0000002223147220 */ /* 0x000fe20000410000 */
[----:B------:R-:W-:-:S02]  /*85d0*/  HADD2.F32 R28, -RZ, R15.H0_H0 ;  /* 0x2000000fff1c7230 */ /* 0x000fc40000004100 */
[C---:B------:R-:W-:Y:S01]  /*85e0*/  FFMA.FTZ R35, R21.reuse, R34, -R46 ;  /* 0x0000002215237223 */ /* 0x040fe2000001082e */
[C---:B------:R-:W-:Y:S01]  /*85f0*/  FMUL.FTZ R45, R36.reuse, R47 ;  /* 0x0000002f242d7220 */ /* 0x040fe20000410000 */
[----:B------:R-:W-:Y:S02]  /*8600*/  HADD2.F32 R37, -RZ, R27.H1_H1 ;  /* 0x3000001bff257230 */ /* 0x000fe40000004100 */
[-C--:B------:R-:W-:Y:S01]  /*8610*/  FMUL.FTZ R36, R36, R43.reuse ;  /* 0x0000002b24247220 */ /* 0x080fe20000410000 */
[----:B------:R-:W-:Y:S02]  /*8620*/  HADD2.F32 R46, -RZ, R50.H0_H0 ;  /* 0x20000032ff2e7230 */ /* 0x000fe40000004100 */
[----:B------:R-:W-:Y:S01]  /*8630*/  FFMA.FTZ R44, R21, R44, R20 ;  /* 0x0000002c152c7223 */ /* 0x000fe20000010014 */
[----:B------:R-:W-:Y:S02]  /*8640*/  HADD2.F32 R29, -RZ, R15.H1_H1 ;  /* 0x3000000fff1d7230 */ /* 0x000fe40000004100 */
[----:B------:R-:W-:Y:S01]  /*8650*/  FFMA.FTZ R45, R28, R43, -R45 ;  /* 0x0000002b1c2d7223 */ /* 0x000fe2000001082d */
[----:B------:R-:W-:-:S02]  /*8660*/  HADD2.F32 R20, -RZ, R52.H0_H0 ;  /* 0x20000034ff147230 */ /* 0x000fc40000004100 */
[----:B------:R-:W-:Y:S01]  /*8670*/  FFMA.FTZ R47, R28, R47, R36 ;  /* 0x0000002f1c2f7223 */ /* 0x000fe20000010024 */
[----:B------:R-:W-:Y:S02]  /*8680*/  HADD2.F32 R25, -RZ, R24.H0_H0 ;  /* 0x20000018ff197230 */ /* 0x000fe40000004100 */
[C---:B------:R-:W-:Y:S01]  /*8690*/  FMUL.FTZ R34, R37.reuse, R46 ;  /* 0x0000002e25227220 */ /* 0x040fe20000410000 */
[----:B------:R-:W-:Y:S02]  /*86a0*/  HADD2.F32 R28, -RZ, R56.H0_H0 ;  /* 0x20000038ff1c7230 */ /* 0x000fe40000004100 */
[----:B------:R-:W-:Y:S02]  /*86b0*/  HADD2.F32 R42, -RZ, R42.H0_H0 ;  /* 0x2000002aff2a7230 */ /* 0x000fe40000004100 */
[-C--:B------:R-:W-:Y:S01]  /*86c0*/  FMUL.FTZ R52, R37, R20.reuse ;  /* 0x0000001425347220 */ /* 0x080fe20000410000 */
[----:B------:R-:W-:Y:S02]  /*86d0*/  HADD2.F32 R13, -RZ, R12.H0_H0 ;  /* 0x2000000cff0d7230 */ /* 0x000fe40000004100 */
[----:B------:R-:W-:Y:S01]  /*86e0*/  FFMA.FTZ R50, R29, R20, -R34 ;  /* 0x000000141d327223 */ /* 0x000fe20000010822 */
[----:B------:R-:W-:-:S02]  /*86f0*/  HADD2.F32 R27, -RZ, R26.H0_H0 ;  /* 0x2000001aff1b7230 */ /* 0x000fc40000004100 */
[C---:B------:R-:W-:Y:S01]  /*8700*/  FMUL.FTZ R36, R25.reuse, R28 ;  /* 0x0000001c19247220 */ /* 0x040fe20000410000 */
[----:B------:R-:W-:Y:S02]  /*8710*/  HADD2.F32 R34, -RZ, R56.H1_H1 ;  /* 0x30000038ff227230 */ /* 0x000fe40000004100 */
[----:B------:R-:W-:Y:S01]  /*8720*/  FMUL.FTZ R25, R25, R42 ;  /* 0x0000002a19197220 */ /* 0x000fe20000410000 */
[----:B------:R-:W-:Y:S02]  /*8730*/  HADD2.F32 R20, -RZ, R31.H0_H0 ;  /* 0x2000001fff147230 */ /* 0x000fe40000004100 */
[----:B------:R-:W-:Y:S01]  /*8740*/  FFMA.FTZ R52, R29, R46, R52 ;  /* 0x0000002e1d347223 */ /* 0x000fe20000010034 */
[----:B------:R-:W-:Y:S01]  /*8750*/  FFMA.FTZ R36, R13, R42, -R36 ;  /* 0x0000002a0d247223 */ /* 0x000fe20000010824 */
[----:B------:R-:W-:Y:S02]  /*8760*/  HADD2.F32 R15, -RZ, R14.H0_H0 ;  /* 0x2000000eff0f7230 */ /* 0x000fe40000004100 */
[----:B------:R-:W-:Y:S01]  /*8770*/  FMUL.FTZ R46, R27, R34 ;  /* 0x000000221b2e7220 */ /* 0x000fe20000410000 */
[----:B------:R-:W-:Y:S01]  /*8780*/  FFMA.FTZ R28, R13, R28, R25 ;  /* 0x0000001c0d1c7223 */ /* 0x000fe20000010019 */
[----:B------:R-:W-:Y:S01]  /*8790*/  FMUL.FTZ R42, R27, R20 ;  /* 0x000000141b2a7220 */ /* 0x000fe20000410000 */
[----:B------:R-:W-:-:S02]  /*87a0*/  HADD2.F32 R24, -RZ, R24.H1_H1 ;  /* 0x30000018ff187230 */ /* 0x000fc40000004100 */
[----:B------:R-:W-:Y:S02]  /*87b0*/  HADD2.F32 R26, -RZ, R26.H1_H1 ;  /* 0x3000001aff1a7230 */ /* 0x000fe40000004100 */
[----:B------:R-:W-:Y:S02]  /*87c0*/  HADD2.F32 R25, -RZ, R53.H0_H0 ;  /* 0x20000035ff197230 */ /* 0x000fe40000004100 */
[----:B------:R-:W-:Y:S02]  /*87d0*/  HADD2.F32 R27, -RZ, R51.H0_H0 ;  /* 0x20000033ff1b7230 */ /* 0x000fe40000004100 */
[----:B------:R-:W-:Y:S02]  /*87e0*/  HADD2.F32 R13, -RZ, R55.H0_H0 ;  /* 0x20000037ff0d7230 */ /* 0x000fe40000004100 */
[----:B------:R-:W-:Y:S02]  /*87f0*/  HADD2.F32 R21, -RZ, R54.H0_H0 ;  /* 0x20000036ff157230 */ /* 0x000fe40000004100 */
[----:B------:R-:W-:Y:S01]  /*8800*/  FFMA.FTZ R46, R15, R20, -R46 ;  /* 0x000000140f2e7223 */ /* 0x000fe2000001082e */
[----:B------:R-:W-:-:S02]  /*8810*/  HADD2.F32 R12, -RZ, R12.H1_H1 ;  /* 0x3000000cff0c7230 */ /* 0x000fc40000004100 */
[----:B------:R-:W-:Y:S01]  /*8820*/  FFMA.FTZ R42, R15, R34, R42 ;  /* 0x000000220f2a7223 */ /* 0x000fe2000001002a */
[----:B------:R-:W-:Y:S02]  /*8830*/  HADD2.F32 R14, -RZ, R14.H1_H1 ;  /* 0x3000000eff0e7230 */ /* 0x000fe40000004100 */
[----:B------:R-:W-:Y:S01]  /*8840*/  FMUL.FTZ R15, R24, R25 ;  /* 0x00000019180f7220 */ /* 0x000fe20000410000 */
[----:B------:R-:W-:Y:S01]  /*8850*/  FMUL.FTZ R37, R26, R27 ;  /* 0x0000001b1a257220 */ /* 0x000fe20000410000 */
[----:B------:R-:W-:Y:S01]  /*8860*/  FMUL.FTZ R24, R24, R13 ;  /* 0x0000000d18187220 */ /* 0x000fe20000410000 */
[----:B------:R-:W-:Y:S01]  /*8870*/  FMUL.FTZ R26, R26, R21 ;  /* 0x000000151a1a7220 */ /* 0x000fe20000410000 */
[----:B------:R-:W-:Y:S01]  /*8880*/  FFMA.FTZ R29, R12, R13, -R15 ;  /* 0x0000000d0c1d7223 */ /* 0x000fe2000001080f */
[----:B------:R-:W-:Y:S01]  /*8890*/  FFMA.FTZ R37, R14, R21, -R37 ;  /* 0x000000150e257223 */ /* 0x000fe20000010825 */
        /* <DEDUP_REMOVED lines=12> */
.L_x_1431:
[----:B------:R-:W-:Y:S05]  /*8960*/  BSYNC B1 ;  /* 0x0000000000017941 */ /* 0x000fea0003800000 */
.L_x_1430:
[----:B------:R-:W-:Y:S01]  /*8970*/  PRMT R31, R33, 0x5410, R38 ;  /* 0x00005410211f7816 */ /* 0x000fe20000000026 */
[----:B------:R-:W-:Y:S06]  /*8980*/  @P0 BRA `(.L_x_1422) ;  /* 0x0000000400800947 */ /* 0x000fec0003800000 */
[----:B------:R-:W2:Y:S01]  /*8990*/  LDL R20, [R1+0x4c] ;  /* 0x00004c0001147983 */ /* 0x000ea20000100800 */
[C---:B-1----:R-:W-:Y:S02]  /*89a0*/  VIADD R12, R17.reuse, 0x60 ;  /* 0x00000060110c7836 */ /* 0x042fe40000000000 */
[----:B0-----:R-:W-:Y:S01]  /*89b0*/  VIADD R13, R17, 0x60 ;  /* 0x00000060110d7836 */ /* 0x001fe20000000000 */
[----:B------:R-:W3:Y:S01]  /*89c0*/  LDL R43, [R1+0x5c] ;  /* 0x00005c00012b7983 */ /* 0x000ee20000100800 */
[----:B------:R-:W-:Y:S02]  /*89d0*/  IMAD.SHL.U32 R12, R12, 0x40, RZ ;  /* 0x000000400c0c7824 */ /* 0x000fe400078e00ff */
[----:B------:R-:W-:-:S03]  /*89e0*/  IMAD.SHL.U32 R13, R13, 0x40, RZ ;  /* 0x000000400d0d7824 */ /* 0x000fc600078e00ff */
[----:B------:R-:W-:Y:S02]  /*89f0*/  LOP3.LUT R12, R12, 0x1c0, RZ, 0xc0, !PT ;  /* 0x000001c00c0c7812 */ /* 0x000fe400078ec0ff */
[----:B------:R-:W-:Y:S02]  /*8a00*/  LOP3.LUT R13, R13, 0x1c0, RZ, 0xc0, !PT ;  /* 0x000001c00d0d7812 */ /* 0x000fe400078ec0ff */
[----:B------:R-:W-:-:S04]  /*8a10*/  SHF.R.U32.HI R12, RZ, 0x3, R12 ;  /* 0x00000003ff0c7819 */ /* 0x000fc8000001160c */
[----:B------:R-:W-:Y:S02]  /*8a20*/  LOP3.LUT R39, R12, R39, R13, 0x1e, !PT ;  /* 0x000000270c277212 */ /* 0x000fe400078e1e0d */
[--C-:B------:R-:W-:Y:S02]  /*8a30*/  SHF.R.U64 R42, R8, 0x10, R9.reuse ;  /* 0x00000010082a7819 */ /* 0x100fe40000001209 */
[----:B------:R-:W-:Y:S02]  /*8a40*/  SHF.R.U32.HI R21, RZ, 0x10, R9 ;  /* 0x00000010ff157819 */ /* 0x000fe40000011609 */
[--C-:B------:R-:W-:Y:S02]  /*8a50*/  SHF.R.U64 R37, R4, 0x10, R5.reuse ;  /* 0x0000001004257819 */ /* 0x100fe40000001205 */
[----:B------:R-:W-:-:S05]  /*8a60*/  SHF.R.U32.HI R28, RZ, 0x10, R5 ;  /* 0x00000010ff1c7819 */ /* 0x000fca0000011605 */
[----:B------:R-:W-:Y:S01]  /*8a70*/  HADD2.F32 R28, -RZ, R28.H0_H0 ;  /* 0x2000001cff1c7230 */ /* 0x000fe20000004100 */
[--C-:B------:R-:W-:Y:S02]  /*8a80*/  SHF.R.U64 R41, R10, 0x10, R11.reuse ;  /* 0x000000100a297819 */ /* 0x100fe4000000120b */
[----:B------:R-:W-:Y:S02]  /*8a90*/  SHF.R.U32.HI R40, RZ, 0x10, R11 ;  /* 0x00000010ff287819 */ /* 0x000fe4000001160b */
[--C-:B------:R-:W-:Y:S02]  /*8aa0*/  SHF.R.U32.HI R33, RZ, 0x10, R7.reuse ;  /* 0x00000010ff217819 */ /* 0x100fe40000011607 */
[----:B------:R-:W-:Y:S01]  /*8ab0*/  SHF.R.U64 R35, R6, 0x10, R7 ;  /* 0x0000001006237819 */ /* 0x000fe20000001207 */
[----:B--2---:R-:W-:-:S04]  /*8ac0*/  IMAD.IADD R39, R20, 0x1, R39 ;  /* 0x0000000114277824 */ /* 0x004fc800078e0227 */
[----:B------:R-:W-:Y:S01]  /*8ad0*/  IMAD R39, R39, 0x2, R2 ;  /* 0x0000000227277824 */ /* 0x000fe200078e0202 */
[----:B---3--:R-:W0:Y:S04]  /*8ae0*/  LDS.128 R12, [R43+0x8400] ;  /* 0x008400002b0c7984 */ /* 0x008e280000000c00 */
[----:B------:R-:W1:Y:S01]  /*8af0*/  LDS.128 R24, [R39+0x8400] ;  /* 0x0084000027187984 */ /* 0x000e620000000c00 */
[--C-:B------:R-:W-:Y:S02]  /*8b00*/  HADD2.F32 R20, -RZ, R32.reuse.H1_H1 ;  /* 0x30000020ff147230 */ /* 0x100fe40000004100 */
[----:B------:R-:W-:Y:S02]  /*8b10*/  HADD2.F32 R32, -RZ, R32.H0_H0 ;  /* 0x20000020ff207230 */ /* 0x000fe40000004100 */
[----:B0-----:R-:W-:-:S02]  /*8b20*/  HADD2.F32 R5, -RZ, R13.H0_H0 ;  /* 0x2000000dff057230 */ /* 0x001fc40000004100 */
[----:B-1----:R-:W-:-:S05]  /*8b30*/  HADD2.F32 R9, -RZ, R25.H0_H0 ;  /* 0x20000019ff097230 */ /* 0x002fca0000004100 */
[C---:B------:R-:W-:Y:S01]  /*8b40*/  FMUL.FTZ R34, R9.reuse, R32 ;  /* 0x0000002009227220 */ /* 0x040fe20000410000 */
[-C--:B------:R-:W-:Y:S01]  /*8b50*/  FMUL.FTZ R36, R9, R20.reuse ;  /* 0x0000001409247220 */ /* 0x080fe20000410000 */
[----:B------:R-:W-:Y:S02]  /*8b60*/  HADD2.F32 R25, -RZ, R25.H1_H1 ;  /* 0x30000019ff197230 */ /* 0x000fe40000004100 */
[----:B------:R-:W-:Y:S01]  /*8b70*/  FFMA.FTZ R34, R5, R20, -R34 ;  /* 0x0000001405227223 */ /* 0x000fe20000010822 */
[----:B------:R-:W-:Y:S02]  /*8b80*/  HADD2.F32 R8, -RZ, R24.H0_H0 ;  /* 0x20000018ff087230 */ /* 0x000fe40000004100 */
[----:B------:R-:W-:Y:S02]  /*8b90*/  HADD2.F32 R20, -RZ, R21.H0_H0 ;  /* 0x20000015ff147230 */ /* 0x000fe40000004100 */
[--C-:B------:R-:W-:Y:S02]  /*8ba0*/  HADD2.F32 R9, -RZ, R3.reuse.H1_H1 ;  /* 0x30000003ff097230 */ /* 0x100fe40000004100 */
[----:B------:R-:W-:-:S02]  /*8bb0*/  HADD2.F32 R3, -RZ, R3.H0_H0 ;  /* 0x20000003ff037230 */ /* 0x000fc40000004100 */
[----:B------:R-:W-:Y:S01]  /*8bc0*/  FFMA.FTZ R36, R5, R32, R36 ;  /* 0x0000002005247223 */ /* 0x000fe20000010024 */
[----:B------:R-:W-:Y:S02]  /*8bd0*/  HADD2.F32 R13, -RZ, R13.H1_H1 ;  /* 0x3000000dff0d7230 */ /* 0x000fe40000004100 */
[C---:B------:R-:W-:Y:S01]  /*8be0*/  FMUL.FTZ R38, R25.reuse, R28 ;  /* 0x0000001c19267220 */ /* 0x040fe20000410000 */
[----:B------:R-:W-:Y:S02]  /*8bf0*/  HADD2.F32 R4, -RZ, R12.H0_H0 ;  /* 0x2000000cff047230 */ /* 0x000fe40000004100 */
[-C--:B------:R-:W-:Y:S01]  /*8c00*/  FMUL.FTZ R32, R25, R20.reuse ;  /* 0x0000001419207220 */ /* 0x080fe20000410000 */
[C---:B------:R-:W-:Y:S01]  /*8c10*/  FMUL.FTZ R21, R8.reuse, R9 ;  /* 0x0000000908157220 */ /* 0x040fe20000410000 */
[-C--:B------:R-:W-:Y:S01]  /*8c20*/  FMUL.FTZ R8, R8, R3.reuse ;  /* 0x0000000308087220 */ /* 0x080fe20000410000 */
[C---:B------:R-:W-:Y:S01]  /*8c30*/  FFMA.FTZ R25, R13.reuse, R20, -R38 ;  /* 0x000000140d197223 */ /* 0x040fe20000010826 */
[----:B------:R-:W-:Y:S01]  /*8c40*/  FFMA.FTZ R29, R13, R28, R32 ;  /* 0x0000001c0d1d7223 */ /* 0x000fe20000010020 */
[C---:B------:R-:W-:Y:S01]  /*8c50*/  FFMA.FTZ R21, R4.reuse, R3, -R21 ;  /* 0x0000000304157223 */ /* 0x040fe20000010815 */
[----:B------:R-:W-:Y:S01]  /*8c60*/  FFMA.FTZ R13, R4, R9, R8 ;  /* 0x00000009040d7223 */ /* 0x000fe20000010008 */
[----:B------:R-:W-:-:S02]  /*8c70*/  HADD2.F32 R10, -RZ, R26.H0_H0 ;  /* 0x2000001aff0a7230 */ /* 0x000fc40000004100 */
[----:B------:R-:W-:Y:S02]  /*8c80*/  HADD2.F32 R11, -RZ, R27.H0_H0 ;  /* 0x2000001bff0b7230 */ /* 0x000fe40000004100 */
[--C-:B------:R-:W-:Y:S02]  /*8c90*/  HADD2.F32 R5, -RZ, R0.reuse.H0_H0 ;  /* 0x20000000ff057230 */ /* 0x100fe40000004100 */
[--C-:B------:R-:W-:Y:S02]  /*8ca0*/  HADD2.F32 R3, -RZ, R31.reuse.H0_H0 ;  /* 0x2000001fff037230 */ /* 0x100fe40000004100 */
[----:B------:R-:W-:Y:S02]  /*8cb0*/  HADD2.F32 R8, -RZ, R0.H1_H1 ;  /* 0x30000000ff087230 */ /* 0x000fe40000004100 */
[----:B------:R-:W-:Y:S02]  /*8cc0*/  HADD2.F32 R4, -RZ, R31.H1_H1 ;  /* 0x3000001fff047230 */ /* 0x000fe40000004100 */
[----:B------:R-:W-:Y:S01]  /*8cd0*/  FMUL.FTZ R9, R10, R5 ;  /* 0x000000050a097220 */ /* 0x000fe20000410000 */
[----:B------:R-:W-:-:S02]  /*8ce0*/  HADD2.F32 R6, -RZ, R14.H0_H0 ;  /* 0x2000000eff067230 */ /* 0x000fc40000004100 */
[-C--:B------:R-:W-:Y:S01]  /*8cf0*/  FMUL.FTZ R31, R10, R3.reuse ;  /* 0x000000030a1f7220 */ /* 0x080fe20000410000 */
[----:B------:R-:W-:Y:S02]  /*8d00*/  HADD2.F32 R7, -RZ, R15.H0_H0 ;  /* 0x2000000fff077230 */ /* 0x000fe40000004100 */
[C---:B------:R-:W-:Y:S01]  /*8d10*/  FMUL.FTZ R28, R11.reuse, R8 ;  /* 0x000000080b1c7220 */ /* 0x040fe20000410000 */
[----:B------:R-:W-:Y:S02]  /*8d20*/  HADD2.F32 R27, -RZ, R27.H1_H1 ;  /* 0x3000001bff1b7230 */ /* 0x000fe40000004100 */
[----:B------:R-:W-:Y:S01]  /*8d30*/  FMUL.FTZ R11, R11, R4 ;  /* 0x000000040b0b7220 */ /* 0x000fe20000410000 */
[----:B------:R-:W-:Y:S02]  /*8d40*/  HADD2.F32 R10, -RZ, R33.H0_H0 ;  /* 0x20000021ff0a7230 */ /* 0x000fe40000004100 */
[----:B------:R-:W-:Y:S02]  /*8d50*/  HADD2.F32 R0, -RZ, R40.H0_H0 ;  /* 0x20000028ff007230 */ /* 0x000fe40000004100 */
[C---:B------:R-:W-:Y:S01]  /*8d60*/  FFMA.FTZ R20, R6.reuse, R3, -R9 ;  /* 0x0000000306147223 */ /* 0x040fe20000010809 */
[----:B------:R-:W-:Y:S01]  /*8d70*/  FFMA.FTZ R31, R6, R5, R31 ;  /* 0x00000005061f7223 */ /* 0x000fe2000001001f */
[----:B------:R-:W-:-:S02]  /*8d80*/  HADD2.F32 R15, -RZ, R15.H1_H1 ;  /* 0x3000000fff0f7230 */ /* 0x000fc40000004100 */
[C---:B------:R-:W-:Y:S01]  /*8d90*/  FFMA.FTZ R28, R7.reuse, R4, -R28 ;  /* 0x00000004071c7223 */ /* 0x040fe2000001081c */
[----:B------:R-:W-:Y:S01]  /*8da0*/  FFMA.FTZ R6, R7, R8, R11 ;  /* 0x0000000807067223 */ /* 0x000fe2000001000b */
[----:B------:R-:W-:Y:S02]  /*8db0*/  HADD2.F32 R24, -RZ, R24.H1_H1 ;  /* 0x30000018ff187230 */ /* 0x000fe40000004100 */
[C---:B------:R-:W-:Y:S01]  /*8dc0*/  FMUL.FTZ R32, R27.reuse, R10 ;  /* 0x0000000a1b207220 */ /* 0x040fe20000410000 */
[----:B------:R-:W-:Y:S02]  /*8dd0*/  HADD2.F32 R26, -RZ, R26.H1_H1 ;  /* 0x3000001aff1a7230 */ /* 0x000fe40000004100 */
[----:B------:R-:W-:Y:S01]  /*8de0*/  FMUL.FTZ R4, R27, R0 ;  /* 0x000000001b047220 */ /* 0x000fe20000410000 */
[----:B------:R-:W-:Y:S02]  /*8df0*/  HADD2.F32 R7, -RZ, R37.H0_H0 ;  /* 0x20000025ff077230 */ /* 0x000fe40000004100 */
[----:B------:R-:W-:-:S02]  /*8e00*/  HADD2.F32 R9, -RZ, R35.H0_H0 ;  /* 0x20000023ff097230 */ /* 0x000fc40000004100 */
[----:B------:R-:W-:Y:S02]  /*8e10*/  HADD2.F32 R3, -RZ, R42.H0_H0 ;  /* 0x2000002aff037230 */ /* 0x000fe40000004100 */
[----:B------:R-:W-:Y:S02]  /*8e20*/  HADD2.F32 R5, -RZ, R41.H0_H0 ;  /* 0x20000029ff057230 */ /* 0x000fe40000004100 */
[C---:B------:R-:W-:Y:S01]  /*8e30*/  FFMA.FTZ R27, R15.reuse, R0, -R32 ;  /* 0x000000000f1b7223 */ /* 0x040fe20000010820 */
[----:B------:R-:W-:Y:S02]  /*8e40*/  HADD2.F32 R12, -RZ, R12.H1_H1 ;  /* 0x3000000cff0c7230 */ /* 0x000fe40000004100 */
        /* <DEDUP_REMOVED lines=20> */
.L_x_1422:
[----:B------:R-:W-:Y:S05]  /*8f90*/  BSYNC B0 ;  /* 0x0000000000007941 */ /* 0x000fea0003800000 */
.L_x_1408:
[----:B------:R-:W-:Y:S01]  /*8fa0*/  @!PT LDS RZ, [RZ] ;  /* 0x00000000fffff984 */ /* 0x000fe20000000800 */
[----:B------:R-:W-:Y:S01]  /*8fb0*/  @!PT LDS RZ, [RZ] ;  /* 0x00000000fffff984 */ /* 0x000fe20000000800 */
[----:B------:R-:W-:Y:S01]  /*8fc0*/  @!PT LDS RZ, [RZ] ;  /* 0x00000000fffff984 */ /* 0x000fe20000000800 */
[----:B------:R-:W-:Y:S01]  /*8fd0*/  @!PT LDS RZ, [RZ] ;  /* 0x00000000fffff984 */ /* 0x000fe20000000800 */
[----:B------:R4:W-:Y:S06]  /*8fe0*/  MEMBAR.ALL.CTA ;  /* 0x0000000000007992 */ /* 0x0009ec0000008000 */
[----:B----4-:R-:W4:Y:S01]  /*8ff0*/  FENCE.VIEW.ASYNC.S ;  /* 0x00000000000073c6 */ /* 0x010f220000000000 */
[----:B------:R-:W-:Y:S05]  /*9000*/  WARPSYNC.ALL ;  /* 0x0000000000007948 */ /* 0x000fea0003800000 */
[----:B----4-:R-:W-:Y:S06]  /*9010*/  BAR.SYNC.DEFER_BLOCKING 0xd, 0x180 ;  /* 0x0346000000007b1d */ /* 0x010fec0000010000 */
.L_x_1405:
[----:B--2---:R-:W-:-:S05]  /*9020*/  IMAD.U32 R0, RZ, RZ, UR37 ;  /* 0x00000025ff007e24 */ /* 0x004fca000f8e00ff */
[----:B------:R-:W-:-:S13]  /*9030*/  ISETP.NE.AND P0, PT, R0, 0x3, PT ;  /* 0x000000030000780c */ /* 0x000fda0003f05270 */
[----:B------:R-:W-:Y:S05]  /*9040*/  @!P0 BRA `(.L_x_1432) ;  /* 0x0000000000048947 */ /* 0x000fea0003800000 */
[----:B------:R-:W-:Y:S01]  /*9050*/  BPT.TRAP 0x1 ;  /* 0x000000040000795c */ /* 0x000fe20000300000 */
.L_x_1432:
[----:B-1----:R-:W-:Y:S01]  /*9060*/  IMAD R15, R16, 0x8, R2 ;  /* 0x00000008100f7824 */ /* 0x002fe200078e0202 */
[----:B------:R-:W-:-:S04]  /*9070*/  SHF.L.U32 R0, R23, 0x1f, RZ ;  /* 0x0000001f17007819 */ /* 0x000fc800000006ff */
[----:B------:R1:W2:Y:S01]  /*9080*/  SYNCS.PHASECHK.TRANS64.TRYWAIT P2, [R15+URZ+0x16830], R0 ;  /* 0x016830000f0075a7 */ /* 0x0002a2000804017f */
[----:B------:R-:W-:Y:S05]  /*9090*/  @!P0 BRA `(.L_x_1433) ;  /* 0x0000000000048947 */ /* 0x000fea0003800000 */
[----:B------:R-:W-:Y:S01]  /*90a0*/  BPT.TRAP 0x1 ;  /* 0x000000040000795c */ /* 0x000fe20000300000 */
.L_x_1433:
[----:B------:R-:W4:Y:S02]  /*90b0*/  S2R R3, SR_TID.X ;  /* 0x0000000000037919 */ /* 0x000f240000002100 */
[----:B----4-:R-:W-:-:S04]  /*90c0*/  LOP3.LUT R3, R3, 0x7f, RZ, 0xc0, !PT ;  /* 0x0000007f03037812 */ /* 0x010fc800078ec0ff */
[----:B------:R-:W-:Y:S01]  /*90d0*/  ISETP.NE.AND P1, PT, R3, RZ, PT ;  /* 0x000000ff0300720c */ /* 0x000fe20003f25270 */
[----:B--2---:R-:W-:-:S12]  /*90e0*/  @P2 BRA `(.L_x_1434) ;  /* 0x0000000000082947 */ /* 0x004fd80003800000 */
[----:B------:R-:W2:Y:S02]  /*90f0*/  SYNCS.PHASECHK.TRANS64.TRYWAIT P2, [R15+URZ+0x16830], R0 ;  /* 0x016830000f0075a7 */ /* 0x000ea4000804017f */
[----:B--2---:R-:W-:Y:S05]  /*9100*/  @!P2 BRA `(.L_x_1435) ;  /* 0x000001700044a947 */ /* 0x004fea0003800000 */
.L_x_1434:
[----:B------:R-:W-:Y:S05]  /*9110*/  WARPSYNC.ALL ;  /* 0x0000000000007948 */ /* 0x000fea0003800000 */
[----:B-12---:R-:W-:Y:S01]  /*9120*/  VIADD R0, R2, 0xe400 ;  /* 0x0000e40002007836 */ /* 0x006fe20000000000 */
[----:B---3--:R-:W-:Y:S01]  /*9130*/  LOP3.LUT R6, R30, 0x10000, RZ, 0xfc, !PT ;  /* 0x000100001e067812 */ /* 0x008fe200078efcff */
[----:B------:R-:W-:Y:S02]  /*9140*/  IMAD.MOV.U32 R7, RZ, RZ, 0x40000040 ;  /* 0x40000040ff077424 */ /* 0x000fe400078e00ff */
[----:B------:R-:W-:Y:S01]  /*9150*/  IMAD.MOV.U32 R5, RZ, RZ, 0x40000040 ;  /* 0x40000040ff057424 */ /* 0x000fe200078e00ff */
[----:B------:R-:W-:Y:S01]  /*9160*/  SHF.R.U32.HI R0, RZ, 0x4, R0 ;  /* 0x00000004ff007819 */ /* 0x000fe20000011600 */
[----:B------:R-:W-:-:S02]  /*9170*/  IMAD.MOV.U32 R157, RZ, RZ, 0x40000040 ;  /* 0x40000040ff9d7424 */ /* 0x000fc400078e00ff */
[----:B------:R-:W-:Y:S01]  /*9180*/  IMAD.MOV.U32 R9, RZ, RZ, 0x40000040 ;  /* 0x40000040ff097424 */ /* 0x000fe200078e00ff */
[----:B------:R-:W-:Y:S01]  /*9190*/  LOP3.LUT R0, R0, 0x3fff, RZ, 0xc0, !PT ;  /* 0x00003fff00007812 */ /* 0x000fe200078ec0ff */
[----:B------:R-:W-:Y:S01]  /*91a0*/  IMAD.MOV.U32 R155, RZ, RZ, 0x40000040 ;  /* 0x40000040ff9b7424 */ /* 0x000fe200078e00ff */
[----:B------:R-:W-:Y:S01]  /*91b0*/  @!P1 IADD3 R15, R15, 0x16840, RZ ;  /* 0x000168400f0f9810 */ /* 0x000fe20007ffe0ff */
[----:B------:R-:W-:Y:S01]  /*91c0*/  ULDC UR30, c[0x0][0x9dc] ;  /* 0x00027700001e7ab9 */ /* 0x000fe20000000800 */
[----:B------:R-:W-:-:S05]  /*91d0*/  LOP3.LUT R3, R0, 0x10000, RZ, 0xfc, !PT ;  /* 0x0001000000037812 */ /* 0x000fca00078efcff */
[----:B------:R-:W-:Y:S01]  /*91e0*/  IMAD R4, R16, 0x400, R3 ;  /* 0x0000040010047824 */ /* 0x000fe200078e0203 */
[----:B------:R-:W-:Y:S01]  /*91f0*/  R2UR UR4, R6 ;  /* 0x00000000060472ca */ /* 0x000fe200000e0000 */
[----:B0----5:R-:W-:Y:S01]  /*9200*/  WARPGROUP.ARRIVE ;  /* 0x00000000000079c5 */ /* 0x021fe20000000000 */
[----:B------:R-:W-:Y:S01]  /*9210*/  R2UR UR5, R7 ;  /* 0x00000000070572ca */ /* 0x000fe200000e0000 */
[----:B------:R0:W-:Y:S01]  /*9220*/  STL [R1+0x1c], R3 ;  /* 0x00001c0301007387 */ /* 0x0001e20000100800 */
[C---:B------:R-:W-:Y:S02]  /*9230*/  R2UR UR6, R4.reuse ;  /* 0x00000000040672ca */ /* 0x040fe400000e0000 */
[----:B------:R-:W-:Y:S01]  /*9240*/  R2UR UR7, R5 ;  /* 0x00000000050772ca */ /* 0x000fe200000e0000 */
[----:B------:R-:W-:Y:S01]  /*9250*/  VIADD R8, R4, 0x2 ;  /* 0x0000000204087836 */ /* 0x000fe20000000000 */
[C---:B------:R-:W-:Y:S01]  /*9260*/  IADD3 R156, R6.reuse, 0x2, RZ ;  /* 0x00000002069c7810 */ /* 0x040fe20007ffe0ff */
[----:B------:R-:W2:Y:S01]  /*9270*/  LDL R112, [R1+0x3c] ;  /* 0x00003c0001707983 */ /* 0x000ea20000100800 */
[----:B------:R-:W-:-:S03]  /*9280*/  VIADD R154, R6, 0x4 ;  /* 0x00000004069a7836 */ /* 0x000fc60000000000 */
[----:B------:R-:W2:Y:S04]  /*9290*/  LDL R108, [R1+0x18] ;  /* 0x00001800016c7983 */ /* 0x000ea80000100800 */
[----:B------:R-:W3:Y:S02]  /*92a0*/  LDL R109, [R1+0xc] ;  /* 0x00000c00016d7983 */ /* 0x000ee40000100800 */
[----:B------:R-:W-:Y:S01]  /*92b0*/  HGMMA.64x128x16.F32 R24, gdesc[UR4], RZ, !UPT, gsb0 ;  /* 0x01e00000041879f0 */ /* 0x000fe2000c0008ff */
[----:B------:R-:W-:Y:S01]  /*92c0*/  R2UR UR4, R156 ;  /* 0x000000009c0472ca */ /* 0x000fe200000e0000 */
[----:B------:R-:W4:Y:S01]  /*92d0*/  LDL R111, [R1+0x8] ;  /* 0x00000800016f7983 */ /* 0x000f220000100800 */
[----:B------:R-:W-:Y:S02]  /*92e0*/  R2UR UR5, R157 ;  /* 0x000000009d0572ca */ /* 0x000fe400000e0000 */
[----:B------:R-:W-:Y:S01]  /*92f0*/  R2UR UR6, R8 ;  /* 0x00000000080672ca */ /* 0x000fe200000e0000 */
[----:B------:R-:W4:Y:S01]  /*9300*/  LDL R110, [R1+0x4] ;  /* 0x00000400016e7983 */ /* 0x000f220000100800 */
[----:B------:R-:W-:Y:S01]  /*9310*/  R2UR UR7, R9 ;  /* 0x00000000090772ca */ /* 0x000fe200000e0000 */
[----:B------:R-:W-:-:S02]  /*9320*/  VIADD R8, R4, 0x4 ;  /* 0x0000000404087836 */ /* 0x000fc40000000000 */
[----:B------:R-:W-:Y:S01]  /*9330*/  IMAD.MOV.U32 R9, RZ, RZ, 0x40000040 ;  /* 0x40000040ff097424 */ /* 0x000fe200078e00ff */
[----:B------:R-:W-:Y:S02]  /*9340*/  WARPGROUP.DEPBAR.LE gsb0, 0x0 ;  /* 0x00008000000079c5 */ /* 0x000fe40000010000 */
[----:B------:R-:W-:-:S07]  /*9350*/  WARPGROUP.ARRIVE ;  /* 0x00000000000079c5 */ /* 0x000fce0000000000 */
[----:B------:R-:W-:Y:S01]  /*9360*/  HGMMA.64x128x16.F32 R24, gdesc[UR4], R24, gsb0 ;  /* 0x01e00000041879f0 */ /* 0x000fe20008000818 */
[----:B------:R-:W-:Y:S02]  /*9370*/  R2UR UR4, R154 ;  /* 0x000000009a0472ca */ /* 0x000fe400000e0000 */
[----:B------:R-:W-:Y:S02]  /*9380*/  R2UR UR5, R155 ;  /* 0x000000009b0572ca */ /* 0x000fe400000e0000 */
[----:B------:R-:W-:Y:S02]  /*9390*/  R2UR UR6, R8 ;  /* 0x00000000080672ca */ /* 0x000fe400000e0000 */
[----:B------:R-:W-:Y:S01]  /*93a0*/  R2UR UR7, R9 ;  /* 0x00000000090772ca */ /* 0x000fe200000e0000 */
[----:B------:R-:W-:Y:S02]  /*93b0*/  VIADD R8, R6, 0x6 ;  /* 0x0000000606087836 */ /* 0x000fe40000000000 */
[----:B------:R-:W-:-:S02]  /*93c0*/  VIADD R4, R4, 0x6 ;  /* 0x0000000604047836 */ /* 0x000fc40000000000 */
[----:B------:R-:W-:Y:S02]  /*93d0*/  IMAD.MOV.U32 R9, RZ, RZ, 0x40000040 ;  /* 0x40000040ff097424 */ /* 0x000fe400078e00ff */
[----:B------:R-:W-:Y:S01]  /*93e0*/  IMAD.MOV.U32 R5, RZ, RZ, 0x40000040 ;  /* 0x40000040ff057424 */ /* 0x000fe200078e00ff */
[----:B------:R-:W-:Y:S02]  /*93f0*/  WARPGROUP.DEPBAR.LE gsb0, 0x0 ;  /* 0x00008000000079c5 */ /* 0x000fe40000010000 */
[----:B------:R-:W-:-:S06]  /*9400*/  WARPGROUP.ARRIVE ;  /* 0x00000000000079c5 */ /* 0x000fcc0000000000 */
[----:B------:R-:W-:Y:S01]  /*9410*/  HGMMA.64x128x16.F32 R24, gdesc[UR4], R24, gsb0 ;  /* 0x01e00000041879f0 */ /* 0x000fe20008000818 */
[----:B------:R-:W-:Y:S02]  /*9420*/  R2UR UR4, R8 ;  /* 0x00000000080472ca */ /* 0x000fe400000e0000 */
[----:B------:R-:W-:Y:S02]  /*9430*/  R2UR UR5, R9 ;  /* 0x00000000090572ca */ /* 0x000fe400000e0000 */
[----:B------:R-:W-:Y:S02]  /*9440*/  R2UR UR6, R4 ;  /* 0x00000000040672ca */ /* 0x000fe400000e0000 */
[----:B------:R-:W-:Y:S01]  /*9450*/  R2UR UR7, R5 ;  /* 0x00000000050772ca */ /* 0x000fe200000e0000 */
[----:B------:R-:W-:Y:S02]  /*9460*/  WARPGROUP.DEPBAR.LE gsb0, 0x0 ;  /* 0x00008000000079c5 */ /* 0x000fe40000010000 */
[----:B------:R-:W-:-:S10]  /*9470*/  WARPGROUP.ARRIVE ;  /* 0x00000000000079c5 */ /* 0x000fd40000000000 */
[----:B------:R-:W-:Y:S01]  /*9480*/  HGMMA.64x128x16.F32 R24, gdesc[UR4], R24, gsb0 ;  /* 0x01e00000041879f0 */ /* 0x000fe20008000818 */
[----:B------:R-:W-:Y:S01]  /*9490*/  ULDC UR4, c[0x0][0x9d8] ;  /* 0x0002760000047ab9 */ /* 0x000fe20000000800 */
[----:B------:R-:W-:Y:S02]  /*94a0*/  ULDC.64 UR6, c[0x0][0x9e0] ;  /* 0x0002780000067ab9 */ /* 0x000fe40000000a00 */
[----:B------:R-:W-:Y:S01]  /*94b0*/  UISETP.GE.AND UP0, UPT, UR7, 0x1, UPT ;  /* 0x000000010700788c */ /* 0x000fe2000bf06270 */
[----:B------:R-:W-:-:S05]  /*94c0*/  @!P1 PRMT R15, RZ, 0x654, R15 ;  /* 0x00000654ff0f9816 */ /* 0x000fca000000000f */
[----:B------:R-:W-:Y:S01]  /*94d0*/  PLOP3.LUT P3, PT, PT, PT, UP0, 0x40, 0x0 ;  /* 0x000000000000781c */ /* 0x000fe20003f6e808 */
[----:B------:R-:W-:Y:S01]  /*94e0*/  ULOP3.LUT UR30, URZ, UR30, URZ, 0x33, !UPT ;  /* 0x0000001e3f1e7292 */ /* 0x000fe2000f8e333f */
[----:B------:R-:W-:Y:S02]  /*94f0*/  WARPGROUP.DEPBAR.LE gsb0, 0x0 ;  /* 0x00008000000079c5 */ /* 0x000fe40000010000 */
[----:B------:R-:W-:Y:S01]  /*9500*/  FMUL.FTZ R96, R41, UR4 ;  /* 0x0000000429607c20 */ /* 0x000fe20008410000 */
[----:B------:R1:W-:Y:S01]  /*9510*/  @!P1 SYNCS.ARRIVE.TRANS64.RED.A1T0 RZ, [R15+URZ], RZ ;  /* 0x000000ff0fff99a7 */ /* 0x0003e2000810043f */
[----:B------:R-:W0:Y:S01]  /*9520*/  LDC R41, c[0x0][0x448] ;  /* 0x00011200ff297b82 */ /* 0x000e220000000800 */
[----:B------:R-:W-:Y:S01]  /*9530*/  FMUL.FTZ R21, R25, UR4 ;  /* 0x0000000419157c20 */ /* 0x000fe20008410000 */
[----:B------:R-:W-:Y:S01]  /*9540*/  FMUL.FTZ R25, R46, UR4 ;  /* 0x000000042e197c20 */ /* 0x000fe20008410000 */
[----:B------:R-:W-:Y:S01]  /*9550*/  FMUL.FTZ R101, R48, UR4 ;  /* 0x0000000430657c20 */ /* 0x000fe20008410000 */
[----:B0-----:R-:W-:-:S13]  /*9560*/  ISETP.NE.AND P2, PT, R41, 0x1, PT ;  /* 0x000000012900780c */ /* 0x001fda0003f45270 */
[----:B------:R-:W0:Y:S08]  /*9570*/  @P2 LDC R46, c[0x0][0x44c] ;  /* 0x00011300ff2e2b82 */ /* 0x000e300000000800 */
[----:B------:R-:W1:Y:S01]  /*9580*/  @P2 LDC R48, c[0x0][0x450] ;  /* 0x00011400ff302b82 */ /* 0x000e620000000800 */
[----:B------:R-:W-:Y:S01]  /*9590*/  FMUL.FTZ R12, R35, UR4 ;  /* 0x00000004230c7c20 */ /* 0x000fe20008410000 */
[----:B------:R-:W-:Y:S01]  /*95a0*/  FMUL.FTZ R35, R66, UR4 ;  /* 0x0000000442237c20 */ /* 0x000fe20008410000 */
[----:B------:R-:W-:Y:S01]  /*95b0*/  FMUL.FTZ R66, R68, UR4 ;  /* 0x0000000444427c20 */ /* 0x000fe20008410000 */
[----:B------:R-:W-:Y:S01]  /*95c0*/  FMUL.FTZ R68, R73, UR4 ;  /* 0x0000000449447c20 */ /* 0x000fe20008410000 */
[----:B------:R-:W-:Y:S01]  /*95d0*/  FMUL.FTZ R73, R77, UR4 ;  /* 0x000000044d497c20 */ /* 0x000fe20008410000 */
[----:B--2---:R-:W-:-:S02]  /*95e0*/  IMAD.IADD R77, R112, 0x1, R108 ;  /* 0x00000001704d7824 */ /* 0x004fc400078e026c */
[----:B------:R-:W-:Y:S01]  /*95f0*/  FMUL.FTZ R98, R45, UR4 ;  /* 0x000000042d627c20 */ /* 0x000fe20008410000 */
[----:B------:R-:W-:Y:S01]  /*9600*/  FMUL.FTZ R3, R26, UR4 ;  /* 0x000000041a037c20 */ /* 0x000fe20008410000 */
[----:B0-----:R-:W-:-:S04]  /*9610*/  @P2 IMAD.HI.U32 R45, R77, R46, RZ ;  /* 0x0000002e4d2d2227 */ /* 0x001fc800078e00ff */
[----:B------:R-:W-:Y:S01]  /*9620*/  FMUL.FTZ R26, R47, UR4 ;  /* 0x000000042f1a7c20 */ /* 0x000fe20008410000 */
[----:B------:R-:W-:Y:S01]  /*9630*/  FMUL.FTZ R41, R78, UR4 ;  /* 0x000000044e297c20 */ /* 0x000fe20008410000 */
[----:B-1----:R-:W-:Y:S01]  /*9640*/  @P2 SHF.R.U32.HI R77, RZ, R48, R45 ;  /* 0x00000030ff4d2219 */ /* 0x002fe2000001162d */
[----:B------:R-:W-:Y:S02]  /*9650*/  IMAD.MOV.U32 R45, RZ, RZ, -0x80 ;  /* 0xffffff80ff2d7424 */ /* 0x000fe400078e00ff */
[----:B------:R-:W-:Y:S02]  /*9660*/  FMUL.FTZ R95, R36, UR4 ;  /* 0x00000004245f7c20 */ /* 0x000fe40008410000 */
[----:B------:R-:W0:Y:S01]  /*9670*/  SHFL.IDX PT, R47, R77, RZ, 0x1c1f ;  /* 0x001c1fff4d2f7589 */ /* 0x000e2200000e0000 */
[----:B------:R-:W-:Y:S02]  /*9680*/  IMAD R78, R92, R45, 0x80 ;  /* 0x000000805c4e7424 */ /* 0x000fe400078e022d */
        /* <DEDUP_REMOVED lines=51> */
[----:B---3--:R-:W-:Y:S01]  /*99c0*/  IMAD R46, R109, -0x2, R46 ;  /* 0xfffffffe6d2e7824 */ /* 0x008fe200078e022e */
[----:B------:R-:W1:Y:S01]  /*99d0*/  MUFU.TANH R0, R0 ;  /* 0x0000000000007308 */ /* 0x000e620000002400 */
[----:B----4-:R-:W-:-:S03]  /*99e0*/  IMAD.IADD R80, R111, 0x1, R78 ;  /* 0x000000016f507824 */ /* 0x010fc600078e024e */
[----:B------:R-:W-:-:S04]  /*99f0*/  IADD3 R46, -R110, R46, R111 ;  /* 0x0000002e6e2e7210 */ /* 0x000fc80007ffe16f */
[----:B------:R-:W2:Y:S01]  /*9a00*/  MUFU.TANH R21, R21 ;  /* 0x0000001500157308 */ /* 0x000ea20000002400 */
[----:B------:R-:W-:-:S07]  /*9a10*/  IMAD R80, R109, -0x2, R80 ;  /* 0xfffffffe6d507824 */ /* 0x000fce00078e0250 */
[----:B------:R-:W3:Y:S01]  /*9a20*/  MUFU.TANH R3, R3 ;  /* 0x0000000300037308 */ /* 0x000ee20000002400 */
[----:B------:R-:W-:-:S07]  /*9a30*/  VIADD R81, R46, UR6 ;  /* 0x000000062e517c36 */ /* 0x000fce0008000000 */
        /* <DEDUP_REMOVED lines=59> */
[----:B------:R0:W1:Y:S08]  /*9df0*/  MUFU.TANH R15, R86 ;  /* 0x00000056000f7308 */ /* 0x0000700000002400 */
[----:B------:R-:W1:Y:S01]  /*9e00*/  MUFU.TANH R45, R45 ;  /* 0x0000002d002d7308 */ /* 0x000e620000002400 */
[----:B------:R-:W-:Y:S01]  /*9e10*/  VIADD R82, R46, UR30 ;  /* 0x0000001e2e527c36 */ /* 0x000fe20008000000 */
[----:B------:R-:W-:-:S02]  /*9e20*/  LEA R79, R92, 0xffffff80, 0x7 ;  /* 0xffffff805c4f7811 */ /* 0x000fc400078e38ff */
[----:B0-----:R-:W-:Y:S01]  /*9e30*/  VIADDMNMX R83, R47, R81, R80, PT ;  /* 0x000000512f537246 */ /* 0x001fe20003800150 */
[----:B------:R-:W-:Y:S01]  /*9e40*/  IMAD.IADD R85, R82, 0x1, R47 ;  /* 0x0000000152557824 */ /* 0x000fe200078e022f */
[----:B--234-:R-:W-:Y:S06]  /*9e50*/  @P3 BRA `(.L_x_1436) ;  /* 0x0000000000583947 */ /* 0x01cfec0003800000 */
[----:B------:R-:W-:Y:S01]  /*9e60*/  IADD3 R46, -R110, R111, R47 ;  /* 0x0000006f6e2e7210 */ /* 0x000fe20007ffe12f */
[----:B------:R-:W-:Y:S03]  /*9e70*/  BSSY B0, `(.L_x_1437) ;  /* 0x0000010000007945 */ /* 0x000fe60003800000 */
        /* <DEDUP_REMOVED lines=10> */
.L_x_1438:
[----:B------:R-:W-:-:S06]  /*9f20*/  UISETP.NE.AND UP1, UPT, UR7, 0x1, UPT ;  /* 0x000000010700788c */ /* 0x000fcc000bf25270 */
[----:B------:R-:W-:-:S05]  /*9f30*/  PLOP3.LUT P3, PT, PT, PT, UP1, 0x80, 0x0 ;  /* 0x000000000000781c */ /* 0x000fca0003f6f018 */
[----:B------:R-:W-:-:S08]  /*9f40*/  @UP1 ULDC.64 UR4, c[0x0][0x9e8] ;  /* 0x00027a0000041ab9 */ /* 0x000fd00000000a00 */
[----:B------:R-:W-:-:S05]  /*9f50*/  @P3 IMAD.HI.U32 R47, R46, UR4, RZ ;  /* 0x000000042e2f3c27 */ /* 0x000fca000f8e00ff */
[----:B------:R-:W-:-:S07]  /*9f60*/  @P3 SHF.R.U32.HI R46, RZ, UR5, R47 ;  /* 0x00000005ff2e3c19 */ /* 0x000fce000801162f */
.L_x_1439:
[----:B------:R-:W-:Y:S05]  /*9f70*/  BSYNC B0 ;  /* 0x0000000000007941 */ /* 0x000fea0003800000 */
.L_x_1437:
[----:B------:R-:W-:-:S04]  /*9f80*/  IMAD R46, R46, UR7, -R79 ;  /* 0x000000072e2e7c24 */ /* 0x000fc8000f8e0a4f */
[----:B------:R-:W-:-:S05]  /*9f90*/  IMAD R46, R109, -0x2, R46 ;  /* 0xfffffffe6d2e7824 */ /* 0x000fca00078e022e */
[----:B------:R-:W-:Y:S02]  /*9fa0*/  VIMNMX R85, R85, R46, !PT ;  /* 0x0000002e55557248 */ /* 0x000fe40007fe0100 */
[----:B------:R-:W-:-:S07]  /*9fb0*/  VIADDMNMX R83, R46, UR7, R83, PT ;  /* 0x000000072e537c46 */ /* 0x000fce000b800153 */
.L_x_1436:
[----:B------:R-:W2:Y:S01]  /*9fc0*/  LDL.LU R86, [R1] ;  /* 0x0000000001567983 */ /* 0x000ea20000300800 */
[C---:B------:R-:W-:Y:S02]  /*9fd0*/  ISETP.GE.AND P3, PT, R78.reuse, 0x2, PT ;  /* 0x000000024e00780c */ /* 0x040fe40003f66270 */
[----:B------:R-:W-:Y:S01]  /*9fe0*/  ISETP.GE.AND P5, PT, R78, 0x9, PT ;  /* 0x000000094e00780c */ /* 0x000fe20003fa6270 */
[----:B------:R-:W0:Y:S01]  /*9ff0*/  SHFL.IDX PT, R77, R77, 0x1, 0x1c1f ;  /* 0x003c1f004d4d7f89 */ /* 0x000e2200000e0000 */
[----:B------:R-:W-:-:S04]  /*a000*/  ISETP.GT.AND P4, PT, R85, 0x1, !P3 ;  /* 0x000000015500780c */ /* 0x000fc80005f84270 */
[----:B------:R-:W-:-:S04]  /*a010*/  ISETP.LT.OR P4, PT, R83, 0x2, P4 ;  /* 0x000000025300780c */ /* 0x000fc80002781670 */
[----:B------:R-:W-:Y:S02]  /*a020*/  FSEL R21, R21, -INF , !P4 ;  /* 0xff80000015157808 */ /* 0x000fe40006000000 */
[----:B------:R-:W-:-:S04]  /*a030*/  ISETP.GT.AND P4, PT, R85, 0x8, !P5 ;  /* 0x000000085500780c */ /* 0x000fc80006f84270 */
[----:B------:R-:W-:-:S04]  /*a040*/  ISETP.LT.OR P4, PT, R83, 0x9, P4 ;  /* 0x000000095300780c */ /* 0x000fc80002781670 */
[----:B------:R-:W-:Y:S02]  /*a050*/  FSEL R46, R89, -INF , !P4 ;  /* 0xff800000592e7808 */ /* 0x000fe40006000000 */
[----:B--2---:R-:W-:-:S04]  /*a060*/  LOP3.LUT R86, R86, 0xfffffffd, RZ, 0xc0, !PT ;  /* 0xfffffffd56567812 */ /* 0x004fc800078ec0ff */
[----:B------:R-:W-:Y:S02]  /*a070*/  @P5 LOP3.LUT R86, R86, 0x2, RZ, 0xfc, !PT ;  /* 0x0000000256565812 */ /* 0x000fe400078efcff */
[----:B------:R-:W-:Y:S02]  /*a080*/  ISETP.GE.AND P5, PT, R78, 0xa, PT ;  /* 0x0000000a4e00780c */ /* 0x000fe40003fa6270 */
[----:B------:R-:W-:Y:S02]  /*a090*/  LOP3.LUT R86, R86, 0xfffffffb, RZ, 0xc0, !PT ;  /* 0xfffffffb56567812 */ /* 0x000fe400078ec0ff */
[----:B------:R-:W-:-:S04]  /*a0a0*/  ISETP.GT.AND P4, PT, R85, 0x9, !P5 ;  /* 0x000000095500780c */ /* 0x000fc80006f84270 */
[----:B------:R-:W-:-:S04]  /*a0b0*/  ISETP.LT.OR P4, PT, R83, 0xa, P4 ;  /* 0x0000000a5300780c */ /* 0x000fc80002781670 */
[----:B------:R-:W-:Y:S02]  /*a0c0*/  FSEL R47, R88, -INF , !P4 ;  /* 0xff800000582f7808 */ /* 0x000fe40006000000 */
        /* <DEDUP_REMOVED lines=160> */
[----:B------:R-:W-:Y:S02]  /*aad0*/  ISETP.GE.AND P6, PT, R78, 0x1, PT ;  /* 0x000000014e00780c */ /* 0x000fe40003fc6270 */
[----:B0-----:R-:W-:-:S11]  /*aae0*/  VIADDMNMX R75, R77, R81, R80, PT ;  /* 0x000000514d4b7246 */ /* 0x001fd60003800150 */
[----:B------:R-:W-:Y:S02]  /*aaf0*/  @P6 LOP3.LUT R86, R86, 0x1, RZ, 0xfc, !PT ;  /* 0x0000000156566812 */ /* 0x000fe400078efcff */
[----:B------:R-:W-:Y:S02]  /*ab00*/  ISETP.GT.AND P6, PT, R85, RZ, !P6 ;  /* 0x000000ff5500720c */ /* 0x000fe400077c4270 */
[----:B------:R-:W-:Y:S02]  /*ab10*/  LOP3.LUT R86, R86, 0xefffffff, RZ, 0xc0, !PT ;  /* 0xefffffff56567812 */ /* 0x000fe400078ec0ff */
[----:B------:R-:W-:-:S04]  /*ab20*/  ISETP.LT.OR P6, PT, R83, 0x1, P6 ;  /* 0x000000015300780c */ /* 0x000fc800037c1670 */
[----:B-1----:R-:W-:Y:S02]  /*ab30*/  FSEL R84, R0, -INF , !P6 ;  /* 0xff80000000547808 */ /* 0x002fe40007000000 */
[----:B------:R-:W-:-:S13]  /*ab40*/  ISETP.GE.AND P6, PT, R78, 0x7a, PT ;  /* 0x0000007a4e00780c */ /* 0x000fda0003fc6270 */
[----:B------:R-:W-:Y:S02]  /*ab50*/  @P6 LOP3.LUT R86, R86, 0x10000000, RZ, 0xfc, !PT ;  /* 0x1000000056566812 */ /* 0x000fe400078efcff */
[----:B------:R-:W-:-:S03]  /*ab60*/  ISETP.GT.AND P6, PT, R85, 0x79, !P6 ;  /* 0x000000795500780c */ /* 0x000fc600077c4270 */
[----:B------:R0:W-:Y:S01]  /*ab70*/  STL [R1], R86 ;  /* 0x0000005601007387 */ /* 0x0001e20000100800 */
[----:B------:R-:W-:-:S04]  /*ab80*/  ISETP.LT.OR P6, PT, R83, 0x7a, P6 ;  /* 0x0000007a5300780c */ /* 0x000fc800037c1670 */
[----:B------:R-:W-:Y:S01]  /*ab90*/  FSEL R0, R76, -INF , !P6 ;  /* 0xff8000004c007808 */ /* 0x000fe20007000000 */
[----:B------:R-:W-:Y:S01]  /*aba0*/  IMAD.IADD R76, R82, 0x1, R77 ;  /* 0x00000001524c7824 */ /* 0x000fe200078e024d */
[----:B------:R-:W-:-:S13]  /*abb0*/  PLOP3.LUT P6, PT, PT, PT, UP0, 0x40, 0x0 ;  /* 0x000000000000781c */ /* 0x000fda0003fce808 */
[----:B0-----:R-:W-:Y:S05]  /*abc0*/  @P6 BRA `(.L_x_1440) ;  /* 0x0000000000606947 */ /* 0x001fea0003800000 */
        /* <DEDUP_REMOVED lines=13> */
.L_x_1442:
[----:B------:R-:W-:-:S06]  /*aca0*/  UISETP.NE.AND UP1, UPT, UR7, 0x1, UPT ;  /* 0x000000010700788c */ /* 0x000fcc000bf25270 */
[----:B------:R-:W-:-:S05]  /*acb0*/  PLOP3.LUT P6, PT, PT, PT, UP1, 0x80, 0x0 ;  /* 0x000000000000781c */ /* 0x000fca0003fcf018 */
[----:B------:R-:W-:-:S08]  /*acc0*/  @UP1 ULDC.64 UR4, c[0x0][0x9e8] ;  /* 0x00027a0000041ab9 */ /* 0x000fd00000000a00 */
[----:B------:R-:W-:Y:S01]  /*acd0*/  @P6 IMAD.HI.U32 R77, R78, UR4, RZ ;  /* 0x000000044e4d6c27 */ /* 0x000fe2000f8e00ff */
[----:B------:R-:W-:-:S13]  /*ace0*/  PLOP3.LUT P6, PT, PT, PT, UP1, 0x80, 0x0 ;  /* 0x000000000000781c */ /* 0x000fda0003fcf018 */
[----:B------:R-:W-:-:S07]  /*acf0*/  @P6 SHF.R.U32.HI R78, RZ, UR5, R77 ;  /* 0x00000005ff4e6c19 */ /* 0x000fce000801164d */
.L_x_1443:
[----:B------:R-:W-:Y:S05]  /*ad00*/  BSYNC B0 ;  /* 0x0000000000007941 */ /* 0x000fea0003800000 */
.L_x_1441:
[----:B------:R-:W-:-:S04]  /*ad10*/  IMAD R78, R78, UR7, -R79 ;  /* 0x000000074e4e7c24 */ /* 0x000fc8000f8e0a4f */
[----:B------:R-:W-:-:S05]  /*ad20*/  IMAD R78, R109, -0x2, R78 ;  /* 0xfffffffe6d4e7824 */ /* 0x000fca00078e024e */
[----:B------:R-:W-:Y:S02]  /*ad30*/  VIMNMX R76, R76, R78, !PT ;  /* 0x0000004e4c4c7248 */ /* 0x000fe40007fe0100 */
[----:B------:R-:W-:-:S07]  /*ad40*/  VIADDMNMX R75, R78, UR7, R75, PT ;  /* 0x000000074e4b7c46 */ /* 0x000fce000b80014b */
.L_x_1440:
[----:B------:R-:W-:Y:S01]  /*ad50*/  ISETP.GT.AND P3, PT, R76, 0x1, !P3 ;  /* 0x000000014c00780c */ /* 0x000fe20005f64270 */
[----:B------:R-:W-:Y:S01]  /*ad60*/  ULDC UR41, c[0x0][0x988] ;  /* 0x0002620000297ab9 */ /* 0x000fe20000000800 */
[----:B------:R-:W-:Y:S02]  /*ad70*/  LOP3.LUT P6, RZ, R86, 0x2000000, RZ, 0xc0, !PT ;  /* 0x0200000056ff7812 */ /* 0x000fe400078cc0ff */
[----:B------:R-:W-:Y:S02]  /*ad80*/  ISETP.LT.OR P3, PT, R75, 0x2, P3 ;  /* 0x000000024b00780c */ /* 0x000fe40001f61670 */
[----:B------:R-:W-:Y:S02]  /*ad90*/  ISETP.GT.AND P4, PT, R76, 0x71, !P4 ;  /* 0x000000714c00780c */ /* 0x000fe40006784270 */
[----:B------:R-:W-:Y:S02]  /*ada0*/  FSEL R4, R4, -INF , !P3 ;  /* 0xff80000004047808 */ /* 0x000fe40005800000 */
[----:B------:R-:W-:-:S02]  /*adb0*/  LOP3.LUT P3, RZ, R86, 0x2, RZ, 0xc0, !PT ;  /* 0x0000000256ff7812 */ /* 0x000fc4000786c0ff */
[C---:B------:R-:W-:Y:S02]  /*adc0*/  ISETP.GT.AND P5, PT, R76.reuse, 0x78, !P5 ;  /* 0x000000784c00780c */ /* 0x040fe40006fa4270 */
[----:B------:R-:W-:Y:S02]  /*add0*/  ISETP.GT.AND P3, PT, R76, 0x8, !P3 ;  /* 0x000000084c00780c */ /* 0x000fe40005f64270 */
[C---:B------:R-:W-:Y:S02]  /*ade0*/  ISETP.LT.OR P4, PT, R75.reuse, 0x72, P4 ;  /* 0x000000724b00780c */ /* 0x040fe40002781670 */
[C---:B------:R-:W-:Y:S02]  /*adf0*/  ISETP.LT.OR P3, PT, R75.reuse, 0x9, P3 ;  /* 0x000000094b00780c */ /* 0x040fe40001f61670 */
[----:B------:R-:W-:Y:S02]  /*ae00*/  ISETP.LT.OR P5, PT, R75, 0x79, P5 ;  /* 0x000000794b00780c */ /* 0x000fe40002fa1670 */
[----:B------:R-:W-:-:S02]  /*ae10*/  FSEL R77, R5, -INF , !P3 ;  /* 0xff800000054d7808 */ /* 0x000fc40005800000 */
[----:B------:R-:W-:Y:S02]  /*ae20*/  LOP3.LUT P3, RZ, R86, 0x4, RZ, 0xc0, !PT ;  /* 0x0000000456ff7812 */ /* 0x000fe4000786c0ff */
[----:B------:R-:W-:Y:S02]  /*ae30*/  FMNMX.FTZ R5, R84, R21, !PT ;  /* 0x0000001554057209 */ /* 0x000fe40007810000 */
        /* <DEDUP_REMOVED lines=28> */
[----:B------:R-:W-:Y:S02]  /*b000*/  LOP3.LUT P6, RZ, R86, 0x4000, RZ, 0xc0, !PT ;  /* 0x0000400056ff7812 */ /* 0x000fe400078cc0ff */
        /* <DEDUP_REMOVED lines=54> */
[----:B------:R-:W-:-:S03]  /*b370*/  ISETP.LT.OR P3, PT, R75, 0x41, P3 ;  /* 0x000000414b00780c */ /* 0x000fc60001f61670 */
[----:B------:R-:W0:Y:S01]  /*b380*/  SHFL.BFLY PT, R12, R5, 0x2, 0x1f ;  /* 0x0c401f00050c7f89 */ /* 0x000e2200000e0000 */
[----:B------:R-:W-:Y:S02]  /*b390*/  FSEL R31, R31, -INF , !P3 ;  /* 0xff8000001f1f7808 */ /* 0x000fe40005800000 */
[----:B------:R-:W-:Y:S02]  /*b3a0*/  ISETP.GT.AND P3, PT, R76, 0x41, !P6 ;  /* 0x000000414c00780c */ /* 0x000fe40007764270 */
[----:B------:R-:W-:Y:S02]  /*b3b0*/  LOP3.LUT P6, RZ, R86, 0x8, RZ, 0xc0, !PT ;  /* 0x0000000856ff7812 */ /* 0x000fe400078cc0ff */
[----:B------:R-:W-:-:S04]  /*b3c0*/  ISETP.LT.OR P3, PT, R75, 0x42, P3 ;  /* 0x000000424b00780c */ /* 0x000fc80001f61670 */
[----:B------:R-:W-:Y:S02]  /*b3d0*/  FSEL R32, R32, -INF , !P3 ;  /* 0xff80000020207808 */ /* 0x000fe40005800000 */
[----:B------:R-:W-:-:S04]  /*b3e0*/  LOP3.LUT P3, RZ, R86, 0x2000, RZ, 0xc0, !PT ;  /* 0x0000200056ff7812 */ /* 0x000fc8000786c0ff */
[----:B------:R-:W-:-:S04]  /*b3f0*/  ISETP.GT.AND P3, PT, R76, 0x48, !P3 ;  /* 0x000000484c00780c */ /* 0x000fc80005f64270 */
[----:B------:R-:W-:Y:S02]  /*b400*/  ISETP.LT.OR P3, PT, R75, 0x49, P3 ;  /* 0x000000494b00780c */ /* 0x000fe40001f61670 */
[----:B0-----:R-:W-:Y:S02]  /*b410*/  FMNMX.FTZ R80, R5, R12, !PT ;  /* 0x0000000c05507209 */ /* 0x001fe40007810000 */
[----:B------:R-:W-:Y:S02]  /*b420*/  FSEL R33, R33, -INF , !P3 ;  /* 0xff80000021217808 */ /* 0x000fe40005800000 */
[----:B------:R-:W-:Y:S01]  /*b430*/  LOP3.LUT P3, RZ, R86, 0x1000, RZ, 0xc0, !PT ;  /* 0x0000100056ff7812 */ /* 0x000fe2000786c0ff */
[----:B------:R-:W0:Y:S03]  /*b440*/  SHFL.BFLY PT, R79, R80, 0x1, 0x1f ;  /* 0x0c201f00504f7f89 */ /* 0x000e2600000e0000 */
[----:B------:R-:W-:-:S04]  /*b450*/  ISETP.GT.AND P3, PT, R76, 0x49, !P3 ;  /* 0x000000494c00780c */ /* 0x000fc80005f64270 */
        /* <DEDUP_REMOVED lines=8> */
[----:B------:R-:W-:-:S03]  /*b4e0*/  FMUL.FTZ R81, R12, UR41 ;  /* 0x000000290c517c20 */ /* 0x000fc60008410000 */
        /* <DEDUP_REMOVED lines=38> */
[----:B------:R-:W-:Y:S01]  /*b750*/  FSEL R50, R15, -INF , !P5 ;  /* 0xff8000000f327808 */ /* 0x000fe20006800000 */
[--C-:B------:R-:W-:Y:S01]  /*b760*/  FFMA.FTZ R140, R52, UR41, -R81.reuse ;  /* 0x00000029348c7c23 */ /* 0x100fe20008010851 */
[----:B------:R-:W-:Y:S01]  /*b770*/  FSEL R79, R3, -INF , !P3 ;  /* 0xff800000034f7808 */ /* 0x000fe20005800000 */
[--C-:B------:R-:W-:Y:S01]  /*b780*/  FFMA.FTZ R144, R48, UR41, -R81.reuse ;  /* 0x0000002930907c23 */ /* 0x100fe20008010851 */
[----:B------:R-:W-:Y:S01]  /*b790*/  ISETP.GT.AND P3, PT, R76, 0x79, !P6 ;  /* 0x000000794c00780c */ /* 0x000fe20007764270 */
        /* <DEDUP_REMOVED lines=8> */
[--C-:B------:R-:W-:Y:S01]  /*b820*/  FFMA.FTZ R21, R47, UR41, -R81.reuse ;  /* 0x000000292f157c23 */ /* 0x100fe20008010851 */
[----:B------:R-:W-:Y:S01]  /*b830*/  FMNMX.FTZ R46, R10, R5, !PT ;  /* 0x000000050a2e7209 */ /* 0x000fe20007810000 */
[--C-:B------:R-:W-:Y:S01]  /*b840*/  FFMA.FTZ R47, R49, UR41, -R81.reuse ;  /* 0x00000029312f7c23 */ /* 0x100fe20008010851 */
[--C-:B------:R-:W-:Y:S01]  /*b850*/  FFMA.FTZ R49, R51, UR41, -R81.reuse ;  /* 0x0000002933317c23 */ /* 0x100fe20008010851 */
[--C-:B------:R-:W-:Y:S01]  /*b860*/  FFMA.FTZ R51, R53, UR41, -R81.reuse ;  /* 0x0000002935337c23 */ /* 0x100fe20008010851 */
[----:B------:R-:W-:Y:S01]  /*b870*/  FMNMX.FTZ R5, R11, R46, !PT ;  /* 0x0000002e0b057209 */ /* 0x000fe20007810000 */
[----:B------:R-:W0:Y:S01]  /*b880*/  MUFU.EX2 R3, R3 ;  /* 0x0000000300037308 */ /* 0x000e220000000800 */
[--C-:B------:R-:W-:Y:S01]  /*b890*/  FFMA.FTZ R53, R55, UR41, -R81.reuse ;  /* 0x0000002937357c23 */ /* 0x100fe20008010851 */
[--C-:B------:R-:W-:Y:S01]  /*b8a0*/  FFMA.FTZ R55, R57, UR41, -R81.reuse ;  /* 0x0000002939377c23 */ /* 0x100fe20008010851 */
[----:B------:R-:W-:Y:S01]  /*b8b0*/  FMNMX.FTZ R46, R78, R5, !PT ;  /* 0x000000054e2e7209 */ /* 0x000fe20007810000 */
[--C-:B------:R-:W-:Y:S01]  /*b8c0*/  FFMA.FTZ R57, R59, UR41, -R81.reuse ;  /* 0x000000293b397c23 */ /* 0x100fe20008010851 */
[--C-:B------:R-:W-:Y:S01]  /*b8d0*/  FFMA.FTZ R59, R67, UR41, -R81.reuse ;  /* 0x00000029433b7c23 */ /* 0x100fe20008010851 */
[--C-:B------:R-:W-:Y:S01]  /*b8e0*/  FFMA.FTZ R67, R0, UR41, -R81.reuse ;  /* 0x0000002900437c23 */ /* 0x100fe20008010851 */
[----:B------:R-:W-:Y:S01]  /*b8f0*/  FMNMX.FTZ R5, R13, R46, !PT ;  /* 0x0000002e0d057209 */ /* 0x000fe20007810000 */
[----:B------:R-:W1:Y:S01]  /*b900*/  MUFU.EX2 R150, R150 ;  /* 0x0000009600967308 */ /* 0x000e620000000800 */
[--C-:B------:R-:W-:Y:S01]  /*b910*/  FFMA.FTZ R142, R54, UR41, -R81.reuse ;  /* 0x00000029368e7c23 */ /* 0x100fe20008010851 */
[--C-:B------:R-:W-:Y:S01]  /*b920*/  FFMA.FTZ R136, R56, UR41, -R81.reuse ;  /* 0x0000002938887c23 */ /* 0x100fe20008010851 */
[----:B------:R-:W-:Y:S01]  /*b930*/  FMNMX.FTZ R5, R14, R5, !PT ;  /* 0x000000050e057209 */ /* 0x000fe20007810000 */
[----:B------:R-:W2:Y:S01]  /*b940*/  @P2 LDC R54, c[0x0][0x450] ;  /* 0x00011400ff362b82 */ /* 0x000ea20000000800 */
[--C-:B------:R-:W-:Y:S01]  /*b950*/  FFMA.FTZ R138, R58, UR41, -R81.reuse ;  /* 0x000000293a8a7c23 */ /* 0x100fe20008010851 */
[--C-:B------:R-:W-:Y:S01]  /*b960*/  FFMA.FTZ R132, R60, UR41, -R81.reuse ;  /* 0x000000293c847c23 */ /* 0x100fe20008010851 */
[----:B------:R-:W-:Y:S01]  /*b970*/  FMNMX.FTZ R5, R20, R5, !PT ;  /* 0x0000000514057209 */ /* 0x000fe20007810000 */
[----:B------:R-:W3:Y:S01]  /*b980*/  MUFU.EX2 R21, R21 ;  /* 0x0000001500157308 */ /* 0x000ee20000000800 */
[--C-:B------:R-:W-:Y:S01]  /*b990*/  FFMA.FTZ R61, R61, UR41, -R81.reuse ;  /* 0x000000293d3d7c23 */ /* 0x100fe20008010851 */
[----:B------:R-:W-:Y:S01]  /*b9a0*/  FFMA.FTZ R134, R62, UR41, -R81 ;  /* 0x000000293e867c23 */ /* 0x000fe20008010851 */
[----:B------:R-:W-:Y:S01]  /*b9b0*/  FMNMX.FTZ R46, R24, R5, !PT ;  /* 0x00000005182e7209 */ /* 0x000fe20007810000 */
[----:B------:R-:W-:-:S02]  /*b9c0*/  IMAD.MOV.U32 R56, RZ, RZ, R108 ;  /* 0x000000ffff387224 */ /* 0x000fc400078e006c */
[--C-:B------:R-:W-:Y:S01]  /*b9d0*/  FFMA.FTZ R128, R64, UR41, -R81.reuse ;  /* 0x0000002940807c23 */ /* 0x100fe20008010851 */
[--C-:B------:R-:W-:Y:S01]  /*b9e0*/  FFMA.FTZ R45, R65, UR41, -R81.reuse ;  /* 0x00000029412d7c23 */ /* 0x100fe20008010851 */
[----:B------:R-:W-:Y:S01]  /*b9f0*/  FMNMX.FTZ R5, R25, R46, !PT ;  /* 0x0000002e19057209 */ /* 0x000fe20007810000 */
[----:B------:R-:W4:Y:S01]  /*ba00*/  MUFU.EX2 R144, R144 ;  /* 0x0000009000907308 */ /* 0x000f220000000800 */
[--C-:B------:R-:W-:Y:S01]  /*ba10*/  FFMA.FTZ R130, R66, UR41, -R81.reuse ;  /* 0x0000002942827c23 */ /* 0x100fe20008010851 */
[--C-:B------:R-:W-:Y:S01]  /*ba20*/  FFMA.FTZ R126, R71, UR41, -R81.reuse ;  /* 0x00000029477e7c23 */ /* 0x100fe20008010851 */
        /* <DEDUP_REMOVED lines=8> */
[----:B------:R-:W2:Y:S03]  /*bab0*/  MUFU.EX2 R146, R146 ;  /* 0x0000009200927308 */ /* 0x000ea60000000800 */
[----:B------:R-:W-:-:S04]  /*bac0*/  FMNMX.FTZ R46, R30, R5, !PT ;  /* 0x000000051e2e7209 */ /* 0x000fc80007810000 */
[----:B------:R-:W-:Y:S01]  /*bad0*/  FMNMX.FTZ R5, R31, R46, !PT ;  /* 0x0000002e1f057209 */ /* 0x000fe20007810000 */
[----:B------:R-:W2:Y:S03]  /*bae0*/  MUFU.EX2 R49, R49 ;  /* 0x0000003100317308 */ /* 0x000ea60000000800 */
        /* <DEDUP_REMOVED lines=14> */
[----:B------:R-:W-:Y:S01]  /*bbd0*/  MUFU.EX2 R136, R136 ;  /* 0x0000008800887308 */ /* 0x000fe20000000800 */
[----:B------:R-:W-:Y:S01]  /*bbe0*/  FSEL R46, R43, -INF , !P4 ;  /* 0xff8000002b2e7808 */ /* 0x000fe20006000000 */
[--C-:B------:R-:W-:Y:S01]  /*bbf0*/  FFMA.FTZ R43, R63, UR41, -R81.reuse ;  /* 0x000000293f2b7c23 */ /* 0x100fe20008010851 */
[----:B------:R-:W-:Y:S01]  /*bc00*/  FMNMX.FTZ R5, R42, R5, !PT ;  /* 0x000000052a057209 */ /* 0x000fe20007810000 */
[----:B------:R-:W-:-:S03]  /*bc10*/  FFMA.FTZ R63, R73, UR41, -R81 ;  /* 0x00000029493f7c23 */ /* 0x000fc60008010851 */
[----:B------:R-:W-:Y:S01]  /*bc20*/  FMNMX.FTZ R5, R44, R5, !PT ;  /* 0x000000052c057209 */ /* 0x000fe20007810000 */
[----:B------:R-:W-:Y:S03]  /*bc30*/  MUFU.EX2 R55, R55 ;  /* 0x0000003700377308 */ /* 0x000fe60000000800 */
[----:B------:R-:W-:-:S04]  /*bc40*/  FMNMX.FTZ R5, R46, R5, !PT ;  /* 0x000000052e057209 */ /* 0x000fc80007810000 */
[----:B------:R-:W-:Y:S01]  /*bc50*/  FMNMX.FTZ R5, R50, R5, !PT ;  /* 0x0000000532057209 */ /* 0x000fe20007810000 */
[----:B------:R-:W-:Y:S03]  /*bc60*/  MUFU.EX2 R138, R138 ;  /* 0x0000008a008a7308 */ /* 0x000fe60000000800 */
[----:B------:R-:W-:-:S05]  /*bc70*/  FMNMX.FTZ R5, R52, R5, !PT ;  /* 0x0000000534057209 */ /* 0x000fca0007810000 */
[----:B------:R-:W0:Y:S01]  /*bc80*/  SHFL.BFLY PT, R48, R5, 0x2, 0x1f ;  /* 0x0c401f0005307f89 */ /* 0x000e2200000e0000 */
[----:B------:R-:W-:Y:S08]  /*bc90*/  MUFU.EX2 R57, R57 ;  /* 0x0000003900397308 */ /* 0x000ff00000000800 */
[----:B------:R-:W-:Y:S08]  /*bca0*/  MUFU.EX2 R132, R132 ;  /* 0x0000008400847308 */ /* 0x000ff00000000800 */
[----:B------:R1:W-:Y:S01]  /*bcb0*/  MUFU.EX2 R15, R61 ;  /* 0x0000003d000f7308 */ /* 0x0003e20000000800 */
[----:B0-----:R-:W-:-:S07]  /*bcc0*/  FMNMX.FTZ R48, R5, R48, !PT ;  /* 0x0000003005307209 */ /* 0x001fce0007810000 */
[----:B------:R-:W-:Y:S01]  /*bcd0*/  MUFU.EX2 R134, R134 ;  /* 0x0000008600867308 */ /* 0x000fe20000000800 */
[----:B-1----:R-:W-:Y:S01]  /*bce0*/  FFMA.FTZ R61, R74, UR41, -R81 ;  /* 0x000000294a3d7c23 */ /* 0x002fe20008010851 */
[----:B------:R-:W0:Y:S06]  /*bcf0*/  SHFL.BFLY PT, R5, R48, 0x1, 0x1f ;  /* 0x0c201f0030057f89 */ /* 0x000e2c00000e0000 */
[----:B------:R-:W-:Y:S08]  /*bd00*/  MUFU.EX2 R43, R43 ;  /* 0x0000002b002b7308 */ /* 0x000ff00000000800 */
[----:B------:R-:W-:Y:S08]  /*bd10*/  MUFU.EX2 R128, R128 ;  /* 0x0000008000807308 */ /* 0x000ff00000000800 */
[----:B------:R-:W-:Y:S01]  /*bd20*/  MUFU.EX2 R45, R45 ;  /* 0x0000002d002d7308 */ /* 0x000fe20000000800 */
[----:B0-----:R-:W-:-:S04]  /*bd30*/  FMNMX.FTZ R5, R48, R5, !PT ;  /* 0x0000000530057209 */ /* 0x001fc80007810000 */
[C---:B------:R-:W-:Y:S01]  /*bd40*/  FSETP.NEU.FTZ.AND P3, PT, R5.reuse, -INF , PT ;  /* 0xff8000000500780b */ /* 0x040fe20003f7d000 */
[----:B------:R-:W-:Y:S02]  /*bd50*/  FMUL.FTZ R69, R5, UR41 ;  /* 0x0000002905457c20 */ /* 0x000fe40008410000 */
[----:B------:R-:W-:Y:S03]  /*bd60*/  MUFU.EX2 R130, R130 ;  /* 0x0000008200827308 */ /* 0x000fe60000000800 */
[----:B------:R-:W-:Y:S02]  /*bd70*/  FSEL R69, R69, RZ, P3 ;  /* 0x000000ff45457208 */ /* 0x000fe40001800000 */
[----:B------:R-:W-:-:S03]  /*bd80*/  PLOP3.LUT P3, PT, PT, PT, UP0, 0x40, 0x0 ;  /* 0x000000000000781c */ /* 0x000fc60003f6e808 */
[----:B------:R-:W-:Y:S01]  /*bd90*/  MUFU.EX2 R59, R59 ;  /* 0x0000003b003b7308 */ /* 0x000fe20000000800 */
[--C-:B------:R-:W-:Y:S01]  /*bda0*/  FFMA.FTZ R149, R79, UR41, -R69.reuse ;  /* 0x000000294f957c23 */ /* 0x100fe20008010845 */
[--C-:B------:R-:W-:Y:S01]  /*bdb0*/  FFMA.FTZ R0, R4, UR41, -R69.reuse ;  /* 0x0000002904007c23 */ /* 0x100fe20008010845 */
[--C-:B------:R-:W-:Y:S01]  /*bdc0*/  FFMA.FTZ R151, R77, UR41, -R69.reuse ;  /* 0x000000294d977c23 */ /* 0x100fe20008010845 */
[----:B------:R-:W-:Y:S01]  /*bdd0*/  FFMA.FTZ R145, R11, UR41, -R69 ;  /* 0x000000290b917c23 */ /* 0x000fe20008010845 */
[----:B------:R-:W-:Y:S01]  /*bde0*/  FADD.FTZ R11, R148, R3 ;  /* 0x00000003940b7221 */ /* 0x000fe20000010000 */
[--C-:B------:R-:W-:Y:S01]  /*bdf0*/  FFMA.FTZ R10, R10, UR41, -R69.reuse ;  /* 0x000000290a0a7c23 */ /* 0x100fe20008010845 */
[----:B------:R-:W-:Y:S01]  /*be00*/  FFMA.FTZ R48, R78, UR41, -R69 ;  /* 0x000000294e307c23 */ /* 0x000fe20008010845 */
[----:B------:R-:W-:Y:S01]  /*be10*/  MUFU.EX2 R149, R149 ;  /* 0x0000009500957308 */ /* 0x000fe20000000800 */
[----:B------:R-:W-:Y:S01]  /*be20*/  FADD.FTZ R4, R150, R11 ;  /* 0x0000000b96047221 */ /* 0x000fe20000010000 */
        /* <DEDUP_REMOVED lines=15> */
[----:B--2---:R-:W-:Y:S01]  /*bf20*/  FADD.FTZ R32, R146, R11 ;  /* 0x0000000b92207221 */ /* 0x004fe20000010000 */
[----:B------:R-:W2:Y:S01]  /*bf30*/  @P2 LDC R25, c[0x0][0x44c] ;  /* 0x00011300ff192b82 */ /* 0x000ea20000000800 */
[--C-:B------:R-:W-:Y:S01]  /*bf40*/  FFMA.FTZ R139, R29, UR41, -R69.reuse ;  /* 0x000000291d8b7c23 */ /* 0x100fe20008010845 */
[--C-:B------:R-:W-:Y:S01]  /*bf50*/  FFMA.FTZ R133, R31, UR41, -R69.reuse ;  /* 0x000000291f857c23 */ /* 0x100fe20008010845 */
[----:B------:R-:W-:Y:S01]  /*bf60*/  FADD.FTZ R13, R49, R32 ;  /* 0x00000020310d7221 */ /* 0x000fe20000010000 */
[--C-:B------:R-:W-:Y:S01]  /*bf70*/  FFMA.FTZ R32, R34, UR41, -R69.reuse ;  /* 0x0000002922207c23 */ /* 0x100fe20008010845 */
[----:B------:R-:W-:Y:S01]  /*bf80*/  FFMA.FTZ R135, R33, UR41, -R69 ;  /* 0x0000002921877c23 */ /* 0x000fe20008010845 */
[----:B------:R-:W3:Y:S01]  /*bf90*/  MUFU.EX2 R10, R10 ;  /* 0x0000000a000a7308 */ /* 0x000ee20000000800 */
[----:B0-----:R-:W-:Y:S01]  /*bfa0*/  FADD.FTZ R4, R149, R0 ;  /* 0x0000000095047221 */ /* 0x001fe20000010000 */
[----:B------:R-:W-:Y:S01]  /*bfb0*/  FADD.FTZ R34, R140, R13 ;  /* 0x0000000d8c227221 */ /* 0x000fe20000010000 */
[--C-:B------:R-:W-:Y:S01]  /*bfc0*/  FFMA.FTZ R129, R35, UR41, -R69.reuse ;  /* 0x0000002923817c23 */ /* 0x100fe20008010845 */
[----:B------:R-:W-:Y:S01]  /*bfd0*/  F2FP.F16.F32.PACK_AB R148, R3, R148 ;  /* 0x000000940394723e */ /* 0x000fe200000000ff */
[--C-:B------:R-:W-:Y:S01]  /*bfe0*/  FFMA.FTZ R131, R37, UR41, -R69.reuse ;  /* 0x0000002925837c23 */ /* 0x100fe20008010845 */
[----:B------:R-:W-:Y:S01]  /*bff0*/  FADD.FTZ R13, R51, R34 ;  /* 0x00000022330d7221 */ /* 0x000fe20000010000 */
[----:B------:R-:W-:Y:S01]  /*c000*/  FFMA.FTZ R125, R39, UR41, -R69 ;  /* 0x00000029277d7c23 */ /* 0x000fe20008010845 */
[----:B------:R-:W0:Y:S01]  /*c010*/  MUFU.EX2 R145, R145 ;  /* 0x0000009100917308 */ /* 0x000e220000000800 */
[----:B-1----:R-:W-:Y:S01]  /*c020*/  FADD.FTZ R11, R151, R4 ;  /* 0x00000004970b7221 */ /* 0x002fe20000010000 */
[----:B------:R-:W-:Y:S01]  /*c030*/  FADD.FTZ R34, R142, R13 ;  /* 0x0000000d8e227221 */ /* 0x000fe20000010000 */
[--C-:B------:R-:W-:Y:S01]  /*c040*/  FFMA.FTZ R127, R41, UR41, -R69.reuse ;  /* 0x00000029297f7c23 */ /* 0x100fe20008010845 */
[--C-:B------:R-:W-:Y:S01]  /*c050*/  FFMA.FTZ R42, R42, UR41, -R69.reuse ;  /* 0x000000292a2a7c23 */ /* 0x100fe20008010845 */
[--C-:B------:R-:W-:Y:S01]  /*c060*/  FFMA.FTZ R44, R44, UR41, -R69.reuse ;  /* 0x000000292c2c7c23 */ /* 0x100fe20008010845 */
[----:B------:R-:W-:Y:S01]  /*c070*/  FADD.FTZ R13, R53, R34 ;  /* 0x00000022350d7221 */ /* 0x000fe20000010000 */
[----:B------:R-:W-:Y:S01]  /*c080*/  FFMA.FTZ R34, R36, UR41, -R69 ;  /* 0x0000002924227c23 */ /* 0x000fe20008010845 */
[----:B------:R-:W1:Y:S01]  /*c090*/  MUFU.EX2 R48, R48 ;  /* 0x0000003000307308 */ /* 0x000e620000000800 */
[----:B---3--:R-:W-:Y:S01]  /*c0a0*/  FADD.FTZ R4, R10, R11 ;  /* 0x0000000b0a047221 */ /* 0x008fe20000010000 */
[----:B------:R-:W-:Y:S01]  /*c0b0*/  FADD.FTZ R36, R136, R13 ;  /* 0x0000000d88247221 */ /* 0x000fe20000010000 */
[----:B--2---:R-:W-:-:S04]  /*c0c0*/  @P2 IMAD.HI.U32 R25, R108, R25, RZ ;  /* 0x000000196c192227 */ /* 0x004fc800078e00ff */
[--C-:B------:R-:W-:Y:S01]  /*c0d0*/  FFMA.FTZ R46, R46, UR41, -R69.reuse ;  /* 0x000000292e2e7c23 */ /* 0x100fe20008010845 */
[--C-:B------:R-:W-:Y:S01]  /*c0e0*/  FFMA.FTZ R50, R50, UR41, -R69.reuse ;  /* 0x0000002932327c23 */ /* 0x100fe20008010845 */
[----:B------:R-:W-:Y:S01]  /*c0f0*/  FADD.FTZ R13, R55, R36 ;  /* 0x00000024370d7221 */ /* 0x000fe20000010000 */
[----:B------:R-:W-:Y:S01]  /*c100*/  FFMA.FTZ R36, R38, UR41, -R69 ;  /* 0x0000002926247c23 */ /* 0x000fe20008010845 */
[----:B------:R-:W2:Y:S01]  /*c110*/  MUFU.EX2 R147, R147 ;  /* 0x0000009300937308 */ /* 0x000ea20000000800 */
[----:B0-----:R-:W-:Y:S01]  /*c120*/  FADD.FTZ R11, R145, R4 ;  /* 0x00000004910b7221 */ /* 0x001fe20000010000 */
[----:B------:R-:W-:Y:S01]  /*c130*/  @P2 SHF.R.U32.HI R56, RZ, R54, R25 ;  /* 0x00000036ff382219 */ /* 0x000fe20000011619 */
[----:B------:R-:W-:Y:S01]  /*c140*/  FADD.FTZ R54, R138, R13 ;  /* 0x0000000d8a367221 */ /* 0x000fe20000010000 */
[--C-:B------:R-:W-:Y:S01]  /*c150*/  FFMA.FTZ R38, R40, UR41, -R69.reuse ;  /* 0x0000002928267c23 */ /* 0x100fe20008010845 */
[----:B------:R-:W-:Y:S01]  /*c160*/  FFMA.FTZ R52, R52, UR41, -R69 ;  /* 0x0000002934347c23 */ /* 0x000fe20008010845 */
[----:B------:R-:W-:Y:S01]  /*c170*/  F2FP.F16.F32.PACK_AB R149, R0, R149 ;  /* 0x000000950095723e */ /* 0x000fe200000000ff */
[----:B------:R-:W-:Y:S01]  /*c180*/  FADD.FTZ R13, R57, R54 ;  /* 0x00000036390d7221 */ /* 0x000fe20000010000 */
[----:B------:R-:W0:Y:S01]  /*c190*/  MUFU.EX2 R14, R14 ;  /* 0x0000000e000e7308 */ /* 0x000e220000000800 */
[----:B-1----:R-:W-:Y:S01]  /*c1a0*/  FADD.FTZ R4, R48, R11 ;  /* 0x0000000b30047221 */ /* 0x002fe20000010000 */
[----:B------:R-:W-:-:S02]  /*c1b0*/  IMAD.IADD R93, R93, 0x1, R56 ;  /* 0x000000015d5d7824 */ /* 0x000fc400078e0238 */
[----:B------:R-:W-:Y:S01]  /*c1c0*/  FADD.FTZ R40, R132, R13 ;  /* 0x0000000d84287221 */ /* 0x000fe20000010000 */
[----:B------:R-:W-:Y:S02]  /*c1d0*/  F2FP.F16.F32.PACK_AB R151, R10, R151 ;  /* 0x000000970a97723e */ /* 0x000fe400000000ff */
[----:B------:R-:W-:Y:S01]  /*c1e0*/  F2FP.F16.F32.PACK_AB R150, R21, R150 ;  /* 0x000000961596723e */ /* 0x000fe200000000ff */
[----:B------:R-:W-:Y:S01]  /*c1f0*/  FADD.FTZ R13, R15, R40 ;  /* 0x000000280f0d7221 */ /* 0x000fe20000010000 */
[----:B------:R-:W1:Y:S01]  /*c200*/  MUFU.EX2 R141, R141 ;  /* 0x0000008d008d7308 */ /* 0x000e620000000800 */
[----:B--2---:R-:W-:Y:S01]  /*c210*/  FADD.FTZ R11, R147, R4 ;  /* 0x00000004930b7221 */ /* 0x004fe20000010000 */
[----:B------:R-:W-:Y:S01]  /*c220*/  F2FP.F16.F32.PACK_AB R144, R47, R144 ;  /* 0x000000902f90723e */ /* 0x000fe200000000ff */
[----:B------:R-:W-:Y:S01]  /*c230*/  FADD.FTZ R40, R134, R13 ;  /* 0x0000000d86287221 */ /* 0x000fe20000010000 */
[----:B------:R-:W-:Y:S01]  /*c240*/  F2FP.F16.F32.PACK_AB R146, R49, R146 ;  /* 0x000000923192723e */ /* 0x000fe200000000ff */
[----:B------:R-:W-:Y:S01]  /*c250*/  VIADD R10, R93, UR6 ;  /* 0x000000065d0a7c36 */ /* 0x000fe20008000000 */
[----:B------:R-:W-:Y:S01]  /*c260*/  F2FP.F16.F32.PACK_AB R140, R51, R140 ;  /* 0x0000008c338c723e */ /* 0x000fe200000000ff */
[----:B------:R-:W-:Y:S01]  /*c270*/  FADD.FTZ R13, R43, R40 ;  /* 0x000000282b0d7221 */ /* 0x000fe20000010000 */
[----:B------:R-:W2:Y:S01]  /*c280*/  MUFU.EX2 R20, R20 ;  /* 0x0000001400147308 */ /* 0x000ea20000000800 */
[----:B0-----:R-:W-:Y:S01]  /*c290*/  FADD.FTZ R4, R14, R11 ;  /* 0x0000000b0e047221 */ /* 0x001fe20000010000 */
[----:B------:R-:W-:Y:S01]  /*c2a0*/  F2FP.F16.F32.PACK_AB R142, R53, R142 ;  /* 0x0000008e358e723e */ /* 0x000fe200000000ff */
[----:B------:R-:W-:Y:S01]  /*c2b0*/  FADD.FTZ R40, R128, R13 ;  /* 0x0000000d80287221 */ /* 0x000fe20000010000 */
[----:B------:R-:W-:-:S02]  /*c2c0*/  F2FP.F16.F32.PACK_AB R136, R55, R136 ;  /* 0x000000883788723e */ /* 0x000fc400000000ff */
[----:B------:R-:W-:Y:S02]  /*c2d0*/  F2FP.F16.F32.PACK_AB R138, R57, R138 ;  /* 0x0000008a398a723e */ /* 0x000fe400000000ff */
        /* <DEDUP_REMOVED lines=9> */
[----:B------:R-:W-:Y:S02]  /*c370*/  F2FP.F16.F32.PACK_AB R141, R20, R141 ;  /* 0x0000008d148d723e */ /* 0x000fe400000000ff */
        /* <DEDUP_REMOVED lines=14> */
[----:B------:R-:W-:Y:S01]  /*c460*/  FADD.FTZ R11, R45, R40 ;  /* 0x000000282d0b7221 */ /* 0x000fe20000010000 */
[----:B------:R-:W-:-:S03]  /*c470*/  F2FP.F16.F32.PACK_AB R139, R28, R139 ;  /* 0x0000008b1c8b723e */ /* 0x000fc600000000ff */
[----:B------:R-:W-:Y:S01]  /*c480*/  FADD.FTZ R40, R130, R11 ;  /* 0x0000000b82287221 */ /* 0x000fe20000010000 */
[----:B------:R-:W-:Y:S01]  /*c490*/  F2FP.F16.F32.PACK_AB R130, R59, R130 ;  /* 0x000000823b82723e */ /* 0x000fe200000000ff */
[----:B------:R-:W2:Y:S01]  /*c4a0*/  MUFU.EX2 R135, R135 ;  /* 0x0000008700877308 */ /* 0x000ea20000000800 */
[----:B0-----:R-:W-:Y:S01]  /*c4b0*/  FADD.FTZ R3, R133, R4 ;  /* 0x0000000485037221 */ /* 0x001fe20000010000 */
[----:B------:R-:W-:-:S06]  /*c4c0*/  FADD.FTZ R11, R59, R40 ;  /* 0x000000283b0b7221 */ /* 0x000fcc0000010000 */
        /* <DEDUP_REMOVED lines=51> */
[----:B0-----:R-:W-:Y:S01]  /*c800*/  FADD.FTZ R4, R122, R11 ;  /* 0x0000000b7a047221 */ /* 0x001fe20000010000 */
[C---:B-1----:R-:W-:Y:S01]  /*c810*/  FADD.FTZ R3, R123.reuse, R0 ;  /* 0x000000007b037221 */ /* 0x042fe20000010000 */
[----:B------:R-:W-:Y:S01]  /*c820*/  F2FP.F16.F32.PACK_AB R123, R123, R50 ;  /* 0x000000327b7b723e */ /* 0x000fe200000000ff */
[----:B------:R-:W-:Y:S02]  /*c830*/  VIADD R0, R92, 0xfffffffe ;  /* 0xfffffffe5c007836 */ /* 0x000fe40000000000 */
[C---:B--2---:R-:W-:Y:S01]  /*c840*/  FADD.FTZ R4, R67.reuse, R4 ;  /* 0x0000000443047221 */ /* 0x044fe20000010000 */
[----:B------:R-:W-:Y:S01]  /*c850*/  F2FP.F16.F32.PACK_AB R122, R67, R122 ;  /* 0x0000007a437a723e */ /* 0x000fe200000000ff */
[----:B------:R-:W-:Y:S06]  /*c860*/  @P3 BRA `(.L_x_1444) ;  /* 0x0000000000543947 */ /* 0x000fec0003800000 */
[C---:B------:R-:W-:Y:S01]  /*c870*/  ISETP.GT.AND P3, PT, R93.reuse, RZ, PT ;  /* 0x000000ff5d00720c */ /* 0x040fe20003f64270 */
[----:B------:R-:W-:Y:S01]  /*c880*/  BSSY B0, `(.L_x_1445) ;  /* 0x0000010000007945 */ /* 0x000fe20003800000 */
[----:B------:R-:W-:-:S11]  /*c890*/  VIADD R11, R93, 0xffffffff ;  /* 0xffffffff5d0b7836 */ /* 0x000fd60000000000 */
[----:B------:R-:W-:Y:S05]  /*c8a0*/  @P3 BRA `(.L_x_1446) ;  /* 0x0000000000203947 */ /* 0x000fea0003800000 */
[----:B------:R-:W-:Y:S01]  /*c8b0*/  UISETP.NE.AND UP1, UPT, UR7, 0x1, UPT ;  /* 0x000000010700788c */ /* 0x000fe2000bf25270 */
[----:B------:R-:W-:-:S05]  /*c8c0*/  IADD3 R11, -R93, RZ, RZ ;  /* 0x000000ff5d0b7210 */ /* 0x000fca0007ffe1ff */
[----:B------:R-:W-:-:S05]  /*c8d0*/  PLOP3.LUT P3, PT, PT, PT, UP1, 0x80, 0x0 ;  /* 0x000000000000781c */ /* 0x000fca0003f6f018 */
[----:B------:R-:W-:-:S08]  /*c8e0*/  @UP1 ULDC.64 UR4, c[0x0][0x9e8] ;  /* 0x00027a0000041ab9 */ /* 0x000fd00000000a00 */
[----:B------:R-:W-:-:S05]  /*c8f0*/  @P3 IMAD.HI.U32 R13, R11, UR4, RZ ;  /* 0x000000040b0d3c27 */ /* 0x000fca000f8e00ff */
[----:B------:R-:W-:-:S04]  /*c900*/  @P3 SHF.R.U32.HI R11, RZ, UR5, R13 ;  /* 0x00000005ff0b3c19 */ /* 0x000fc8000801160d */
[----:B------:R-:W-:Y:S01]  /*c910*/  LOP3.LUT R11, RZ, R11, RZ, 0x33, !PT ;  /* 0x0000000bff0b7212 */ /* 0x000fe200078e33ff */
[----:B------:R-:W-:Y:S06]  /*c920*/  BRA `(.L_x_1447) ;  /* 0x0000000000147947 */ /* 0x000fec0003800000 */
.L_x_1446:
[----:B------:R-:W-:-:S06]  /*c930*/  UISETP.NE.AND UP1, UPT, UR7, 0x1, UPT ;  /* 0x000000010700788c */ /* 0x000fcc000bf25270 */
[----:B------:R-:W-:-:S05]  /*c940*/  PLOP3.LUT P3, PT, PT, PT, UP1, 0x80, 0x0 ;  /* 0x000000000000781c */ /* 0x000fca0003f6f018 */
[----:B------:R-:W-:-:S08]  /*c950*/  @UP1 ULDC.64 UR4, c[0x0][0x9e8] ;  /* 0x00027a0000041ab9 */ /* 0x000fd00000000a00 */
[----:B------:R-:W-:-:S05]  /*c960*/  @P3 IMAD.HI.U32 R13, R11, UR4, RZ ;  /* 0x000000040b0d3c27 */ /* 0x000fca000f8e00ff */
[----:B------:R-:W-:-:S07]  /*c970*/  @P3 SHF.R.U32.HI R11, RZ, UR5, R13 ;  /* 0x00000005ff0b3c19 */ /* 0x000fce000801160d */
.L_x_1447:
[----:B------:R-:W-:Y:S05]  /*c980*/  BSYNC B0 ;  /* 0x0000000000007941 */ /* 0x000fea0003800000 */
.L_x_1445:
[----:B------:R-:W-:-:S04]  /*c990*/  IMAD.U32 R14, RZ, RZ, UR7 ;  /* 0x00000007ff0e7e24 */ /* 0x000fc8000f8e00ff */
[----:B------:R-:W-:-:S05]  /*c9a0*/  IMAD R11, R11, UR7, R14 ;  /* 0x000000070b0b7c24 */ /* 0x000fca000f8e020e */
[----:B------:R-:W-:-:S07]  /*c9b0*/  VIMNMX R10, R10, R11, PT ;  /* 0x0000000b0a0a7248 */ /* 0x000fce0003fe0100 */
.L_x_1444:
[----:B------:R-:W2:Y:S01]  /*c9c0*/  LDL R13, [R1+0x44] ;  /* 0x00004400010d7983 */ /* 0x000ea20000100800 */
[----:B------:R-:W-:Y:S01]  /*c9d0*/  SHF.R.S32.HI R11, RZ, 0x1f, R10 ;  /* 0x0000001fff0b7819 */ /* 0x000fe2000001140a */
[----:B------:R-:W-:Y:S01]  /*c9e0*/  ULDC UR24, c[0x0][0x9e4] ;  /* 0x0002790000187ab9 */ /* 0x000fe20000000800 */
[----:B------:R-:W-:Y:S01]  /*c9f0*/  ULDC UR4, c[0x0][0x9e4] ;  /* 0x0002790000047ab9 */ /* 0x000fe20000000800 */
[----:B------:R-:W-:Y:S01]  /*ca00*/  ULDC UR26, c[0x0][0x9d8] ;  /* 0x00027600001a7ab9 */ /* 0x000fe20000000800 */
[----:B------:R-:W-:Y:S01]  /*ca10*/  LEA.HI R11, R11, R10, RZ, 0x7 ;  /* 0x0000000a0b0b7211 */ /* 0x000fe200078f38ff */
[----:B------:R-:W-:Y:S01]  /*ca20*/  ULDC UR29, c[0x0][0x9d8] ;  /* 0x00027600001d7ab9 */ /* 0x000fe20000000800 */
[----:B------:R-:W-:Y:S01]  /*ca30*/  ULDC UR27, c[0x0][0x9d8] ;  /* 0x00027600001b7ab9 */ /* 0x000fe20000000800 */
[----:B------:R-:W-:Y:S01]  /*ca40*/  ULDC UR5, c[0x0][0x988] ;  /* 0x0002620000057ab9 */ /* 0x000fe20000000800 */
[----:B------:R-:W-:Y:S01]  /*ca50*/  SHF.R.S32.HI R11, RZ, 0x7, R11 ;  /* 0x00000007ff0b7819 */ /* 0x000fe2000001140b */
[----:B------:R-:W-:Y:S01]  /*ca60*/  ULDC UR7, c[0x0][0x988] ;  /* 0x0002620000077ab9 */ /* 0x000fe20000000800 */
[----:B------:R-:W-:Y:S01]  /*ca70*/  ULDC UR6, c[0x0][0x988] ;  /* 0x0002620000067ab9 */ /* 0x000fe20000000800 */
[----:B------:R-:W-:Y:S01]  /*ca80*/  ULDC UR28, c[0x0][0x9e0] ;  /* 0x00027800001c7ab9 */ /* 0x000fe20000000800 */
[----:B------:R-:W-:Y:S01]  /*ca90*/  ULDC UR25, c[0x0][0x9e0] ;  /* 0x0002780000197ab9 */ /* 0x000fe20000000800 */
        /* <DEDUP_REMOVED lines=16> */
[----:B--2---:R-:W-:-:S04]  /*cba0*/  VIMNMX R21, R13, R11, !PT ;  /* 0x0000000b0d157248 */ /* 0x004fc80007fe0100 */
[----:B------:R-:W-:-:S13]  /*cbb0*/  ISETP.GE.AND P3, PT, R0, R21, PT ;  /* 0x000000150000720c */ /* 0x000fda0003f66270 */
[----:B------:R-:W-:Y:S05]  /*cbc0*/  @!P3 BRA `(.L_x_1448) ;  /* 0x0000003400f4b947 */ /* 0x000fea0003800000 */
[----:B------:R-:W-:-:S07]  /*cbd0*/  IMAD.MOV.U32 R119, RZ, RZ, RZ ;  /* 0x000000ffff777224 */ /* 0x000fce00078e00ff */
.L_x_1466:
[----:B------:R-:W2:Y:S01]  /*cbe0*/  LDL R10, [R1+0x20] ;  /* 0x00002000010a7983 */ /* 0x000ea20000100800 */
[----:B------:R-:W-:Y:S01]  /*cbf0*/  VIADD R13, R16, 0x1 ;  /* 0x00000001100d7836 */ /* 0x000fe20000000000 */
[----:B------:R-:W-:Y:S05]  /*cc00*/  YIELD ;  /* 0x0000000000007946 */ /* 0x000fea0003800000 */
[----:B------:R-:W-:-:S04]  /*cc10*/  ISETP.NE.AND P4, PT, R13, 0x2, PT ;  /* 0x000000020d00780c */ /* 0x000fc80003f85270 */
[----:B------:R-:W-:Y:S02]  /*cc20*/  SEL R20, RZ, 0x1, P4 ;  /* 0x00000001ff147807 */ /* 0x000fe40002000000 */
[----:B------:R-:W-:Y:S02]  /*cc30*/  SEL R13, R13, RZ, P4 ;  /* 0x000000ff0d0d7207 */ /* 0x000fe40002000000 */
[----:B------:R-:W-:Y:S02]  /*cc40*/  LOP3.LUT R20, R23, R20, RZ, 0x3c, !PT ;  /* 0x0000001417147212 */ /* 0x000fe400078e3cff */
[----:B--2---:R-:W-:-:S13]  /*cc50*/  ISETP.NE.AND P3, PT, R10, RZ, PT ;  /* 0x000000ff0a00720c */ /* 0x004fda0003f65270 */
[----:B------:R-:W-:Y:S05]  /*cc60*/  @P3 BRA `(.L_x_1449) ;  /* 0x0000000000303947 */ /* 0x000fea0003800000 */
[----:B------:R-:W-:Y:S05]  /*cc70*/  @!P0 BRA `(.L_x_1450) ;  /* 0x0000000000048947 */ /* 0x000fea0003800000 */
[----:B------:R-:W-:Y:S01]  /*cc80*/  BPT.TRAP 0x1 ;  /* 0x000000040000795c */ /* 0x000fe20000300000 */
.L_x_1450:
[----:B------:R-:W-:Y:S01]  /*cc90*/  IMAD R11, R13, 0x8, R2 ;  /* 0x000000080d0b7824 */ /* 0x000fe200078e0202 */
[----:B------:R-:W-:-:S04]  /*cca0*/  SHF.L.U32 R10, R20, 0x1f, RZ ;  /* 0x0000001f140a7819 */ /* 0x000fc800000006ff */
[----:B------:R0:W1:Y:S01]  /*ccb0*/  SYNCS.PHASECHK.TRANS64.TRYWAIT P4, [R11+URZ+0x16830], R10 ;  /* 0x0168300a0b0075a7 */ /* 0x000062000808017f */
[----:B------:R-:W-:Y:S05]  /*ccc0*/  @!P0 BRA `(.L_x_1451) ;  /* 0x0000000000048947 */ /* 0x000fea0003800000 */
[----:B------:R-:W-:Y:S01]  /*ccd0*/  BPT.TRAP 0x1 ;  /* 0x000000040000795c */ /* 0x000fe20000300000 */
.L_x_1451:
[----:B------:R-:W-:Y:S04]  /*cce0*/  BSSY B0, `(.L_x_1449) ;  /* 0x0000004000007945 */ /* 0x000fe80003800000 */
[----:B-1----:R-:W-:Y:S05]  /*ccf0*/  @P4 BRA `(.L_x_1452) ;  /* 0x0000000000084947 */ /* 0x002fea0003800000 */
[----:B------:R-:W1:Y:S02]  /*cd00*/  SYNCS.PHASECHK.TRANS64.TRYWAIT P4, [R11+URZ+0x16830], R10 ;  /* 0x0168300a0b0075a7 */ /* 0x000e64000808017f */
[----:B-1----:R-:W-:Y:S05]  /*cd10*/  @!P4 BRA `(.L_x_1453) ;  /* 0x000001340054c947 */ /* 0x002fea0003800000 */
.L_x_1452:
[----:B------:R-:W-:Y:S05]  /*cd20*/  BSYNC B0 ;  /* 0x0000000000007941 */ /* 0x000fea0003800000 */
.L_x_1449:
[----:B01----:R-:W2:Y:S01]  /*cd30*/  LDL R11, [R1+0x1c] ;  /* 0x00001c00010b7983 */ /* 0x003ea20000100800 */
[----:B------:R-:W0:Y:S01]  /*cd40*/  S2R R10, SR_TID.X ;  /* 0x00000000000a7919 */ /* 0x000e220000002100 */
[----:B------:R-:W-:Y:S05]  /*cd50*/  WARPSYNC.ALL ;  /* 0x0000000000007948 */ /* 0x000fea0003800000 */
[----:B------:R-:W-:Y:S01]  /*cd60*/  IMAD.MOV.U32 R25, RZ, RZ, 0x40000040 ;  /* 0x40000040ff197424 */ /* 0x000fe200078e00ff */
[----:B0-----:R-:W-:Y:S02]  /*cd70*/  SHF.R.U32.HI R10, RZ, 0x7, R10 ;  /* 0x00000007ff0a7819 */ /* 0x001fe4000001160a */
[----:B------:R-:W-:-:S02]  /*cd80*/  R2UR UR8, R6 ;  /* 0x00000000060872ca */ /* 0x000fc400000e0000 */
[----:B------:R-:W-:Y:S02]  /*cd90*/  R2UR UR9, R7 ;  /* 0x00000000070972ca */ /* 0x000fe400000e0000 */
[C---:B------:R-:W-:Y:S02]  /*cda0*/  R2UR UR11, R25.reuse ;  /* 0x00000000190b72ca */ /* 0x040fe400000e0000 */
[----:B------:R-:W-:Y:S01]  /*cdb0*/  R2UR UR23, R25 ;  /* 0x00000000191772ca */ /* 0x000fe200000e0000 */
[----:B------:R-:W-:Y:S01]  /*cdc0*/  IMAD.MOV.U32 R15, RZ, RZ, 0x40000040 ;  /* 0x40000040ff0f7424 */ /* 0x000fe200078e00ff */
[----:B------:R-:W-:Y:S02]  /*cdd0*/  R2UR UR12, R156 ;  /* 0x000000009c0c72ca */ /* 0x000fe400000e0000 */
[----:B------:R-:W-:Y:S02]  /*cde0*/  R2UR UR13, R157 ;  /* 0x000000009d0d72ca */ /* 0x000fe400000e0000 */
[----:B------:R-:W-:Y:S01]  /*cdf0*/  R2UR UR15, R15 ;  /* 0x000000000f0f72ca */ /* 0x000fe200000e0000 */
[----:B--2---:R-:W-:-:S02]  /*ce00*/  IMAD R24, R13, 0x400, R11 ;  /* 0x000004000d187824 */ /* 0x004fc400078e020b */
[----:B------:R-:W-:-:S05]  /*ce10*/  VIADD R11, R10, 0x8 ;  /* 0x000000080a0b7836 */ /* 0x000fca0000000000 */
[----:B------:R0:W-:Y:S01]  /*ce20*/  BAR.SYNC.DEFER_BLOCKING R11, 0x100 ;  /* 0x0004000b0000751d */ /* 0x0001e20000010000 */
[C---:B------:R-:W-:Y:S01]  /*ce30*/  R2UR UR10, R24.reuse ;  /* 0x00000000180a72ca */ /* 0x040fe200000e0000 */
[C---:B------:R-:W-:Y:S02]  /*ce40*/  VIADD R14, R24.reuse, 0x2 ;  /* 0x00000002180e7836 */ /* 0x040fe40000000000 */
[C---:B------:R-:W-:Y:S02]  /*ce50*/  VIADD R10, R24.reuse, 0x4 ;  /* 0x00000004180a7836 */ /* 0x040fe40000000000 */
[----:B------:R-:W-:-:S05]  /*ce60*/  VIADD R24, R24, 0x6 ;  /* 0x0000000618187836 */ /* 0x000fca0000000000 */
[----:B------:R-:W-:Y:S02]  /*ce70*/  R2UR UR22, R24 ;  /* 0x00000000181672ca */ /* 0x000fe400000e0000 */
[----:B------:R-:W-:-:S06]  /*ce80*/  WARPGROUP.ARRIVE ;  /* 0x00000000000079c5 */ /* 0x000fcc0000000000 */
[----:B------:R-:W-:Y:S01]  /*ce90*/  HGMMA.64x128x16.F32 R24, gdesc[UR8], RZ, !UPT, gsb0 ;  /* 0x01e00000081879f0 */ /* 0x000fe2000c0008ff */
[----:B------:R-:W-:Y:S01]  /*cea0*/  R2UR UR14, R14 ;  /* 0x000000000e0e72ca */ /* 0x000fe200000e0000 */
[----:B0-----:R-:W-:Y:S01]  /*ceb0*/  IMAD.MOV.U32 R11, RZ, RZ, 0x40000040 ;  /* 0x40000040ff0b7424 */ /* 0x001fe200078e00ff */
[----:B------:R-:W-:Y:S02]  /*cec0*/  R2UR UR18, R10 ;  /* 0x000000000a1272ca */ /* 0x000fe400000e0000 */
[----:B------:R-:W-:Y:S02]  /*ced0*/  R2UR UR16, R154 ;  /* 0x000000009a1072ca */ /* 0x000fe400000e0000 */
[----:B------:R-:W-:Y:S02]  /*cee0*/  R2UR UR19, R11 ;  /* 0x000000000b1372ca */ /* 0x000fe400000e0000 */
[----:B------:R-:W-:Y:S01]  /*cef0*/  R2UR UR17, R155 ;  /* 0x000000009b1172ca */ /* 0x000fe200000e0000 */
[----:B------:R-:W-:-:S02]  /*cf00*/  WARPGROUP.DEPBAR.LE gsb0, 0x0 ;  /* 0x00008000000079c5 */ /* 0x000fc40000010000 */
[----:B------:R-:W-:-:S06]  /*cf10*/  WARPGROUP.ARRIVE ;  /* 0x00000000000079c5 */ /* 0x000fcc0000000000 */
[----:B------:R-:W-:Y:S01]  /*cf20*/  HGMMA.64x128x16.F32 R24, gdesc[UR12], R24, gsb0 ;  /* 0x01e000000c1879f0 */ /* 0x000fe20008000818 */
[----:B------:R-:W-:Y:S02]  /*cf30*/  R2UR UR20, R8 ;  /* 0x00000000081472ca */ /* 0x000fe400000e0000 */
[----:B------:R-:W-:Y:S01]  /*cf40*/  R2UR UR21, R9 ;  /* 0x00000000091572ca */ /* 0x000fe200000e0000 */
[----:B------:R-:W-:Y:S02]  /*cf50*/  WARPGROUP.DEPBAR.LE gsb0, 0x0 ;  /* 0x00008000000079c5 */ /* 0x000fe40000010000 */
[----:B------:R-:W-:-:S06]  /*cf60*/  WARPGROUP.ARRIVE ;  /* 0x00000000000079c5 */ /* 0x000fcc0000000000 */
[----:B------:R-:W-:Y:S03]  /*cf70*/  HGMMA.64x128x16.F32 R24, gdesc[UR16], R24, gsb0 ;  /* 0x01e00000101879f0 */ /* 0x000fe60008000818 */
[----:B------:R-:W-:Y:S02]  /*cf80*/  WARPGROUP.DEPBAR.LE gsb0, 0x0 ;  /* 0x00008000000079c5 */ /* 0x000fe40000010000 */
[----:B------:R-:W-:-:S07]  /*cf90*/  WARPGROUP.ARRIVE ;  /* 0x00000000000079c5 */ /* 0x000fce0000000000 */
[----:B------:R-:W-:Y:S03]  /*cfa0*/  HGMMA.64x128x16.F32 R24, gdesc[UR20], R24, gsb0 ;  /* 0x01e00000141879f0 */ /* 0x000fe60008000818 */
[----:B------:R-:W-:Y:S02]  /*cfb0*/  WARPGROUP.DEPBAR.LE gsb0, 0x0 ;  /* 0x00008000000079c5 */ /* 0x000fe40000010000 */
[----:B------:R-:W-:Y:S05]  /*cfc0*/  @P3 BRA `(.L_x_1454) ;  /* 0x0000000000283947 */ /* 0x000fea0003800000 */
[----:B------:R-:W-:Y:S05]  /*cfd0*/  @!P0 BRA `(.L_x_1455) ;  /* 0x0000000000048947 */ /* 0x000fea0003800000 */
[----:B------:R-:W-:Y:S01]  /*cfe0*/  BPT.TRAP 0x1 ;  /* 0x000000040000795c */ /* 0x000fe20000300000 */
.L_x_1455:
[----:B------:R-:W-:Y:S02]  /*cff0*/  SHF.L.U32 R10, R23, 0x1f, RZ ;  /* 0x0000001f170a7819 */ /* 0x000fe400000006ff */
[----:B------:R-:W-:-:S04]  /*d000*/  LEA R11, R16, R2, 0x3 ;  /* 0x00000002100b7211 */ /* 0x000fc800078e18ff */
[----:B------:R0:W1:Y:S01]  /*d010*/  SYNCS.PHASECHK.TRANS64.TRYWAIT P3, [R11+URZ+0x16850], R10 ;  /* 0x0168500a0b0075a7 */ /* 0x000062000806017f */
[----:B------:R-:W-:Y:S05]  /*d020*/  @!P0 BRA `(.L_x_1456) ;  /* 0x0000000000048947 */ /* 0x000fea0003800000 */
[----:B------:R-:W-:Y:S01]  /*d030*/  BPT.TRAP 0x1 ;  /* 0x000000040000795c */ /* 0x000fe20000300000 */
.L_x_1456:
[----:B-1----:R-:W-:Y:S05]  /*d040*/  @P3 BRA `(.L_x_1454) ;  /* 0x0000000000083947 */ /* 0x002fea0003800000 */
[----:B------:R-:W1:Y:S02]  /*d050*/  SYNCS.PHASECHK.TRANS64.TRYWAIT P3, [R11+URZ+0x16850], R10 ;  /* 0x0168500a0b0075a7 */ /* 0x000e64000806017f */
[----:B-1----:R-:W-:Y:S05]  /*d060*/  @!P3 BRA `(.L_x_1457) ;  /* 0x000001300094b947 */ /* 0x002fea0003800000 */
.L_x_1454:
[----:B01----:R-:W-:Y:S01]  /*d070*/  VIADD R10, R2, 0x400 ;  /* 0x00000400020a7836 */ /* 0x003fe20000000000 */
[----:B------:R-:W-:Y:S05]  /*d080*/  WARPSYNC.ALL ;  /* 0x0000000000007948 */ /* 0x000fea0003800000 */
[----:B------:R-:W-:Y:S01]  /*d090*/  SHF.R.U32.HI R10, RZ, 0x4, R10 ;  /* 0x00000004ff0a7819 */ /* 0x000fe2000001160a */
[----:B------:R-:W-:Y:S01]  /*d0a0*/  IMAD.MOV.U32 R11, RZ, RZ, 0x40000040 ;  /* 0x40000040ff0b7424 */ /* 0x000fe200078e00ff */
[----:B------:R-:W-:Y:S02]  /*d0b0*/  WARPGROUP.ARRIVE ;  /* 0x00000000000079c5 */ /* 0x000fe40000000000 */
[----:B------:R-:W-:-:S02]  /*d0c0*/  LOP3.LUT R10, R10, 0x3fff, RZ, 0xc0, !PT ;  /* 0x00003fff0a0a7812 */ /* 0x000fc400078ec0ff */
[----:B------:R-:W-:-:S03]  /*d0d0*/  R2UR UR11, R11 ;  /* 0x000000000b0b72ca */ /* 0x000fc600000e0000 */
[----:B------:R-:W-:-:S05]  /*d0e0*/  IMAD R10, R16, 0x400, R10 ;  /* 0x00000400100a7824 */ /* 0x000fca00078e020a */
[----:B------:R-:W-:-:S13]  /*d0f0*/  R2UR UR10, R10 ;  /* 0x000000000a0a72ca */ /* 0x000fda00000e0000 */
[----:B------:R-:W-:Y:S01]  /*d100*/  HGMMA.64x64x16.F32 R88, R148, gdesc[UR8].tnspB, R88, gsb0 ;  /* 0x40e0000894587df0 */ /* 0x000fe20008000858 */
[----:B------:R-:W-:Y:S02]  /*d110*/  VIADD R14, R10, 0x80 ;  /* 0x000000800a0e7836 */ /* 0x000fe40000000000 */
[----:B------:R-:W-:-:S03]  /*d120*/  IMAD.MOV.U32 R15, RZ, RZ, 0x40000040 ;  /* 0x40000040ff0f7424 */ /* 0x000fc600078e00ff */
[----:B------:R-:W-:Y:S02]  /*d130*/  R2UR UR10, R14 ;  /* 0x000000000e0a72ca */ /* 0x000fe400000e0000 */
[----:B------:R-:W-:Y:S01]  /*d140*/  R2UR UR11, R15 ;  /* 0x000000000f0b72ca */ /* 0x000fe200000e0000 */
[----:B------:R-:W-:Y:S02]  /*d150*/  VIADD R14, R10, 0x100 ;  /* 0x000001000a0e7836 */ /* 0x000fe40000000000 */
[----:B------:R-:W-:Y:S01]  /*d160*/  IMAD.MOV.U32 R15, RZ, RZ, 0x40000040 ;  /* 0x40000040ff0f7424 */ /* 0x000fe200078e00ff */
[----:B------:R-:W-:Y:S02]  /*d170*/  WARPGROUP.DEPBAR.LE gsb0, 0x0 ;  /* 0x00008000000079c5 */ /* 0x000fe40000010000 */
[----:B------:R-:W-:Y:S01]  /*d180*/  WARPGROUP.ARRIVE ;  /* 0x00000000000079c5 */ /* 0x000fe20000000000 */
[----:B------:R-:W2:Y:S04]  /*d190*/  LDL R148, [R1+0x3c] ;  /* 0x00003c0001947983 */ /* 0x000ea80000100800 */
[----:B------:R-:W3:Y:S02]  /*d1a0*/  LDL R151, [R1+0xc] ;  /* 0x00000c0001977983 */ /* 0x000ee40000100800 */
[----:B------:R-:W-:Y:S01]  /*d1b0*/  HGMMA.64x64x16.F32 R88, R144, gdesc[UR8].tnspB, R88, gsb0 ;  /* 0x40e0000890587df0 */ /* 0x000fe20008000858 */
[----:B------:R-:W-:-:S02]  /*d1c0*/  R2UR UR10, R14 ;  /* 0x000000000e0a72ca */ /* 0x000fc400000e0000 */
[----:B------:R-:W-:Y:S01]  /*d1d0*/  R2UR UR11, R15 ;  /* 0x000000000f0b72ca */ /* 0x000fe200000e0000 */
[----:B------:R-:W-:Y:S01]  /*d1e0*/  VIADD R14, R10, 0x180 ;  /* 0x000001800a0e7836 */ /* 0x000fe20000000000 */
[----:B------:R-:W4:Y:S01]  /*d1f0*/  LDL R149, [R1+0x8] ;  /* 0x0000080001957983 */ /* 0x000f220000100800 */
[----:B------:R-:W-:-:S03]  /*d200*/  IMAD.MOV.U32 R15, RZ, RZ, 0x40000040 ;  /* 0x40000040ff0f7424 */ /* 0x000fc600078e00ff */
[----:B------:R-:W4:Y:S01]  /*d210*/  LDL R150, [R1+0x4] ;  /* 0x0000040001967983 */ /* 0x000f220000100800 */
[----:B------:R-:W-:Y:S02]  /*d220*/  WARPGROUP.DEPBAR.LE gsb0, 0x0 ;  /* 0x00008000000079c5 */ /* 0x000fe40000010000 */
[----:B------:R-:W-:Y:S01]  /*d230*/  WARPGROUP.ARRIVE ;  /* 0x00000000000079c5 */ /* 0x000fe20000000000 */
[----:B------:R-:W2:Y:S05]  /*d240*/  LDL R147, [R1+0x18] ;  /* 0x0000180001937983 */ /* 0x000eaa0000100800 */
[----:B------:R-:W-:Y:S01]  /*d250*/  HGMMA.64x64x16.F32 R88, R140, gdesc[UR8].tnspB, R88, gsb0 ;  /* 0x40e000088c587df0 */ /* 0x000fe20008000858 */
[----:B------:R-:W-:-:S02]  /*d260*/  R2UR UR10, R14 ;  /* 0x000000000e0a72ca */ /* 0x000fc400000e0000 */
[----:B------:R-:W-:Y:S01]  /*d270*/  R2UR UR11, R15 ;  /* 0x000000000f0b72ca */ /* 0x000fe200000e0000 */
[----:B------:R-:W-:Y:S02]  /*d280*/  VIADD R14, R10, 0x200 ;  /* 0x000002000a0e7836 */ /* 0x000fe40000000000 */
[----:B------:R-:W-:Y:S01]  /*d290*/  IMAD.MOV.U32 R15, RZ, RZ, 0x40000040 ;  /* 0x40000040ff0f7424 */ /* 0x000fe200078e00ff */
[----:B------:R-:W-:Y:S02]  /*d2a0*/  WARPGROUP.DEPBAR.LE gsb0, 0x0 ;  /* 0x00008000000079c5 */ /* 0x000fe40000010000 */
[----:B------:R-:W-:-:S07]  /*d2b0*/  WARPGROUP.ARRIVE ;  /* 0x00000000000079c5 */ /* 0x000fce0000000000 */
[----:B------:R-:W-:Y:S01]  /*d2c0*/  HGMMA.64x64x16.F32 R88, R136, gdesc[UR8].tnspB, R88, gsb0 ;  /* 0x40e0000888587df0 */ /* 0x000fe20008000858 */
[----:B------:R-:W-:Y:S02]  /*d2d0*/  R2UR UR10, R14 ;  /* 0x000000000e0a72ca */ /* 0x000fe400000e0000 */
[----:B------:R-:W-:Y:S01]  /*d2e0*/  R2UR UR11, R15 ;  /* 0x000000000f0b72ca */ /* 0x000fe200000e0000 */
[----:B------:R-:W-:Y:S01]  /*d2f0*/  VIADD R14, R10, 0x280 ;  /* 0x000002800a0e7836 */ /* 0x000fe20000000000 */
[----:B------:R-:W-:Y:S01]  /*d300*/  MOV R15, 0x40000040 ;  /* 0x40000040000f7802 */ /* 0x000fe20000000f00 */
[----:B------:R-:W-:Y:S02]  /*d310*/  WARPGROUP.DEPBAR.LE gsb0, 0x0 ;  /* 0x00008000000079c5 */ /* 0x000fe40000010000 */
[----:B------:R-:W-:-:S08]  /*d320*/  WARPGROUP.ARRIVE ;  /* 0x00000000000079c5 */ /* 0x000fd00000000000 */
[----:B------:R-:W-:Y:S01]  /*d330*/  HGMMA.64x64x16.F32 R88, R132, gdesc[UR8].tnspB, R88, gsb0 ;  /* 0x40e0000884587df0 */ /* 0x000fe20008000858 */
[----:B------:R-:W-:Y:S02]  /*d340*/  R2UR UR10, R14 ;  /* 0x000000000e0a72ca */ /* 0x000fe400000e0000 */
        /* <DEDUP_REMOVED lines=15> */
[----:B------:R-:W0:Y:S08]  /*d440*/  @P2 LDC R14, c[0x0][0x450] ;  /* 0x00011400ff0e2b82 */ /* 0x000e300000000800 */
[----:B------:R-:W1:Y:S01]  /*d450*/  @P2 LDC R15, c[0x0][0x44c] ;  /* 0x00011300ff0f2b82 */ /* 0x000e620000000800 */
[----:B------:R-:W-:-:S02]  /*d460*/  WARPGROUP.DEPBAR.LE gsb0, 0x0 ;  /* 0x00008000000079c5 */ /* 0x000fc40000010000 */
[----:B------:R-:W-:-:S06]  /*d470*/  WARPGROUP.ARRIVE ;  /* 0x00000000000079c5 */ /* 0x000fcc0000000000 */
[----:B------:R-:W-:Y:S01]  /*d480*/  HGMMA.64x64x16.F32 R88, R120, gdesc[UR8].tnspB, R88, gsb0 ;  /* 0x40e0000878587df0 */ /* 0x000fe20008000858 */
        /* <DEDUP_REMOVED lines=45> */
[----:B------:R-:W-:-:S02]  /*d760*/  WARPGROUP.DEPBAR.LE gsb0, 0x0 ;  /* 0x00008000000079c5 */ /* 0x000fc40000010000 */
[----:B--2---:R-:W-:Y:S02]  /*d770*/  IMAD.IADD R120, R148, 0x1, R147 ;  /* 0x0000000194787824 */ /* 0x004fe400078e0293 */
[----:B------:R-:W2:Y:S02]  /*d780*/  S2R R147, SR_TID.X ;  /* 0x0000000000937919 */ /* 0x000ea40000002100 */
[----:B-1----:R-:W-:-:S04]  /*d790*/  @P2 IMAD.HI.U32 R15, R120, R15, RZ ;  /* 0x0000000f780f2227 */ /* 0x002fc800078e00ff */
[----:B------:R-:W-:Y:S01]  /*d7a0*/  FMUL.FTZ R69, R71, UR29 ;  /* 0x0000001d47457c20 */ /* 0x000fe20008410000 */
[----:B------:R1:W2:Y:S01]  /*d7b0*/  MUFU.TANH R10, R78 ;  /* 0x0000004e000a7308 */ /* 0x0002a20000002400 */
[----:B0-----:R-:W-:Y:S01]  /*d7c0*/  @P2 SHF.R.U32.HI R120, RZ, R14, R15 ;  /* 0x0000000eff782219 */ /* 0x001fe2000001160f */
[----:B------:R-:W-:Y:S01]  /*d7d0*/  FMUL.FTZ R64, R66, UR29 ;  /* 0x0000001d42407c20 */ /* 0x000fe20008410000 */
[----:B------:R-:W-:Y:S01]  /*d7e0*/  FMUL.FTZ R71, R73, UR29 ;  /* 0x0000001d49477c20 */ /* 0x000fe20008410000 */
[----:B------:R-:W-:Y:S01]  /*d7f0*/  FMUL.FTZ R66, R68, UR29 ;  /* 0x0000001d44427c20 */ /* 0x000fe20008410000 */
[----:B------:R-:W-:Y:S01]  /*d800*/  FMUL.FTZ R73, R75, UR29 ;  /* 0x0000001d4b497c20 */ /* 0x000fe20008410000 */
[----:B-1----:R-:W-:Y:S01]  /*d810*/  FMUL.FTZ R78, R82, UR29 ;  /* 0x0000001d524e7c20 */ /* 0x002fe20008410000 */
[----:B------:R-:W-:Y:S02]  /*d820*/  IMAD.SHL.U32 R82, R0, 0x80, RZ ;  /* 0x0000008000527824 */ /* 0x000fe400078e00ff */
[----:B------:R-:W-:Y:S01]  /*d830*/  FMUL.FTZ R68, R70, UR29 ;  /* 0x0000001d46447c20 */ /* 0x000fe20008410000 */
[----:B------:R-:W-:Y:S01]  /*d840*/  FMUL.FTZ R75, R77, UR29 ;  /* 0x0000001d4d4b7c20 */ /* 0x000fe20008410000 */
[----:B------:R-:W0:Y:S01]  /*d850*/  SHFL.IDX PT, R123, R120, RZ, 0x1c1f ;  /* 0x001c1fff787b7589 */ /* 0x000e2200000e0000 */
[----:B------:R-:W-:Y:S01]  /*d860*/  FMUL.FTZ R70, R72, UR29 ;  /* 0x0000001d48467c20 */ /* 0x000fe20008410000 */
[----:B------:R-:W-:Y:S01]  /*d870*/  FMUL.FTZ R77, R80, UR29 ;  /* 0x0000001d504d7c20 */ /* 0x000fe20008410000 */
[----:B------:R-:W-:Y:S01]  /*d880*/  FMUL.FTZ R72, R74, UR29 ;  /* 0x0000001d4a487c20 */ /* 0x000fe20008410000 */
[----:B------:R-:W-:Y:S01]  /*d890*/  FMUL.FTZ R80, R81, UR29 ;  /* 0x0000001d51507c20 */ /* 0x000fe20008410000 */
[----:B------:R-:W-:Y:S01]  /*d8a0*/  FMUL.FTZ R74, R76, UR29 ;  /* 0x0000001d4c4a7c20 */ /* 0x000fe20008410000 */
[----:B------:R-:W-:Y:S01]  /*d8b0*/  FMUL.FTZ R81, R86, UR29 ;  /* 0x0000001d56517c20 */ /* 0x000fe20008410000 */
[----:B------:R-:W-:Y:S01]  /*d8c0*/  FMUL.FTZ R76, R79, UR29 ;  /* 0x0000001d4f4c7c20 */ /* 0x000fe20008410000 */
[----:B------:R-:W-:-:S02]  /*d8d0*/  IADD3 R86, -R82, 0x1, RZ ;  /* 0x0000000152567810 */ /* 0x000fc40007ffe1ff */
[----:B--2---:R-:W-:Y:S01]  /*d8e0*/  SHF.R.U32.HI R148, RZ, 0x7, R147 ;  /* 0x00000007ff947819 */ /* 0x004fe20000011693 */
[----:B------:R-:W-:Y:S01]  /*d8f0*/  FMUL.FTZ R79, R83, UR29 ;  /* 0x0000001d534f7c20 */ /* 0x000fe20008410000 */
[----:B------:R-:W-:-:S03]  /*d900*/  ISETP.GE.U32.AND P3, PT, R147, 0x180, PT ;  /* 0x000001809300780c */ /* 0x000fc60003f66070 */
[----:B------:R-:W-:Y:S02]  /*d910*/  VIADD R14, R148, 0x9 ;  /* 0x00000009940e7836 */ /* 0x000fe40000000000 */
[----:B------:R-:W-:Y:S01]  /*d920*/  FMUL.FTZ R84, R84, UR29 ;  /* 0x0000001d54547c20 */ /* 0x000fe20008410000 */
[----:B------:R-:W-:Y:S01]  /*d930*/  FMUL.FTZ R85, R85, UR29 ;  /* 0x0000001d55557c20 */ /* 0x000fe20008410000 */
[----:B------:R-:W-:Y:S01]  /*d940*/  FMUL.FTZ R83, R87, UR29 ;  /* 0x0000001d57537c20 */ /* 0x000fe20008410000 */
[----:B------:R-:W-:Y:S01]  /*d950*/  @!P1 IMAD R15, R13, 0x8, R2 ;  /* 0x000000080d0f9824 */ /* 0x000fe200078e0202 */
[----:B------:R-:W-:Y:S01]  /*d960*/  SEL R14, R14, 0x9, !P3 ;  /* 0x000000090e0e7807 */ /* 0x000fe20005800000 */
[----:B---3--:R-:W-:Y:S01]  /*d970*/  IMAD R86, R151, -0x2, R86 ;  /* 0xfffffffe97567824 */ /* 0x008fe200078e0256 */
[----:B------:R-:W-:Y:S01]  /*d980*/  PLOP3.LUT P3, PT, PT, PT, UP0, 0x40, 0x0 ;  /* 0x000000000000781c */ /* 0x000fe20003f6e808 */
[----:B------:R-:W1:Y:S01]  /*d990*/  MUFU.TANH R11, R11 ;  /* 0x0000000b000b7308 */ /* 0x000e620000002400 */
[----:B------:R-:W-:-:S02]  /*d9a0*/  @!P1 VIADD R15, R15, 0x16840 ;  /* 0x000168400f0f9836 */ /* 0x000fc40000000000 */
[----:B----4-:R-:W-:-:S05]  /*d9b0*/  IADD3 R86, -R150, R86, R149 ;  /* 0x0000005696567210 */ /* 0x010fca0007ffe195 */
[----:B------:R-:W2:Y:S01]  /*d9c0*/  MUFU.TANH R23, R23 ;  /* 0x0000001700177308 */ /* 0x000ea20000002400 */
[----:B------:R-:W-:-:S07]  /*d9d0*/  @!P1 PRMT R15, RZ, 0x654, R15 ;  /* 0x00000654ff0f9816 */ /* 0x000fce000000000f */
[----:B------:R-:W3:Y:S01]  /*d9e0*/  MUFU.TANH R24, R24 ;  /* 0x0000001800187308 */ /* 0x000ee20000002400 */
[C---:B------:R-:W-:Y:S01]  /*d9f0*/  VIADD R121, R86.reuse, UR30 ;  /* 0x0000001e56797c36 */ /* 0x040fe20008000000 */
[----:B------:R4:W-:Y:S06]  /*da00*/  BAR.ARV R14, 0x100 ;  /* 0x0004000e0000751d */ /* 0x0009ec0000002000 */
        /* <DEDUP_REMOVED lines=58> */
[----:B------:R-:W1:Y:S08]  /*ddb0*/  MUFU.TANH R81, R81 ;  /* 0x0000005100517308 */ /* 0x000e700000002400 */
[----:B------:R-:W1:Y:S01]  /*ddc0*/  MUFU.TANH R83, R83 ;  /* 0x0000005300537308 */ /* 0x000e620000002400 */
[----:B------:R-:W-:Y:S01]  /*ddd0*/  VIADD R122, R86, UR28 ;  /* 0x0000001c567a7c36 */ /* 0x000fe20008000000 */
[----:B------:R4:W-:Y:S01]  /*dde0*/  @!P1 SYNCS.ARRIVE.TRANS64.RED.A1T0 RZ, [R15+URZ], RZ ;  /* 0x000000ff0fff99a7 */ /* 0x0009e2000810043f */
[----:B0-----:R-:W-:-:S02]  /*ddf0*/  IADD3 R86, R121, R123, RZ ;  /* 0x0000007b79567210 */ /* 0x001fc40007ffe0ff */
[----:B------:R-:W-:Y:S01]  /*de00*/  IMAD.IADD R87, R122, 0x1, R123 ;  /* 0x000000017a577824 */ /* 0x000fe200078e027b */
[----:B--23--:R-:W-:Y:S06]  /*de10*/  @P3 BRA `(.L_x_1458) ;  /* 0x0000000000583947 */ /* 0x00cfec0003800000 */
[----:B------:R-:W-:Y:S01]  /*de20*/  IADD3 R123, -R150, R149, R123 ;  /* 0x00000095967b7210 */ /* 0x000fe20007ffe17b */
[----:B------:R-:W-:Y:S03]  /*de30*/  BSSY B0, `(.L_x_1459) ;  /* 0x0000010000007945 */ /* 0x000fe60003800000 */
[----:B------:R-:W-:-:S13]  /*de40*/  ISETP.GT.AND P3, PT, R123, -0x1, PT ;  /* 0xffffffff7b00780c */ /* 0x000fda0003f64270 */
[----:B------:R-:W-:Y:S05]  /*de50*/  @P3 BRA `(.L_x_1460) ;  /* 0x0000000000203947 */ /* 0x000fea0003800000 */
[----:B------:R-:W-:Y:S01]  /*de60*/  IMAD.U32 R124, RZ, RZ, UR24 ;  /* 0x00000018ff7c7e24 */ /* 0x000fe2000f8e00ff */
[----:B------:R-:W-:-:S04]  /*de70*/  LOP3.LUT R123, RZ, R123, RZ, 0x33, !PT ;  /* 0x0000007bff7b7212 */ /* 0x000fc800078e33ff */
[----:B------:R-:W-:-:S13]  /*de80*/  ISETP.NE.AND P3, PT, R124, 0x1, PT ;  /* 0x000000017c00780c */ /* 0x000fda0003f65270 */
[----:B----4-:R-:W0:Y:S02]  /*de90*/  @P3 LDC.64 R14, c[0x0][0x9e8] ;  /* 0x00027a00ff0e3b82 */ /* 0x010e240000000a00 */
[----:B0-----:R-:W-:-:S05]  /*dea0*/  @P3 IMAD.HI.U32 R14, R123, R14, RZ ;  /* 0x0000000e7b0e3227 */ /* 0x001fca00078e00ff */
[----:B------:R-:W-:-:S04]  /*deb0*/  @P3 SHF.R.U32.HI R123, RZ, R15, R14 ;  /* 0x0000000fff7b3219 */ /* 0x000fc8000001160e */
[----:B------:R-:W-:Y:S01]  /*dec0*/  LOP3.LUT R123, RZ, R123, RZ, 0x33, !PT ;  /* 0x0000007bff7b7212 */ /* 0x000fe200078e33ff */
[----:B------:R-:W-:Y:S06]  /*ded0*/  BRA `(.L_x_1461) ;  /* 0x0000000000147947 */ /* 0x000fec0003800000 */
.L_x_1460:
[----:B------:R-:W-:-:S05]  /*dee0*/  IMAD.U32 R124, RZ, RZ, UR24 ;  /* 0x00000018ff7c7e24 */ /* 0x000fca000f8e00ff */
[----:B------:R-:W-:-:S13]  /*def0*/  ISETP.NE.AND P3, PT, R124, 0x1, PT ;  /* 0x000000017c00780c */ /* 0x000fda0003f65270 */
[----:B----4-:R-:W0:Y:S02]  /*df00*/  @P3 LDC.64 R14, c[0x0][0x9e8] ;  /* 0x00027a00ff0e3b82 */ /* 0x010e240000000a00 */
[----:B0-----:R-:W-:-:S05]  /*df10*/  @P3 IMAD.HI.U32 R14, R123, R14, RZ ;  /* 0x0000000e7b0e3227 */ /* 0x001fca00078e00ff */
[----:B------:R-:W-:-:S07]  /*df20*/  @P3 SHF.R.U32.HI R123, RZ, R15, R14 ;  /* 0x0000000fff7b3219 */ /* 0x000fce000001160e */
.L_x_1461:
[----:B------:R-:W-:Y:S05]  /*df30*/  BSYNC B0 ;  /* 0x0000000000007941 */ /* 0x000fea0003800000 */
.L_x_1459:
[----:B------:R-:W-:-:S04]  /*df40*/  IMAD R123, R123, R124, -R82 ;  /* 0x0000007c7b7b7224 */ /* 0x000fc800078e0a52 */
[----:B------:R-:W-:-:S05]  /*df50*/  IMAD R123, R151, -0x2, R123 ;  /* 0xfffffffe977b7824 */ /* 0x000fca00078e027b */
[----:B------:R-:W-:Y:S02]  /*df60*/  VIADDMNMX R87, R123, R124, R87, PT ;  /* 0x0000007c7b577246 */ /* 0x000fe40003800157 */
[----:B------:R-:W-:-:S07]  /*df70*/  VIMNMX R86, R86, R123, !PT ;  /* 0x0000007b56567248 */ /* 0x000fce0007fe0100 */
.L_x_1458:
[----:B------:R-:W-:Y:S01]  /*df80*/  ISETP.GT.AND P3, PT, R0, -0x1, PT ;  /* 0xffffffff0000780c */ /* 0x000fe20003f64270 */
[----:B------:R-:W0:Y:S03]  /*df90*/  SHFL.IDX PT, R120, R120, 0x1, 0x1c1f ;  /* 0x003c1f0078787f89 */ /* 0x000e2600000e0000 */
[C---:B------:R-:W-:Y:S02]  /*dfa0*/  ISETP.GT.AND P4, PT, R86.reuse, RZ, P3 ;  /* 0x000000ff5600720c */ /* 0x040fe40001f84270 */
[----:B------:R-:W-:Y:S02]  /*dfb0*/  ISETP.GT.AND P5, PT, R86, 0x1, P3 ;  /* 0x000000015600780c */ /* 0x000fe40001fa4270 */
[C---:B------:R-:W-:Y:S02]  /*dfc0*/  ISETP.LT.OR P4, PT, R87.reuse, 0x1, P4 ;  /* 0x000000015700780c */ /* 0x040fe40002781670 */
[----:B------:R-:W-:-:S02]  /*dfd0*/  ISETP.LT.OR P5, PT, R87, 0x2, P5 ;  /* 0x000000025700780c */ /* 0x000fc40002fa1670 */
[----:B-1----:R-:W-:Y:S02]  /*dfe0*/  FSEL R11, R11, -INF , !P4 ;  /* 0xff8000000b0b7808 */ /* 0x002fe40006000000 */
[C---:B------:R-:W-:Y:S02]  /*dff0*/  ISETP.GT.AND P4, PT, R86.reuse, 0x8, P3 ;  /* 0x000000085600780c */ /* 0x040fe40001f84270 */
[----:B------:R-:W-:Y:S02]  /*e000*/  FSEL R23, R23, -INF , !P5 ;  /* 0xff80000017177808 */ /* 0x000fe40006800000 */
[----:B------:R-:W-:Y:S02]  /*e010*/  ISETP.LT.OR P4, PT, R87, 0x9, P4 ;  /* 0x000000095700780c */ /* 0x000fe40002781670 */
[----:B------:R-:W-:Y:S02]  /*e020*/  ISETP.GT.AND P5, PT, R86, 0x9, P3 ;  /* 0x000000095600780c */ /* 0x000fe40001fa4270 */
[----:B------:R-:W-:-:S02]  /*e030*/  FSEL R26, R26, -INF , !P4 ;  /* 0xff8000001a1a7808 */ /* 0x000fc40006000000 */
[----:B------:R-:W-:Y:S01]  /*e040*/  ISETP.GT.AND P4, PT, R86, 0x10, P3 ;  /* 0x000000105600780c */ /* 0x000fe20001f84270 */
[--C-:B0-----:R-:W-:Y:S01]  /*e050*/  IMAD.IADD R122, R122, 0x1, R120.reuse ;  /* 0x000000017a7a7824 */ /* 0x101fe200078e0278 */
[----:B------:R-:W-:Y:S01]  /*e060*/  ISETP.LT.OR P5, PT, R87, 0xa, P5 ;  /* 0x0000000a5700780c */ /* 0x000fe20002fa1670 */
[----:B------:R-:W-:Y:S01]  /*e070*/  IMAD.IADD R121, R121, 0x1, R120 ;  /* 0x0000000179797824 */ /* 0x000fe200078e0278 */
        /* <DEDUP_REMOVED lines=8> */
[----:B------:R-:W-:Y:S02]  /*e100*/  ISETP.GT.AND P4, PT, R86, 0x20, P3 ;  /* 0x000000205600780c */ /* 0x000fe40001f84270 */
[----:B------:R-:W-:-:S02]  /*e110*/  FSEL R31, R31, -INF , !P5 ;  /* 0xff8000001f1f7808 */ /* 0x000fc40006800000 */
[C---:B------:R-:W-:Y:S02]  /*e120*/  ISETP.LT.OR P4, PT, R87.reuse, 0x21, P4 ;  /* 0x000000215700780c */ /* 0x040fe40002781670 */
        /* <DEDUP_REMOVED lines=60> */
[C---:B------:R-:W-:Y:S02]  /*e4f0*/  ISETP.GT.AND P5, PT, R86.reuse, 0x69, P3 ;  /* 0x000000695600780c */ /* 0x040fe40001fa4270 */
[----:B------:R-:W-:Y:S02]  /*e500*/  FSEL R77, R77, -INF , !P4 ;  /* 0xff8000004d4d7808 */ /* 0x000fe40006000000 */
[----:B------:R-:W-:Y:S02]  /*e510*/  ISETP.GT.AND P4, PT, R86, 0x78, P3 ;  /* 0x000000785600780c */ /* 0x000fe40001f84270 */
[C---:B------:R-:W-:Y:S02]  /*e520*/  ISETP.LT.OR P5, PT, R87.reuse, 0x6a, P5 ;  /* 0x0000006a5700780c */ /* 0x040fe40002fa1670 */
[----:B------:R-:W-:-:S02]  /*e530*/  ISETP.LT.OR P4, PT, R87, 0x79, P4 ;  /* 0x000000795700780c */ /* 0x000fc40002781670 */
[----:B------:R-:W-:Y:S02]  /*e540*/  FSEL R75, R75, -INF , !P5 ;  /* 0xff8000004b4b7808 */ /* 0x000fe40006800000 */
[----:B------:R-:W-:Y:S02]  /*e550*/  ISETP.GT.AND P5, PT, R86, 0x71, P3 ;  /* 0x000000715600780c */ /* 0x000fe40001fa4270 */
[----:B------:R-:W-:Y:S02]  /*e560*/  FSEL R84, R84, -INF , !P4 ;  /* 0xff80000054547808 */ /* 0x000fe40006000000 */
[----:B------:R-:W-:Y:S02]  /*e570*/  PLOP3.LUT P4, PT, PT, PT, UP0, 0x40, 0x0 ;  /* 0x000000000000781c */ /* 0x000fe40003f8e808 */
[----:B------:R-:W-:-:S04]  /*e580*/  ISETP.LT.OR P5, PT, R87, 0x72, P5 ;  /* 0x000000725700780c */ /* 0x000fc80002fa1670 */
[----:B------:R-:W-:Y:S02]  /*e590*/  FSEL R80, R80, -INF , !P5 ;  /* 0xff80000050507808 */ /* 0x000fe40006800000 */
[----:B------:R-:W-:-:S04]  /*e5a0*/  ISETP.GT.AND P5, PT, R86, 0x79, P3 ;  /* 0x000000795600780c */ /* 0x000fc80001fa4270 */
[----:B------:R-:W-:-:S04]  /*e5b0*/  ISETP.LT.OR P5, PT, R87, 0x7a, P5 ;  /* 0x0000007a5700780c */ /* 0x000fc80002fa1670 */
[----:B------:R-:W-:Y:S01]  /*e5c0*/  FSEL R85, R85, -INF , !P5 ;  /* 0xff80000055557808 */ /* 0x000fe20006800000 */
[----:B------:R-:W-:Y:S08]  /*e5d0*/  @P4 BRA `(.L_x_1462) ;  /* 0x0000000000584947 */ /* 0x000ff00003800000 */
        /* <DEDUP_REMOVED lines=12> */
.L_x_1464:
[----:B------:R-:W-:-:S05]  /*e6a0*/  IMAD.U32 R86, RZ, RZ, UR24 ;  /* 0x00000018ff567e24 */ /* 0x000fca000f8e00ff */
[----:B------:R-:W-:-:S13]  /*e6b0*/  ISETP.NE.AND P4, PT, R86, 0x1, PT ;  /* 0x000000015600780c */ /* 0x000fda0003f85270 */
[----:B----4-:R-:W0:Y:S02]  /*e6c0*/  @P4 LDC.64 R14, c[0x0][0x9e8] ;  /* 0x00027a00ff0e4b82 */ /* 0x010e240000000a00 */
[----:B0-----:R-:W-:-:S05]  /*e6d0*/  @P4 IMAD.HI.U32 R14, R120, R14, RZ ;  /* 0x0000000e780e4227 */ /* 0x001fca00078e00ff */
[----:B------:R-:W-:-:S07]  /*e6e0*/  @P4 SHF.R.U32.HI R120, RZ, R15, R14 ;  /* 0x0000000fff784219 */ /* 0x000fce000001160e */
.L_x_1465:
[----:B------:R-:W-:Y:S05]  /*e6f0*/  BSYNC B0 ;  /* 0x0000000000007941 */ /* 0x000fea0003800000 */
.L_x_1463:
[----:B------:R-:W-:-:S04]  /*e700*/  IMAD R82, R120, R86, -R82 ;  /* 0x0000005678527224 */ /* 0x000fc800078e0a52 */
[----:B------:R-:W-:-:S05]  /*e710*/  IMAD R15, R151, -0x2, R82 ;  /* 0xfffffffe970f7824 */ /* 0x000fca00078e0252 */
[----:B------:R-:W-:Y:S02]  /*e720*/  VIADDMNMX R122, R15, R86, R122, PT ;  /* 0x000000560f7a7246 */ /* 0x000fe4000380017a */
[----:B------:R-:W-:-:S07]  /*e730*/  VIMNMX R121, R121, R15, !PT ;  /* 0x0000000f79797248 */ /* 0x000fce0007fe0100 */
.L_x_1462:
[----:B----4-:R-:W-:Y:S01]  /*e740*/  FMNMX.FTZ R14, R11, R12, !PT ;  /* 0x0000000c0b0e7209 */ /* 0x010fe20007810000 */
[----:B------:R-:W-:Y:S01]  /*e750*/  UMOV UR41, UR7 ;  /* 0x0000000700297c82 */ /* 0x000fe20008000000 */
[----:B------:R-:W-:Y:S02]  /*e760*/  ISETP.GT.AND P5, PT, R121, 0x8, P3 ;  /* 0x000000087900780c */ /* 0x000fe40001fa4270 */
[----:B------:R-:W-:Y:S02]  /*e770*/  FMNMX.FTZ R15, R23, R14, !PT ;  /* 0x0000000e170f7209 */ /* 0x000fe40007810000 */
[----:B------:R-:W-:Y:S02]  /*e780*/  ISETP.LT.OR P5, PT, R122, 0x9, P5 ;  /* 0x000000097a00780c */ /* 0x000fe40002fa1670 */
[----:B------:R-:W-:Y:S02]  /*e790*/  FMNMX.FTZ R14, R26, R15, !PT ;  /* 0x0000000f1a0e7209 */ /* 0x000fe40007810000 */
[----:B------:R-:W-:-:S02]  /*e7a0*/  FSEL R28, R28, -INF , !P5 ;  /* 0xff8000001c1c7808 */ /* 0x000fc40006800000 */
        /* <DEDUP_REMOVED lines=40> */
[----:B------:R-:W-:Y:S02]  /*ea30*/  ISETP.LT.OR P5, PT, R122, 0x29, P5 ;  /* 0x000000297a00780c */ /* 0x000fe40002fa1670 */
[----:B------:R-:W-:-:S02]  /*ea40*/  FMNMX.FTZ R15, R67, R14, !PT ;  /* 0x0000000e430f7209 */ /* 0x000fc40007810000 */
[----:B------:R-:W-:Y:S02]  /*ea50*/  ISETP.LT.OR P4, PT, R122, 0x1a, P4 ;  /* 0x0000001a7a00780c */ /* 0x000fe40002781670 */
[----:B------:R-:W-:Y:S02]  /*ea60*/  FSEL R44, R44, -INF , !P5 ;  /* 0xff8000002c2c7808 */ /* 0x000fe40006800000 */
[----:B------:R-:W-:Y:S02]  /*ea70*/  FMNMX.FTZ R14, R70, R15, !PT ;  /* 0x0000000f460e7209 */ /* 0x000fe40007810000 */
[----:B------:R-:W-:Y:S02]  /*ea80*/  ISETP.GT.AND P5, PT, R121, 0x30, P3 ;  /* 0x000000307900780c */ /* 0x000fe40001fa4270 */
[----:B------:R-:W-:Y:S02]  /*ea90*/  FSEL R37, R37, -INF , !P4 ;  /* 0xff80000025257808 */ /* 0x000fe40006000000 */
[----:B------:R-:W-:-:S02]  /*eaa0*/  ISETP.GT.AND P4, PT, R121, 0x21, P3 ;  /* 0x000000217900780c */ /* 0x000fc40001f84270 */
[----:B------:R-:W-:Y:S02]  /*eab0*/  FMNMX.FTZ R15, R71, R14, !PT ;  /* 0x0000000e470f7209 */ /* 0x000fe40007810000 */
[C---:B------:R-:W-:Y:S02]  /*eac0*/  ISETP.LT.OR P5, PT, R122.reuse, 0x31, P5 ;  /* 0x000000317a00780c */ /* 0x040fe40002fa1670 */
[----:B------:R-:W-:Y:S02]  /*ead0*/  ISETP.LT.OR P4, PT, R122, 0x22, P4 ;  /* 0x000000227a00780c */ /* 0x000fe40002781670 */
[----:B------:R-:W-:Y:S02]  /*eae0*/  FMNMX.FTZ R14, R74, R15, !PT ;  /* 0x0000000f4a0e7209 */ /* 0x000fe40007810000 */
[----:B------:R-:W-:Y:S02]  /*eaf0*/  FSEL R48, R48, -INF , !P5 ;  /* 0xff80000030307808 */ /* 0x000fe40006800000 */
[----:B------:R-:W-:-:S02]  /*eb00*/  ISETP.GT.AND P5, PT, R121, 0x38, P3 ;  /* 0x000000387900780c */ /* 0x000fc40001fa4270 */
[----:B------:R-:W-:Y:S02]  /*eb10*/  FSEL R41, R41, -INF , !P4 ;  /* 0xff80000029297808 */ /* 0x000fe40006000000 */
[----:B------:R-:W-:Y:S02]  /*eb20*/  ISETP.GT.AND P4, PT, R121, 0x29, P3 ;  /* 0x000000297900780c */ /* 0x000fe40001f84270 */
[----:B------:R-:W-:Y:S02]  /*eb30*/  FMNMX.FTZ R14, R75, R14, !PT ;  /* 0x0000000e4b0e7209 */ /* 0x000fe40007810000 */
[C---:B------:R-:W-:Y:S02]  /*eb40*/  ISETP.LT.OR P5, PT, R122.reuse, 0x39, P5 ;  /* 0x000000397a00780c */ /* 0x040fe40002fa1670 */
[----:B------:R-:W-:Y:S02]  /*eb50*/  ISETP.LT.OR P4, PT, R122, 0x2a, P4 ;  /* 0x0000002a7a00780c */ /* 0x000fe40002781670 */
[----:B------:R-:W-:-:S02]  /*eb60*/  FMNMX.FTZ R15, R77, R14, !PT ;  /* 0x0000000e4d0f7209 */ /* 0x000fc40007810000 */
[----:B------:R-:W-:Y:S02]  /*eb70*/  FSEL R52, R52, -INF , !P5 ;  /* 0xff80000034347808 */ /* 0x000fe40006800000 */
[----:B------:R-:W-:Y:S02]  /*eb80*/  ISETP.GT.AND P5, PT, R121, 0x40, P3 ;  /* 0x000000407900780c */ /* 0x000fe40001fa4270 */
[----:B------:R-:W-:Y:S02]  /*eb90*/  FSEL R45, R45, -INF , !P4 ;  /* 0xff8000002d2d7808 */ /* 0x000fe40006000000 */
[----:B------:R-:W-:Y:S02]  /*eba0*/  FMNMX.FTZ R15, R80, R15, !PT ;  /* 0x0000000f500f7209 */ /* 0x000fe40007810000 */
[----:B------:R-:W-:Y:S02]  /*ebb0*/  ISETP.GT.AND P4, PT, R121, 0x31, P3 ;  /* 0x000000317900780c */ /* 0x000fe40001f84270 */
[----:B------:R-:W-:-:S02]  /*ebc0*/  ISETP.LT.OR P5, PT, R122, 0x41, P5 ;  /* 0x000000417a00780c */ /* 0x000fc40002fa1670 */
[----:B------:R-:W-:Y:S02]  /*ebd0*/  FMNMX.FTZ R14, R84, R15, !PT ;  /* 0x0000000f540e7209 */ /* 0x000fe40007810000 */
[----:B------:R-:W-:Y:S02]  /*ebe0*/  ISETP.LT.OR P4, PT, R122, 0x32, P4 ;  /* 0x000000327a00780c */ /* 0x000fe40002781670 */
[----:B------:R-:W-:Y:S02]  /*ebf0*/  FSEL R56, R56, -INF , !P5 ;  /* 0xff80000038387808 */ /* 0x000fe40006800000 */
[----:B------:R-:W-:Y:S02]  /*ec00*/  ISETP.GT.AND P5, PT, R121, 0x48, P3 ;  /* 0x000000487900780c */ /* 0x000fe40001fa4270 */
[----:B------:R-:W-:Y:S02]  /*ec10*/  FMNMX.FTZ R15, R85, R14, !PT ;  /* 0x0000000e550f7209 */ /* 0x000fe40007810000 */
[----:B------:R-:W-:-:S02]  /*ec20*/  FSEL R49, R49, -INF , !P4 ;  /* 0xff80000031317808 */ /* 0x000fc40006000000 */
[C---:B------:R-:W-:Y:S01]  /*ec30*/  ISETP.GT.AND P4, PT, R121.reuse, 0x39, P3 ;  /* 0x000000397900780c */ /* 0x040fe20001f84270 */
[----:B------:R-:W0:Y:S01]  /*ec40*/  SHFL.BFLY PT, R14, R15, 0x2, 0x1f ;  /* 0x0c401f000f0e7f89 */ /* 0x000e2200000e0000 */
[C---:B------:R-:W-:Y:S02]  /*ec50*/  ISETP.LT.OR P5, PT, R122.reuse, 0x49, P5 ;  /* 0x000000497a00780c */ /* 0x040fe40002fa1670 */
[----:B------:R-:W-:Y:S02]  /*ec60*/  ISETP.LT.OR P4, PT, R122, 0x3a, P4 ;  /* 0x0000003a7a00780c */ /* 0x000fe40002781670 */
[----:B------:R-:W-:Y:S02]  /*ec70*/  FSEL R60, R60, -INF , !P5 ;  /* 0xff8000003c3c7808 */ /* 0x000fe40006800000 */
[----:B------:R-:W-:Y:S02]  /*ec80*/  ISETP.GT.AND P5, PT, R121, 0x50, P3 ;  /* 0x000000507900780c */ /* 0x000fe40001fa4270 */
[----:B------:R-:W-:-:S02]  /*ec90*/  FSEL R53, R53, -INF , !P4 ;  /* 0xff80000035357808 */ /* 0x000fc40006000000 */
[C---:B------:R-:W-:Y:S02]  /*eca0*/  ISETP.GT.AND P4, PT, R121.reuse, 0x41, P3 ;  /* 0x000000417900780c */ /* 0x040fe40001f84270 */
        /* <DEDUP_REMOVED lines=11> */
[----:B------:R-:W-:Y:S02]  /*ed60*/  ISETP.GT.AND P4, PT, R121, 0x51, P3 ;  /* 0x000000517900780c */ /* 0x000fe40001f84270 */
[----:B0-----:R-:W-:Y:S02]  /*ed70*/  FMNMX.FTZ R82, R15, R14, !PT ;  /* 0x0000000e0f527209 */ /* 0x001fe40007810000 */
[C---:B------:R-:W-:Y:S02]  /*ed80*/  ISETP.LT.OR P5, PT, R122.reuse, 0x61, P5 ;  /* 0x000000617a00780c */ /* 0x040fe40002fa1670 */
[----:B------:R-:W-:Y:S01]  /*ed90*/  ISETP.LT.OR P4, PT, R122, 0x52, P4 ;  /* 0x000000527a00780c */ /* 0x000fe20002781670 */
[----:B------:R-:W0:Y:S01]  /*eda0*/  SHFL.BFLY PT, R87, R82, 0x1, 0x1f ;  /* 0x0c201f0052577f89 */ /* 0x000e2200000e0000 */
[----:B------:R-:W-:Y:S02]  /*edb0*/  FSEL R72, R72, -INF , !P5 ;  /* 0xff80000048487808 */ /* 0x000fe40006800000 */
[----:B------:R-:W-:-:S02]  /*edc0*/  ISETP.GT.AND P5, PT, R121, 0x68, P3 ;  /* 0x000000687900780c */ /* 0x000fc40001fa4270 */
[----:B------:R-:W-:Y:S02]  /*edd0*/  FSEL R65, R65, -INF , !P4 ;  /* 0xff80000041417808 */ /* 0x000fe40006000000 */
[C---:B------:R-:W-:Y:S02]  /*ede0*/  ISETP.GT.AND P4, PT, R121.reuse, 0x59, P3 ;  /* 0x000000597900780c */ /* 0x040fe40001f84270 */
[C---:B------:R-:W-:Y:S02]  /*edf0*/  ISETP.LT.OR P5, PT, R122.reuse, 0x69, P5 ;  /* 0x000000697a00780c */ /* 0x040fe40002fa1670 */
[----:B------:R-:W-:Y:S02]  /*ee00*/  ISETP.LT.OR P4, PT, R122, 0x5a, P4 ;  /* 0x0000005a7a00780c */ /* 0x000fe40002781670 */
        /* <DEDUP_REMOVED lines=9> */
[----:B------:R-:W-:Y:S02]  /*eea0*/  ISETP.GT.AND P4, PT, R121, 0x69, P3 ;  /* 0x000000697900780c */ /* 0x000fe40001f84270 */
[----:B------:R-:W-:Y:S02]  /*eeb0*/  ISETP.LT.OR P5, PT, R122, 0x72, P5 ;  /* 0x000000727a00780c */ /* 0x000fe40002fa1670 */
[----:B0-----:R-:W-:Y:S02]  /*eec0*/  FMNMX.FTZ R14, R82, R87, !PT ;  /* 0x00000057520e7209 */ /* 0x001fe40007810000 */
[----:B------:R-:W-:Y:S02]  /*eed0*/  ISETP.LT.OR P4, PT, R122, 0x6a, P4 ;  /* 0x0000006a7a00780c */ /* 0x000fe40002781670 */
[----:B------:R-:W-:Y:S01]  /*eee0*/  FSEL R79, R79, -INF , !P5 ;  /* 0xff8000004f4f7808 */ /* 0x000fe20006800000 */
[----:B------:R-:W-:Y:S01]  /*eef0*/  FMUL.FTZ R82, R14, UR41 ;  /* 0x000000290e527c20 */ /* 0x000fe20008410000 */
[----:B------:R-:W-:-:S02]  /*ef00*/  ISETP.GT.AND P5, PT, R121, RZ, P3 ;  /* 0x000000ff7900720c */ /* 0x000fc40001fa4270 */
[----:B------:R-:W-:Y:S02]  /*ef10*/  FSEL R76, R76, -INF , !P4 ;  /* 0xff8000004c4c7808 */ /* 0x000fe40006000000 */
[----:B------:R-:W-:Y:S02]  /*ef20*/  FSETP.NEU.FTZ.AND P4, PT, R14, -INF , PT ;  /* 0xff8000000e00780b */ /* 0x000fe40003f9d000 */
[----:B------:R-:W-:Y:S02]  /*ef30*/  ISETP.LT.OR P5, PT, R122, 0x1, P5 ;  /* 0x000000017a00780c */ /* 0x000fe40002fa1670 */
[----:B------:R-:W-:Y:S02]  /*ef40*/  FSEL R82, R82, RZ, P4 ;  /* 0x000000ff52527208 */ /* 0x000fe40002000000 */
[----:B------:R-:W-:Y:S02]  /*ef50*/  FSEL R24, R24, -INF , !P5 ;  /* 0xff80000018187808 */ /* 0x000fe40006800000 */
[----:B------:R-:W-:Y:S01]  /*ef60*/  ISETP.GT.AND P5, PT, R121, 0x78, P3 ;  /* 0x000000787900780c */ /* 0x000fe20001fa4270 */
[--C-:B------:R-:W-:Y:S01]  /*ef70*/  FFMA.FTZ R150, R26, UR41, -R82.reuse ;  /* 0x000000291a967c23 */ /* 0x100fe20008010852 */
[----:B------:R-:W-:Y:S01]  /*ef80*/  FMNMX.FTZ R26, R24, R5, !PT ;  /* 0x00000005181a7209 */ /* 0x000fe20007810000 */
[--C-:B------:R-:W-:Y:S01]  /*ef90*/  FFMA.FTZ R144, R30, UR41, -R82.reuse ;  /* 0x000000291e907c23 */ /* 0x100fe20008010852 */
[--C-:B------:R-:W-:Y:S01]  /*efa0*/  FFMA.FTZ R146, R34, UR41, -R82.reuse ;  /* 0x0000002922927c23 */ /* 0x100fe20008010852 */
[--C-:B------:R-:W-:Y:S01]  /*efb0*/  FFMA.FTZ R140, R38, UR41, -R82.reuse ;  /* 0x00000029268c7c23 */ /* 0x100fe20008010852 */
[----:B------:R-:W-:Y:S01]  /*efc0*/  FMNMX.FTZ R15, R25, R26, !PT ;  /* 0x0000001a190f7209 */ /* 0x000fe20007810000 */
[--C-:B------:R-:W-:Y:S01]  /*efd0*/  FFMA.FTZ R142, R42, UR41, -R82.reuse ;  /* 0x000000292a8e7c23 */ /* 0x100fe20008010852 */
[----:B------:R-:W-:Y:S01]  /*efe0*/  ISETP.GT.AND P3, PT, R121, 0x79, P3 ;  /* 0x000000797900780c */ /* 0x000fe20001f64270 */
[--C-:B------:R-:W-:Y:S01]  /*eff0*/  FFMA.FTZ R136, R46, UR41, -R82.reuse ;  /* 0x000000292e887c23 */ /* 0x100fe20008010852 */
[----:B------:R-:W-:Y:S01]  /*f000*/  FMNMX.FTZ R30, R28, R15, !PT ;  /* 0x0000000f1c1e7209 */ /* 0x000fe20007810000 */
[--C-:B------:R-:W-:Y:S01]  /*f010*/  FFMA.FTZ R132, R54, UR41, -R82.reuse ;  /* 0x0000002936847c23 */ /* 0x100fe20008010852 */
[C---:B------:R-:W-:Y:S01]  /*f020*/  ISETP.LT.OR P5, PT, R122.reuse, 0x79, P5 ;  /* 0x000000797a00780c */ /* 0x040fe20002fa1670 */
        /* <DEDUP_REMOVED lines=10> */
[----:B------:R-:W-:Y:S01]  /*f0d0*/  MUFU.EX2 R148, R148 ;  /* 0x0000009400947308 */ /* 0x000fe20000000800 */
[----:B------:R-:W-:Y:S01]  /*f0e0*/  FSEL R83, R83, -INF , !P3 ;  /* 0xff80000053537808 */ /* 0x000fe20005800000 */
[--C-:B------:R-:W-:Y:S01]  /*f0f0*/  FFMA.FTZ R26, R31, UR41, -R82.reuse ;  /* 0x000000291f1a7c23 */ /* 0x100fe20008010852 */
[----:B------:R-:W-:Y:S01]  /*f100*/  FMNMX.FTZ R30, R36, R15, !PT ;  /* 0x0000000f241e7209 */ /* 0x000fe20007810000 */
[--C-:B------:R-:W-:Y:S01]  /*f110*/  FFMA.FTZ R31, R43, UR41, -R82.reuse ;  /* 0x000000292b1f7c23 */ /* 0x100fe20008010852 */
[----:B------:R-:W-:Y:S01]  /*f120*/  FSEL R51, R14, RZ, P4 ;  /* 0x000000ff0e337208 */ /* 0x000fe20002000000 */
[--C-:B------:R-:W-:Y:S01]  /*f130*/  FFMA.FTZ R138, R50, UR41, -R82.reuse ;  /* 0x00000029328a7c23 */ /* 0x100fe20008010852 */
[----:B------:R-:W-:Y:S01]  /*f140*/  FMNMX.FTZ R15, R37, R30, !PT ;  /* 0x0000001e250f7209 */ /* 0x000fe20007810000 */
[----:B------:R-:W-:Y:S01]  /*f150*/  MUFU.EX2 R11, R11 ;  /* 0x0000000b000b7308 */ /* 0x000fe20000000800 */
[----:B------:R-:W-:Y:S01]  /*f160*/  FFMA.FTZ R134, R58, UR41, -R82 ;  /* 0x000000293a867c23 */ /* 0x000fe20008010852 */
[----:B------:R-:W-:Y:S01]  /*f170*/  FADD.FTZ R12, -R51, R12 ;  /* 0x0000000c330c7221 */ /* 0x000fe20000010100 */
[----:B------:R-:W-:Y:S01]  /*f180*/  FMNMX.FTZ R30, R40, R15, !PT ;  /* 0x0000000f281e7209 */ /* 0x000fe20007810000 */
[--C-:B------:R-:W-:Y:S01]  /*f190*/  FFMA.FTZ R128, R62, UR41, -R82.reuse ;  /* 0x000000293e807c23 */ /* 0x100fe20008010852 */
[--C-:B------:R-:W-:Y:S01]  /*f1a0*/  FFMA.FTZ R130, R66, UR41, -R82.reuse ;  /* 0x0000002942827c23 */ /* 0x100fe20008010852 */
[----:B------:R-:W-:Y:S01]  /*f1b0*/  FMUL.FTZ R12, R12, UR41 ;  /* 0x000000290c0c7c20 */ /* 0x000fe20008410000 */
[----:B------:R-:W-:Y:S01]  /*f1c0*/  FMNMX.FTZ R15, R41, R30, !PT ;  /* 0x0000001e290f7209 */ /* 0x000fe20007810000 */
[----:B------:R-:W-:Y:S01]  /*f1d0*/  MUFU.EX2 R150, R150 ;  /* 0x0000009600967308 */ /* 0x000fe20000000800 */
[--C-:B------:R-:W-:Y:S01]  /*f1e0*/  FFMA.FTZ R30, R39, UR41, -R82.reuse ;  /* 0x00000029271e7c23 */ /* 0x100fe20008010852 */
        /* <DEDUP_REMOVED lines=10> */
[----:B------:R-:W-:-:S03]  /*f290*/  FFMA.FTZ R122, R84, UR41, -R82 ;  /* 0x00000029547a7c23 */ /* 0x000fc60008010852 */
[----:B------:R-:W-:Y:S01]  /*f2a0*/  FMNMX.FTZ R15, R49, R34, !PT ;  /* 0x00000022310f7209 */ /* 0x000fe20007810000 */
[----:B------:R-:W1:Y:S03]  /*f2b0*/  MUFU.EX2 R23, R23 ;  /* 0x0000001700177308 */ /* 0x000e660000000800 */
[----:B------:R-:W-:-:S04]  /*f2c0*/  FMNMX.FTZ R34, R52, R15, !PT ;  /* 0x0000000f34227209 */ /* 0x000fc80007810000 */
[----:B------:R-:W-:Y:S01]  /*f2d0*/  FMNMX.FTZ R15, R53, R34, !PT ;  /* 0x00000022350f7209 */ /* 0x000fe20007810000 */
[----:B------:R-:W2:Y:S01]  /*f2e0*/  MUFU.EX2 R144, R144 ;  /* 0x0000009000907308 */ /* 0x000ea20000000800 */
[----:B0-----:R-:W-:Y:S01]  /*f2f0*/  FFMA.FTZ R4, R12, R4, R148 ;  /* 0x000000040c047223 */ /* 0x001fe20000010094 */
[----:B------:R-:W-:Y:S01]  /*f300*/  F2FP.F16.F32.PACK_AB R148, R11, R148 ;  /* 0x000000940b94723e */ /* 0x000fe200000000ff */
[-C--:B------:R-:W-:Y:S01]  /*f310*/  FMUL.FTZ R88, R88, R12.reuse ;  /* 0x0000000c58587220 */ /* 0x080fe20000410000 */
[----:B------:R-:W-:Y:S01]  /*f320*/  FMNMX.FTZ R34, R56, R15, !PT ;  /* 0x0000000f38227209 */ /* 0x000fe20007810000 */
[-C--:B------:R-:W-:Y:S01]  /*f330*/  FMUL.FTZ R89, R89, R12.reuse ;  /* 0x0000000c59597220 */ /* 0x080fe20000410000 */
[-C--:B------:R-:W-:Y:S01]  /*f340*/  FMUL.FTZ R92, R92, R12.reuse ;  /* 0x0000000c5c5c7220 */ /* 0x080fe20000410000 */
[----:B------:R-:W-:Y:S01]  /*f350*/  FMUL.FTZ R93, R93, R12 ;  /* 0x0000000c5d5d7220 */ /* 0x000fe20000410000 */
[----:B------:R-:W-:Y:S01]  /*f360*/  FMNMX.FTZ R15, R57, R34, !PT ;  /* 0x00000022390f7209 */ /* 0x000fe20007810000 */
[----:B------:R-:W0:Y:S01]  /*f370*/  MUFU.EX2 R26, R26 ;  /* 0x0000001a001a7308 */ /* 0x000e220000000800 */
[--C-:B------:R-:W-:Y:S01]  /*f380*/  FFMA.FTZ R34, R47, UR41, -R82.reuse ;  /* 0x000000292f227c23 */ /* 0x100fe20008010852 */
[----:B------:R-:W-:Y:S01]  /*f390*/  FFMA.FTZ R47, R75, UR41, -R82 ;  /* 0x000000294b2f7c23 */ /* 0x000fe20008010852 */
[----:B------:R-:W-:Y:S01]  /*f3a0*/  FMNMX.FTZ R38, R60, R15, !PT ;  /* 0x0000000f3c267209 */ /* 0x000fe20007810000 */
[-C--:B------:R-:W-:Y:S01]  /*f3b0*/  FMUL.FTZ R96, R96, R12.reuse ;  /* 0x0000000c60607220 */ /* 0x080fe20000410000 */
[-C--:B------:R-:W-:Y:S01]  /*f3c0*/  FMUL.FTZ R97, R97, R12.reuse ;  /* 0x0000000c61617220 */ /* 0x080fe20000410000 */
[----:B------:R-:W-:Y:S01]  /*f3d0*/  FMUL.FTZ R100, R100, R12 ;  /* 0x0000000c64647220 */ /* 0x000fe20000410000 */
[----:B------:R-:W-:Y:S01]  /*f3e0*/  FMNMX.FTZ R15, R61, R38, !PT ;  /* 0x000000263d0f7209 */ /* 0x000fe20007810000 */
[----:B------:R-:W3:Y:S01]  /*f3f0*/  MUFU.EX2 R146, R146 ;  /* 0x0000009200927308 */ /* 0x000ee20000000800 */
[-C--:B------:R-:W-:Y:S01]  /*f400*/  FMUL.FTZ R101, R101, R12.reuse ;  /* 0x0000000c65657220 */ /* 0x080fe20000410000 */
[-C--:B------:R-:W-:Y:S01]  /*f410*/  FMUL.FTZ R104, R104, R12.reuse ;  /* 0x0000000c68687220 */ /* 0x080fe20000410000 */
[----:B------:R-:W-:Y:S01]  /*f420*/  FMNMX.FTZ R38, R64, R15, !PT ;  /* 0x0000000f40267209 */ /* 0x000fe20007810000 */
[-C--:B------:R-:W-:Y:S01]  /*f430*/  FMUL.FTZ R105, R105, R12.reuse ;  /* 0x0000000c69697220 */ /* 0x080fe20000410000 */
[-C--:B------:R-:W-:Y:S01]  /*f440*/  FMUL.FTZ R108, R108, R12.reuse ;  /* 0x0000000c6c6c7220 */ /* 0x080fe20000410000 */
[----:B------:R-:W-:Y:S01]  /*f450*/  FMUL.FTZ R109, R109, R12 ;  /* 0x0000000c6d6d7220 */ /* 0x000fe20000410000 */
[----:B------:R-:W-:Y:S01]  /*f460*/  FMNMX.FTZ R15, R65, R38, !PT ;  /* 0x00000026410f7209 */ /* 0x000fe20007810000 */
[----:B------:R-:W4:Y:S01]  /*f470*/  MUFU.EX2 R27, R27 ;  /* 0x0000001b001b7308 */ /* 0x000f220000000800 */
[-C--:B------:R-:W-:Y:S01]  /*f480*/  FMUL.FTZ R112, R112, R12.reuse ;  /* 0x0000000c70707220 */ /* 0x080fe20000410000 */
[-C--:B------:R-:W-:Y:S01]  /*f490*/  FMUL.FTZ R113, R113, R12.reuse ;  /* 0x0000000c71717220 */ /* 0x080fe20000410000 */
[----:B------:R-:W-:Y:S01]  /*f4a0*/  FMNMX.FTZ R38, R68, R15, !PT ;  /* 0x0000000f44267209 */ /* 0x000fe20007810000 */
[-C--:B------:R-:W-:Y:S01]  /*f4b0*/  FMUL.FTZ R116, R116, R12.reuse ;  /* 0x0000000c74747220 */ /* 0x080fe20000410000 */
[----:B------:R-:W-:-:S02]  /*f4c0*/  FMUL.FTZ R117, R117, R12 ;  /* 0x0000000c75757220 */ /* 0x000fc40000410000 */
[----:B------:R-:W-:Y:S01]  /*f4d0*/  FMNMX.FTZ R15, R69, R38, !PT ;  /* 0x00000026450f7209 */ /* 0x000fe20007810000 */
[----:B------:R-:W5:Y:S03]  /*f4e0*/  MUFU.EX2 R140, R140 ;  /* 0x0000008c008c7308 */ /* 0x000f660000000800 */
[----:B------:R-:W-:-:S04]  /*f4f0*/  FMNMX.FTZ R38, R72, R15, !PT ;  /* 0x0000000f48267209 */ /* 0x000fc80007810000 */
[----:B------:R-:W-:Y:S01]  /*f500*/  FMNMX.FTZ R15, R73, R38, !PT ;  /* 0x00000026490f7209 */ /* 0x000fe20007810000 */
[----:B------:R-:W5:Y:S01]  /*f510*/  MUFU.EX2 R30, R30 ;  /* 0x0000001e001e7308 */ /* 0x000f620000000800 */
[----:B------:R-:W-:Y:S02]  /*f520*/  FFMA.FTZ R38, R55, UR41, -R82 ;  /* 0x0000002937267c23 */ /* 0x000fe40008010852 */
[----:B------:R-:W-:-:S04]  /*f530*/  FMNMX.FTZ R15, R10, R15, !PT ;  /* 0x0000000f0a0f7209 */ /* 0x000fc80007810000 */
[----:B------:R-:W-:Y:S01]  /*f540*/  FMNMX.FTZ R15, R76, R15, !PT ;  /* 0x0000000f4c0f7209 */ /* 0x000fe20007810000 */
[----:B------:R-:W5:Y:S03]  /*f550*/  MUFU.EX2 R142, R142 ;  /* 0x0000008e008e7308 */ /* 0x000f660000000800 */
[----:B------:R-:W-:-:S04]  /*f560*/  FMNMX.FTZ R42, R78, R15, !PT ;  /* 0x0000000f4e2a7209 */ /* 0x000fc80007810000 */
[----:B------:R-:W-:Y:S01]  /*f570*/  FMNMX.FTZ R42, R79, R42, !PT ;  /* 0x0000002a4f2a7209 */ /* 0x000fe20007810000 */
[----:B------:R-:W5:Y:S03]  /*f580*/  MUFU.EX2 R31, R31 ;  /* 0x0000001f001f7308 */ /* 0x000f660000000800 */
[----:B------:R-:W-:-:S04]  /*f590*/  FMNMX.FTZ R42, R81, R42, !PT ;  /* 0x0000002a512a7209 */ /* 0x000fc80007810000 */
[----:B------:R-:W-:Y:S01]  /*f5a0*/  FMNMX.FTZ R15, R83, R42, !PT ;  /* 0x0000002a530f7209 */ /* 0x000fe20007810000 */
[----:B------:R-:W-:Y:S01]  /*f5b0*/  MUFU.EX2 R136, R136 ;  /* 0x0000008800887308 */ /* 0x000fe20000000800 */
[----:B------:R-:W-:-:S03]  /*f5c0*/  FFMA.FTZ R42, R63, UR41, -R82 ;  /* 0x000000293f2a7c23 */ /* 0x000fc60008010852 */
[----:B------:R-:W1:Y:S04]  /*f5d0*/  SHFL.BFLY PT, R46, R15, 0x2, 0x1f ;  /* 0x0c401f000f2e7f89 */ /* 0x000e6800000e0000 */
[----:B------:R-:W-:Y:S08]  /*f5e0*/  MUFU.EX2 R34, R34 ;  /* 0x0000002200227308 */ /* 0x000ff00000000800 */
[----:B------:R-:W-:Y:S08]  /*f5f0*/  MUFU.EX2 R138, R138 ;  /* 0x0000008a008a7308 */ /* 0x000ff00000000800 */
[----:B------:R-:W-:Y:S01]  /*f600*/  MUFU.EX2 R35, R35 ;  /* 0x0000002300237308 */ /* 0x000fe20000000800 */
[----:B-1----:R-:W-:Y:S01]  /*f610*/  FMNMX.FTZ R15, R15, R46, !PT ;  /* 0x0000002e0f0f7209 */ /* 0x002fe20007810000 */
[--C-:B------:R-:W-:Y:S01]  /*f620*/  FFMA.FTZ R46, R71, UR41, -R82.reuse ;  /* 0x00000029472e7c23 */ /* 0x100fe20008010852 */
[----:B------:R-:W-:-:S05]  /*f630*/  FFMA.FTZ R82, R85, UR41, -R82 ;  /* 0x0000002955527c23 */ /* 0x000fca0008010852 */
[----:B------:R-:W-:Y:S01]  /*f640*/  MUFU.EX2 R132, R132 ;  /* 0x0000008400847308 */ /* 0x000fe20000000800 */
[----:B------:R-:W1:Y:S07]  /*f650*/  SHFL.BFLY PT, R54, R15, 0x1, 0x1f ;  /* 0x0c201f000f367f89 */ /* 0x000e6e00000e0000 */
[----:B------:R-:W-:Y:S08]  /*f660*/  MUFU.EX2 R38, R38 ;  /* 0x0000002600267308 */ /* 0x000ff00000000800 */
[----:B------:R-:W-:Y:S08]  /*f670*/  MUFU.EX2 R134, R134 ;  /* 0x0000008600867308 */ /* 0x000ff00000000800 */
[----:B------:R-:W-:Y:S01]  /*f680*/  MUFU.EX2 R39, R39 ;  /* 0x0000002700277308 */ /* 0x000fe20000000800 */
[----:B-1----:R-:W-:-:S04]  /*f690*/  FMNMX.FTZ R15, R15, R54, !PT ;  /* 0x000000360f0f7209 */ /* 0x002fc80007810000 */
[C---:B------:R-:W-:Y:S01]  /*f6a0*/  FSETP.NEU.FTZ.AND P3, PT, R15.reuse, -INF , PT ;  /* 0xff8000000f00780b */ /* 0x040fe20003f7d000 */
[----:B------:R-:W-:Y:S02]  /*f6b0*/  FMUL.FTZ R54, R15, UR41 ;  /* 0x000000290f367c20 */ /* 0x000fe40008410000 */
[----:B------:R-:W-:Y:S03]  /*f6c0*/  MUFU.EX2 R128, R128 ;  /* 0x0000008000807308 */ /* 0x000fe60000000800 */
[----:B------:R-:W-:-:S05]  /*f6d0*/  FSEL R54, R54, RZ, P3 ;  /* 0x000000ff36367208 */ /* 0x000fca0001800000 */
[--C-:B------:R-:W-:Y:S01]  /*f6e0*/  FFMA.FTZ R149, R24, UR41, -R54.reuse ;  /* 0x0000002918957c23 */ /* 0x100fe20008010836 */
[--C-:B------:R-:W-:Y:S01]  /*f6f0*/  FFMA.FTZ R24, R25, UR41, -R54.reuse ;  /* 0x0000002919187c23 */ /* 0x100fe20008010836 */
[--C-:B------:R-:W-:Y:S01]  /*f700*/  FFMA.FTZ R25, R29, UR41, -R54.reuse ;  /* 0x000000291d197c23 */ /* 0x100fe20008010836 */
[----:B------:R-:W-:Y:S01]  /*f710*/  FFMA.FTZ R29, R37, UR41, -R54 ;  /* 0x00000029251d7c23 */ /* 0x000fe20008010836 */
[----:B------:R-:W-:Y:S01]  /*f720*/  FADD.FTZ R37, R11, R4 ;  /* 0x000000040b257221 */ /* 0x000fe20000010000 */
[--C-:B------:R-:W-:Y:S01]  /*f730*/  FFMA.FTZ R147, R36, UR41, -R54.reuse ;  /* 0x0000002924937c23 */ /* 0x100fe20008010836 */
[----:B------:R-:W-:Y:S01]  /*f740*/  MUFU.EX2 R149, R149 ;  /* 0x0000009500957308 */ /* 0x000fe20000000800 */
[--C-:B------:R-:W-:Y:S01]  /*f750*/  FFMA.FTZ R151, R28, UR41, -R54.reuse ;  /* 0x000000291c977c23 */ /* 0x100fe20008010836 */
[----:B------:R-:W-:Y:S01]  /*f760*/  FADD.FTZ R4, R150, R37 ;  /* 0x0000002596047221 */ /* 0x000fe20000010000 */
[--C-:B------:R-:W-:Y:S01]  /*f770*/  FFMA.FTZ R145, R32, UR41, -R54.reuse ;  /* 0x0000002920917c23 */ /* 0x100fe20008010836 */
[----:B------:R-:W-:Y:S01]  /*f780*/  FFMA.FTZ R28, R33, UR41, -R54 ;  /* 0x00000029211c7c23 */ /* 0x000fe20008010836 */
[----:B------:R-:W-:-:S02]  /*f790*/  @!P1 IMAD R32, R16, 0x8, R2 ;  /* 0x0000000810209824 */ /* 0x000fc400078e0202 */
[----:B------:R-:W-:Y:S01]  /*f7a0*/  FADD.FTZ R11, R23, R4 ;  /* 0x00000004170b7221 */ /* 0x000fe20000010000 */
[----:B------:R-:W-:Y:S01]  /*f7b0*/  FSEL R4, R15, RZ, P3 ;  /* 0x000000ff0f047208 */ /* 0x000fe20001800000 */
[----:B------:R-:W-:Y:S01]  /*f7c0*/  MUFU.EX2 R24, R24 ;  /* 0x0000001800187308 */ /* 0x000fe20000000800 */
[--C-:B------:R-:W-:Y:S01]  /*f7d0*/  FFMA.FTZ R141, R40, UR41, -R54.reuse ;  /* 0x00000029288d7c23 */ /* 0x100fe20008010836 */
[----:B--2---:R-:W-:Y:S01]  /*f7e0*/  FADD.FTZ R37, R144, R11 ;  /* 0x0000000b90257221 */ /* 0x004fe20000010000 */
[----:B0-----:R-:W-:Y:S01]  /*f7f0*/  F2FP.F16.F32.PACK_AB R144, R26, R144 ;  /* 0x000000901a90723e */ /* 0x001fe200000000ff */
[----:B------:R-:W-:Y:S01]  /*f800*/  FADD.FTZ R4, -R4, R5 ;  /* 0x0000000504047221 */ /* 0x000fe20000010100 */
[----:B------:R-:W-:Y:S02]  /*f810*/  @!P1 VIADD R32, R32, 0x16860 ;  /* 0x0001686020209836 */ /* 0x000fe40000000000 */
[----:B------:R-:W-:Y:S01]  /*f820*/  FADD.FTZ R37, R26, R37 ;  /* 0x000000251a257221 */ /* 0x000fe20000010000 */
[----:B------:R-:W-:Y:S01]  /*f830*/  FFMA.FTZ R16, R41, UR41, -R54 ;  /* 0x0000002929107c23 */ /* 0x000fe20008010836 */
[----:B------:R-:W-:Y:S01]  /*f840*/  FMUL.FTZ R4, R4, UR41 ;  /* 0x0000002904047c20 */ /* 0x000fe20008410000 */
[----:B------:R-:W-:Y:S01]  /*f850*/  MUFU.EX2 R151, R151 ;  /* 0x0000009700977308 */ /* 0x000fe20000000800 */
[----:B---3--:R-:W-:Y:S01]  /*f860*/  FADD.FTZ R36, R146, R37 ;  /* 0x0000002592247221 */ /* 0x008fe20000010000 */
[----:B------:R-:W-:Y:S01]  /*f870*/  @!P1 PRMT R32, RZ, 0x654, R32 ;  /* 0x00000654ff209816 */ /* 0x000fe20000000020 */
[--C-:B------:R-:W-:Y:S01]  /*f880*/  FFMA.FTZ R143, R44, UR41, -R54.reuse ;  /* 0x000000292c8f7c23 */ /* 0x100fe20008010836 */
[----:B------:R-:W-:Y:S01]  /*f890*/  FFMA.FTZ R137, R48, UR41, -R54 ;  /* 0x0000002930897c23 */ /* 0x000fe20008010836 */
[----:B----4-:R-:W-:Y:S01]  /*f8a0*/  FADD.FTZ R37, R27, R36 ;  /* 0x000000241b257221 */ /* 0x010fe20000010000 */
[----:B------:R0:W-:Y:S01]  /*f8b0*/  @!P1 SYNCS.ARRIVE.TRANS64.RED.A1T0 RZ, [R32+URZ], RZ ;  /* 0x000000ff20ff99a7 */ /* 0x0001e2000810043f */
[--C-:B------:R-:W-:Y:S01]  /*f8c0*/  FFMA.FTZ R49, R49, UR41, -R54.reuse ;  /* 0x0000002931317c23 */ /* 0x100fe20008010836 */
[----:B------:R-:W1:Y:S01]  /*f8d0*/  MUFU.EX2 R5, R4 ;  /* 0x0000000400057308 */ /* 0x000e620000000800 */
[----:B-----5:R-:W-:Y:S01]  /*f8e0*/  FADD.FTZ R37, R140, R37 ;  /* 0x000000258c257221 */ /* 0x020fe20000010000 */
[--C-:B------:R-:W-:Y:S01]  /*f8f0*/  FFMA.FTZ R139, R52, UR41, -R54.reuse ;  /* 0x00000029348b7c23 */ /* 0x100fe20008010836 */
[--C-:B------:R-:W-:Y:S01]  /*f900*/  FFMA.FTZ R33, R10, UR41, -R54.reuse ;  /* 0x000000290a217c23 */ /* 0x100fe20008010836 */
[--C-:B------:R-:W-:Y:S01]  /*f910*/  FFMA.FTZ R53, R53, UR41, -R54.reuse ;  /* 0x0000002935357c23 */ /* 0x100fe20008010836 */
[----:B------:R-:W-:Y:S01]  /*f920*/  FADD.FTZ R37, R30, R37 ;  /* 0x000000251e257221 */ /* 0x000fe20000010000 */
[--C-:B0-----:R-:W-:Y:S01]  /*f930*/  FFMA.FTZ R32, R45, UR41, -R54.reuse ;  /* 0x000000292d207c23 */ /* 0x101fe20008010836 */
[----:B------:R-:W-:Y:S01]  /*f940*/  F2FP.F16.F32.PACK_AB R146, R27, R146 ;  /* 0x000000921b92723e */ /* 0x000fe200000000ff */
[----:B------:R-:W0:Y:S01]  /*f950*/  MUFU.EX2 R25, R25 ;  /* 0x0000001900197308 */ /* 0x000e220000000800 */
[----:B------:R-:W-:Y:S01]  /*f960*/  FADD.FTZ R26, R142, R37 ;  /* 0x000000258e1a7221 */ /* 0x000fe20000010000 */
[--C-:B------:R-:W-:Y:S01]  /*f970*/  FFMA.FTZ R133, R56, UR41, -R54.reuse ;  /* 0x0000002938857c23 */ /* 0x100fe20008010836 */
[--C-:B------:R-:W-:Y:S01]  /*f980*/  FFMA.FTZ R57, R57, UR41, -R54.reuse ;  /* 0x0000002939397c23 */ /* 0x100fe20008010836 */
[----:B------:R-:W-:Y:S01]  /*f990*/  FFMA.FTZ R135, R60, UR41, -R54 ;  /* 0x000000293c877c23 */ /* 0x000fe20008010836 */
[----:B------:R-:W-:Y:S01]  /*f9a0*/  FADD.FTZ R37, R31, R26 ;  /* 0x0000001a1f257221 */ /* 0x000fe20000010000 */
[----:B------:R-:W-:Y:S01]  /*f9b0*/  F2FP.F16.F32.PACK_AB R150, R23, R150 ;  /* 0x000000961796723e */ /* 0x000fe200000000ff */
[--C-:B------:R-:W-:Y:S01]  /*f9c0*/  FFMA.FTZ R61, R61, UR41, -R54.reuse ;  /* 0x000000293d3d7c23 */ /* 0x100fe20008010836 */
[----:B------:R-:W2:Y:S01]  /*f9d0*/  MUFU.EX2 R145, R145 ;  /* 0x0000009100917308 */ /* 0x000ea20000000800 */
[----:B-1----:R-:W-:Y:S01]  /*f9e0*/  FFMA.FTZ R3, R5, R3, R149 ;  /* 0x0000000305037223 */ /* 0x002fe20000010095 */
[----:B------:R-:W-:Y:S01]  /*f9f0*/  FADD.FTZ R37, R136, R37 ;  /* 0x0000002588257221 */ /* 0x000fe20000010000 */
[--C-:B------:R-:W-:Y:S01]  /*fa00*/  FFMA.FTZ R129, R64, UR41, -R54.reuse ;  /* 0x0000002940817c23 */ /* 0x100fe20008010836 */
[----:B------:R-:W-:Y:S01]  /*fa10*/  F2FP.F16.F32.PACK_AB R140, R30, R140 ;  /* 0x0000008c1e8c723e */ /* 0x000fe200000000ff */
        /* <DEDUP_REMOVED lines=8> */
[----:B0-----:R-:W-:Y:S01]  /*faa0*/  FADD.FTZ R4, R25, R4 ;  /* 0x0000000419047221 */ /* 0x001fe20000010000 */
[----:B------:R-:W-:Y:S01]  /*fab0*/  FADD.FTZ R37, R35, R36 ;  /* 0x0000002423257221 */ /* 0x000fe20000010000 */
[----:B------:R-:W-:Y:S01]  /*fac0*/  F2FP.F16.F32.PACK_AB R142, R31, R142 ;  /* 0x0000008e1f8e723e */ /* 0x000fe200000000ff */
[----:B------:R-:W0:Y:S01]  /*fad0*/  MUFU.EX2 R147, R147 ;  /* 0x0000009300937308 */ /* 0x000e220000000800 */
[----:B--2---:R-:W-:Y:S01]  /*fae0*/  FADD.FTZ R3, R145, R4 ;  /* 0x0000000491037221 */ /* 0x004fe20000010000 */
[----:B------:R-:W-:Y:S01]  /*faf0*/  FADD.FTZ R37, R132, R37 ;  /* 0x0000002584257221 */ /* 0x000fe20000010000 */
[--C-:B------:R-:W-:Y:S01]  /*fb00*/  FFMA.FTZ R72, R72, UR41, -R54.reuse ;  /* 0x0000002948487c23 */ /* 0x100fe20008010836 */
[--C-:B------:R-:W-:Y:S01]  /*fb10*/  FFMA.FTZ R73, R73, UR41, -R54.reuse ;  /* 0x0000002949497c23 */ /* 0x100fe20008010836 */
[--C-:B------:R-:W-:Y:S01]  /*fb20*/  FFMA.FTZ R76, R76, UR41, -R54.reuse ;  /* 0x000000294c4c7c23 */ /* 0x100fe20008010836 */
[----:B------:R-:W-:Y:S01]  /*fb30*/  FADD.FTZ R37, R38, R37 ;  /* 0x0000002526257221 */ /* 0x000fe20000010000 */
[--C-:B------:R-:W-:Y:S01]  /*fb40*/  FFMA.FTZ R78, R78, UR41, -R54.reuse ;  /* 0x000000294e4e7c23 */ /* 0x100fe20008010836 */
[----:B------:R-:W2:Y:S01]  /*fb50*/  MUFU.EX2 R29, R29 ;  /* 0x0000001d001d7308 */ /* 0x000ea20000000800 */
[----:B-1----:R-:W-:Y:S01]  /*fb60*/  FADD.FTZ R4, R28, R3 ;  /* 0x000000031c047221 */ /* 0x002fe20000010000 */
[----:B------:R-:W-:Y:S01]  /*fb70*/  FADD.FTZ R36, R134, R37 ;  /* 0x0000002586247221 */ /* 0x000fe20000010000 */
[--C-:B------:R-:W-:Y:S01]  /*fb80*/  FFMA.FTZ R79, R79, UR41, -R54.reuse ;  /* 0x000000294f4f7c23 */ /* 0x100fe20008010836 */
[--C-:B------:R-:W-:Y:S01]  /*fb90*/  FFMA.FTZ R81, R81, UR41, -R54.reuse ;  /* 0x0000002951517c23 */ /* 0x100fe20008010836 */
[----:B------:R-:W-:Y:S01]  /*fba0*/  FFMA.FTZ R54, R83, UR41, -R54 ;  /* 0x0000002953367c23 */ /* 0x000fe20008010836 */
[----:B------:R-:W-:Y:S01]  /*fbb0*/  FADD.FTZ R41, R39, R36 ;  /* 0x0000002427297221 */ /* 0x000fe20000010000 */
[----:B------:R-:W-:Y:S01]  /*fbc0*/  ISETP.GT.AND P3, PT, R0, R21, PT ;  /* 0x000000150000720c */ /* 0x000fe20003f64270 */
[----:B------:R-:W1:Y:S01]  /*fbd0*/  MUFU.EX2 R141, R141 ;  /* 0x0000008d008d7308 */ /* 0x000e620000000800 */
[----:B0-----:R-:W-:Y:S01]  /*fbe0*/  FADD.FTZ R4, R147, R4 ;  /* 0x0000000493047221 */ /* 0x001fe20000010000 */
[----:B------:R-:W-:Y:S01]  /*fbf0*/  FADD.FTZ R41, R128, R41 ;  /* 0x0000002980297221 */ /* 0x000fe20000010000 */
[-C--:B------:R-:W-:Y:S01]  /*fc00*/  FMUL.FTZ R90, R90, R5.reuse ;  /* 0x000000055a5a7220 */ /* 0x080fe20000410000 */
[-C--:B------:R-:W-:Y:S01]  /*fc10*/  FMUL.FTZ R91, R91, R5.reuse ;  /* 0x000000055b5b7220 */ /* 0x080fe20000410000 */
[-C--:B------:R-:W-:Y:S01]  /*fc20*/  FMUL.FTZ R94, R94, R5.reuse ;  /* 0x000000055e5e7220 */ /* 0x080fe20000410000 */
[-C--:B------:R-:W-:Y:S01]  /*fc30*/  FMUL.FTZ R95, R95, R5.reuse ;  /* 0x000000055f5f7220 */ /* 0x080fe20000410000 */
[-C--:B------:R-:W-:Y:S01]  /*fc40*/  FMUL.FTZ R98, R98, R5.reuse ;  /* 0x0000000562627220 */ /* 0x080fe20000410000 */
[----:B------:R-:W0:Y:S01]  /*fc50*/  MUFU.EX2 R16, R16 ;  /* 0x0000001000107308 */ /* 0x000e220000000800 */
[----:B--2---:R-:W-:Y:S01]  /*fc60*/  FADD.FTZ R4, R29, R4 ;  /* 0x000000041d047221 */ /* 0x004fe20000010000 */
[-C--:B------:R-:W-:Y:S01]  /*fc70*/  FMUL.FTZ R99, R99, R5.reuse ;  /* 0x0000000563637220 */ /* 0x080fe20000410000 */
[-C--:B------:R-:W-:Y:S01]  /*fc80*/  FMUL.FTZ R102, R102, R5.reuse ;  /* 0x0000000566667220 */ /* 0x080fe20000410000 */
[-C--:B------:R-:W-:Y:S01]  /*fc90*/  FMUL.FTZ R103, R103, R5.reuse ;  /* 0x0000000567677220 */ /* 0x080fe20000410000 */
[-C--:B------:R-:W-:Y:S01]  /*fca0*/  FMUL.FTZ R106, R106, R5.reuse ;  /* 0x000000056a6a7220 */ /* 0x080fe20000410000 */
[-C--:B------:R-:W-:Y:S01]  /*fcb0*/  FMUL.FTZ R107, R107, R5.reuse ;  /* 0x000000056b6b7220 */ /* 0x080fe20000410000 */
[-C--:B------:R-:W-:Y:S01]  /*fcc0*/  FMUL.FTZ R110, R110, R5.reuse ;  /* 0x000000056e6e7220 */ /* 0x080fe20000410000 */
[----:B------:R-:W2:Y:S01]  /*fcd0*/  MUFU.EX2 R42, R42 ;  /* 0x0000002a002a7308 */ /* 0x000ea20000000800 */
[----:B-1----:R-:W-:Y:S01]  /*fce0*/  FADD.FTZ R37, R141, R4 ;  /* 0x000000048d257221 */ /* 0x002fe20000010000 */
[-C--:B------:R-:W-:Y:S01]  /*fcf0*/  FMUL.FTZ R111, R111, R5.reuse ;  /* 0x000000056f6f7220 */ /* 0x080fe20000410000 */
[-C--:B------:R-:W-:Y:S01]  /*fd00*/  FMUL.FTZ R114, R114, R5.reuse ;  /* 0x0000000572727220 */ /* 0x080fe20000410000 */
[-C--:B------:R-:W-:Y:S01]  /*fd10*/  FMUL.FTZ R115, R115, R5.reuse ;  /* 0x0000000573737220 */ /* 0x080fe20000410000 */
[-C--:B------:R-:W-:Y:S01]  /*fd20*/  FMUL.FTZ R118, R118, R5.reuse ;  /* 0x0000000576767220 */ /* 0x080fe20000410000 */
[----:B------:R-:W-:Y:S01]  /*fd30*/  FMUL.FTZ R119, R119, R5 ;  /* 0x0000000577777220 */ /* 0x000fe20000410000 */
[----:B------:R-:W-:Y:S01]  /*fd40*/  F2FP.F16.F32.PACK_AB R136, R34, R136 ;  /* 0x000000882288723e */ /* 0x000fe200000000ff */
[----:B------:R-:W1:Y:S01]  /*fd50*/  MUFU.EX2 R143, R143 ;  /* 0x0000008f008f7308 */ /* 0x000e620000000800 */
[C---:B0-----:R-:W-:Y:S01]  /*fd60*/  FADD.FTZ R4, R16.reuse, R37 ;  /* 0x0000002510047221 */ /* 0x041fe20000010000 */
[----:B------:R-:W-:Y:S01]  /*fd70*/  F2FP.F16.F32.PACK_AB R141, R16, R141 ;  /* 0x0000008d108d723e */ /* 0x000fe200000000ff */
[----:B------:R-:W-:Y:S01]  /*fd80*/  VIADD R0, R0, 0xffffffff ;  /* 0xffffffff00007836 */ /* 0x000fe20000000000 */
[----:B------:R-:W-:Y:S01]  /*fd90*/  F2FP.F16.F32.PACK_AB R138, R35, R138 ;  /* 0x0000008a238a723e */ /* 0x000fe200000000ff */
[----:B------:R-:W-:Y:S01]  /*fda0*/  IMAD.MOV.U32 R16, RZ, RZ, R13 ;  /* 0x000000ffff107224 */ /* 0x000fe200078e000d */
[----:B------:R-:W-:-:S02]  /*fdb0*/  F2FP.F16.F32.PACK_AB R132, R38, R132 ;  /* 0x000000842684723e */ /* 0x000fc400000000ff */
[----:B------:R-:W0:Y:S01]  /*fdc0*/  MUFU.EX2 R130, R130 ;  /* 0x0000008200827308 */ /* 0x000e220000000800 */
[C---:B--2---:R-:W-:Y:S01]  /*fdd0*/  FADD.FTZ R41, R42.reuse, R41 ;  /* 0x000000292a297221 */ /* 0x044fe20000010000 */
[----:B------:R-:W-:Y:S02]  /*fde0*/  F2FP.F16.F32.PACK_AB R134, R39, R134 ;  /* 0x000000862786723e */ /* 0x000fe400000000ff */
[----:B------:R-:W-:Y:S02]  /*fdf0*/  F2FP.F16.F32.PACK_AB R128, R42, R128 ;  /* 0x000000802a80723e */ /* 0x000fe400000000ff */
[----:B------:R-:W-:Y:S02]  /*fe00*/  F2FP.F16.F32.PACK_AB R149, R24, R149 ;  /* 0x000000951895723e */ /* 0x000fe400000000ff */
[----:B------:R-:W2:Y:S01]  /*fe10*/  MUFU.EX2 R32, R32 ;  /* 0x0000002000207308 */ /* 0x000ea20000000800 */
[----:B-1----:R-:W-:Y:S01]  /*fe20*/  FADD.FTZ R27, R143, R4 ;  /* 0x000000048f1b7221 */ /* 0x002fe20000010000 */
[----:B------:R-:W-:-:S02]  /*fe30*/  F2FP.F16.F32.PACK_AB R151, R25, R151 ;  /* 0x000000971997723e */ /* 0x000fc400000000ff */
[----:B------:R-:W-:Y:S02]  /*fe40*/  F2FP.F16.F32.PACK_AB R145, R28, R145 ;  /* 0x000000911c91723e */ /* 0x000fe400000000ff */
[----:B------:R-:W-:Y:S02]  /*fe50*/  F2FP.F16.F32.PACK_AB R147, R29, R147 ;  /* 0x000000931d93723e */ /* 0x000fe400000000ff */
[----:B------:R-:W1:Y:S01]  /*fe60*/  MUFU.EX2 R43, R43 ;  /* 0x0000002b002b7308 */ /* 0x000e620000000800 */
[----:B0-----:R-:W-:Y:S01]  /*fe70*/  FADD.FTZ R36, R130, R41 ;  /* 0x0000002982247221 */ /* 0x001fe20000010000 */
[----:B------:R-:W-:-:S06]  /*fe80*/  MOV R5, R15 ;  /* 0x0000000f00057202 */ /* 0x000fcc0000000f00 */
[----:B------:R-:W0:Y:S01]  /*fe90*/  MUFU.EX2 R137, R137 ;  /* 0x0000008900897308 */ /* 0x000e220000000800 */
[C---:B--2---:R-:W-:Y:S01]  /*fea0*/  FADD.FTZ R4, R32.reuse, R27 ;  /* 0x0000001b20047221 */ /* 0x044fe20000010000 */
[----:B------:R-:W-:-:S06]  /*feb0*/  F2FP.F16.F32.PACK_AB R143, R32, R143 ;  /* 0x0000008f208f723e */ /* 0x000fcc00000000ff */
[----:B------:R-:W2:Y:S01]  /*fec0*/  MUFU.EX2 R124, R124 ;  /* 0x0000007c007c7308 */ /* 0x000ea20000000800 */
[C---:B-1----:R-:W-:Y:S01]  /*fed0*/  FADD.FTZ R37, R43.reuse, R36 ;  /* 0x000000242b257221 */ /* 0x042fe20000010000 */
[----:B------:R-:W-:-:S06]  /*fee0*/  F2FP.F16.F32.PACK_AB R130, R43, R130 ;  /* 0x000000822b82723e */ /* 0x000fcc00000000ff */
        /* <DEDUP_REMOVED lines=19> */
[----:B------:R-:W-:-:S06]  /*10020*/  F2FP.F16.F32.PACK_AB R126, R47, R126 ;  /* 0x0000007e2f7e723e */ /* 0x000fcc00000000ff */
[----:B------:R-:W2:Y:S01]  /*10030*/  MUFU.EX2 R23, R57 ;  /* 0x0000003900177308 */ /* 0x000ea20000000800 */
[----:B-1----:R-:W-:-:S07]  /*10040*/  FADD.FTZ R4, R133, R4 ;  /* 0x0000000485047221 */ /* 0x002fce0000010000 */
[----:B------:R-:W1:Y:S01]  /*10050*/  MUFU.EX2 R50, R50 ;  /* 0x0000003200327308 */ /* 0x000e620000000800 */
[----:B0-----:R-:W-:-:S07]  /*10060*/  FADD.FTZ R27, R120, R27 ;  /* 0x0000001b781b7221 */ /* 0x001fce0000010000 */
[----:B------:R-:W0:Y:S01]  /*10070*/  MUFU.EX2 R135, R135 ;  /* 0x0000008700877308 */ /* 0x000e220000000800 */
[C---:B--2---:R-:W-:Y:S01]  /*10080*/  FADD.FTZ R4, R23.reuse, R4 ;  /* 0x0000000417047221 */ /* 0x044fe20000010000 */
[----:B------:R-:W-:Y:S01]  /*10090*/  F2FP.F16.F32.PACK_AB R133, R23, R133 ;  /* 0x000000851785723e */ /* 0x000fe200000000ff */
[----:B------:R-:W-:-:S05]  /*100a0*/  IMAD.MOV.U32 R23, RZ, RZ, R20 ;  /* 0x000000ffff177224 */ /* 0x000fca00078e0014 */
[----:B------:R-:W2:Y:S01]  /*100b0*/  MUFU.EX2 R26, R61 ;  /* 0x0000003d001a7308 */ /* 0x000ea20000000800 */
[C---:B-1----:R-:W-:Y:S01]  /*100c0*/  FADD.FTZ R31, R50.reuse, R27 ;  /* 0x0000001b321f7221 */ /* 0x042fe20000010000 */
[----:B------:R-:W-:-:S06]  /*100d0*/  F2FP.F16.F32.PACK_AB R120, R50, R120 ;  /* 0x000000783278723e */ /* 0x000fcc00000000ff */
[----:B------:R-:W1:Y:S01]  /*100e0*/  MUFU.EX2 R129, R129 ;  /* 0x0000008100817308 */ /* 0x000e620000000800 */
[----:B0-----:R-:W-:-:S07]  /*100f0*/  FADD.FTZ R27, R135, R4 ;  /* 0x00000004871b7221 */ /* 0x001fce0000010000 */
[----:B------:R-:W0:Y:S01]  /*10100*/  MUFU.EX2 R3, R65 ;  /* 0x0000004100037308 */ /* 0x000e220000000800 */
[C---:B--2---:R-:W-:Y:S01]  /*10110*/  FADD.FTZ R30, R26.reuse, R27 ;  /* 0x0000001b1a1e7221 */ /* 0x044fe20000010000 */
[----:B------:R-:W-:-:S06]  /*10120*/  F2FP.F16.F32.PACK_AB R135, R26, R135 ;  /* 0x000000871a87723e */ /* 0x000fcc00000000ff */
[----:B------:R-:W2:Y:S01]  /*10130*/  MUFU.EX2 R131, R131 ;  /* 0x0000008300837308 */ /* 0x000ea20000000800 */
[----:B-1----:R-:W-:-:S07]  /*10140*/  FADD.FTZ R30, R129, R30 ;  /* 0x0000001e811e7221 */ /* 0x002fce0000010000 */
[----:B------:R-:W1:Y:S01]  /*10150*/  MUFU.EX2 R69, R69 ;  /* 0x0000004500457308 */ /* 0x000e620000000800 */
[C---:B0-----:R-:W-:Y:S01]  /*10160*/  FADD.FTZ R30, R3.reuse, R30 ;  /* 0x0000001e031e7221 */ /* 0x041fe20000010000 */
[----:B------:R-:W-:-:S06]  /*10170*/  F2FP.F16.F32.PACK_AB R129, R3, R129 ;  /* 0x000000810381723e */ /* 0x000fcc00000000ff */
[----:B------:R-:W0:Y:S01]  /*10180*/  MUFU.EX2 R72, R72 ;  /* 0x0000004800487308 */ /* 0x000e220000000800 */
[----:B--2---:R-:W-:-:S07]  /*10190*/  FADD.FTZ R30, R131, R30 ;  /* 0x0000001e831e7221 */ /* 0x004fce0000010000 */
        /* <DEDUP_REMOVED lines=21> */
[----:B--2---:R-:W-:Y:S01]  /*102f0*/  FADD.FTZ R4, R122, R31 ;  /* 0x0000001f7a047221 */ /* 0x004fe20000010000 */
[C---:B-1----:R-:W-:Y:S01]  /*10300*/  FADD.FTZ R3, R54.reuse, R12 ;  /* 0x0000000c36037221 */ /* 0x042fe20000010000 */
[----:B------:R-:W-:Y:S01]  /*10310*/  F2FP.F16.F32.PACK_AB R123, R54, R81 ;  /* 0x00000051367b723e */ /* 0x000fe200000000ff */
[----:B------:R-:W-:Y:S02]  /*10320*/  IMAD.MOV.U32 R12, RZ, RZ, R14 ;  /* 0x000000ffff0c7224 */ /* 0x000fe400078e000e */
[C---:B0-----:R-:W-:Y:S01]  /*10330*/  FADD.FTZ R4, R51.reuse, R4 ;  /* 0x0000000433047221 */ /* 0x041fe20000010000 */
[----:B------:R-:W-:Y:S01]  /*10340*/  F2FP.F16.F32.PACK_AB R122, R51, R122 ;  /* 0x0000007a337a723e */ /* 0x000fe200000000ff */
[----:B------:R-:W-:Y:S06]  /*10350*/  @P3 BRA `(.L_x_1466) ;  /* 0xffffffc800203947 */ /* 0x000fec000383ffff */
[----:B------:R-:W-:Y:S02]  /*10360*/  IMAD.MOV.U32 R5, RZ, RZ, R15 ;  /* 0x000000ffff057224 */ /* 0x000fe400078e000f */
[----:B------:R-:W-:Y:S02]  /*10370*/  IMAD.MOV.U32 R12, RZ, RZ, R14 ;  /* 0x000000ffff0c7224 */ /* 0x000fe400078e000e */
[----:B------:R-:W-:Y:S02]  /*10380*/  IMAD.MOV.U32 R16, RZ, RZ, R13 ;  /* 0x000000ffff107224 */ /* 0x000fe400078e000d */
[----:B------:R-:W-:-:S07]  /*10390*/  IMAD.MOV.U32 R23, RZ, RZ, R20 ;  /* 0x000000ffff177224 */ /* 0x000fce00078e0014 */
.L_x_1448:
[----:B------:R-:W2:Y:S01]  /*103a0*/  LDL R21, [R1+0x18] ;  /* 0x0000180001157983 */ /* 0x000ea20000100800 */
[----:B------:R-:W0:Y:S01]  /*103b0*/  LDC R10, c[0x0][0x448] ;  /* 0x00011200ff0a7b82 */ /* 0x000e220000000800 */
[----:B------:R-:W-:Y:S02]  /*103c0*/  ULDC UR8, c[0x0][0x9dc] ;  /* 0x0002770000087ab9 */ /* 0x000fe40000000800 */
[----:B------:R-:W3:Y:S04]  /*103d0*/  LDL R15, [R1+0x4] ;  /* 0x00000400010f7983 */ /* 0x000ee80000100800 */
[----:B------:R-:W3:Y:S01]  /*103e0*/  LDL R13, [R1+0x8] ;  /* 0x00000800010d7983 */ /* 0x000ee20000100800 */
[----:B------:R-:W1:Y:S01]  /*103f0*/  LDC R20, c[0x0][0x9e4] ;  /* 0x00027900ff147b82 */ /* 0x000e620000000800 */
[----:B0-----:R-:W-:-:S02]  /*10400*/  ISETP.NE.AND P4, PT, R10, 0x1, PT ;  /* 0x000000010a00780c */ /* 0x001fc40003f85270 */
[----:B-1----:R-:W-:-:S11]  /*10410*/  ISETP.GE.AND P5, PT, R20, 0x1, PT ;  /* 0x000000011400780c */ /* 0x002fd60003fa6270 */
[----:B------:R-:W0:Y:S08]  /*10420*/  @P4 LDC R11, c[0x0][0x44c] ;  /* 0x00011300ff0b4b82 */ /* 0x000e300000000800 */
[----:B------:R-:W1:Y:S01]  /*10430*/  @P4 LDC R14, c[0x0][0x450] ;  /* 0x00011400ff0e4b82 */ /* 0x000e620000000800 */
[----:B--2---:R-:W-:-:S04]  /*10440*/  VIADD R10, R21, 0xbf ;  /* 0x000000bf150a7836 */ /* 0x004fc80000000000 */
[----:B0-----:R-:W-:Y:S01]  /*10450*/  @P4 IMAD.HI.U32 R11, R10, R11, RZ ;  /* 0x0000000b0a0b4227 */ /* 0x001fe200078e00ff */
[----:B---3--:R-:W-:-:S04]  /*10460*/  IADD3 R13, R13, 0x1, -R15 ;  /* 0x000000010d0d7810 */ /* 0x008fc80007ffe80f */
[----:B-1----:R-:W-:-:S05]  /*10470*/  @P4 SHF.R.U32.HI R10, RZ, R14, R11 ;  /* 0x0000000eff0a4219 */ /* 0x002fca000001160b */
[----:B------:R-:W-:-:S04]  /*10480*/  IMAD.IADD R10, R10, 0x1, R13 ;  /* 0x000000010a0a7824 */ /* 0x000fc800078e020d */
[----:B------:R-:W-:Y:S01]  /*10490*/  VIADD R14, R10, -UR8 ;  /* 0x800000080a0e7c36 */ /* 0x000fe20008000000 */
[----:B------:R-:W-:Y:S06]  /*104a0*/  @!P5 BRA `(.L_x_1467) ;  /* 0x000000000048d947 */ /* 0x000fec0003800000 */
[----:B------:R-:W-:Y:S01]  /*104b0*/  IMAD.MOV.U32 R13, RZ, RZ, R10 ;  /* 0x000000ffff0d7224 */ /* 0x000fe200078e000a */
[----:B------:R-:W-:Y:S04]  /*104c0*/  BSSY B0, `(.L_x_1468) ;  /* 0x000000e000007945 */ /* 0x000fe80003800000 */
        /* <DEDUP_REMOVED lines=9> */
.L_x_1469:
[----:B------:R-:W-:-:S13]  /*10560*/  ISETP.NE.AND P2, PT, R20, 0x1, PT ;  /* 0x000000011400780c */ /* 0x000fda0003f45270 */
[----:B------:R-:W0:Y:S02]  /*10570*/  @P2 LDC.64 R10, c[0x0][0x9e8] ;  /* 0x00027a00ff0a2b82 */ /* 0x000e240000000a00 */
[----:B0-----:R-:W-:-:S05]  /*10580*/  @P2 IMAD.HI.U32 R10, R13, R10, RZ ;  /* 0x0000000a0d0a2227 */ /* 0x001fca00078e00ff */
[----:B------:R-:W-:-:S07]  /*10590*/  @P2 SHF.R.U32.HI R13, RZ, R11, R10 ;  /* 0x0000000bff0d2219 */ /* 0x000fce000001160a */
.L_x_1470:
[----:B------:R-:W-:Y:S05]  /*105a0*/  BSYNC B0 ;  /* 0x0000000000007941 */ /* 0x000fea0003800000 */
.L_x_1468:
[----:B------:R-:W-:-:S05]  /*105b0*/  IMAD R13, R13, R20, RZ ;  /* 0x000000140d0d7224 */ /* 0x000fca00078e02ff */
[----:B------:R-:W-:-:S07]  /*105c0*/  VIMNMX R14, R14, R13, !PT ;  /* 0x0000000d0e0e7248 */ /* 0x000fce0007fe0100 */
.L_x_1467:
[----:B------:R-:W2:Y:S01]  /*105d0*/  LDL R10, [R1+0x44] ;  /* 0x00004400010a7983 */ /* 0x000ea20000100800 */
[----:B------:R-:W-:-:S05]  /*105e0*/  VIADD R14, R14, 0x7f ;  /* 0x0000007f0e0e7836 */ /* 0x000fca0000000000 */
[----:B------:R-:W-:-:S04]  /*105f0*/  SHF.R.S32.HI R11, RZ, 0x1f, R14 ;  /* 0x0000001fff0b7819 */ /* 0x000fc8000001140e */
[----:B------:R-:W-:-:S04]  /*10600*/  LEA.HI R11, R11, R14, RZ, 0x7 ;  /* 0x0000000e0b0b7211 */ /* 0x000fc800078f38ff */
[----:B------:R-:W-:-:S04]  /*10610*/  SHF.R.S32.HI R11, RZ, 0x7, R11 ;  /* 0x00000007ff0b7819 */ /* 0x000fc8000001140b */
[----:B--2---:R-:W-:-:S04]  /*10620*/  VIMNMX R10, R10, R11, !PT ;  /* 0x0000000b0a0a7248 */ /* 0x004fc80007fe0100 */
[----:B------:R-:W-:Y:S01]  /*10630*/  ISETP.GE.AND P2, PT, R0, R10, PT ;  /* 0x0000000a0000720c */ /* 0x000fe20003f46270 */
[----:B------:R0:W-:-:S12]  /*10640*/  STL [R1+0x40], R10 ;  /* 0x0000400a01007387 */ /* 0x0001d80000100800 */
[----:B0-----:R-:W-:Y:S05]  /*10650*/  @!P2 BRA `(.L_x_1471) ;  /* 0x0000002400e4a947 */ /* 0x001fea0003800000 */
[----:B------:R-:W-:Y:S01]  /*10660*/  IMAD.MOV.U32 R13, RZ, RZ, R5 ;  /* 0x000000ffff0d7224 */ /* 0x000fe200078e0005 */
[----:B------:R-:W-:Y:S01]  /*10670*/  MOV R15, R16 ;  /* 0x00000010000f7202 */ /* 0x000fe20000000f00 */
[----:B------:R-:W-:Y:S02]  /*10680*/  IMAD.MOV.U32 R14, RZ, RZ, R12 ;  /* 0x000000ffff0e7224 */ /* 0x000fe400078e000c */
[----:B------:R-:W-:-:S07]  /*10690*/  IMAD.MOV.U32 R10, RZ, RZ, R23 ;  /* 0x000000ffff0a7224 */ /* 0x000fce00078e0017 */
.L_x_1481:
        /* <DEDUP_REMOVED lines=11> */
.L_x_1473:
[----:B------:R-:W-:Y:S01]  /*10750*/  IMAD R5, R16, 0x8, R2 ;  /* 0x0000000810057824 */ /* 0x000fe200078e0202 */
[----:B------:R-:W-:-:S04]  /*10760*/  SHF.L.U32 R12, R23, 0x1f, RZ ;  /* 0x0000001f170c7819 */ /* 0x000fc800000006ff */
[----:B------:R0:W1:Y:S01]  /*10770*/  SYNCS.PHASECHK.TRANS64.TRYWAIT P3, [R5+URZ+0x16830], R12 ;  /* 0x0168300c050075a7 */ /* 0x000062000806017f */
[----:B------:R-:W-:Y:S05]  /*10780*/  @!P0 BRA `(.L_x_1474) ;  /* 0x0000000000048947 */ /* 0x000fea0003800000 */
[----:B------:R-:W-:Y:S01]  /*10790*/  BPT.TRAP 0x1 ;  /* 0x000000040000795c */ /* 0x000fe20000300000 */
.L_x_1474:
[----:B------:R-:W-:Y:S04]  /*107a0*/  BSSY B0, `(.L_x_1472) ;  /* 0x0000004000007945 */ /* 0x000fe80003800000 */
[----:B-1----:R-:W-:Y:S05]  /*107b0*/  @P3 BRA `(.L_x_1475) ;  /* 0x0000000000083947 */ /* 0x002fea0003800000 */
[----:B------:R-:W1:Y:S02]  /*107c0*/  SYNCS.PHASECHK.TRANS64.TRYWAIT P3, [R5+URZ+0x16830], R12 ;  /* 0x0168300c050075a7 */ /* 0x000e64000806017f */
[----:B-1----:R-:W-:Y:S05]  /*107d0*/  @!P3 BRA `(.L_x_1476) ;  /* 0x000000f800ccb947 */ /* 0x002fea0003800000 */
.L_x_1475:
[----:B------:R-:W-:Y:S05]  /*107e0*/  BSYNC B0 ;  /* 0x0000000000007941 */ /* 0x000fea0003800000 */
.L_x_1472:
[----:B------:R-:W2:Y:S01]  /*107f0*/  LDL R11, [R1+0x1c] ;  /* 0x00001c00010b7983 */ /* 0x000ea20000100800 */
[----:B01----:R-:W0:Y:S01]  /*10800*/  S2R R5, SR_TID.X ;  /* 0x0000000000057919 */ /* 0x003e220000002100 */
[----:B------:R-:W-:Y:S05]  /*10810*/  WARPSYNC.ALL ;  /* 0x0000000000007948 */ /* 0x000fea0003800000 */
[----:B------:R-:W-:Y:S01]  /*10820*/  IMAD.MOV.U32 R27, RZ, RZ, 0x40000040 ;  /* 0x40000040ff1b7424 */ /* 0x000fe200078e00ff */
[----:B0-----:R-:W-:-:S05]  /*10830*/  SHF.R.U32.HI R5, RZ, 0x7, R5 ;  /* 0x00000007ff057819 */ /* 0x001fca0000011605 */
[----:B------:R-:W-:Y:S01]  /*10840*/  VIADD R5, R5, 0x8 ;  /* 0x0000000805057836 */ /* 0x000fe20000000000 */
[----:B------:R-:W-:Y:S01]  /*10850*/  R2UR UR8, R6 ;  /* 0x00000000060872ca */ /* 0x000fe200000e0000 */
[----:B------:R-:W-:Y:S01]  /*10860*/  IMAD.MOV.U32 R25, RZ, RZ, 0x40000040 ;  /* 0x40000040ff197424 */ /* 0x000fe200078e00ff */
[----:B------:R-:W-:Y:S02]  /*10870*/  R2UR UR9, R7 ;  /* 0x00000000070972ca */ /* 0x000fe400000e0000 */
[----:B------:R-:W-:Y:S02]  /*10880*/  R2UR UR11, R27 ;  /* 0x000000001b0b72ca */ /* 0x000fe400000e0000 */
[----:B------:R-:W-:Y:S02]  /*10890*/  R2UR UR15, R25 ;  /* 0x00000000190f72ca */ /* 0x000fe400000e0000 */
[----:B------:R-:W-:Y:S02]  /*108a0*/  R2UR UR23, R27 ;  /* 0x000000001b1772ca */ /* 0x000fe400000e0000 */
[----:B------:R-:W-:-:S02]  /*108b0*/  R2UR UR12, R156 ;  /* 0x000000009c0c72ca */ /* 0x000fc400000e0000 */
[----:B------:R-:W-:Y:S01]  /*108c0*/  R2UR UR13, R157 ;  /* 0x000000009d0d72ca */ /* 0x000fe200000e0000 */
[----:B------:R0:W-:Y:S01]  /*108d0*/  BAR.SYNC.DEFER_BLOCKING R5, 0x100 ;  /* 0x000400050000751d */ /* 0x0001e20000010000 */
[----:B------:R-:W-:Y:S01]  /*108e0*/  IMAD.MOV.U32 R21, RZ, RZ, 0x40000040 ;  /* 0x40000040ff157424 */ /* 0x000fe200078e00ff */
[----:B------:R-:W-:Y:S02]  /*108f0*/  R2UR UR16, R154 ;  /* 0x000000009a1072ca */ /* 0x000fe400000e0000 */
[----:B------:R-:W-:Y:S02]  /*10900*/  R2UR UR17, R155 ;  /* 0x000000009b1172ca */ /* 0x000fe400000e0000 */
[----:B------:R-:W-:Y:S01]  /*10910*/  R2UR UR19, R21 ;  /* 0x00000000151372ca */ /* 0x000fe200000e0000 */
[----:B--2---:R-:W-:-:S04]  /*10920*/  IMAD R26, R16, 0x400, R11 ;  /* 0x00000400101a7824 */ /* 0x004fc800078e020b */
[C---:B------:R-:W-:Y:S01]  /*10930*/  VIADD R24, R26.reuse, 0x2 ;  /* 0x000000021a187836 */ /* 0x040fe20000000000 */
[C---:B------:R-:W-:Y:S01]  /*10940*/  R2UR UR10, R26.reuse ;  /* 0x000000001a0a72ca */ /* 0x040fe200000e0000 */
[C---:B------:R-:W-:Y:S02]  /*10950*/  VIADD R20, R26.reuse, 0x4 ;  /* 0x000000041a147836 */ /* 0x040fe40000000000 */
[----:B------:R-:W-:Y:S01]  /*10960*/  VIADD R26, R26, 0x6 ;  /* 0x000000061a1a7836 */ /* 0x000fe20000000000 */
[----:B------:R-:W-:-:S04]  /*10970*/  R2UR UR14, R24 ;  /* 0x00000000180e72ca */ /* 0x000fc800000e0000 */
[----:B------:R-:W-:Y:S02]  /*10980*/  R2UR UR22, R26 ;  /* 0x000000001a1672ca */ /* 0x000fe400000e0000 */
[----:B------:R-:W-:-:S06]  /*10990*/  WARPGROUP.ARRIVE ;  /* 0x00000000000079c5 */ /* 0x000fcc0000000000 */
[----:B------:R-:W-:Y:S01]  /*109a0*/  HGMMA.64x128x16.F32 R24, gdesc[UR8], RZ, !UPT, gsb0 ;  /* 0x01e00000081879f0 */ /* 0x000fe2000c0008ff */
[----:B------:R-:W-:Y:S02]  /*109b0*/  R2UR UR18, R20 ;  /* 0x00000000141272ca */ /* 0x000fe400000e0000 */
[----:B------:R-:W-:Y:S02]  /*109c0*/  WARPGROUP.DEPBAR.LE gsb0, 0x0 ;  /* 0x00008000000079c5 */ /* 0x000fe40000010000 */
[----:B------:R-:W-:-:S07]  /*109d0*/  WARPGROUP.ARRIVE ;  /* 0x00000000000079c5 */ /* 0x000fce0000000000 */
        /* <DEDUP_REMOVED lines=13> */
.L_x_1478:
[----:B------:R-:W-:Y:S01]  /*10ab0*/  SHF.L.U32 R5, R10, 0x1f, RZ ;  /* 0x0000001f0a057819 */ /* 0x000fe200000006ff */
[----:B------:R-:W-:-:S04]  /*10ac0*/  IMAD R10, R15, 0x8, R2 ;  /* 0x000000080f0a7824 */ /* 0x000fc800078e0202 */
[----:B------:R0:W1:Y:S01]  /*10ad0*/  SYNCS.PHASECHK.TRANS64.TRYWAIT P2, [R10+URZ+0x16850], R5 ;  /* 0x016850050a0075a7 */ /* 0x000062000804017f */
[----:B------:R-:W-:Y:S05]  /*10ae0*/  @!P0 BRA `(.L_x_1479) ;  /* 0x0000000000048947 */ /* 0x000fea0003800000 */
[----:B------:R-:W-:Y:S01]  /*10af0*/  BPT.TRAP 0x1 ;  /* 0x000000040000795c */ /* 0x000fe20000300000 */
.L_x_1479:
[----:B-1----:R-:W-:Y:S05]  /*10b00*/  @P2 BRA `(.L_x_1477) ;  /* 0x0000000000082947 */ /* 0x002fea0003800000 */
[----:B------:R-:W1:Y:S02]  /*10b10*/  SYNCS.PHASECHK.TRANS64.TRYWAIT P2, [R10+URZ+0x16850], R5 ;  /* 0x016850050a0075a7 */ /* 0x000e64000804017f */
[----:B-1----:R-:W-:Y:S05]  /*10b20*/  @!P2 BRA `(.L_x_1480) ;  /* 0x000000f8000ca947 */ /* 0x002fea0003800000 */
.L_x_1477:
[----:B01----:R-:W-:Y:S01]  /*10b30*/  VIADD R5, R2, 0x400 ;  /* 0x0000040002057836 */ /* 0x003fe20000000000 */
[----:B------:R-:W-:Y:S05]  /*10b40*/  WARPSYNC.ALL ;  /* 0x0000000000007948 */ /* 0x000fea0003800000 */
[----:B------:R-:W-:-:S04]  /*10b50*/  SHF.R.U32.HI R5, RZ, 0x4, R5 ;  /* 0x00000004ff057819 */ /* 0x000fc80000011605 */
[----:B------:R-:W-:Y:S01]  /*10b60*/  LOP3.LUT R10, R5, 0x3fff, RZ, 0xc0, !PT ;  /* 0x00003fff050a7812 */ /* 0x000fe200078ec0ff */
[----:B------:R-:W-:-:S03]  /*10b70*/  IMAD.MOV.U32 R11, RZ, RZ, 0x40000040 ;  /* 0x40000040ff0b7424 */ /* 0x000fc600078e00ff */
[----:B------:R-:W-:Y:S01]  /*10b80*/  LEA R10, R15, R10, 0xa ;  /* 0x0000000a0f0a7211 */ /* 0x000fe200078e50ff */
[----:B------:R-:W-:Y:S01]  /*10b90*/  WARPGROUP.ARRIVE ;  /* 0x00000000000079c5 */ /* 0x000fe20000000000 */
[----:B------:R-:W-:Y:S02]  /*10ba0*/  IMAD.MOV.U32 R21, RZ, RZ, 0x40000040 ;  /* 0x40000040ff157424 */ /* 0x000fe400078e00ff */
[----:B------:R-:W-:Y:S01]  /*10bb0*/  FMUL.FTZ R5, R24, UR27 ;  /* 0x0000001b18057c20 */ /* 0x000fe20008410000 */
[C---:B------:R-:W-:Y:S01]  /*10bc0*/  R2UR UR10, R10.reuse ;  /* 0x000000000a0a72ca */ /* 0x040fe200000e0000 */
[----:B------:R-:W-:Y:S01]  /*10bd0*/  VIADD R20, R10, 0x80 ;  /* 0x000000800a147836 */ /* 0x000fe20000000000 */
[----:B------:R-:W-:Y:S01]  /*10be0*/  R2UR UR11, R11 ;  /* 0x000000000b0b72ca */ /* 0x000fe200000e0000 */
[----:B------:R-:W-:Y:S01]  /*10bf0*/  FMUL.FTZ R38, R38, UR27 ;  /* 0x0000001b26267c20 */ /* 0x000fe20008410000 */
[----:B------:R-:W-:Y:S01]  /*10c00*/  FMUL.FTZ R11, R25, UR27 ;  /* 0x0000001b190b7c20 */ /* 0x000fe20008410000 */
[----:B------:R-:W-:Y:S01]  /*10c10*/  MUFU.TANH R5, R5 ;  /* 0x0000000500057308 */ /* 0x000fe20000002400 */
[----:B------:R-:W-:Y:S01]  /*10c20*/  FMUL.FTZ R24, R32, UR27 ;  /* 0x0000001b20187c20 */ /* 0x000fe20008410000 */
[----:B------:R-:W-:Y:S01]  /*10c30*/  FMUL.FTZ R26, R26, UR27 ;  /* 0x0000001b1a1a7c20 */ /* 0x000fe20008410000 */
[----:B------:R-:W-:Y:S01]  /*10c40*/  FMUL.FTZ R25, R33, UR27 ;  /* 0x0000001b21197c20 */ /* 0x000fe20008410000 */
[----:B------:R-:W-:Y:S01]  /*10c50*/  FMUL.FTZ R27, R27, UR27 ;  /* 0x0000001b1b1b7c20 */ /* 0x000fe20008410000 */
[----:B------:R-:W-:Y:S01]  /*10c60*/  FMUL.FTZ R30, R30, UR27 ;  /* 0x0000001b1e1e7c20 */ /* 0x000fe20008410000 */
[----:B------:R-:W-:Y:S01]  /*10c70*/  FMUL.FTZ R31, R31, UR27 ;  /* 0x0000001b1f1f7c20 */ /* 0x000fe20008410000 */
[----:B------:R-:W-:Y:S01]  /*10c80*/  FMUL.FTZ R32, R48, UR27 ;  /* 0x0000001b30207c20 */ /* 0x000fe20008410000 */
[----:B------:R0:W-:Y:S01]  /*10c90*/  MUFU.TANH R12, R38 ;  /* 0x00000026000c7308 */ /* 0x0001e20000002400 */
[----:B------:R-:W-:Y:S01]  /*10ca0*/  FMUL.FTZ R34, R34, UR27 ;  /* 0x0000001b22227c20 */ /* 0x000fe20008410000 */
[----:B------:R-:W-:Y:S01]  /*10cb0*/  HGMMA.64x64x16.F32 R88, R148, gdesc[UR8].tnspB, R88, gsb0 ;  /* 0x40e0000894587df0 */ /* 0x000fe20008000858 */
[----:B------:R-:W-:Y:S01]  /*10cc0*/  R2UR UR10, R20 ;  /* 0x00000000140a72ca */ /* 0x000fe200000e0000 */
[----:B------:R-:W-:Y:S01]  /*10cd0*/  VIADD R20, R10, 0x100 ;  /* 0x000001000a147836 */ /* 0x000fe20000000000 */
[----:B------:R-:W-:Y:S01]  /*10ce0*/  R2UR UR11, R21 ;  /* 0x00000000150b72ca */ /* 0x000fe200000e0000 */
[----:B------:R-:W-:-:S02]  /*10cf0*/  IMAD.MOV.U32 R21, RZ, RZ, 0x40000040 ;  /* 0x40000040ff157424 */ /* 0x000fc400078e00ff */
[----:B------:R-:W-:Y:S01]  /*10d00*/  FMUL.FTZ R33, R49, UR27 ;  /* 0x0000001b31217c20 */ /* 0x000fe20008410000 */
[----:B------:R-:W-:Y:S01]  /*10d10*/  MUFU.TANH R11, R11 ;  /* 0x0000000b000b7308 */ /* 0x000fe20000002400 */
[----:B------:R-:W-:Y:S01]  /*10d20*/  FMUL.FTZ R35, R35, UR27 ;  /* 0x0000001b23237c20 */ /* 0x000fe20008410000 */
[----:B------:R-:W-:Y:S01]  /*10d30*/  FMUL.FTZ R39, R39, UR27 ;  /* 0x0000001b27277c20 */ /* 0x000fe20008410000 */
[----:B0-----:R-:W-:Y:S01]  /*10d40*/  FMUL.FTZ R38, R56, UR27 ;  /* 0x0000001b38267c20 */ /* 0x001fe20008410000 */
[----:B------:R-:W-:Y:S01]  /*10d50*/  FMUL.FTZ R48, R69, UR27 ;  /* 0x0000001b45307c20 */ /* 0x000fe20008410000 */
[----:B------:R-:W-:Y:S01]  /*10d60*/  FMUL.FTZ R49, R72, UR27 ;  /* 0x0000001b48317c20 */ /* 0x000fe20008410000 */
[----:B------:R-:W-:Y:S01]  /*10d70*/  FMUL.FTZ R56, R84, UR27 ;  /* 0x0000001b54387c20 */ /* 0x000fe20008410000 */
[----:B------:R-:W-:Y:S01]  /*10d80*/  UMOV UR41, UR6 ;  /* 0x0000000600297c82 */ /* 0x000fe20008000000 */
[----:B------:R-:W-:Y:S01]  /*10d90*/  MUFU.TANH R24, R24 ;  /* 0x0000001800187308 */ /* 0x000fe20000002400 */
[----:B------:R-:W-:-:S07]  /*10da0*/  FMUL.FTZ R87, R87, UR27 ;  /* 0x0000001b57577c20 */ /* 0x000fce0008410000 */
[----:B------:R-:W-:Y:S08]  /*10db0*/  MUFU.TANH R25, R25 ;  /* 0x0000001900197308 */ /* 0x000ff00000002400 */
[----:B------:R-:W-:Y:S08]  /*10dc0*/  MUFU.TANH R32, R32 ;  /* 0x0000002000207308 */ /* 0x000ff00000002400 */
[----:B------:R-:W-:Y:S08]  /*10dd0*/  MUFU.TANH R33, R33 ;  /* 0x0000002100217308 */ /* 0x000ff00000002400 */
[----:B------:R-:W-:Y:S08]  /*10de0*/  MUFU.TANH R38, R38 ;  /* 0x0000002600267308 */ /* 0x000ff00000002400 */
[----:B------:R-:W-:Y:S08]  /*10df0*/  MUFU.TANH R48, R48 ;  /* 0x0000003000307308 */ /* 0x000ff00000002400 */
[----:B------:R-:W-:Y:S08]  /*10e00*/  MUFU.TANH R49, R49 ;  /* 0x0000003100317308 */ /* 0x000ff00000002400 */
[----:B------:R-:W-:Y:S01]  /*10e10*/  MUFU.TANH R56, R56 ;  /* 0x0000003800387308 */ /* 0x000fe20000002400 */
[----:B------:R-:W-:-:S02]  /*10e20*/  WARPGROUP.DEPBAR.LE gsb0, 0x0 ;  /* 0x00008000000079c5 */ /* 0x000fc40000010000 */
[----:B------:R-:W-:-:S05]  /*10e30*/  WARPGROUP.ARRIVE ;  /* 0x00000000000079c5 */ /* 0x000fca0000000000 */
[----:B------:R0:W1:Y:S01]  /*10e40*/  MUFU.TANH R150, R26 ;  /* 0x0000001a00967308 */ /* 0x0000620000002400 */
[----:B------:R-:W-:Y:S01]  /*10e50*/  FMUL.FTZ R151, R42, UR27 ;  /* 0x0000001b2a977c20 */ /* 0x000fe20008410000 */
[----:B------:R-:W-:Y:S01]  /*10e60*/  FMUL.FTZ R42, R60, UR27 ;  /* 0x0000001b3c2a7c20 */ /* 0x000fe20008410000 */
[----:B------:R-:W-:Y:S01]  /*10e70*/  FMUL.FTZ R149, R43, UR27 ;  /* 0x0000001b2b957c20 */ /* 0x000fe20008410000 */
[----:B------:R-:W-:Y:S01]  /*10e80*/  FMUL.FTZ R43, R61, UR27 ;  /* 0x0000001b3d2b7c20 */ /* 0x000fe20008410000 */
[----:B------:R-:W-:Y:S01]  /*10e90*/  HGMMA.64x64x16.F32 R88, R144, gdesc[UR8].tnspB, R88, gsb0 ;  /* 0x40e0000890587df0 */ /* 0x000fe20008000858 */
[----:B------:R-:W-:Y:S01]  /*10ea0*/  R2UR UR10, R20 ;  /* 0x00000000140a72ca */ /* 0x000fe200000e0000 */
[----:B------:R-:W-:Y:S01]  /*10eb0*/  VIADD R20, R10, 0x180 ;  /* 0x000001800a147836 */ /* 0x000fe20000000000 */
[----:B------:R-:W-:Y:S01]  /*10ec0*/  R2UR UR11, R21 ;  /* 0x00000000150b72ca */ /* 0x000fe200000e0000 */
[----:B------:R-:W-:Y:S02]  /*10ed0*/  IMAD.MOV.U32 R21, RZ, RZ, 0x40000040 ;  /* 0x40000040ff157424 */ /* 0x000fe400078e00ff */
[----:B0-----:R-:W-:Y:S01]  /*10ee0*/  FMUL.FTZ R26, R36, UR27 ;  /* 0x0000001b241a7c20 */ /* 0x001fe20008410000 */
[----:B------:R0:W-:Y:S01]  /*10ef0*/  MUFU.TANH R148, R27 ;  /* 0x0000001b00947308 */ /* 0x0001e20000002400 */
[----:B------:R-:W-:Y:S01]  /*10f00*/  FMUL.FTZ R36, R54, UR27 ;  /* 0x0000001b36247c20 */ /* 0x000fe20008410000 */
[----:B------:R-:W-:Y:S01]  /*10f10*/  FMUL.FTZ R54, R81, UR27 ;  /* 0x0000001b51367c20 */ /* 0x000fe20008410000 */
[----:B------:R-:W-:Y:S01]  /*10f20*/  FMUL.FTZ R61, R71, UR27 ;  /* 0x0000001b473d7c20 */ /* 0x000fe20008410000 */
[----:B------:R-:W-:Y:S01]  /*10f30*/  FMUL.FTZ R60, R70, UR27 ;  /* 0x0000001b463c7c20 */ /* 0x000fe20008410000 */
[----:B-1----:R-:W-:-:S03]  /*10f40*/  IMAD.MOV.U32 R81, RZ, RZ, R150 ;  /* 0x000000ffff517224 */ /* 0x002fc600078e0096 */
[----:B------:R-:W-:Y:S01]  /*10f50*/  MUFU.TANH R26, R26 ;  /* 0x0000001a001a7308 */ /* 0x000fe20000002400 */
[----:B0-----:R-:W-:Y:S01]  /*10f60*/  FMUL.FTZ R27, R37, UR27 ;  /* 0x0000001b251b7c20 */ /* 0x001fe20008410000 */
[----:B------:R-:W-:Y:S01]  /*10f70*/  FMUL.FTZ R37, R55, UR27 ;  /* 0x0000001b37257c20 */ /* 0x000fe20008410000 */
[----:B------:R-:W-:-:S05]  /*10f80*/  FMUL.FTZ R55, R85, UR27 ;  /* 0x0000001b55377c20 */ /* 0x000fca0008410000 */
        /* <DEDUP_REMOVED lines=9> */
[----:B------:R0:W-:Y:S01]  /*11020*/  MUFU.TANH R146, R30 ;  /* 0x0000001e00927308 */ /* 0x0001e20000002400 */
[----:B------:R-:W-:Y:S01]  /*11030*/  FMUL.FTZ R145, R47, UR27 ;  /* 0x0000001b2f917c20 */ /* 0x000fe20008410000 */
[----:B------:R-:W-:Y:S01]  /*11040*/  FMUL.FTZ R47, R68, UR27 ;  /* 0x0000001b442f7c20 */ /* 0x000fe20008410000 */
[----:B------:R-:W-:Y:S01]  /*11050*/  FMUL.FTZ R68, R86, UR27 ;  /* 0x0000001b56447c20 */ /* 0x000fe20008410000 */
[----:B------:R-:W-:Y:S01]  /*11060*/  HGMMA.64x64x16.F32 R88, R140, gdesc[UR8].tnspB, R88, gsb0 ;  /* 0x40e000088c587df0 */ /* 0x000fe20008000858 */
[----:B------:R-:W-:Y:S01]  /*11070*/  R2UR UR10, R20 ;  /* 0x00000000140a72ca */ /* 0x000fe200000e0000 */
[----:B------:R-:W-:Y:S01]  /*11080*/  FMUL.FTZ R20, R28, UR27 ;  /* 0x0000001b1c147c20 */ /* 0x000fe20008410000 */
[----:B------:R-:W-:Y:S01]  /*11090*/  R2UR UR11, R21 ;  /* 0x00000000150b72ca */ /* 0x000fe200000e0000 */
[----:B------:R-:W-:Y:S01]  /*110a0*/  FMUL.FTZ R21, R29, UR27 ;  /* 0x0000001b1d157c20 */ /* 0x000fe20008410000 */
[----:B------:R-:W-:Y:S01]  /*110b0*/  FMUL.FTZ R28, R40, UR27 ;  /* 0x0000001b281c7c20 */ /* 0x000fe20008410000 */
[----:B------:R-:W-:Y:S01]  /*110c0*/  FMUL.FTZ R29, R41, UR27 ;  /* 0x0000001b291d7c20 */ /* 0x000fe20008410000 */
[----:B0-----:R-:W-:Y:S01]  /*110d0*/  FMUL.FTZ R30, R44, UR27 ;  /* 0x0000001b2c1e7c20 */ /* 0x001fe20008410000 */
[----:B------:R-:W-:Y:S01]  /*110e0*/  MUFU.TANH R20, R20 ;  /* 0x0000001400147308 */ /* 0x000fe20000002400 */
[----:B------:R-:W-:Y:S01]  /*110f0*/  FMUL.FTZ R40, R57, UR27 ;  /* 0x0000001b39287c20 */ /* 0x000fe20008410000 */
[----:B------:R-:W-:Y:S01]  /*11100*/  FMUL.FTZ R41, R59, UR27 ;  /* 0x0000001b3b297c20 */ /* 0x000fe20008410000 */
[----:B------:R-:W-:Y:S01]  /*11110*/  FMUL.FTZ R57, R63, UR27 ;  /* 0x0000001b3f397c20 */ /* 0x000fe20008410000 */
[----:B------:R-:W-:Y:S01]  /*11120*/  FMUL.FTZ R59, R67, UR27 ;  /* 0x0000001b433b7c20 */ /* 0x000fe20008410000 */
[----:B------:R-:W-:Y:S01]  /*11130*/  FMUL.FTZ R63, R75, UR27 ;  /* 0x0000001b4b3f7c20 */ /* 0x000fe20008410000 */
[----:B------:R-:W-:-:S02]  /*11140*/  FMUL.FTZ R67, R83, UR27 ;  /* 0x0000001b53437c20 */ /* 0x000fc40008410000 */
[----:B------:R-:W-:Y:S08]  /*11150*/  MUFU.TANH R21, R21 ;  /* 0x0000001500157308 */ /* 0x000ff00000002400 */
[----:B------:R-:W-:Y:S08]  /*11160*/  MUFU.TANH R28, R28 ;  /* 0x0000001c001c7308 */ /* 0x000ff00000002400 */
[----:B------:R-:W-:Y:S08]  /*11170*/  MUFU.TANH R29, R29 ;  /* 0x0000001d001d7308 */ /* 0x000ff00000002400 */
[----:B------:R0:W-:Y:S08]  /*11180*/  MUFU.TANH R144, R31 ;  /* 0x0000001f00907308 */ /* 0x0001f00000002400 */
[----:B------:R-:W-:Y:S01]  /*11190*/  MUFU.TANH R30, R30 ;  /* 0x0000001e001e7308 */ /* 0x000fe20000002400 */
[----:B0-----:R-:W-:Y:S01]  /*111a0*/  FMUL.FTZ R31, R45, UR27 ;  /* 0x0000001b2d1f7c20 */ /* 0x001fe20008410000 */
[----:B------:R-:W-:-:S06]  /*111b0*/  FMUL.FTZ R45, R64, UR27 ;  /* 0x0000001b402d7c20 */ /* 0x000fcc0008410000 */
[----:B------:R-:W-:Y:S08]  /*111c0*/  MUFU.TANH R31, R31 ;  /* 0x0000001f001f7308 */ /* 0x000ff00000002400 */
[----:B------:R0:W1:Y:S08]  /*111d0*/  MUFU.TANH R147, R39 ;  /* 0x0000002700937308 */ /* 0x0000700000002400 */
[----:B------:R-:W-:Y:S01]  /*111e0*/  MUFU.TANH R40, R40 ;  /* 0x0000002800287308 */ /* 0x000fe20000002400 */
[----:B0-----:R-:W-:Y:S01]  /*111f0*/  FMUL.FTZ R39, R58, UR27 ;  /* 0x0000001b3a277c20 */ /* 0x001fe20008410000 */
[----:B------:R-:W-:Y:S01]  /*11200*/  FMUL.FTZ R58, R66, UR27 ;  /* 0x0000001b423a7c20 */ /* 0x000fe20008410000 */
[----:B------:R-:W-:Y:S01]  /*11210*/  FMUL.FTZ R66, R82, UR27 ;  /* 0x0000001b52427c20 */ /* 0x000fe20008410000 */
[----:B------:R-:W-:-:S02]  /*11220*/  WARPGROUP.DEPBAR.LE gsb0, 0x0 ;  /* 0x00008000000079c5 */ /* 0x000fc40000010000 */
[----:B------:R-:W-:Y:S02]  /*11230*/  WARPGROUP.ARRIVE ;  /* 0x00000000000079c5 */ /* 0x000fe40000000000 */
[----:B------:R0:W2:Y:S01]  /*11240*/  MUFU.TANH R142, R34 ;  /* 0x00000022008e7308 */ /* 0x0000a20000002400 */
[----:B-1----:R-:W-:Y:S02]  /*11250*/  IMAD.MOV.U32 R44, RZ, RZ, R147 ;  /* 0x000000ffff2c7224 */ /* 0x002fe400078e0093 */
[----:B------:R-:W-:Y:S01]  /*11260*/  FMUL.FTZ R147, R46, UR27 ;  /* 0x0000001b2e937c20 */ /* 0x000fe20008410000 */
[----:B------:R-:W-:Y:S01]  /*11270*/  FMUL.FTZ R46, R65, UR27 ;  /* 0x0000001b412e7c20 */ /* 0x000fe20008410000 */
[----:B------:R-:W-:Y:S01]  /*11280*/  FMUL.FTZ R143, R50, UR27 ;  /* 0x0000001b328f7c20 */ /* 0x000fe20008410000 */
[----:B------:R-:W-:Y:S01]  /*11290*/  HGMMA.64x64x16.F32 R88, R136, gdesc[UR8].tnspB, R88, gsb0 ;  /* 0x40e0000888587df0 */ /* 0x000fe20008000858 */
[----:B------:R-:W-:Y:S01]  /*112a0*/  FMUL.FTZ R50, R73, UR27 ;  /* 0x0000001b49327c20 */ /* 0x000fe20008410000 */
[----:B------:R-:W-:Y:S01]  /*112b0*/  FMUL.FTZ R141, R51, UR27 ;  /* 0x0000001b338d7c20 */ /* 0x000fe20008410000 */
[----:B------:R1:W3:Y:S01]  /*112c0*/  MUFU.TANH R140, R35 ;  /* 0x00000023008c7308 */ /* 0x0002e20000002400 */
[----:B0-----:R-:W-:Y:S01]  /*112d0*/  FMUL.FTZ R34, R52, UR27 ;  /* 0x0000001b34227c20 */ /* 0x001fe20008410000 */
[----:B------:R-:W-:Y:S01]  /*112e0*/  FMUL.FTZ R51, R76, UR27 ;  /* 0x0000001b4c337c20 */ /* 0x000fe20008410000 */
[----:B------:R-:W-:Y:S01]  /*112f0*/  FMUL.FTZ R52, R77, UR27 ;  /* 0x0000001b4d347c20 */ /* 0x000fe20008410000 */
[----:B------:R-:W-:Y:S01]  /*11300*/  IMAD.MOV.U32 R77, RZ, RZ, R146 ;  /* 0x000000ffff4d7224 */ /* 0x000fe200078e0092 */
[----:B------:R-:W-:Y:S01]  /*11310*/  MOV R76, R144 ;  /* 0x00000090004c7202 */ /* 0x000fe20000000f00 */
[----:B------:R-:W-:-:S02]  /*11320*/  FMUL.FTZ R65, R79, UR27 ;  /* 0x0000001b4f417c20 */ /* 0x000fc40008410000 */
[----:B------:R-:W0:Y:S01]  /*11330*/  MUFU.TANH R34, R34 ;  /* 0x0000002200227308 */ /* 0x000e220000002400 */
[----:B-1----:R-:W-:Y:S01]  /*11340*/  FMUL.FTZ R35, R53, UR27 ;  /* 0x0000001b35237c20 */ /* 0x002fe20008410000 */
[----:B------:R-:W-:Y:S01]  /*11350*/  FMUL.FTZ R53, R80, UR27 ;  /* 0x0000001b50357c20 */ /* 0x000fe20008410000 */
[----:B------:R-:W-:Y:S02]  /*11360*/  IMAD.MOV.U32 R80, RZ, RZ, R148 ;  /* 0x000000ffff507224 */ /* 0x000fe400078e0094 */
[----:B--2---:R-:W-:-:S03]  /*11370*/  IMAD.MOV.U32 R73, RZ, RZ, R142 ;  /* 0x000000ffff497224 */ /* 0x004fc600078e008e */
[----:B------:R-:W1:Y:S01]  /*11380*/  MUFU.TANH R35, R35 ;  /* 0x0000002300237308 */ /* 0x000e620000002400 */
[----:B---3--:R-:W-:-:S07]  /*11390*/  IMAD.MOV.U32 R72, RZ, RZ, R140 ;  /* 0x000000ffff487224 */ /* 0x008fce00078e008c */
[----:B------:R-:W2:Y:S08]  /*113a0*/  MUFU.TANH R45, R45 ;  /* 0x0000002d002d7308 */ /* 0x000eb00000002400 */
[----:B------:R-:W3:Y:S08]  /*113b0*/  MUFU.TANH R46, R46 ;  /* 0x0000002e002e7308 */ /* 0x000ef00000002400 */
[----:B------:R-:W4:Y:S08]  /*113c0*/  MUFU.TANH R47, R47 ;  /* 0x0000002f002f7308 */ /* 0x000f300000002400 */
[----:B------:R-:W5:Y:S08]  /*113d0*/  MUFU.TANH R50, R50 ;  /* 0x0000003200327308 */ /* 0x000f700000002400 */
[----:B------:R-:W5:Y:S08]  /*113e0*/  MUFU.TANH R51, R51 ;  /* 0x0000003300337308 */ /* 0x000f700000002400 */
[----:B------:R-:W5:Y:S08]  /*113f0*/  MUFU.TANH R52, R52 ;  /* 0x0000003400347308 */ /* 0x000f700000002400 */
[----:B------:R-:W5:Y:S01]  /*11400*/  MUFU.TANH R53, R53 ;  /* 0x0000003500357308 */ /* 0x000f620000002400 */
[----:B------:R-:W-:-:S02]  /*11410*/  WARPGROUP.DEPBAR.LE gsb0, 0x0 ;  /* 0x00008000000079c5 */ /* 0x000fc40000010000 */
[----:B------:R-:W-:Y:S01]  /*11420*/  IMAD.MOV.U32 R137, RZ, RZ, R12 ;  /* 0x000000ffff897224 */ /* 0x000fe200078e000c */
[----:B------:R-:W-:Y:S01]  /*11430*/  FMNMX.FTZ R12, R5, R14, !PT ;  /* 0x0000000e050c7209 */ /* 0x000fe20007810000 */
[----:B------:R-:W-:-:S03]  /*11440*/  IMAD.MOV.U32 R139, RZ, RZ, R44 ;  /* 0x000000ffff8b7224 */ /* 0x000fc600078e002c */
[----:B------:R-:W5:Y:S01]  /*11450*/  MUFU.TANH R147, R147 ;  /* 0x0000009300937308 */ /* 0x000f620000002400 */
[----:B------:R-:W-:Y:S01]  /*11460*/  FMUL.FTZ R44, R62, UR27 ;  /* 0x0000001b3e2c7c20 */ /* 0x000fe20008410000 */
[----:B------:R-:W-:Y:S01]  /*11470*/  FMNMX.FTZ R12, R11, R12, !PT ;  /* 0x0000000c0b0c7209 */ /* 0x000fe20007810000 */
[----:B------:R-:W-:Y:S01]  /*11480*/  FMUL.FTZ R62, R74, UR27 ;  /* 0x0000001b4a3e7c20 */ /* 0x000fe20008410000 */
[----:B------:R-:W-:Y:S02]  /*11490*/  WARPGROUP.ARRIVE ;  /* 0x00000000000079c5 */ /* 0x000fe40000000000 */
[----:B------:R-:W-:Y:S02]  /*114a0*/  FMNMX.FTZ R12, R20, R12, !PT ;  /* 0x0000000c140c7209 */ /* 0x000fe40007810000 */
[----:B------:R-:W5:Y:S02]  /*114b0*/  MUFU.TANH R145, R145 ;  /* 0x0000009100917308 */ /* 0x000f640000002400 */
[----:B------:R-:W-:-:S04]  /*114c0*/  FMNMX.FTZ R12, R21, R12, !PT ;  /* 0x0000000c150c7209 */ /* 0x000fc80007810000 */
        /* <DEDUP_REMOVED lines=15> */
[----:B0-----:R-:W-:Y:S02]  /*115c0*/  FMNMX.FTZ R12, R34, R12, !PT ;  /* 0x0000000c220c7209 */ /* 0x001fe40007810000 */
[----:B------:R-:W0:Y:S02]  /*115d0*/  MUFU.TANH R41, R41 ;  /* 0x0000002900297308 */ /* 0x000e240000002400 */
[----:B-1----:R-:W-:-:S04]  /*115e0*/  FMNMX.FTZ R12, R35, R12, !PT ;  /* 0x0000000c230c7209 */ /* 0x002fc80007810000 */
[----:B------:R-:W-:Y:S02]  /*115f0*/  FMNMX.FTZ R12, R38, R12, !PT ;  /* 0x0000000c260c7209 */ /* 0x000fe40007810000 */
[----:B------:R-:W1:Y:S02]  /*11600*/  MUFU.TANH R44, R44 ;  /* 0x0000002c002c7308 */ /* 0x000e640000002400 */
[----:B------:R-:W-:-:S04]  /*11610*/  FMNMX.FTZ R12, R40, R12, !PT ;  /* 0x0000000c280c7209 */ /* 0x000fc80007810000 */
[----:B------:R-:W-:Y:S02]  /*11620*/  FMNMX.FTZ R12, R42, R12, !PT ;  /* 0x0000000c2a0c7209 */ /* 0x000fe40007810000 */
[----:B------:R-:W1:Y:S02]  /*11630*/  MUFU.TANH R57, R57 ;  /* 0x0000003900397308 */ /* 0x000e640000002400 */
[----:B------:R-:W-:-:S04]  /*11640*/  FMNMX.FTZ R12, R43, R12, !PT ;  /* 0x0000000c2b0c7209 */ /* 0x000fc80007810000 */
[----:B--2---:R-:W-:Y:S02]  /*11650*/  FMNMX.FTZ R12, R45, R12, !PT ;  /* 0x0000000c2d0c7209 */ /* 0x004fe40007810000 */
[----:B------:R-:W2:Y:S02]  /*11660*/  MUFU.TANH R58, R58 ;  /* 0x0000003a003a7308 */ /* 0x000ea40000002400 */
[----:B---3--:R-:W-:-:S04]  /*11670*/  FMNMX.FTZ R12, R46, R12, !PT ;  /* 0x0000000c2e0c7209 */ /* 0x008fc80007810000 */
[----:B----4-:R-:W-:Y:S02]  /*11680*/  FMNMX.FTZ R12, R47, R12, !PT ;  /* 0x0000000c2f0c7209 */ /* 0x010fe40007810000 */
[----:B------:R-:W3:Y:S02]  /*11690*/  MUFU.TANH R59, R59 ;  /* 0x0000003b003b7308 */ /* 0x000ee40000002400 */
[----:B------:R-:W-:-:S04]  /*116a0*/  FMNMX.FTZ R12, R48, R12, !PT ;  /* 0x0000000c300c7209 */ /* 0x000fc80007810000 */
[----:B------:R-:W-:Y:S02]  /*116b0*/  FMNMX.FTZ R12, R49, R12, !PT ;  /* 0x0000000c310c7209 */ /* 0x000fe40007810000 */
[----:B------:R-:W4:Y:S02]  /*116c0*/  MUFU.TANH R60, R60 ;  /* 0x0000003c003c7308 */ /* 0x000f240000002400 */
[----:B-----5:R-:W-:-:S04]  /*116d0*/  FMNMX.FTZ R12, R50, R12, !PT ;  /* 0x0000000c320c7209 */ /* 0x020fc80007810000 */
[----:B------:R-:W-:Y:S02]  /*116e0*/  FMNMX.FTZ R12, R51, R12, !PT ;  /* 0x0000000c330c7209 */ /* 0x000fe40007810000 */
[----:B------:R-:W-:Y:S02]  /*116f0*/  MUFU.TANH R61, R61 ;  /* 0x0000003d003d7308 */ /* 0x000fe40000002400 */
[----:B------:R-:W-:-:S04]  /*11700*/  FMNMX.FTZ R12, R52, R12, !PT ;  /* 0x0000000c340c7209 */ /* 0x000fc80007810000 */
[----:B------:R-:W-:Y:S02]  /*11710*/  FMNMX.FTZ R12, R53, R12, !PT ;  /* 0x0000000c350c7209 */ /* 0x000fe40007810000 */
[----:B------:R-:W-:Y:S02]  /*11720*/  MUFU.TANH R62, R62 ;  /* 0x0000003e003e7308 */ /* 0x000fe40000002400 */
[----:B------:R-:W-:-:S04]  /*11730*/  FMNMX.FTZ R12, R54, R12, !PT ;  /* 0x0000000c360c7209 */ /* 0x000fc80007810000 */
[----:B------:R-:W-:Y:S02]  /*11740*/  FMNMX.FTZ R12, R56, R12, !PT ;  /* 0x0000000c380c7209 */ /* 0x000fe40007810000 */
[----:B------:R-:W-:Y:S02]  /*11750*/  MUFU.TANH R63, R63 ;  /* 0x0000003f003f7308 */ /* 0x000fe40000002400 */
[----:B------:R-:W-:-:S05]  /*11760*/  FMNMX.FTZ R12, R55, R12, !PT ;  /* 0x0000000c370c7209 */ /* 0x000fca0007810000 */
[----:B------:R-:W5:Y:S01]  /*11770*/  SHFL.BFLY PT, R64, R12, 0x2, 0x1f ;  /* 0x0c401f000c407f89 */ /* 0x000f6200000e0000 */
[----:B------:R-:W-:Y:S08]  /*11780*/  MUFU.TANH R65, R65 ;  /* 0x0000004100417308 */ /* 0x000ff00000002400 */
[----:B------:R-:W-:Y:S08]  /*11790*/  MUFU.TANH R66, R66 ;  /* 0x0000004200427308 */ /* 0x000ff00000002400 */
[----:B------:R-:W-:Y:S01]  /*117a0*/  MUFU.TANH R67, R67 ;  /* 0x0000004300437308 */ /* 0x000fe20000002400 */
[----:B-----5:R-:W-:Y:S01]  /*117b0*/  FMNMX.FTZ R12, R12, R64, !PT ;  /* 0x000000400c0c7209 */ /* 0x020fe20007810000 */
[----:B------:R-:W-:-:S06]  /*117c0*/  FMUL.FTZ R64, R78, UR27 ;  /* 0x0000001b4e407c20 */ /* 0x000fcc0008410000 */
[----:B------:R-:W-:Y:S01]  /*117d0*/  MUFU.TANH R68, R68 ;  /* 0x0000004400447308 */ /* 0x000fe20000002400 */
[----:B------:R-:W5:Y:S07]  /*117e0*/  SHFL.BFLY PT, R69, R12, 0x1, 0x1f ;  /* 0x0c201f000c457f89 */ /* 0x000f6e00000e0000 */
[----:B------:R-:W-:Y:S01]  /*117f0*/  MUFU.TANH R64, R64 ;  /* 0x0000004000407308 */ /* 0x000fe20000002400 */
[----:B-----5:R-:W-:-:S07]  /*11800*/  FMNMX.FTZ R12, R12, R69, !PT ;  /* 0x000000450c0c7209 */ /* 0x020fce0007810000 */
[----:B------:R-:W-:Y:S01]  /*11810*/  MUFU.TANH R69, R87 ;  /* 0x0000005700457308 */ /* 0x000fe20000002400 */
[C---:B------:R-:W-:Y:S01]  /*11820*/  FMUL.FTZ R71, R12.reuse, UR41 ;  /* 0x000000290c477c20 */ /* 0x040fe20008410000 */
[----:B------:R-:W-:-:S03]  /*11830*/  FADD.FTZ R14, -R12, R14 ;  /* 0x0000000e0c0e7221 */ /* 0x000fc60000010100 */
[--C-:B------:R-:W-:Y:S01]  /*11840*/  FFMA.FTZ R148, R5, UR41, -R71.reuse ;  /* 0x0000002905947c23 */ /* 0x100fe20008010847 */
[----:B------:R-:W-:Y:S01]  /*11850*/  FMNMX.FTZ R5, R81, R13, !PT ;  /* 0x0000000d51057209 */ /* 0x000fe20007810000 */
[--C-:B------:R-:W-:Y:S01]  /*11860*/  FFMA.FTZ R150, R20, UR41, -R71.reuse ;  /* 0x0000002914967c23 */ /* 0x100fe20008010847 */
[--C-:B------:R-:W-:Y:S01]  /*11870*/  FFMA.FTZ R70, R21, UR41, -R71.reuse ;  /* 0x0000002915467c23 */ /* 0x100fe20008010847 */
[----:B------:R-:W-:Y:S01]  /*11880*/  VIADD R20, R10, 0x200 ;  /* 0x000002000a147836 */ /* 0x000fe20000000000 */
[----:B------:R-:W-:Y:S01]  /*11890*/  FMNMX.FTZ R5, R80, R5, !PT ;  /* 0x0000000550057209 */ /* 0x000fe20007810000 */
[----:B------:R-:W-:Y:S02]  /*118a0*/  IMAD.MOV.U32 R21, RZ, RZ, 0x40000040 ;  /* 0x40000040ff157424 */ /* 0x000fe400078e00ff */
[--C-:B------:R-:W-:Y:S01]  /*118b0*/  FFMA.FTZ R144, R24, UR41, -R71.reuse ;  /* 0x0000002918907c23 */ /* 0x100fe20008010847 */
[--C-:B------:R-:W-:Y:S01]  /*118c0*/  FFMA.FTZ R24, R25, UR41, -R71.reuse ;  /* 0x0000002919187c23 */ /* 0x100fe20008010847 */
[----:B------:R-:W-:Y:S01]  /*118d0*/  FMNMX.FTZ R5, R77, R5, !PT ;  /* 0x000000054d057209 */ /* 0x000fe20007810000 */
[--C-:B------:R-:W-:Y:S01]  /*118e0*/  FFMA.FTZ R25, R31, UR41, -R71.reuse ;  /* 0x000000291f197c23 */ /* 0x100fe20008010847 */
[----:B------:R-:W-:Y:S01]  /*118f0*/  R2UR UR10, R20 ;  /* 0x00000000140a72ca */ /* 0x000fe200000e0000 */
[--C-:B------:R-:W-:Y:S01]  /*11900*/  FFMA.FTZ R31, R40, UR41, -R71.reuse ;  /* 0x00000029281f7c23 */ /* 0x100fe20008010847 */
[----:B------:R-:W-:Y:S01]  /*11910*/  FMNMX.FTZ R5, R76, R5, !PT ;  /* 0x000000054c057209 */ /* 0x000fe20007810000 */
[----:B------:R-:W-:Y:S01]  /*11920*/  VIADD R20, R10, 0x280 ;  /* 0x000002800a147836 */ /* 0x000fe20000000000 */
[----:B------:R-:W-:Y:S01]  /*11930*/  R2UR UR11, R21 ;  /* 0x00000000150b72ca */ /* 0x000fe200000e0000 */
[----:B------:R-:W-:Y:S01]  /*11940*/  IMAD.MOV.U32 R21, RZ, RZ, 0x40000040 ;  /* 0x40000040ff157424 */ /* 0x000fe200078e00ff */
[----:B------:R-:W-:Y:S01]  /*11950*/  FMNMX.FTZ R5, R73, R5, !PT ;  /* 0x0000000549057209 */ /* 0x000fe20007810000 */
[--C-:B------:R-:W-:Y:S01]  /*11960*/  FFMA.FTZ R146, R26, UR41, -R71.reuse ;  /* 0x000000291a927c23 */ /* 0x100fe20008010847 */
[--C-:B------:R-:W-:Y:S01]  /*11970*/  FFMA.FTZ R26, R27, UR41, -R71.reuse ;  /* 0x000000291b1a7c23 */ /* 0x100fe20008010847 */
[--C-:B------:R-:W-:Y:S01]  /*11980*/  FFMA.FTZ R27, R29, UR41, -R71.reuse ;  /* 0x000000291d1b7c23 */ /* 0x100fe20008010847 */
[----:B------:R-:W-:Y:S01]  /*11990*/  FMNMX.FTZ R5, R72, R5, !PT ;  /* 0x0000000548057209 */ /* 0x000fe20007810000 */
[--C-:B------:R-:W-:Y:S01]  /*119a0*/  FFMA.FTZ R29, R35, UR41, -R71.reuse ;  /* 0x00000029231d7c23 */ /* 0x100fe20008010847 */
[--C-:B------:R-:W-:Y:S01]  /*119b0*/  FFMA.FTZ R35, R48, UR41, -R71.reuse ;  /* 0x0000002930237c23 */ /* 0x100fe20008010847 */
[----:B------:R-:W-:Y:S01]  /*119c0*/  FMUL.FTZ R14, R14, UR41 ;  /* 0x000000290e0e7c20 */ /* 0x000fe20008410000 */
[----:B------:R-:W-:Y:S01]  /*119d0*/  FMNMX.FTZ R5, R137, R5, !PT ;  /* 0x0000000589057209 */ /* 0x000fe20007810000 */
[--C-:B------:R-:W-:Y:S01]  /*119e0*/  FFMA.FTZ R11, R11, UR41, -R71.reuse ;  /* 0x000000290b0b7c23 */ /* 0x100fe20008010847 */
[----:B------:R-:W-:Y:S01]  /*119f0*/  MUFU.EX2 R148, R148 ;  /* 0x0000009400947308 */ /* 0x000fe20000000800 */
[----:B------:R-:W-:Y:S01]  /*11a00*/  HGMMA.64x64x16.F32 R88, R132, gdesc[UR8].tnspB, R88, gsb0 ;  /* 0x40e0000884587df0 */ /* 0x000fe20008000858 */
[----:B------:R-:W-:Y:S01]  /*11a10*/  FMNMX.FTZ R5, R139, R5, !PT ;  /* 0x000000058b057209 */ /* 0x000fe20007810000 */
[--C-:B------:R-:W-:Y:S01]  /*11a20*/  FFMA.FTZ R136, R32, UR41, -R71.reuse ;  /* 0x0000002920887c23 */ /* 0x100fe20008010847 */
[----:B------:R-:W-:Y:S01]  /*11a30*/  R2UR UR10, R20 ;  /* 0x00000000140a72ca */ /* 0x000fe200000e0000 */
[--C-:B------:R-:W-:Y:S01]  /*11a40*/  FFMA.FTZ R32, R43, UR41, -R71.reuse ;  /* 0x000000292b207c23 */ /* 0x100fe20008010847 */
[----:B------:R-:W-:Y:S01]  /*11a50*/  FMNMX.FTZ R5, R151, R5, !PT ;  /* 0x0000000597057209 */ /* 0x000fe20007810000 */
[--C-:B------:R-:W-:Y:S01]  /*11a60*/  FFMA.FTZ R43, R52, UR41, -R71.reuse ;  /* 0x00000029342b7c23 */ /* 0x100fe20008010847 */
[----:B------:R-:W-:Y:S01]  /*11a70*/  R2UR UR11, R21 ;  /* 0x00000000150b72ca */ /* 0x000fe200000e0000 */
[----:B------:R-:W-:Y:S01]  /*11a80*/  IMAD.MOV.U32 R21, RZ, RZ, 0x40000040 ;  /* 0x40000040ff157424 */ /* 0x000fe200078e00ff */
[----:B------:R-:W-:Y:S01]  /*11a90*/  FMNMX.FTZ R5, R149, R5, !PT ;  /* 0x0000000595057209 */ /* 0x000fe20007810000 */
[----:B------:R-:W5:Y:S01]  /*11aa0*/  MUFU.EX2 R14, R14 ;  /* 0x0000000e000e7308 */ /* 0x000f620000000800 */
[--C-:B------:R-:W-:Y:S01]  /*11ab0*/  FFMA.FTZ R140, R28, UR41, -R71.reuse ;  /* 0x000000291c8c7c23 */ /* 0x100fe20008010847 */
[--C-:B------:R-:W-:Y:S01]  /*11ac0*/  FFMA.FTZ R28, R33, UR41, -R71.reuse ;  /* 0x00000029211c7c23 */ /* 0x100fe20008010847 */
[----:B------:R-:W-:Y:S01]  /*11ad0*/  FMNMX.FTZ R5, R147, R5, !PT ;  /* 0x0000000593057209 */ /* 0x000fe20007810000 */
[--C-:B------:R-:W-:Y:S01]  /*11ae0*/  FFMA.FTZ R33, R46, UR41, -R71.reuse ;  /* 0x000000292e217c23 */ /* 0x100fe20008010847 */
[--C-:B------:R-:W-:Y:S01]  /*11af0*/  FFMA.FTZ R46, R54, UR41, -R71.reuse ;  /* 0x00000029362e7c23 */ /* 0x100fe20008010847 */
[--C-:B------:R-:W-:Y:S01]  /*11b00*/  FFMA.FTZ R142, R30, UR41, -R71.reuse ;  /* 0x000000291e8e7c23 */ /* 0x100fe20008010847 */
[----:B------:R-:W-:Y:S01]  /*11b10*/  FMNMX.FTZ R5, R145, R5, !PT ;  /* 0x0000000591057209 */ /* 0x000fe20007810000 */
[----:B------:R-:W-:Y:S01]  /*11b20*/  MUFU.EX2 R11, R11 ;  /* 0x0000000b000b7308 */ /* 0x000fe20000000800 */
[--C-:B------:R-:W-:Y:S01]  /*11b30*/  FFMA.FTZ R30, R45, UR41, -R71.reuse ;  /* 0x000000292d1e7c23 */ /* 0x100fe20008010847 */
[--C-:B------:R-:W-:Y:S01]  /*11b40*/  FFMA.FTZ R45, R53, UR41, -R71.reuse ;  /* 0x00000029352d7c23 */ /* 0x100fe20008010847 */
[----:B------:R-:W-:Y:S01]  /*11b50*/  FMNMX.FTZ R5, R143, R5, !PT ;  /* 0x000000058f057209 */ /* 0x000fe20007810000 */
[--C-:B------:R-:W-:Y:S01]  /*11b60*/  FFMA.FTZ R55, R55, UR41, -R71.reuse ;  /* 0x0000002937377c23 */ /* 0x100fe20008010847 */
[--C-:B------:R-:W-:Y:S01]  /*11b70*/  FFMA.FTZ R138, R34, UR41, -R71.reuse ;  /* 0x00000029228a7c23 */ /* 0x100fe20008010847 */
[----:B------:R-:W-:Y:S01]  /*11b80*/  FFMA.FTZ R34, R47, UR41, -R71 ;  /* 0x000000292f227c23 */ /* 0x000fe20008010847 */
[----:B------:R-:W-:Y:S01]  /*11b90*/  FMNMX.FTZ R5, R141, R5, !PT ;  /* 0x000000058d057209 */ /* 0x000fe20007810000 */
[----:B------:R-:W-:Y:S08]  /*11ba0*/  MUFU.EX2 R150, R150 ;  /* 0x0000009600967308 */ /* 0x000ff00000000800 */
[----:B------:R-:W-:Y:S01]  /*11bb0*/  MUFU.EX2 R70, R70 ;  /* 0x0000004600467308 */ /* 0x000fe20000000800 */
[----:B------:R-:W-:-:S07]  /*11bc0*/  FMNMX.FTZ R5, R36, R5, !PT ;  /* 0x0000000524057209 */ /* 0x000fce0007810000 */
[----:B------:R-:W-:Y:S01]  /*11bd0*/  MUFU.EX2 R144, R144 ;  /* 0x0000009000907308 */ /* 0x000fe20000000800 */
[----:B------:R-:W-:-:S07]  /*11be0*/  FMNMX.FTZ R5, R37, R5, !PT ;  /* 0x0000000525057209 */ /* 0x000fce0007810000 */
[----:B------:R-:W-:Y:S01]  /*11bf0*/  MUFU.EX2 R24, R24 ;  /* 0x0000001800187308 */ /* 0x000fe20000000800 */
[----:B------:R-:W-:-:S07]  /*11c00*/  FMNMX.FTZ R5, R39, R5, !PT ;  /* 0x0000000527057209 */ /* 0x000fce0007810000 */
[----:B------:R-:W-:Y:S01]  /*11c10*/  MUFU.EX2 R146, R146 ;  /* 0x0000009200927308 */ /* 0x000fe20000000800 */
[----:B0-----:R-:W-:-:S07]  /*11c20*/  FMNMX.FTZ R5, R41, R5, !PT ;  /* 0x0000000529057209 */ /* 0x001fce0007810000 */
[----:B------:R-:W-:Y:S01]  /*11c30*/  MUFU.EX2 R26, R26 ;  /* 0x0000001a001a7308 */ /* 0x000fe20000000800 */
[----:B-1----:R-:W-:-:S07]  /*11c40*/  FMNMX.FTZ R5, R44, R5, !PT ;  /* 0x000000052c057209 */ /* 0x002fce0007810000 */
[----:B------:R-:W-:Y:S01]  /*11c50*/  MUFU.EX2 R27, R27 ;  /* 0x0000001b001b7308 */ /* 0x000fe20000000800 */
[----:B------:R-:W-:Y:S01]  /*11c60*/  FMNMX.FTZ R5, R57, R5, !PT ;  /* 0x0000000539057209 */ /* 0x000fe20007810000 */
[----:B------:R-:W-:-:S03]  /*11c70*/  WARPGROUP.DEPBAR.LE gsb0, 0x0 ;  /* 0x00008000000079c5 */ /* 0x000fc60000010000 */
[----:B--2---:R-:W-:Y:S01]  /*11c80*/  FMNMX.FTZ R5, R58, R5, !PT ;  /* 0x000000053a057209 */ /* 0x004fe20007810000 */
[----:B------:R-:W-:Y:S01]  /*11c90*/  WARPGROUP.ARRIVE ;  /* 0x00000000000079c5 */ /* 0x000fe20000000000 */
[--C-:B------:R-:W-:Y:S01]  /*11ca0*/  FFMA.FTZ R134, R42, UR41, -R71.reuse ;  /* 0x000000292a867c23 */ /* 0x100fe20008010847 */
[--C-:B------:R-:W-:Y:S01]  /*11cb0*/  FFMA.FTZ R42, R51, UR41, -R71.reuse ;  /* 0x00000029332a7c23 */ /* 0x100fe20008010847 */
[----:B---3--:R-:W-:Y:S01]  /*11cc0*/  FMNMX.FTZ R5, R59, R5, !PT ;  /* 0x000000053b057209 */ /* 0x008fe20007810000 */
[--C-:B------:R-:W-:Y:S01]  /*11cd0*/  FFMA.FTZ R132, R38, UR41, -R71.reuse ;  /* 0x0000002926847c23 */ /* 0x100fe20008010847 */
[--C-:B------:R-:W-:Y:S01]  /*11ce0*/  FFMA.FTZ R38, R49, UR41, -R71.reuse ;  /* 0x0000002931267c23 */ /* 0x100fe20008010847 */
[----:B------:R-:W-:Y:S01]  /*11cf0*/  HGMMA.64x64x16.F32 R88, R128, gdesc[UR8].tnspB, R88, gsb0 ;  /* 0x40e0000880587df0 */ /* 0x000fe20008000858 */
[----:B----4-:R-:W-:Y:S01]  /*11d00*/  FMNMX.FTZ R5, R60, R5, !PT ;  /* 0x000000053c057209 */ /* 0x010fe20007810000 */
[----:B-----5:R-:W-:Y:S01]  /*11d10*/  FFMA.FTZ R4, R14, R4, R148 ;  /* 0x000000040e047223 */ /* 0x020fe20000010094 */
[----:B------:R-:W-:Y:S01]  /*11d20*/  R2UR UR11, R21 ;  /* 0x00000000150b72ca */ /* 0x000fe200000e0000 */
[----:B------:R-:W-:Y:S01]  /*11d30*/  IMAD.MOV.U32 R21, RZ, RZ, 0x40000040 ;  /* 0x40000040ff157424 */ /* 0x000fe200078e00ff */
[----:B------:R-:W-:Y:S01]  /*11d40*/  FMNMX.FTZ R5, R61, R5, !PT ;  /* 0x000000053d057209 */ /* 0x000fe20007810000 */
[----:B------:R-:W-:Y:S01]  /*11d50*/  FFMA.FTZ R47, R56, UR41, -R71 ;  /* 0x00000029382f7c23 */ /* 0x000fe20008010847 */
[----:B------:R-:W-:Y:S02]  /*11d60*/  MUFU.EX2 R140, R140 ;  /* 0x0000008c008c7308 */ /* 0x000fe40000000800 */
[----:B------:R-:W-:-:S04]  /*11d70*/  FMNMX.FTZ R5, R62, R5, !PT ;  /* 0x000000053e057209 */ /* 0x000fc80007810000 */
[----:B------:R-:W-:Y:S02]  /*11d80*/  FMNMX.FTZ R5, R63, R5, !PT ;  /* 0x000000053f057209 */ /* 0x000fe40007810000 */
        /* <DEDUP_REMOVED lines=9> */
[----:B------:R-:W-:Y:S03]  /*11e20*/  MUFU.EX2 R28, R28 ;  /* 0x0000001c001c7308 */ /* 0x000fe60000000800 */
[----:B------:R-:W0:Y:S05]  /*11e30*/  SHFL.BFLY PT, R40, R5, 0x2, 0x1f ;  /* 0x0c401f0005287f89 */ /* 0x000e2a00000e0000 */
[----:B------:R-:W-:Y:S08]  /*11e40*/  MUFU.EX2 R138, R138 ;  /* 0x0000008a008a7308 */ /* 0x000ff00000000800 */
[----:B------:R-:W-:Y:S08]  /*11e50*/  MUFU.EX2 R29, R29 ;  /* 0x0000001d001d7308 */ /* 0x000ff00000000800 */
[----:B------:R-:W-:Y:S01]  /*11e60*/  MUFU.EX2 R132, R132 ;  /* 0x0000008400847308 */ /* 0x000fe20000000800 */
[----:B0-----:R-:W-:Y:S01]  /*11e70*/  FMNMX.FTZ R5, R5, R40, !PT ;  /* 0x0000002805057209 */ /* 0x001fe20007810000 */
[----:B------:R-:W-:-:S04]  /*11e80*/  FFMA.FTZ R40, R50, UR41, -R71 ;  /* 0x0000002932287c23 */ /* 0x000fc80008010847 */
[----:B------:R-:W0:Y:S02]  /*11e90*/  SHFL.BFLY PT, R20, R5, 0x1, 0x1f ;  /* 0x0c201f0005147f89 */ /* 0x000e2400000e0000 */
[----:B------:R-:W-:Y:S01]  /*11ea0*/  MUFU.EX2 R31, R31 ;  /* 0x0000001f001f7308 */ /* 0x000fe20000000800 */
[----:B------:R-:W-:Y:S02]  /*11eb0*/  WARPGROUP.DEPBAR.LE gsb0, 0x0 ;  /* 0x00008000000079c5 */ /* 0x000fe40000010000 */
[----:B------:R-:W-:-:S05]  /*11ec0*/  WARPGROUP.ARRIVE ;  /* 0x00000000000079c5 */ /* 0x000fca0000000000 */
[----:B------:R-:W-:Y:S08]  /*11ed0*/  MUFU.EX2 R134, R134 ;  /* 0x0000008600867308 */ /* 0x000ff00000000800 */
[----:B------:R-:W-:Y:S01]  /*11ee0*/  MUFU.EX2 R32, R32 ;  /* 0x0000002000207308 */ /* 0x000fe20000000800 */
[----:B0-----:R-:W-:-:S07]  /*11ef0*/  FMNMX.FTZ R5, R5, R20, !PT ;  /* 0x0000001405057209 */ /* 0x001fce0007810000 */
[----:B------:R-:W-:Y:S01]  /*11f00*/  MUFU.EX2 R30, R30 ;  /* 0x0000001e001e7308 */ /* 0x000fe20000000800 */
[C---:B------:R-:W-:Y:S01]  /*11f10*/  FMUL.FTZ R50, R5.reuse, UR41 ;  /* 0x0000002905327c20 */ /* 0x040fe20008410000 */
[----:B------:R-:W-:-:S03]  /*11f20*/  FADD.FTZ R20, -R5, R13 ;  /* 0x0000000d05147221 */ /* 0x000fc60000010100 */
[--C-:B------:R-:W-:Y:S01]  /*11f30*/  FFMA.FTZ R133, R39, UR41, -R50.reuse ;  /* 0x0000002927857c23 */ /* 0x100fe20008010832 */
[----:B------:R-:W-:Y:S01]  /*11f40*/  FMUL.FTZ R20, R20, UR41 ;  /* 0x0000002914147c20 */ /* 0x000fe20008410000 */
[----:B------:R-:W2:Y:S01]  /*11f50*/  LDL R39, [R1+0x40] ;  /* 0x0000400001277983 */ /* 0x000ea20000100800 */
[--C-:B------:R-:W-:Y:S01]  /*11f60*/  FFMA.FTZ R51, R80, UR41, -R50.reuse ;  /* 0x0000002950337c23 */ /* 0x100fe20008010832 */
[--C-:B------:R-:W-:Y:S01]  /*11f70*/  FFMA.FTZ R49, R81, UR41, -R50.reuse ;  /* 0x0000002951317c23 */ /* 0x100fe20008010832 */
[----:B------:R0:W-:Y:S01]  /*11f80*/  MUFU.EX2 R48, R20 ;  /* 0x0000001400307308 */ /* 0x0001e20000000800 */
[----:B------:R-:W1:Y:S01]  /*11f90*/  S2R R80, SR_TID.X ;  /* 0x0000000000507919 */ /* 0x000e620000002100 */
[--C-:B------:R-:W-:Y:S01]  /*11fa0*/  FFMA.FTZ R52, R77, UR41, -R50.reuse ;  /* 0x000000294d347c23 */ /* 0x100fe20008010832 */
[--C-:B------:R-:W-:Y:S01]  /*11fb0*/  FFMA.FTZ R54, R76, UR41, -R50.reuse ;  /* 0x000000294c367c23 */ /* 0x100fe20008010832 */
[--C-:B------:R-:W-:Y:S01]  /*11fc0*/  FFMA.FTZ R53, R73, UR41, -R50.reuse ;  /* 0x0000002949357c23 */ /* 0x100fe20008010832 */
[--C-:B------:R-:W-:Y:S01]  /*11fd0*/  FFMA.FTZ R72, R72, UR41, -R50.reuse ;  /* 0x0000002948487c23 */ /* 0x100fe20008010832 */
[--C-:B------:R-:W-:Y:S01]  /*11fe0*/  FFMA.FTZ R76, R139, UR41, -R50.reuse ;  /* 0x000000298b4c7c23 */ /* 0x100fe20008010832 */
[----:B------:R-:W-:Y:S01]  /*11ff0*/  FFMA.FTZ R139, R36, UR41, -R50 ;  /* 0x00000029248b7c23 */ /* 0x000fe20008010832 */
[----:B------:R-:W3:Y:S01]  /*12000*/  MUFU.EX2 R49, R49 ;  /* 0x0000003100317308 */ /* 0x000ee20000000800 */
[----:B0-----:R-:W-:-:S02]  /*12010*/  VIADD R20, R10, 0x300 ;  /* 0x000003000a147836 */ /* 0x001fc40000000000 */
[--C-:B------:R-:W-:Y:S01]  /*12020*/  FFMA.FTZ R56, R151, UR41, -R50.reuse ;  /* 0x0000002997387c23 */ /* 0x100fe20008010832 */
[--C-:B------:R-:W-:Y:S01]  /*12030*/  FFMA.FTZ R73, R149, UR41, -R50.reuse ;  /* 0x0000002995497c23 */ /* 0x100fe20008010832 */
[--C-:B------:R-:W-:Y:S01]  /*12040*/  FFMA.FTZ R71, R147, UR41, -R50.reuse ;  /* 0x0000002993477c23 */ /* 0x100fe20008010832 */
[--C-:B------:R-:W-:Y:S01]  /*12050*/  FFMA.FTZ R74, R145, UR41, -R50.reuse ;  /* 0x00000029914a7c23 */ /* 0x100fe20008010832 */
[----:B------:R-:W-:Y:S01]  /*12060*/  R2UR UR10, R20 ;  /* 0x00000000140a72ca */ /* 0x000fe200000e0000 */
[----:B------:R-:W-:Y:S01]  /*12070*/  VIADD R20, R10, 0x380 ;  /* 0x000003800a147836 */ /* 0x000fe20000000000 */
[----:B------:R-:W0:Y:S01]  /*12080*/  MUFU.EX2 R51, R51 ;  /* 0x0000003300337308 */ /* 0x000e220000000800 */
[--C-:B------:R-:W-:Y:S01]  /*12090*/  FFMA.FTZ R10, R37, UR41, -R50.reuse ;  /* 0x00000029250a7c23 */ /* 0x100fe20008010832 */
[----:B------:R-:W-:-:S06]  /*120a0*/  FFMA.FTZ R75, R141, UR41, -R50 ;  /* 0x000000298d4b7c23 */ /* 0x000fcc0008010832 */
[----:B------:R-:W4:Y:S03]  /*120b0*/  MUFU.EX2 R52, R52 ;  /* 0x0000003400347308 */ /* 0x000f260000000800 */
[----:B------:R-:W-:Y:S01]  /*120c0*/  HGMMA.64x64x16.F32 R88, R124, gdesc[UR8].tnspB, R88, gsb0 ;  /* 0x40e000087c587df0 */ /* 0x000fe20008000858 */
[----:B------:R-:W-:Y:S02]  /*120d0*/  R2UR UR10, R20 ;  /* 0x00000000140a72ca */ /* 0x000fe400000e0000 */
[----:B------:R-:W-:Y:S01]  /*120e0*/  R2UR UR11, R21 ;  /* 0x00000000150b72ca */ /* 0x000fe200000e0000 */
[----:B------:R-:W-:Y:S01]  /*120f0*/  @!P1 IMAD R21, R16, 0x8, R2 ;  /* 0x0000000810159824 */ /* 0x000fe200078e0202 */
[----:B------:R-:W5:Y:S01]  /*12100*/  MUFU.EX2 R54, R54 ;  /* 0x0000003600367308 */ /* 0x000f620000000800 */
[----:B-1----:R-:W-:Y:S02]  /*12110*/  SHF.R.U32.HI R77, RZ, 0x7, R80 ;  /* 0x00000007ff4d7819 */ /* 0x002fe40000011650 */
[----:B------:R-:W-:Y:S01]  /*12120*/  ISETP.GE.U32.AND P2, PT, R80, 0x180, PT ;  /* 0x000001805000780c */ /* 0x000fe20003f46070 */
[----:B------:R-:W-:Y:S01]  /*12130*/  @!P1 VIADD R21, R21, 0x16840 ;  /* 0x0001684015159836 */ /* 0x000fe20000000000 */
[----:B------:R-:W-:Y:S01]  /*12140*/  IADD3 R20, R77, 0x9, RZ ;  /* 0x000000094d147810 */ /* 0x000fe20007ffe0ff */
[----:B---3--:R-:W-:-:S02]  /*12150*/  FFMA.FTZ R36, R48, R3, R49 ;  /* 0x0000000330247223 */ /* 0x008fc40000010031 */
[----:B------:R-:W1:Y:S08]  /*12160*/  MUFU.EX2 R53, R53 ;  /* 0x0000003500357308 */ /* 0x000e700000000800 */
[----:B------:R3:W-:Y:S08]  /*12170*/  MUFU.EX2 R13, R55 ;  /* 0x00000037000d7308 */ /* 0x0007f00000000800 */
[----:B------:R-:W1:Y:S08]  /*12180*/  MUFU.EX2 R72, R72 ;  /* 0x0000004800487308 */ /* 0x000e700000000800 */
[----:B------:R-:W-:Y:S08]  /*12190*/  MUFU.EX2 R76, R76 ;  /* 0x0000004c004c7308 */ /* 0x000ff00000000800 */
[----:B------:R-:W-:Y:S08]  /*121a0*/  MUFU.EX2 R56, R56 ;  /* 0x0000003800387308 */ /* 0x000ff00000000800 */
[----:B------:R-:W-:Y:S08]  /*121b0*/  MUFU.EX2 R73, R73 ;  /* 0x0000004900497308 */ /* 0x000ff00000000800 */
[----:B------:R-:W-:Y:S01]  /*121c0*/  MUFU.EX2 R71, R71 ;  /* 0x0000004700477308 */ /* 0x000fe20000000800 */
[----:B------:R-:W-:-:S07]  /*121d0*/  FFMA.FTZ R135, R44, UR41, -R50 ;  /* 0x000000292c877c23 */ /* 0x000fce0008010832 */
[----:B------:R-:W-:Y:S08]  /*121e0*/  MUFU.EX2 R74, R74 ;  /* 0x0000004a004a7308 */ /* 0x000ff00000000800 */
[----:B------:R-:W-:Y:S01]  /*121f0*/  MUFU.EX2 R75, R75 ;  /* 0x0000004b004b7308 */ /* 0x000fe20000000800 */
[----:B------:R-:W-:Y:S02]  /*12200*/  WARPGROUP.DEPBAR.LE gsb0, 0x0 ;  /* 0x00008000000079c5 */ /* 0x000fe40000010000 */
[----:B------:R-:W-:Y:S01]  /*12210*/  WARPGROUP.ARRIVE ;  /* 0x00000000000079c5 */ /* 0x000fe20000000000 */
[----:B------:R-:W-:Y:S01]  /*12220*/  SEL R37, R20, 0x9, !P2 ;  /* 0x0000000914257807 */ /* 0x000fe20005000000 */
[----:B---3--:R-:W-:Y:S01]  /*12230*/  FFMA.FTZ R55, R137, UR41, -R50 ;  /* 0x0000002989377c23 */ /* 0x008fe20008010832 */
[----:B------:R-:W-:Y:S01]  /*12240*/  @!P1 PRMT R21, RZ, 0x654, R21 ;  /* 0x00000654ff159816 */ /* 0x000fe20000000015 */
[----:B------:R-:W-:Y:S01]  /*12250*/  FADD.FTZ R3, R11, R4 ;  /* 0x000000040b037221 */ /* 0x000fe20000010000 */
[--C-:B------:R-:W-:Y:S01]  /*12260*/  FFMA.FTZ R137, R143, UR41, -R50.reuse ;  /* 0x000000298f897c23 */ /* 0x100fe20008010832 */
[----:B------:R-:W-:Y:S01]  /*12270*/  HGMMA.64x64x16.F32 R88, R120, gdesc[UR8].tnspB, R88, gsb0 ;  /* 0x40e0000878587df0 */ /* 0x000fe20008000858 */
[----:B------:R-:W-:Y:S08]  /*12280*/  MUFU.EX2 R139, R139 ;  /* 0x0000008b008b7308 */ /* 0x000ff00000000800 */
[----:B------:R-:W3:Y:S08]  /*12290*/  MUFU.EX2 R55, R55 ;  /* 0x0000003700377308 */ /* 0x000ef00000000800 */
[----:B------:R-:W3:Y:S01]  /*122a0*/  MUFU.EX2 R137, R137 ;  /* 0x0000008900897308 */ /* 0x000ee20000000800 */
[----:B------:R-:W-:-:S07]  /*122b0*/  FFMA.FTZ R41, R41, UR41, -R50 ;  /* 0x0000002929297c23 */ /* 0x000fce0008010832 */
[----:B------:R-:W3:Y:S08]  /*122c0*/  MUFU.EX2 R10, R10 ;  /* 0x0000000a000a7308 */ /* 0x000ef00000000800 */
[----:B------:R-:W3:Y:S08]  /*122d0*/  MUFU.EX2 R133, R133 ;  /* 0x0000008500857308 */ /* 0x000ef00000000800 */
[----:B------:R-:W-:Y:S08]  /*122e0*/  MUFU.EX2 R33, R33 ;  /* 0x0000002100217308 */ /* 0x000ff00000000800 */
[----:B------:R-:W-:Y:S08]  /*122f0*/  MUFU.EX2 R34, R34 ;  /* 0x0000002200227308 */ /* 0x000ff00000000800 */
[----:B------:R-:W-:Y:S01]  /*12300*/  MUFU.EX2 R35, R35 ;  /* 0x0000002300237308 */ /* 0x000fe20000000800 */
[----:B------:R-:W-:-:S07]  /*12310*/  F2FP.F16.F32.PACK_AB R148, R11, R148 ;  /* 0x000000940b94723e */ /* 0x000fce00000000ff */
[----:B------:R-:W-:Y:S08]  /*12320*/  MUFU.EX2 R38, R38 ;  /* 0x0000002600267308 */ /* 0x000ff00000000800 */
[----:B------:R-:W-:Y:S01]  /*12330*/  MUFU.EX2 R40, R40 ;  /* 0x0000002800287308 */ /* 0x000fe20000000800 */
[----:B------:R-:W-:Y:S02]  /*12340*/  WARPGROUP.DEPBAR.LE gsb0, 0x0 ;  /* 0x00008000000079c5 */ /* 0x000fe40000010000 */
[----:B------:R3:W-:Y:S06]  /*12350*/  BAR.ARV R37, 0x100 ;  /* 0x000400250000751d */ /* 0x0007ec0000002000 */
[----:B------:R0:W-:Y:S01]  /*12360*/  @!P1 SYNCS.ARRIVE.TRANS64.RED.A1T0 RZ, [R21+URZ], RZ ;  /* 0x000000ff15ff99a7 */ /* 0x0001e2000810043f */
[----:B------:R-:W-:Y:S01]  /*12370*/  MUFU.EX2 R42, R42 ;  /* 0x0000002a002a7308 */ /* 0x000fe20000000800 */
[----:B0-----:R-:W-:-:S02]  /*12380*/  @!P1 IMAD R21, R15, 0x8, R2 ;  /* 0x000000080f159824 */ /* 0x001fc400078e0202 */
[----:B------:R-:W-:-:S05]  /*12390*/  FADD.FTZ R15, R51, R36 ;  /* 0x00000024330f7221 */ /* 0x000fca0000010000 */
[----:B------:R-:W-:Y:S01]  /*123a0*/  MUFU.EX2 R43, R43 ;  /* 0x0000002b002b7308 */ /* 0x000fe20000000800 */
[----:B------:R-:W-:Y:S02]  /*123b0*/  @!P1 VIADD R4, R21, 0x16860 ;  /* 0x0001686015049836 */ /* 0x000fe40000000000 */
[----:B------:R-:W-:Y:S01]  /*123c0*/  FADD.FTZ R21, R150, R3 ;  /* 0x0000000396157221 */ /* 0x000fe20000010000 */
[----:B----4-:R-:W-:Y:S02]  /*123d0*/  FADD.FTZ R15, R52, R15 ;  /* 0x0000000f340f7221 */ /* 0x010fe40000010000 */
[----:B------:R-:W-:Y:S01]  /*123e0*/  @!P1 PRMT R36, RZ, 0x654, R4 ;  /* 0x00000654ff249816 */ /* 0x000fe20000000004 */
[----:B------:R-:W-:Y:S01]  /*123f0*/  FADD.FTZ R21, R70, R21 ;  /* 0x0000001546157221 */ /* 0x000fe20000010000 */
[----:B-----5:R-:W-:Y:S01]  /*12400*/  FADD.FTZ R4, R54, R15 ;  /* 0x0000000f36047221 */ /* 0x020fe20000010000 */
[----:B------:R-:W-:Y:S01]  /*12410*/  MUFU.EX2 R45, R45 ;  /* 0x0000002d002d7308 */ /* 0x000fe20000000800 */
[----:B------:R0:W-:Y:S01]  /*12420*/  @!P1 SYNCS.ARRIVE.TRANS64.RED.A1T0 RZ, [R36+URZ], RZ ;  /* 0x000000ff24ff99a7 */ /* 0x0001e2000810043f */
[----:B------:R-:W-:Y:S01]  /*12430*/  FADD.FTZ R21, R144, R21 ;  /* 0x0000001590157221 */ /* 0x000fe20000010000 */
[----:B-1----:R-:W-:-:S03]  /*12440*/  FADD.FTZ R15, R53, R4 ;  /* 0x00000004350f7221 */ /* 0x002fc60000010000 */
[----:B------:R-:W-:Y:S02]  /*12450*/  FADD.FTZ R21, R24, R21 ;  /* 0x0000001518157221 */ /* 0x000fe40000010000 */
[----:B------:R-:W-:Y:S01]  /*12460*/  MUFU.EX2 R46, R46 ;  /* 0x0000002e002e7308 */ /* 0x000fe20000000800 */
[----:B0-----:R-:W-:Y:S01]  /*12470*/  FADD.FTZ R36, R72, R15 ;  /* 0x0000000f48247221 */ /* 0x001fe20000010000 */
[----:B------:R-:W-:-:S03]  /*12480*/  FADD.FTZ R21, R146, R21 ;  /* 0x0000001592157221 */ /* 0x000fc60000010000 */
[----:B---3--:R-:W-:Y:S01]  /*12490*/  FADD.FTZ R37, R55, R36 ;  /* 0x0000002437257221 */ /* 0x008fe20000010000 */
[----:B------:R-:W-:Y:S02]  /*124a0*/  FADD.FTZ R21, R26, R21 ;  /* 0x000000151a157221 */ /* 0x000fe40000010000 */
[----:B------:R-:W-:Y:S01]  /*124b0*/  MUFU.EX2 R47, R47 ;  /* 0x0000002f002f7308 */ /* 0x000fe20000000800 */
[----:B------:R-:W-:Y:S01]  /*124c0*/  FADD.FTZ R37, R76, R37 ;  /* 0x000000254c257221 */ /* 0x000fe20000010000 */
[----:B------:R-:W-:-:S03]  /*124d0*/  FADD.FTZ R36, R140, R21 ;  /* 0x000000158c247221 */ /* 0x000fc60000010000 */
        /* <DEDUP_REMOVED lines=9> */
[----:B------:R-:W0:Y:S01]  /*12570*/  MUFU.EX2 R20, R41 ;  /* 0x0000002900147308 */ /* 0x000e220000000800 */
[----:B------:R-:W-:Y:S01]  /*12580*/  FADD.FTZ R37, R28, R37 ;  /* 0x000000251c257221 */ /* 0x000fe20000010000 */
[----:B------:R-:W-:Y:S01]  /*12590*/  FFMA.FTZ R3, R57, UR41, -R50 ;  /* 0x0000002939037c23 */ /* 0x000fe20008010832 */
[----:B------:R-:W-:Y:S02]  /*125a0*/  FADD.FTZ R36, R75, R36 ;  /* 0x000000244b247221 */ /* 0x000fe40000010000 */
[----:B------:R-:W-:Y:S01]  /*125b0*/  FADD.FTZ R44, R138, R37 ;  /* 0x000000258a2c7221 */ /* 0x000fe20000010000 */
[----:B------:R-:W-:Y:S01]  /*125c0*/  FFMA.FTZ R129, R58, UR41, -R50 ;  /* 0x000000293a817c23 */ /* 0x000fe20008010832 */
[----:B------:R-:W-:Y:S01]  /*125d0*/  FADD.FTZ R21, R139, R36 ;  /* 0x000000248b157221 */ /* 0x000fe20000010000 */
[----:B------:R-:W1:Y:S01]  /*125e0*/  MUFU.EX2 R135, R135 ;  /* 0x0000008700877308 */ /* 0x000e620000000800 */
[----:B------:R-:W-:Y:S01]  /*125f0*/  F2FP.F16.F32.PACK_AB R144, R24, R144 ;  /* 0x000000901890723e */ /* 0x000fe200000000ff */
[----:B------:R-:W-:Y:S01]  /*12600*/  FADD.FTZ R37, R29, R44 ;  /* 0x0000002c1d257221 */ /* 0x000fe20000010000 */
[----:B------:R-:W-:Y:S01]  /*12610*/  FADD.FTZ R24, R10, R21 ;  /* 0x000000150a187221 */ /* 0x000fe20000010000 */
[----:B------:R-:W-:-:S04]  /*12620*/  FFMA.FTZ R4, R59, UR41, -R50 ;  /* 0x000000293b047c23 */ /* 0x000fc80008010832 */
[----:B------:R-:W3:Y:S01]  /*12630*/  MUFU.EX2 R3, R3 ;  /* 0x0000000300037308 */ /* 0x000ee20000000800 */
[----:B------:R-:W-:Y:S01]  /*12640*/  FADD.FTZ R36, R132, R37 ;  /* 0x0000002584247221 */ /* 0x000fe20000010000 */
[----:B------:R-:W-:Y:S01]  /*12650*/  FADD.FTZ R21, R133, R24 ;  /* 0x0000001885157221 */ /* 0x000fe20000010000 */
[----:B------:R-:W-:-:S05]  /*12660*/  FFMA.FTZ R131, R60, UR41, -R50 ;  /* 0x000000293c837c23 */ /* 0x000fca0008010832 */
[----:B------:R-:W4:Y:S01]  /*12670*/  MUFU.EX2 R129, R129 ;  /* 0x0000008100817308 */ /* 0x000f220000000800 */
[----:B------:R-:W-:Y:S01]  /*12680*/  FADD.FTZ R37, R31, R36 ;  /* 0x000000241f257221 */ /* 0x000fe20000010000 */
[----:B0-----:R-:W-:Y:S01]  /*12690*/  FADD.FTZ R24, R20, R21 ;  /* 0x0000001514187221 */ /* 0x001fe20000010000 */
[----:B------:R-:W-:-:S05]  /*126a0*/  FFMA.FTZ R15, R61, UR41, -R50 ;  /* 0x000000293d0f7c23 */ /* 0x000fca0008010832 */
[----:B------:R-:W0:Y:S01]  /*126b0*/  MUFU.EX2 R4, R4 ;  /* 0x0000000400047308 */ /* 0x000e220000000800 */
[----:B------:R-:W-:Y:S01]  /*126c0*/  FADD.FTZ R37, R134, R37 ;  /* 0x0000002586257221 */ /* 0x000fe20000010000 */
[----:B-1----:R-:W-:Y:S01]  /*126d0*/  FADD.FTZ R24, R135, R24 ;  /* 0x0000001887187221 */ /* 0x002fe20000010000 */
[----:B------:R-:W-:-:S05]  /*126e0*/  FFMA.FTZ R125, R62, UR41, -R50 ;  /* 0x000000293e7d7c23 */ /* 0x000fca0008010832 */
[----:B------:R-:W1:Y:S01]  /*126f0*/  MUFU.EX2 R131, R131 ;  /* 0x0000008300837308 */ /* 0x000e620000000800 */
[----:B------:R-:W-:Y:S01]  /*12700*/  FADD.FTZ R37, R32, R37 ;  /* 0x0000002520257221 */ /* 0x000fe20000010000 */
[----:B---3--:R-:W-:Y:S01]  /*12710*/  FADD.FTZ R24, R3, R24 ;  /* 0x0000001803187221 */ /* 0x008fe20000010000 */
[----:B------:R-:W-:Y:S01]  /*12720*/  F2FP.F16.F32.PACK_AB R146, R26, R146 ;  /* 0x000000921a92723e */ /* 0x000fe200000000ff */
[----:B------:R-:W-:-:S04]  /*12730*/  FFMA.FTZ R63, R63, UR41, -R50 ;  /* 0x000000293f3f7c23 */ /* 0x000fc80008010832 */
[----:B------:R-:W3:Y:S01]  /*12740*/  MUFU.EX2 R15, R15 ;  /* 0x0000000f000f7308 */ /* 0x000ee20000000800 */
[----:B------:R-:W-:Y:S01]  /*12750*/  FADD.FTZ R26, R30, R37 ;  /* 0x000000251e1a7221 */ /* 0x000fe20000010000 */
[----:B----4-:R-:W-:Y:S01]  /*12760*/  FADD.FTZ R21, R129, R24 ;  /* 0x0000001881157221 */ /* 0x010fe20000010000 */
[----:B------:R-:W-:Y:S01]  /*12770*/  FFMA.FTZ R64, R64, UR41, -R50 ;  /* 0x0000002940407c23 */ /* 0x000fe20008010832 */
[----:B------:R-:W-:-:S04]  /*12780*/  F2FP.F16.F32.PACK_AB R142, R25, R142 ;  /* 0x0000008e198e723e */ /* 0x000fc800000000ff */
        /* <DEDUP_REMOVED lines=11> */
[----:B------:R-:W-:-:S05]  /*12840*/  FFMA.FTZ R67, R67, UR41, -R50 ;  /* 0x0000002943437c23 */ /* 0x000fca0008010832 */
        /* <DEDUP_REMOVED lines=8> */
[----:B------:R-:W-:Y:S01]  /*128d0*/  FFMA.FTZ R50, R69, UR41, -R50 ;  /* 0x0000002945327c23 */ /* 0x000fe20008010832 */
[----:B------:R-:W-:-:S04]  /*128e0*/  F2FP.F16.F32.PACK_AB R139, R10, R139 ;  /* 0x0000008b0a8b723e */ /* 0x000fc800000000ff */
[----:B------:R-:W0:Y:S01]  /*128f0*/  MUFU.EX2 R67, R67 ;  /* 0x0000004300437308 */ /* 0x000e220000000800 */
[----:B------:R-:W-:Y:S01]  /*12900*/  FADD.FTZ R10, R42, R21 ;  /* 0x000000152a0a7221 */ /* 0x000fe20000010000 */
[----:B------:R-:W-:Y:S01]  /*12910*/  F2FP.F16.F32.PACK_AB R129, R4, R129 ;  /* 0x000000810481723e */ /* 0x000fe200000000ff */
[----:B-1----:R-:W-:-:S05]  /*12920*/  FADD.FTZ R4, R64, R3 ;  /* 0x0000000340047221 */ /* 0x002fca0000010000 */
[----:B------:R-:W1:Y:S01]  /*12930*/  MUFU.EX2 R123, R68 ;  /* 0x00000044007b7308 */ /* 0x000e620000000800 */
[----:B------:R-:W-:Y:S01]  /*12940*/  FADD.FTZ R10, R43, R10 ;  /* 0x0000000a2b0a7221 */ /* 0x000fe20000010000 */
[----:B---3--:R-:W-:Y:S01]  /*12950*/  FADD.FTZ R3, R65, R4 ;  /* 0x0000000441037221 */ /* 0x008fe20000010000 */
[----:B--2---:R-:W-:Y:S02]  /*12960*/  ISETP.GT.AND P2, PT, R0, R39, PT ;  /* 0x000000270000720c */ /* 0x004fe40003f44270 */
[----:B------:R-:W-:-:S03]  /*12970*/  F2FP.F16.F32.PACK_AB R131, R15, R131 ;  /* 0x000000830f83723e */ /* 0x000fc600000000ff */
[----:B------:R-:W2:Y:S01]  /*12980*/  MUFU.EX2 R50, R50 ;  /* 0x0000003200327308 */ /* 0x000ea20000000800 */
[----:B------:R-:W-:Y:S01]  /*12990*/  FADD.FTZ R15, R45, R10 ;  /* 0x0000000a2d0f7221 */ /* 0x000fe20000010000 */
[----:B----4-:R-:W-:-:S03]  /*129a0*/  FADD.FTZ R4, R66, R3 ;  /* 0x0000000342047221 */ /* 0x010fc60000010000 */
[----:B------:R-:W-:Y:S01]  /*129b0*/  FADD.FTZ R10, R46, R15 ;  /* 0x0000000f2e0a7221 */ /* 0x000fe20000010000 */
[----:B0-----:R-:W-:-:S03]  /*129c0*/  FADD.FTZ R4, R67, R4 ;  /* 0x0000000443047221 */ /* 0x001fc60000010000 */
[----:B------:R-:W-:Y:S01]  /*129d0*/  FADD.FTZ R10, R47, R10 ;  /* 0x0000000a2f0a7221 */ /* 0x000fe20000010000 */
[----:B-1----:R-:W-:Y:S01]  /*129e0*/  FADD.FTZ R3, R123, R4 ;  /* 0x000000047b037221 */ /* 0x002fe20000010000 */
[C---:B------:R-:W-:Y:S01]  /*129f0*/  F2FP.F16.F32.PACK_AB R122, R13.reuse, R47 ;  /* 0x0000002f0d7a723e */ /* 0x040fe200000000ff */
[-C--:B------:R-:W-:Y:S01]  /*12a00*/  FMUL.FTZ R88, R88, R14.reuse ;  /* 0x0000000e58587220 */ /* 0x080fe20000410000 */
        /* <DEDUP_REMOVED lines=17> */
[----:B--2---:R-:W-:Y:S01]  /*12b20*/  FADD.FTZ R3, R50, R3 ;  /* 0x0000000332037221 */ /* 0x004fe20000010000 */
[----:B------:R-:W-:Y:S01]  /*12b30*/  F2FP.F16.F32.PACK_AB R149, R51, R49 ;  /* 0x000000313395723e */ /* 0x000fe200000000ff */
[----:B------:R-:W-:Y:S01]  /*12b40*/  VIADD R0, R0, 0xffffffff ;  /* 0xffffffff00007836 */ /* 0x000fe20000000000 */
[----:B------:R-:W-:Y:S01]  /*12b50*/  F2FP.F16.F32.PACK_AB R151, R54, R52 ;  /* 0x000000343697723e */ /* 0x000fe200000000ff */
[-C--:B------:R-:W-:Y:S01]  /*12b60*/  FMUL.FTZ R90, R90, R48.reuse ;  /* 0x000000305a5a7220 */ /* 0x080fe20000410000 */
[----:B------:R-:W-:Y:S01]  /*12b70*/  F2FP.F16.F32.PACK_AB R145, R72, R53 ;  /* 0x000000354891723e */ /* 0x000fe200000000ff */
[-C--:B------:R-:W-:Y:S01]  /*12b80*/  FMUL.FTZ R91, R91, R48.reuse ;  /* 0x000000305b5b7220 */ /* 0x080fe20000410000 */
[----:B------:R-:W-:Y:S01]  /*12b90*/  F2FP.F16.F32.PACK_AB R147, R76, R55 ;  /* 0x000000374c93723e */ /* 0x000fe200000000ff */
[----:B------:R-:W-:Y:S01]  /*12ba0*/  FMUL.FTZ R94, R94, R48 ;  /* 0x000000305e5e7220 */ /* 0x000fe20000410000 */
[----:B------:R-:W-:Y:S01]  /*12bb0*/  F2FP.F16.F32.PACK_AB R140, R27, R140 ;  /* 0x0000008c1b8c723e */ /* 0x000fe200000000ff */
[----:B------:R-:W-:Y:S01]  /*12bc0*/  FMUL.FTZ R95, R95, R48 ;  /* 0x000000305f5f7220 */ /* 0x000fe20000410000 */
[----:B------:R-:W-:Y:S01]  /*12bd0*/  F2FP.F16.F32.PACK_AB R141, R73, R56 ;  /* 0x00000038498d723e */ /* 0x000fe200000000ff */
[-C--:B------:R-:W-:Y:S01]  /*12be0*/  FMUL.FTZ R98, R98, R48.reuse ;  /* 0x0000003062627220 */ /* 0x080fe20000410000 */
[----:B------:R-:W-:Y:S01]  /*12bf0*/  F2FP.F16.F32.PACK_AB R143, R74, R71 ;  /* 0x000000474a8f723e */ /* 0x000fe200000000ff */
[----:B------:R-:W-:Y:S01]  /*12c00*/  FMUL.FTZ R99, R99, R48 ;  /* 0x0000003063637220 */ /* 0x000fe20000410000 */
        /* <DEDUP_REMOVED lines=21> */
[----:B------:R-:W-:Y:S01]  /*12d60*/  IMAD.MOV.U32 R10, RZ, RZ, R23 ;  /* 0x000000ffff0a7224 */ /* 0x000fe200078e0017 */
[----:B------:R-:W-:Y:S01]  /*12d70*/  F2FP.F16.F32.PACK_AB R127, R65, R64 ;  /* 0x00000040417f723e */ /* 0x000fe200000000ff */
[----:B------:R-:W-:Y:S01]  /*12d80*/  IMAD.MOV.U32 R15, RZ, RZ, R16 ;  /* 0x000000ffff0f7224 */ /* 0x000fe200078e0010 */
[----:B------:R-:W-:Y:S01]  /*12d90*/  F2FP.F16.F32.PACK_AB R120, R46, R45 ;  /* 0x0000002d2e78723e */ /* 0x000fe200000000ff */
[----:B------:R-:W-:Y:S01]  /*12da0*/  IMAD.MOV.U32 R13, RZ, RZ, R5 ;  /* 0x000000ffff0d7224 */ /* 0x000fe200078e0005 */
[----:B------:R-:W-:Y:S01]  /*12db0*/  F2FP.F16.F32.PACK_AB R121, R67, R66 ;  /* 0x000000424379723e */ /* 0x000fe200000000ff */
[----:B------:R-:W-:Y:S01]  /*12dc0*/  IMAD.MOV.U32 R14, RZ, RZ, R12 ;  /* 0x000000ffff0e7224 */ /* 0x000fe200078e000c */
[----:B------:R-:W-:Y:S01]  /*12dd0*/  F2FP.F16.F32.PACK_AB R123, R50, R123 ;  /* 0x0000007b327b723e */ /* 0x000fe200000000ff */
[----:B------:R-:W-:Y:S06]  /*12de0*/  @P2 BRA `(.L_x_1481) ;  /* 0xffffffd8002c2947 */ /* 0x000fec000383ffff */
.L_x_1471:
[----:B------:R-:W2:Y:S02]  /*12df0*/  LDL R10, [R1+0x44] ;  /* 0x00004400010a7983 */ /* 0x000ea40000100800 */
[----:B--2---:R-:W-:-:S13]  /*12e00*/  ISETP.GE.AND P2, PT, R0, R10, PT ;  /* 0x0000000a0000720c */ /* 0x004fda0003f46270 */
[----:B------:R-:W-:Y:S05]  /*12e10*/  @!P2 BRA `(.L_x_1482) ;  /* 0x0000003400f0a947 */ /* 0x000fea0003800000 */
[----:B------:R-:W-:Y:S02]  /*12e20*/  IMAD.MOV.U32 R13, RZ, RZ, R5 ;  /* 0x000000ffff0d7224 */ /* 0x000fe400078e0005 */
[----:B------:R-:W-:Y:S02]  /*12e30*/  IMAD.MOV.U32 R20, RZ, RZ, R12 ;  /* 0x000000ffff147224 */ /* 0x000fe400078e000c */
[----:B------:R-:W-:Y:S02]  /*12e40*/  IMAD.MOV.U32 R10, RZ, RZ, R23 ;  /* 0x000000ffff0a7224 */ /* 0x000fe400078e0017 */
[----:B------:R-:W-:-:S07]  /*12e50*/  IMAD.MOV.U32 R21, RZ, RZ, R16 ;  /* 0x000000ffff157224 */ /* 0x000fce00078e0010 */
.L_x_1500:
[----:B------:R-:W2:Y:S01]  /*12e60*/  LDL R5, [R1+0x20] ;  /* 0x0000200001057983 */ /* 0x000ea20000100800 */
[----:B------:R-:W-:Y:S01]  /*12e70*/  IADD3 R16, R21, 0x1, RZ ;  /* 0x0000000115107810 */ /* 0x000fe20007ffe0ff */
        /* <DEDUP_REMOVED lines=9> */
.L_x_1484:
[----:B------:R-:W-:Y:S01]  /*12f10*/  IMAD R5, R16, 0x8, R2 ;  /* 0x0000000810057824 */ /* 0x000fe200078e0202 */
[----:B------:R-:W-:-:S04]  /*12f20*/  SHF.L.U32 R12, R23, 0x1f, RZ ;  /* 0x0000001f170c7819 */ /* 0x000fc800000006ff */
[----:B------:R0:W1:Y:S01]  /*12f30*/  SYNCS.PHASECHK.TRANS64.TRYWAIT P3, [R5+URZ+0x16830], R12 ;  /* 0x0168300c050075a7 */ /* 0x000062000806017f */
[----:B------:R-:W-:Y:S05]  /*12f40*/  @!P0 BRA `(.L_x_1485) ;  /* 0x0000000000048947 */ /* 0x000fea0003800000 */
[----:B------:R-:W-:Y:S01]  /*12f50*/  BPT.TRAP 0x1 ;  /* 0x000000040000795c */ /* 0x000fe20000300000 */
.L_x_1485:
[----:B------:R-:W-:Y:S04]  /*12f60*/  BSSY B0, `(.L_x_1483) ;  /* 0x0000004000007945 */ /* 0x000fe80003800000 */
[----:B-1----:R-:W-:Y:S05]  /*12f70*/  @P3 BRA `(.L_x_1486) ;  /* 0x0000000000083947 */ /* 0x002fea0003800000 */
[----:B------:R-:W1:Y:S02]  /*12f80*/  SYNCS.PHASECHK.TRANS64.TRYWAIT P3, [R5+URZ+0x16830], R12 ;  /* 0x0168300c050075a7 */ /* 0x000e64000806017f */
[----:B-1----:R-:W-:Y:S05]  /*12f90*/  @!P3 BRA `(.L_x_1487) ;  /* 0x000000d40004b947 */ /* 0x002fea0003800000 */
.L_x_1486:
[----:B------:R-:W-:Y:S05]  /*12fa0*/  BSYNC B0 ;  /* 0x0000000000007941 */ /* 0x000fea0003800000 */
.L_x_1483:
        /* <DEDUP_REMOVED lines=44> */
.L_x_1489:
[----:B------:R-:W-:Y:S01]  /*13270*/  SHF.L.U32 R5, R10, 0x1f, RZ ;  /* 0x0000001f0a057819 */ /* 0x000fe200000006ff */
[----:B------:R-:W-:-:S04]  /*13280*/  IMAD R10, R21, 0x8, R2 ;  /* 0x00000008150a7824 */ /* 0x000fc800078e0202 */
[----:B------:R0:W1:Y:S01]  /*13290*/  SYNCS.PHASECHK.TRANS64.TRYWAIT P2, [R10+URZ+0x16850], R5 ;  /* 0x016850050a0075a7 */ /* 0x000062000804017f */
[----:B------:R-:W-:Y:S05]  /*132a0*/  @!P0 BRA `(.L_x_1490) ;  /* 0x0000000000048947 */ /* 0x000fea0003800000 */
[----:B------:R-:W-:Y:S01]  /*132b0*/  BPT.TRAP 0x1 ;  /* 0x000000040000795c */ /* 0x000fe20000300000 */
.L_x_1490:
[----:B-1----:R-:W-:Y:S05]  /*132c0*/  @P2 BRA `(.L_x_1488) ;  /* 0x0000000000082947 */ /* 0x002fea0003800000 */
[----:B------:R-:W1:Y:S02]  /*132d0*/  SYNCS.PHASECHK.TRANS64.TRYWAIT P2, [R10+URZ+0x16850], R5 ;  /* 0x016850050a0075a7 */ /* 0x000e64000804017f */
[----:B-1----:R-:W-:Y:S05]  /*132e0*/  @!P2 BRA `(.L_x_1491) ;  /* 0x000000d00044a947 */ /* 0x002fea0003800000 */
.L_x_1488:
[----:B01----:R-:W-:Y:S01]  /*132f0*/  VIADD R5, R2, 0x400 ;  /* 0x0000040002057836 */ /* 0x003fe20000000000 */
[----:B------:R-:W-:Y:S01]  /*13300*/  MOV R11, 0x40000040 ;  /* 0x40000040000b7802 */ /* 0x000fe20000000f00 */
[----:B------:R-:W-:Y:S05]  /*13310*/  WARPSYNC.ALL ;  /* 0x0000000000007948 */ /* 0x000fea0003800000 */
[----:B------:R-:W-:Y:S01]  /*13320*/  SHF.R.U32.HI R5, RZ, 0x4, R5 ;  /* 0x00000004ff057819 */ /* 0x000fe20000011605 */
[----:B------:R-:W-:Y:S01]  /*13330*/  WARPGROUP.ARRIVE ;  /* 0x00000000000079c5 */ /* 0x000fe20000000000 */
[----:B------:R-:W-:Y:S02]  /*13340*/  R2UR UR11, R11 ;  /* 0x000000000b0b72ca */ /* 0x000fe400000e0000 */
[----:B------:R-:W-:-:S05]  /*13350*/  LOP3.LUT R5, R5, 0x3fff, RZ, 0xc0, !PT ;  /* 0x00003fff05057812 */ /* 0x000fca00078ec0ff */
        /* <DEDUP_REMOVED lines=47> */
[----:B------:R-:W-:Y:S01]  /*13650*/  IMAD.MOV.U32 R15, RZ, RZ, 0x40000040 ;  /* 0x40000040ff0f7424 */ /* 0x000fe200078e00ff */
[----:B------:R-:W-:Y:S01]  /*13660*/  IADD3 R14, R10, 0x380, RZ ;  /* 0x000003800a0e7810 */ /* 0x000fe20007ffe0ff */
[----:B------:R-:W-:Y:S02]  /*13670*/  WARPGROUP.DEPBAR.LE gsb0, 0x0 ;  /* 0x00008000000079c5 */ /* 0x000fe40000010000 */
[----:B------:R-:W-:-:S08]  /*13680*/  WARPGROUP.ARRIVE ;  /* 0x00000000000079c5 */ /* 0x000fd00000000000 */
[----:B------:R-:W-:Y:S01]  /*13690*/  HGMMA.64x64x16.F32 R88, R124, gdesc[UR8].tnspB, R88, gsb0 ;  /* 0x40e000087c587df0 */ /* 0x000fe20008000858 */
[----:B------:R-:W-:Y:S02]  /*136a0*/  R2UR UR10, R14 ;  /* 0x000000000e0a72ca */ /* 0x000fe400000e0000 */
[----:B------:R-:W-:Y:S01]  /*136b0*/  R2UR UR11, R15 ;  /* 0x000000000f0b72ca */ /* 0x000fe200000e0000 */
        /* <DEDUP_REMOVED lines=20> */
[----:B------:R-:W0:Y:S01]  /*13800*/  @P4 LDC R80, c[0x0][0x44c] ;  /* 0x00011300ff504b82 */ /* 0x000e220000000800 */
[----:B------:R-:W-:Y:S01]  /*13810*/  FMUL.FTZ R26, R29, UR26 ;  /* 0x0000001a1d1a7c20 */ /* 0x000fe20008410000 */
[----:B--2---:R-:W-:-:S02]  /*13820*/  IMAD.IADD R15, R148, 0x1, R147 ;  /* 0x00000001940f7824 */ /* 0x004fc400078e0293 */
[----:B------:R-:W-:Y:S01]  /*13830*/  FMUL.FTZ R29, R32, UR26 ;  /* 0x0000001a201d7c20 */ /* 0x000fe20008410000 */
[----:B------:R-:W1:Y:S01]  /*13840*/  S2R R147, SR_TID.X ;  /* 0x0000000000937919 */ /* 0x000e620000002100 */
[----:B------:R-:W-:Y:S02]  /*13850*/  FMUL.FTZ R32, R35, UR26 ;  /* 0x0000001a23207c20 */ /* 0x000fe40008410000 */
[----:B------:R-:W2:Y:S01]  /*13860*/  @P4 LDC R14, c[0x0][0x450] ;  /* 0x00011400ff0e4b82 */ /* 0x000ea20000000800 */
[----:B------:R-:W-:Y:S02]  /*13870*/  WARPGROUP.DEPBAR.LE gsb0, 0x0 ;  /* 0x00008000000079c5 */ /* 0x000fe40000010000 */
        /* <DEDUP_REMOVED lines=25> */
[----:B0-----:R-:W-:-:S04]  /*13a10*/  @P4 IMAD.HI.U32 R81, R15, R80, RZ ;  /* 0x000000500f514227 */ /* 0x001fc800078e00ff */
[----:B------:R-:W-:Y:S01]  /*13a20*/  FMUL.FTZ R42, R45, UR26 ;  /* 0x0000001a2d2a7c20 */ /* 0x000fe20008410000 */
[----:B------:R0:W1:Y:S01]  /*13a30*/  MUFU.TANH R10, R79 ;  /* 0x0000004f000a7308 */ /* 0x0000620000002400 */
[----:B------:R-:W-:Y:S01]  /*13a40*/  FMUL.FTZ R45, R48, UR26 ;  /* 0x0000001a302d7c20 */ /* 0x000fe20008410000 */
[----:B------:R-:W-:Y:S01]  /*13a50*/  FMUL.FTZ R48, R51, UR26 ;  /* 0x0000001a33307c20 */ /* 0x000fe20008410000 */
[----:B------:R-:W-:Y:S01]  /*13a60*/  FMUL.FTZ R51, R54, UR26 ;  /* 0x0000001a36337c20 */ /* 0x000fe20008410000 */
[----:B------:R-:W-:Y:S01]  /*13a70*/  FMUL.FTZ R54, R57, UR26 ;  /* 0x0000001a39367c20 */ /* 0x000fe20008410000 */
[----:B------:R-:W-:Y:S01]  /*13a80*/  FMUL.FTZ R57, R60, UR26 ;  /* 0x0000001a3c397c20 */ /* 0x000fe20008410000 */
[----:B0-----:R-:W-:Y:S01]  /*13a90*/  FMUL.FTZ R79, R83, UR26 ;  /* 0x0000001a534f7c20 */ /* 0x001fe20008410000 */
[----:B------:R-:W-:Y:S01]  /*13aa0*/  FMUL.FTZ R83, R84, UR26 ;  /* 0x0000001a54537c20 */ /* 0x000fe20008410000 */
[----:B------:R-:W-:Y:S01]  /*13ab0*/  IMAD.MOV.U32 R84, RZ, RZ, R15 ;  /* 0x000000ffff547224 */ /* 0x000fe200078e000f */
[----:B--2---:R-:W-:Y:S01]  /*13ac0*/  @P4 SHF.R.U32.HI R84, RZ, R14, R81 ;  /* 0x0000000eff544219 */ /* 0x004fe20000011651 */
[----:B------:R-:W-:Y:S01]  /*13ad0*/  FMUL.FTZ R60, R63, UR26 ;  /* 0x0000001a3f3c7c20 */ /* 0x000fe20008410000 */
[----:B------:R-:W-:Y:S01]  /*13ae0*/  FMUL.FTZ R63, R66, UR26 ;  /* 0x0000001a423f7c20 */ /* 0x000fe20008410000 */
[----:B------:R-:W-:Y:S01]  /*13af0*/  FMUL.FTZ R66, R69, UR26 ;  /* 0x0000001a45427c20 */ /* 0x000fe20008410000 */
[----:B------:R-:W-:Y:S01]  /*13b00*/  FMUL.FTZ R69, R72, UR26 ;  /* 0x0000001a48457c20 */ /* 0x000fe20008410000 */
[----:B------:R-:W-:-:S02]  /*13b10*/  IMAD.SHL.U32 R80, R0, 0x80, RZ ;  /* 0x0000008000507824 */ /* 0x000fc400078e00ff */
[----:B------:R-:W-:Y:S01]  /*13b20*/  FMUL.FTZ R72, R75, UR26 ;  /* 0x0000001a4b487c20 */ /* 0x000fe20008410000 */
[----:B------:R-:W-:Y:S02]  /*13b30*/  @!P1 IMAD R81, R16, 0x8, R2 ;  /* 0x0000000810519824 */ /* 0x000fe400078e0202 */
[----:B------:R-:W-:Y:S01]  /*13b40*/  FMUL.FTZ R75, R78, UR26 ;  /* 0x0000001a4e4b7c20 */ /* 0x000fe20008410000 */
[----:B------:R-:W-:Y:S01]  /*13b50*/  FMUL.FTZ R78, R82, UR26 ;  /* 0x0000001a524e7c20 */ /* 0x000fe20008410000 */
[----:B------:R-:W-:Y:S01]  /*13b60*/  FMUL.FTZ R82, R86, UR26 ;  /* 0x0000001a56527c20 */ /* 0x000fe20008410000 */
[----:B-1----:R-:W-:Y:S01]  /*13b70*/  SHF.R.U32.HI R148, RZ, 0x7, R147 ;  /* 0x00000007ff947819 */ /* 0x002fe20000011693 */
[----:B------:R-:W-:Y:S01]  /*13b80*/  @!P1 VIADD R86, R81, 0x16840 ;  /* 0x0001684051569836 */ /* 0x000fe20000000000 */
[----:B------:R-:W-:Y:S01]  /*13b90*/  IADD3 R14, -R80, 0x1, RZ ;  /* 0x00000001500e7810 */ /* 0x000fe20007ffe1ff */
[----:B------:R-:W-:Y:S01]  /*13ba0*/  FMUL.FTZ R85, R85, UR26 ;  /* 0x0000001a55557c20 */ /* 0x000fe20008410000 */
[----:B------:R-:W-:Y:S01]  /*13bb0*/  FMUL.FTZ R81, R87, UR26 ;  /* 0x0000001a57517c20 */ /* 0x000fe20008410000 */
[----:B------:R-:W-:Y:S01]  /*13bc0*/  VIADD R15, R148, 0x9 ;  /* 0x00000009940f7836 */ /* 0x000fe20000000000 */
[----:B------:R-:W-:Y:S01]  /*13bd0*/  ISETP.GE.U32.AND P2, PT, R147, 0x180, PT ;  /* 0x000001809300780c */ /* 0x000fe20003f46070 */
[----:B---3--:R-:W-:Y:S01]  /*13be0*/  IMAD R14, R151, -0x2, R14 ;  /* 0xfffffffe970e7824 */ /* 0x008fe200078e020e */
[----:B------:R-:W0:Y:S02]  /*13bf0*/  MUFU.TANH R5, R5 ;  /* 0x0000000500057308 */ /* 0x000e240000002400 */
[----:B------:R-:W-:-:S02]  /*13c00*/  SEL R15, R15, 0x9, !P2 ;  /* 0x000000090f0f7807 */ /* 0x000fc40005000000 */
[----:B----4-:R-:W-:-:S04]  /*13c10*/  IADD3 R14, -R150, R14, R149 ;  /* 0x0000000e960e7210 */ /* 0x010fc80007ffe195 */
[----:B------:R-:W1:Y:S01]  /*13c20*/  MUFU.TANH R12, R12 ;  /* 0x0000000c000c7308 */ /* 0x000e620000002400 */
[----:B------:R-:W-:Y:S02]  /*13c30*/  WARPGROUP.DEPBAR.LE gsb0, 0x0 ;  /* 0x00008000000079c5 */ /* 0x000fe40000010000 */
[----:B------:R-:W2:Y:S05]  /*13c40*/  SHFL.IDX PT, R122, R84, RZ, 0x1c1f ;  /* 0x001c1fff547a7589 */ /* 0x000eaa00000e0000 */
[----:B------:R-:W3:Y:S01]  /*13c50*/  MUFU.TANH R11, R11 ;  /* 0x0000000b000b7308 */ /* 0x000ee20000002400 */
[----:B------:R-:W-:-:S07]  /*13c60*/  @!P1 PRMT R86, RZ, 0x654, R86 ;  /* 0x00000654ff569816 */ /* 0x000fce0000000056 */
[----:B------:R-:W4:Y:S01]  /*13c70*/  MUFU.TANH R24, R24 ;  /* 0x0000001800187308 */ /* 0x000f220000002400 */
[----:B------:R0:W-:Y:S07]  /*13c80*/  BAR.ARV R15, 0x100 ;  /* 0x0004000f0000751d */ /* 0x0001ee0000002000 */
        /* <DEDUP_REMOVED lines=59> */
[C---:B------:R-:W-:Y:S01]  /*14040*/  VIADD R121, R14.reuse, UR25 ;  /* 0x000000190e797c36 */ /* 0x040fe20008000000 */
[----:B------:R5:W-:Y:S01]  /*14050*/  @!P1 SYNCS.ARRIVE.TRANS64.RED.A1T0 RZ, [R86+URZ], RZ ;  /* 0x000000ff56ff99a7 */ /* 0x000be2000810043f */
[----:B------:R-:W-:-:S02]  /*14060*/  VIADD R120, R14, UR30 ;  /* 0x0000001e0e787c36 */ /* 0x000fc40008000000 */
[--C-:B--2---:R-:W-:Y:S02]  /*14070*/  IMAD.IADD R87, R121, 0x1, R122.reuse ;  /* 0x0000000179577824 */ /* 0x104fe400078e027a */
[----:B-----5:R-:W-:Y:S01]  /*14080*/  IMAD.IADD R86, R120, 0x1, R122 ;  /* 0x0000000178567824 */ /* 0x020fe200078e027a */
[----:B-1-34-:R-:W-:Y:S06]  /*14090*/  @!P5 BRA `(.L_x_1492) ;  /* 0x000000000058d947 */ /* 0x01afec0003800000 */
[----:B------:R-:W-:Y:S01]  /*140a0*/  IADD3 R122, -R150, R149, R122 ;  /* 0x00000095967a7210 */ /* 0x000fe20007ffe17a */
[----:B------:R-:W-:Y:S03]  /*140b0*/  BSSY B0, `(.L_x_1493) ;  /* 0x0000010000007945 */ /* 0x000fe60003800000 */
[----:B------:R-:W-:-:S13]  /*140c0*/  ISETP.GT.AND P2, PT, R122, -0x1, PT ;  /* 0xffffffff7a00780c */ /* 0x000fda0003f44270 */
[----:B------:R-:W-:Y:S05]  /*140d0*/  @P2 BRA `(.L_x_1494) ;  /* 0x0000000000202947 */ /* 0x000fea0003800000 */
[----:B------:R-:W-:Y:S01]  /*140e0*/  IMAD.U32 R123, RZ, RZ, UR4 ;  /* 0x00000004ff7b7e24 */ /* 0x000fe2000f8e00ff */
[----:B------:R-:W-:-:S04]  /*140f0*/  LOP3.LUT R122, RZ, R122, RZ, 0x33, !PT ;  /* 0x0000007aff7a7212 */ /* 0x000fc800078e33ff */
[----:B------:R-:W-:-:S13]  /*14100*/  ISETP.NE.AND P2, PT, R123, 0x1, PT ;  /* 0x000000017b00780c */ /* 0x000fda0003f45270 */
[----:B0-----:R-:W0:Y:S02]  /*14110*/  @P2 LDC.64 R14, c[0x0][0x9e8] ;  /* 0x00027a00ff0e2b82 */ /* 0x001e240000000a00 */
[----:B0-----:R-:W-:-:S05]  /*14120*/  @P2 IMAD.HI.U32 R14, R122, R14, RZ ;  /* 0x0000000e7a0e2227 */ /* 0x001fca00078e00ff */
[----:B------:R-:W-:-:S04]  /*14130*/  @P2 SHF.R.U32.HI R122, RZ, R15, R14 ;  /* 0x0000000fff7a2219 */ /* 0x000fc8000001160e */
[----:B------:R-:W-:Y:S01]  /*14140*/  LOP3.LUT R122, RZ, R122, RZ, 0x33, !PT ;  /* 0x0000007aff7a7212 */ /* 0x000fe200078e33ff */
[----:B------:R-:W-:Y:S06]  /*14150*/  BRA `(.L_x_1495) ;  /* 0x0000000000147947 */ /* 0x000fec0003800000 */
.L_x_1494:
[----:B------:R-:W-:-:S04]  /*14160*/  MOV R123, UR4 ;  /* 0x00000004007b7c02 */ /* 0x000fc80008000f00 */
[----:B------:R-:W-:-:S13]  /*14170*/  ISETP.NE.AND P2, PT, R123, 0x1, PT ;  /* 0x000000017b00780c */ /* 0x000fda0003f45270 */
[----:B0-----:R-:W0:Y:S02]  /*14180*/  @P2 LDC.64 R14, c[0x0][0x9e8] ;  /* 0x00027a00ff0e2b82 */ /* 0x001e240000000a00 */
[----:B0-----:R-:W-:-:S05]  /*14190*/  @P2 IMAD.HI.U32 R14, R122, R14, RZ ;  /* 0x0000000e7a0e2227 */ /* 0x001fca00078e00ff */
[----:B------:R-:W-:-:S07]  /*141a0*/  @P2 SHF.R.U32.HI R122, RZ, R15, R14 ;  /* 0x0000000fff7a2219 */ /* 0x000fce000001160e */
.L_x_1495:
[----:B------:R-:W-:Y:S05]  /*141b0*/  BSYNC B0 ;  /* 0x0000000000007941 */ /* 0x000fea0003800000 */
.L_x_1493:
[----:B------:R-:W-:-:S04]  /*141c0*/  IMAD R122, R122, R123, -R80 ;  /* 0x0000007b7a7a7224 */ /* 0x000fc800078e0a50 */
[----:B------:R-:W-:-:S05]  /*141d0*/  IMAD R122, R151, -0x2, R122 ;  /* 0xfffffffe977a7824 */ /* 0x000fca00078e027a */
[----:B------:R-:W-:Y:S02]  /*141e0*/  VIADDMNMX R87, R122, R123, R87, PT ;  /* 0x0000007b7a577246 */ /* 0x000fe40003800157 */
[----:B------:R-:W-:-:S07]  /*141f0*/  VIMNMX R86, R86, R122, !PT ;  /* 0x0000007a56567248 */ /* 0x000fce0007fe0100 */
.L_x_1492:
[----:B------:R-:W-:Y:S01]  /*14200*/  ISETP.GT.AND P2, PT, R0, -0x1, PT ;  /* 0xffffffff0000780c */ /* 0x000fe20003f44270 */
[----:B------:R-:W1:Y:S03]  /*14210*/  SHFL.IDX PT, R84, R84, 0x1, 0x1c1f ;  /* 0x003c1f0054547f89 */ /* 0x000e6600000e0000 */
[----:B------:R-:W-:-:S04]  /*14220*/  ISETP.GT.AND P3, PT, R86, RZ, P2 ;  /* 0x000000ff5600720c */ /* 0x000fc80001764270 */
[----:B------:R-:W-:-:S04]  /*14230*/  ISETP.LT.OR P3, PT, R87, 0x1, P3 ;  /* 0x000000015700780c */ /* 0x000fc80001f61670 */
[----:B0-----:R-:W-:Y:S02]  /*14240*/  FSEL R5, R5, -INF , !P3 ;  /* 0xff80000005057808 */ /* 0x001fe40005800000 */
[----:B------:R-:W-:-:S04]  /*14250*/  ISETP.GT.AND P3, PT, R86, 0x1, P2 ;  /* 0x000000015600780c */ /* 0x000fc80001764270 */
[----:B------:R-:W-:-:S04]  /*14260*/  ISETP.LT.OR P3, PT, R87, 0x2, P3 ;  /* 0x000000025700780c */ /* 0x000fc80001f61670 */
[----:B------:R-:W-:Y:S02]  /*14270*/  FSEL R122, R12, -INF , !P3 ;  /* 0xff8000000c7a7808 */ /* 0x000fe40005800000 */
[----:B------:R-:W-:Y:S01]  /*14280*/  ISETP.GT.AND P3, PT, R86, 0x8, P2 ;  /* 0x000000085600780c */ /* 0x000fe20001764270 */
[--C-:B-1----:R-:W-:Y:S02]  /*14290*/  IMAD.IADD R121, R121, 0x1, R84.reuse ;  /* 0x0000000179797824 */ /* 0x102fe400078e0254 */
[----:B------:R-:W-:Y:S01]  /*142a0*/  IMAD.IADD R120, R120, 0x1, R84 ;  /* 0x0000000178787824 */ /* 0x000fe200078e0254 */
[----:B------:R-:W-:-:S04]  /*142b0*/  ISETP.LT.OR P3, PT, R87, 0x9, P3 ;  /* 0x000000095700780c */ /* 0x000fc80001f61670 */
[----:B------:R-:W-:Y:S02]  /*142c0*/  FSEL R25, R25, -INF , !P3 ;  /* 0xff80000019197808 */ /* 0x000fe40005800000 */
[----:B------:R-:W-:-:S04]  /*142d0*/  ISETP.GT.AND P3, PT, R86, 0x9, P2 ;  /* 0x000000095600780c */ /* 0x000fc80001764270 */
        /* <DEDUP_REMOVED lines=85> */
[----:B------:R-:W-:Y:S01]  /*14830*/  FSEL R85, R85, -INF , !P3 ;  /* 0xff80000055557808 */ /* 0x000fe20005800000 */
[----:B------:R-:W-:Y:S08]  /*14840*/  @!P5 BRA `(.L_x_1496) ;  /* 0x000000000058d947 */ /* 0x000ff00003800000 */
[----:B------:R-:W-:Y:S01]  /*14850*/  IADD3 R84, -R150, R149, R84 ;  /* 0x0000009596547210 */ /* 0x000fe20007ffe154 */
[----:B------:R-:W-:Y:S03]  /*14860*/  BSSY B0, `(.L_x_1497) ;  /* 0x0000010000007945 */ /* 0x000fe60003800000 */
        /* <DEDUP_REMOVED lines=10> */
.L_x_1498:
[----:B------:R-:W-:-:S05]  /*14910*/  IMAD.U32 R12, RZ, RZ, UR4 ;  /* 0x00000004ff0c7e24 */ /* 0x000fca000f8e00ff */
[----:B------:R-:W-:-:S13]  /*14920*/  ISETP.NE.AND P3, PT, R12, 0x1, PT ;  /* 0x000000010c00780c */ /* 0x000fda0003f65270 */
[----:B------:R-:W0:Y:S02]  /*14930*/  @P3 LDC.64 R14, c[0x0][0x9e8] ;  /* 0x00027a00ff0e3b82 */ /* 0x000e240000000a00 */
[----:B0-----:R-:W-:-:S05]  /*14940*/  @P3 IMAD.HI.U32 R14, R84, R14, RZ ;  /* 0x0000000e540e3227 */ /* 0x001fca00078e00ff */
[----:B------:R-:W-:-:S07]  /*14950*/  @P3 SHF.R.U32.HI R84, RZ, R15, R14 ;  /* 0x0000000fff543219 */ /* 0x000fce000001160e */
.L_x_1499:
[----:B------:R-:W-:Y:S05]  /*14960*/  BSYNC B0 ;  /* 0x0000000000007941 */ /* 0x000fea0003800000 */
.L_x_1497:
[----:B------:R-:W-:-:S04]  /*14970*/  IMAD R80, R84, R12, -R80 ;  /* 0x0000000c54507224 */ /* 0x000fc800078e0a50 */
[----:B------:R-:W-:-:S05]  /*14980*/  IMAD R15, R151, -0x2, R80 ;  /* 0xfffffffe970f7824 */ /* 0x000fca00078e0250 */
[----:B------:R-:W-:Y:S02]  /*14990*/  VIADDMNMX R121, R15, R12, R121, PT ;  /* 0x0000000c0f797246 */ /* 0x000fe40003800179 */
[----:B------:R-:W-:-:S07]  /*149a0*/  VIMNMX R120, R120, R15, !PT ;  /* 0x0000000f78787248 */ /* 0x000fce0007fe0100 */
.L_x_1496:
[----:B------:R-:W-:Y:S01]  /*149b0*/  ISETP.GT.AND P3, PT, R120, 0x1, P2 ;  /* 0x000000017800780c */ /* 0x000fe20001764270 */
[----:B------:R-:W2:Y:S01]  /*149c0*/  LDL R84, [R1+0x44] ;  /* 0x0000440001547983 */ /* 0x000ea20000100800 */
[----:B------:R-:W-:Y:S01]  /*149d0*/  FMNMX.FTZ R15, R5, R20, !PT ;  /* 0x00000014050f7209 */ /* 0x000fe20007810000 */
[----:B------:R-:W-:Y:S01]  /*149e0*/  UMOV UR41, UR5 ;  /* 0x0000000500297c82 */ /* 0x000fe20008000000 */
[----:B------:R-:W-:Y:S02]  /*149f0*/  ISETP.LT.OR P3, PT, R121, 0x2, P3 ;  /* 0x000000027900780c */ /* 0x000fe40001f61670 */
[----:B------:R-:W-:Y:S02]  /*14a00*/  FMNMX.FTZ R12, R122, R15, !PT ;  /* 0x0000000f7a0c7209 */ /* 0x000fe40007810000 */
[----:B------:R-:W-:Y:S02]  /*14a10*/  FSEL R24, R24, -INF , !P3 ;  /* 0xff80000018187808 */ /* 0x000fe40005800000 */
[----:B------:R-:W-:-:S02]  /*14a20*/  ISETP.GT.AND P3, PT, R120, 0x8, P2 ;  /* 0x000000087800780c */ /* 0x000fc40001764270 */
[----:B------:R-:W-:Y:S02]  /*14a30*/  FMNMX.FTZ R15, R25, R12, !PT ;  /* 0x0000000c190f7209 */ /* 0x000fe40007810000 */
[----:B------:R-:W-:Y:S02]  /*14a40*/  ISETP.LT.OR P3, PT, R121, 0x9, P3 ;  /* 0x000000097900780c */ /* 0x000fe40001f61670 */
[----:B------:R-:W-:Y:S02]  /*14a50*/  FMNMX.FTZ R12, R26, R15, !PT ;  /* 0x0000000f1a0c7209 */ /* 0x000fe40007810000 */
[----:B------:R-:W-:Y:S02]  /*14a60*/  FSEL R27, R27, -INF , !P3 ;  /* 0xff8000001b1b7808 */ /* 0x000fe40005800000 */
[----:B------:R-:W-:Y:S02]  /*14a70*/  ISETP.GT.AND P3, PT, R120, 0x9, P2 ;  /* 0x000000097800780c */ /* 0x000fe40001764270 */
[----:B------:R-:W-:-:S02]  /*14a80*/  FMNMX.FTZ R15, R29, R12, !PT ;  /* 0x0000000c1d0f7209 */ /* 0x000fc40007810000 */
[----:B------:R-:W-:Y:S02]  /*14a90*/  ISETP.LT.OR P3, PT, R121, 0xa, P3 ;  /* 0x0000000a7900780c */ /* 0x000fe40001f61670 */
[----:B------:R-:W-:Y:S02]  /*14aa0*/  FMNMX.FTZ R12, R30, R15, !PT ;  /* 0x0000000f1e0c7209 */ /* 0x000fe40007810000 */
[----:B------:R-:W-:Y:S02]  /*14ab0*/  FSEL R28, R28, -INF , !P3 ;  /* 0xff8000001c1c7808 */ /* 0x000fe40005800000 */
[----:B------:R-:W-:Y:S02]  /*14ac0*/  ISETP.GT.AND P3, PT, R120, 0x10, P2 ;  /* 0x000000107800780c */ /* 0x000fe40001764270 */
[----:B------:R-:W-:Y:S02]  /*14ad0*/  FMNMX.FTZ R15, R33, R12, !PT ;  /* 0x0000000c210f7209 */ /* 0x000fe40007810000 */
[----:B------:R-:W-:-:S02]  /*14ae0*/  ISETP.LT.OR P3, PT, R121, 0x11, P3 ;  /* 0x000000117900780c */ /* 0x000fc40001f61670 */
[----:B------:R-:W-:Y:S02]  /*14af0*/  FMNMX.FTZ R12, R34, R15, !PT ;  /* 0x0000000f220c7209 */ /* 0x000fe40007810000 */
[----:B------:R-:W-:Y:S02]  /*14b00*/  FSEL R31, R31, -INF , !P3 ;  /* 0xff8000001f1f7808 */ /* 0x000fe40005800000 */
[----:B------:R-:W-:Y:S02]  /*14b10*/  ISETP.GT.AND P3, PT, R120, 0x11, P2 ;  /* 0x000000117800780c */ /* 0x000fe40001764270 */
[----:B------:R-:W-:Y:S02]  /*14b20*/  FMNMX.FTZ R15, R37, R12, !PT ;  /* 0x0000000c250f7209 */ /* 0x000fe40007810000 */
[----:B------:R-:W-:Y:S02]  /*14b30*/  ISETP.LT.OR P3, PT, R121, 0x12, P3 ;  /* 0x000000127900780c */ /* 0x000fe40001f61670 */
[----:B------:R-:W-:-:S02]  /*14b40*/  FMNMX.FTZ R12, R38, R15, !PT ;  /* 0x0000000f260c7209 */ /* 0x000fc40007810000 */
[----:B------:R-:W-:Y:S02]  /*14b50*/  FSEL R32, R32, -INF , !P3 ;  /* 0xff80000020207808 */ /* 0x000fe40005800000 */
[----:B------:R-:W-:Y:S02]  /*14b60*/  ISETP.GT.AND P3, PT, R120, 0x18, P2 ;  /* 0x000000187800780c */ /* 0x000fe40001764270 */
[----:B------:R-:W-:Y:S02]  /*14b70*/  FMNMX.FTZ R15, R41, R12, !PT ;  /* 0x0000000c290f7209 */ /* 0x000fe40007810000 */
[----:B------:R-:W-:Y:S02]  /*14b80*/  ISETP.LT.OR P3, PT, R121, 0x19, P3 ;  /* 0x000000197900780c */ /* 0x000fe40001f61670 */
[----:B------:R-:W-:Y:S02]  /*14b90*/  FMNMX.FTZ R12, R42, R15, !PT ;  /* 0x0000000f2a0c7209 */ /* 0x000fe40007810000 */
[----:B------:R-:W-:-:S02]  /*14ba0*/  FSEL R35, R35, -INF , !P3 ;  /* 0xff80000023237808 */ /* 0x000fc40005800000 */
[----:B------:R-:W-:Y:S02]  /*14bb0*/  ISETP.GT.AND P3, PT, R120, 0x19, P2 ;  /* 0x000000197800780c */ /* 0x000fe40001764270 */
[----:B------:R-:W-:Y:S02]  /*14bc0*/  FMNMX.FTZ R15, R45, R12, !PT ;  /* 0x0000000c2d0f7209 */ /* 0x000fe40007810000 */
        /* <DEDUP_REMOVED lines=48> */
[----:B------:R-:W-:Y:S01]  /*14ed0*/  ISETP.GT.AND P3, PT, R120, 0x41, P2 ;  /* 0x000000417800780c */ /* 0x000fe20001764270 */
[----:B------:R-:W0:Y:S03]  /*14ee0*/  SHFL.BFLY PT, R15, R12, 0x2, 0x1f ;  /* 0x0c401f000c0f7f89 */ /* 0x000e2600000e0000 */
[----:B------:R-:W-:-:S04]  /*14ef0*/  ISETP.LT.OR P3, PT, R121, 0x42, P3 ;  /* 0x000000427900780c */ /* 0x000fc80001f61670 */
[----:B------:R-:W-:Y:S02]  /*14f00*/  FSEL R56, R56, -INF , !P3 ;  /* 0xff80000038387808 */ /* 0x000fe40005800000 */
[----:B------:R-:W-:-:S04]  /*14f10*/  ISETP.GT.AND P3, PT, R120, 0x48, P2 ;  /* 0x000000487800780c */ /* 0x000fc80001764270 */
[----:B------:R-:W-:-:S04]  /*14f20*/  ISETP.LT.OR P3, PT, R121, 0x49, P3 ;  /* 0x000000497900780c */ /* 0x000fc80001f61670 */
[----:B------:R-:W-:Y:S02]  /*14f30*/  FSEL R59, R59, -INF , !P3 ;  /* 0xff8000003b3b7808 */ /* 0x000fe40005800000 */
[----:B------:R-:W-:-:S04]  /*14f40*/  ISETP.GT.AND P3, PT, R120, 0x49, P2 ;  /* 0x000000497800780c */ /* 0x000fc80001764270 */
[C---:B------:R-:W-:Y:S02]  /*14f50*/  ISETP.LT.OR P3, PT, R121.reuse, 0x4a, P3 ;  /* 0x0000004a7900780c */ /* 0x040fe40001f61670 */
[----:B0-----:R-:W-:Y:S02]  /*14f60*/  FMNMX.FTZ R15, R12, R15, !PT ;  /* 0x0000000f0c0f7209 */ /* 0x001fe40007810000 */
        /* <DEDUP_REMOVED lines=9> */
[----:B------:R-:W-:Y:S02]  /*15000*/  ISETP.LT.OR P3, PT, R121, 0x59, P3 ;  /* 0x000000597900780c */ /* 0x000fe40001f61670 */
[----:B0-----:R-:W-:Y:S02]  /*15010*/  FMNMX.FTZ R12, R15, R12, !PT ;  /* 0x0000000c0f0c7209 */ /* 0x001fe40007810000 */
[----:B------:R-:W-:Y:S02]  /*15020*/  FSEL R67, R67, -INF , !P3 ;  /* 0xff80000043437808 */ /* 0x000fe40005800000 */
[----:B------:R-:W-:Y:S01]  /*15030*/  ISETP.GT.AND P3, PT, R120, 0x59, P2 ;  /* 0x000000597800780c */ /* 0x000fe20001764270 */
[----:B------:R-:W-:-:S03]  /*15040*/  FMUL.FTZ R14, R12, UR41 ;  /* 0x000000290c0e7c20 */ /* 0x000fc60008410000 */
        /* <DEDUP_REMOVED lines=23> */
[C---:B------:R-:W-:Y:S02]  /*151c0*/  ISETP.GT.AND P3, PT, R120.reuse, RZ, P2 ;  /* 0x000000ff7800720c */ /* 0x040fe40001764270 */
[----:B------:R-:W-:Y:S02]  /*151d0*/  ISETP.GT.AND P2, PT, R120, 0x79, P2 ;  /* 0x000000797800780c */ /* 0x000fe40001744270 */
[C---:B------:R-:W-:Y:S02]  /*151e0*/  ISETP.LT.OR P3, PT, R121.reuse, 0x1, P3 ;  /* 0x000000017900780c */ /* 0x040fe40001f61670 */
[----:B------:R-:W-:Y:S02]  /*151f0*/  ISETP.LT.OR P2, PT, R121, 0x7a, P2 ;  /* 0x0000007a7900780c */ /* 0x000fe40001741670 */
[----:B------:R-:W-:-:S02]  /*15200*/  FSEL R11, R11, -INF , !P3 ;  /* 0xff8000000b0b7808 */ /* 0x000fc40005800000 */
[----:B------:R-:W-:Y:S02]  /*15210*/  FSETP.NEU.FTZ.AND P3, PT, R12, -INF , PT ;  /* 0xff8000000c00780b */ /* 0x000fe40003f7d000 */
[----:B------:R-:W-:Y:S02]  /*15220*/  FSEL R81, R81, -INF , !P2 ;  /* 0xff80000051517808 */ /* 0x000fe40005000000 */
[----:B------:R-:W-:-:S05]  /*15230*/  FSEL R14, R14, RZ, P3 ;  /* 0x000000ff0e0e7208 */ /* 0x000fca0001800000 */
        /* <DEDUP_REMOVED lines=39> */
[----:B------:R-:W-:Y:S01]  /*154b0*/  FFMA.FTZ R85, R85, UR41, -R14 ;  /* 0x0000002955557c23 */ /* 0x000fe2000801080e */
[----:B------:R-:W-:Y:S01]  /*154c0*/  MUFU.EX2 R148, R148 ;  /* 0x0000009400947308 */ /* 0x000fe20000000800 */
[----:B------:R-:W-:-:S04]  /*154d0*/  FMNMX.FTZ R5, R43, R30, !PT ;  /* 0x0000001e2b057209 */ /* 0x000fc80007810000 */
[----:B------:R-:W-:-:S03]  /*154e0*/  FMNMX.FTZ R34, R44, R5, !PT ;  /* 0x000000052c227209 */ /* 0x000fc60007810000 */
[----:B------:R0:W-:Y:S01]  /*154f0*/  MUFU.EX2 R30, R38 ;  /* 0x00000026001e7308 */ /* 0x0001e20000000800 */
        /* <DEDUP_REMOVED lines=10> */
[----:B0-----:R-:W-:-:S03]  /*155a0*/  FMNMX.FTZ R38, R60, R5, !PT ;  /* 0x000000053c267209 */ /* 0x001fc60007810000 */
        /* <DEDUP_REMOVED lines=17> */
[----:B------:R-:W-:Y:S01]  /*156c0*/  FMNMX.FTZ R5, R81, R42, !PT ;  /* 0x0000002a51057209 */ /* 0x000fe20007810000 */
[--C-:B------:R-:W-:Y:S02]  /*156d0*/  FFMA.FTZ R42, R62, UR41, -R14.reuse ;  /* 0x000000293e2a7c23 */ /* 0x100fe4000801080e */
[----:B------:R-:W-:Y:S02]  /*156e0*/  MUFU.EX2 R140, R140 ;  /* 0x0000008c008c7308 */ /* 0x000fe40000000800 */
[----:B0-----:R-:W0:Y:S06]  /*156f0*/  SHFL.BFLY PT, R46, R5, 0x2, 0x1f ;  /* 0x0c401f00052e7f89 */ /* 0x001e2c00000e0000 */
[----:B------:R-:W-:Y:S08]  /*15700*/  MUFU.EX2 R142, R142 ;  /* 0x0000008e008e7308 */ /* 0x000ff00000000800 */
[----:B------:R-:W-:Y:S08]  /*15710*/  MUFU.EX2 R33, R33 ;  /* 0x0000002100217308 */ /* 0x000ff00000000800 */
[----:B------:R-:W-:Y:S01]  /*15720*/  MUFU.EX2 R136, R136 ;  /* 0x0000008800887308 */ /* 0x000fe20000000800 */
[----:B0-----:R-:W-:Y:S01]  /*15730*/  FMNMX.FTZ R53, R5, R46, !PT ;  /* 0x0000002e05357209 */ /* 0x001fe20007810000 */
[----:B------:R-:W-:-:S04]  /*15740*/  FFMA.FTZ R46, R70, UR41, -R14 ;  /* 0x00000029462e7c23 */ /* 0x000fc8000801080e */
[----:B-1----:R-:W0:Y:S02]  /*15750*/  SHFL.BFLY PT, R54, R53, 0x1, 0x1f ;  /* 0x0c201f0035367f89 */ /* 0x002e2400000e0000 */
[----:B------:R-:W-:Y:S08]  /*15760*/  MUFU.EX2 R138, R138 ;  /* 0x0000008a008a7308 */ /* 0x000ff00000000800 */
[----:B------:R-:W-:Y:S08]  /*15770*/  MUFU.EX2 R37, R37 ;  /* 0x0000002500257308 */ /* 0x000ff00000000800 */
[----:B------:R-:W-:Y:S01]  /*15780*/  MUFU.EX2 R132, R132 ;  /* 0x0000008400847308 */ /* 0x000fe20000000800 */
[----:B0-----:R-:W-:-:S07]  /*15790*/  FMNMX.FTZ R5, R53, R54, !PT ;  /* 0x0000003635057209 */ /* 0x001fce0007810000 */
[----:B------:R-:W-:Y:S01]  /*157a0*/  MUFU.EX2 R134, R134 ;  /* 0x0000008600867308 */ /* 0x000fe20000000800 */
[----:B------:R-:W-:Y:S02]  /*157b0*/  FSEL R53, R12, RZ, P3 ;  /* 0x000000ff0c357208 */ /* 0x000fe40001800000 */
[C---:B------:R-:W-:Y:S01]  /*157c0*/  FSETP.NEU.FTZ.AND P2, PT, R5.reuse, -INF , PT ;  /* 0xff8000000500780b */ /* 0x040fe20003f5d000 */
[----:B------:R-:W-:Y:S02]  /*157d0*/  FMUL.FTZ R54, R5, UR41 ;  /* 0x0000002905367c20 */ /* 0x000fe40008410000 */
[----:B------:R-:W-:Y:S02]  /*157e0*/  FADD.FTZ R53, -R53, R20 ;  /* 0x0000001435357221 */ /* 0x000fe40000010100 */
[----:B------:R-:W-:Y:S02]  /*157f0*/  MUFU.EX2 R41, R41 ;  /* 0x0000002900297308 */ /* 0x000fe40000000800 */
[----:B------:R-:W-:Y:S01]  /*15800*/  FMUL.FTZ R14, R53, UR41 ;  /* 0x00000029350e7c20 */ /* 0x000fe20008410000 */
[----:B------:R-:W-:-:S05]  /*15810*/  FSEL R53, R54, RZ, P2 ;  /* 0x000000ff36357208 */ /* 0x000fca0001000000 */
        /* <DEDUP_REMOVED lines=9> */
[----:B------:R-:W-:Y:S01]  /*158b0*/  FFMA.FTZ R27, R32, UR41, -R53 ;  /* 0x00000029201b7c23 */ /* 0x000fe20008010835 */
[----:B------:R-:W-:-:S02]  /*158c0*/  @!P1 IMAD R31, R21, 0x8, R2 ;  /* 0x00000008151f9824 */ /* 0x000fc400078e0202 */
[--C-:B------:R-:W-:Y:S01]  /*158d0*/  FFMA.FTZ R141, R39, UR41, -R53.reuse ;  /* 0x00000029278d7c23 */ /* 0x100fe20008010835 */
[--C-:B------:R-:W-:Y:S01]  /*158e0*/  FFMA.FTZ R21, R40, UR41, -R53.reuse ;  /* 0x0000002928157c23 */ /* 0x100fe20008010835 */
[--C-:B------:R-:W-:Y:S01]  /*158f0*/  FFMA.FTZ R143, R43, UR41, -R53.reuse ;  /* 0x000000292b8f7c23 */ /* 0x100fe20008010835 */
[----:B------:R-:W-:Y:S02]  /*15900*/  @!P1 VIADD R31, R31, 0x16860 ;  /* 0x000168601f1f9836 */ /* 0x000fe40000000000 */
[--C-:B------:R-:W-:Y:S01]  /*15910*/  FFMA.FTZ R137, R47, UR41, -R53.reuse ;  /* 0x000000292f897c23 */ /* 0x100fe20008010835 */
[----:B------:R-:W-:Y:S01]  /*15920*/  MUFU.EX2 R11, R11 ;  /* 0x0000000b000b7308 */ /* 0x000fe20000000800 */
[----:B0-----:R-:W-:Y:S01]  /*15930*/  FFMA.FTZ R35, R14, R4, R148 ;  /* 0x000000040e237223 */ /* 0x001fe20000010094 */
[----:B------:R-:W-:Y:S01]  /*15940*/  FFMA.FTZ R4, R10, UR41, -R53 ;  /* 0x000000290a047c23 */ /* 0x000fe20008010835 */
[----:B------:R-:W-:Y:S01]  /*15950*/  @!P1 PRMT R31, RZ, 0x654, R31 ;  /* 0x00000654ff1f9816 */ /* 0x000fe2000000001f */
[----:B------:R-:W-:Y:S01]  /*15960*/  FFMA.FTZ R32, R48, UR41, -R53 ;  /* 0x0000002930207c23 */ /* 0x000fe20008010835 */
[----:B------:R-:W-:Y:S01]  /*15970*/  FADD.FTZ R35, R15, R35 ;  /* 0x000000230f237221 */ /* 0x000fe20000010000 */
[----:B------:R-:W-:Y:S01]  /*15980*/  FFMA.FTZ R139, R51, UR41, -R53 ;  /* 0x00000029338b7c23 */ /* 0x000fe20008010835 */
[----:B------:R0:W-:Y:S01]  /*15990*/  @!P1 SYNCS.ARRIVE.TRANS64.RED.A1T0 RZ, [R31+URZ], RZ ;  /* 0x000000ff1fff99a7 */ /* 0x0001e2000810043f */
[----:B------:R-:W-:Y:S01]  /*159a0*/  MUFU.EX2 R151, R151 ;  /* 0x0000009700977308 */ /* 0x000fe20000000800 */
[----:B------:R-:W-:Y:S01]  /*159b0*/  FADD.FTZ R10, R150, R35 ;  /* 0x00000023960a7221 */ /* 0x000fe20000010000 */
[----:B------:R-:W-:Y:S01]  /*159c0*/  F2FP.F16.F32.PACK_AB R150, R25, R150 ;  /* 0x000000961996723e */ /* 0x000fe200000000ff */
[--C-:B------:R-:W-:Y:S01]  /*159d0*/  FFMA.FTZ R52, R52, UR41, -R53.reuse ;  /* 0x0000002934347c23 */ /* 0x100fe20008010835 */
[--C-:B------:R-:W-:Y:S01]  /*159e0*/  FFMA.FTZ R133, R55, UR41, -R53.reuse ;  /* 0x0000002937857c23 */ /* 0x100fe20008010835 */
[----:B------:R-:W-:Y:S01]  /*159f0*/  FADD.FTZ R35, R25, R10 ;  /* 0x0000000a19237221 */ /* 0x000fe20000010000 */
[----:B------:R-:W-:Y:S01]  /*15a00*/  FSEL R10, R5, RZ, P2 ;  /* 0x000000ff050a7208 */ /* 0x000fe20001000000 */
[----:B0-----:R-:W-:Y:S01]  /*15a10*/  FFMA.FTZ R31, R44, UR41, -R53 ;  /* 0x000000292c1f7c23 */ /* 0x001fe20008010835 */
[----:B------:R-:W-:Y:S01]  /*15a20*/  MUFU.EX2 R24, R24 ;  /* 0x0000001800187308 */ /* 0x000fe20000000800 */
[----:B------:R-:W-:Y:S01]  /*15a30*/  FADD.FTZ R35, R144, R35 ;  /* 0x0000002390237221 */ /* 0x000fe20000010000 */
[----:B------:R-:W-:Y:S01]  /*15a40*/  FFMA.FTZ R56, R56, UR41, -R53 ;  /* 0x0000002938387c23 */ /* 0x000fe20008010835 */
[----:B------:R-:W-:Y:S01]  /*15a50*/  FADD.FTZ R10, -R10, R13 ;  /* 0x0000000d0a0a7221 */ /* 0x000fe20000010100 */
[----:B------:R-:W-:Y:S01]  /*15a60*/  FFMA.FTZ R135, R59, UR41, -R53 ;  /* 0x000000293b877c23 */ /* 0x000fe20008010835 */
[----:B------:R-:W-:Y:S01]  /*15a70*/  FADD.FTZ R35, R26, R35 ;  /* 0x000000231a237221 */ /* 0x000fe20000010000 */
[----:B------:R-:W-:Y:S01]  /*15a80*/  F2FP.F16.F32.PACK_AB R148, R15, R148 ;  /* 0x000000940f94723e */ /* 0x000fe200000000ff */
[----:B------:R-:W-:Y:S01]  /*15a90*/  FMUL.FTZ R10, R10, UR41 ;  /* 0x000000290a0a7c20 */ /* 0x000fe20008410000 */
[----:B------:R-:W-:Y:S01]  /*15aa0*/  MUFU.EX2 R145, R145 ;  /* 0x0000009100917308 */ /* 0x000fe20000000800 */
[----:B------:R-:W-:Y:S01]  /*15ab0*/  FADD.FTZ R36, R146, R35 ;  /* 0x0000002392247221 */ /* 0x000fe20000010000 */
[----:B------:R-:W-:Y:S01]  /*15ac0*/  F2FP.F16.F32.PACK_AB R146, R29, R146 ;  /* 0x000000921d92723e */ /* 0x000fe200000000ff */
[--C-:B------:R-:W-:Y:S01]  /*15ad0*/  FFMA.FTZ R60, R60, UR41, -R53.reuse ;  /* 0x000000293c3c7c23 */ /* 0x100fe20008010835 */
[--C-:B------:R-:W-:Y:S01]  /*15ae0*/  FFMA.FTZ R129, R63, UR41, -R53.reuse ;  /* 0x000000293f817c23 */ /* 0x100fe20008010835 */
[----:B------:R-:W-:Y:S01]  /*15af0*/  FADD.FTZ R35, R29, R36 ;  /* 0x000000241d237221 */ /* 0x000fe20000010000 */
[--C-:B------:R-:W-:Y:S01]  /*15b00*/  FFMA.FTZ R64, R64, UR41, -R53.reuse ;  /* 0x0000002940407c23 */ /* 0x100fe20008010835 */
[----:B------:R-:W-:Y:S01]  /*15b10*/  FFMA.FTZ R131, R67, UR41, -R53 ;  /* 0x0000002943837c23 */ /* 0x000fe20008010835 */
[----:B------:R-:W0:Y:S01]  /*15b20*/  MUFU.EX2 R10, R10 ;  /* 0x0000000a000a7308 */ /* 0x000e220000000800 */
[----:B------:R-:W-:Y:S01]  /*15b30*/  FADD.FTZ R35, R140, R35 ;  /* 0x000000238c237221 */ /* 0x000fe20000010000 */
[----:B------:R-:W-:Y:S01]  /*15b40*/  F2FP.F16.F32.PACK_AB R140, R30, R140 ;  /* 0x0000008c1e8c723e */ /* 0x000fe200000000ff */
[--C-:B------:R-:W-:Y:S01]  /*15b50*/  FFMA.FTZ R68, R68, UR41, -R53.reuse ;  /* 0x0000002944447c23 */ /* 0x100fe20008010835 */
[----:B------:R-:W-:Y:S01]  /*15b60*/  FFMA.FTZ R71, R71, UR41, -R53 ;  /* 0x0000002947477c23 */ /* 0x000fe20008010835 */
[----:B------:R-:W-:Y:S01]  /*15b70*/  FADD.FTZ R35, R30, R35 ;  /* 0x000000231e237221 */ /* 0x000fe20000010000 */
[----:B------:R-:W-:Y:S01]  /*15b80*/  F2FP.F16.F32.PACK_AB R144, R26, R144 ;  /* 0x000000901a90723e */ /* 0x000fe200000000ff */
        /* <DEDUP_REMOVED lines=9> */
[----:B------:R-:W3:Y:S01]  /*15c20*/  MUFU.EX2 R147, R147 ;  /* 0x0000009300937308 */ /* 0x000ee20000000800 */
[----:B0-----:R-:W-:Y:S01]  /*15c30*/  FFMA.FTZ R36, R10, R3, R149 ;  /* 0x000000030a247223 */ /* 0x001fe20000010095 */
[----:B------:R-:W-:Y:S01]  /*15c40*/  FADD.FTZ R25, R136, R25 ;  /* 0x0000001988197221 */ /* 0x000fe20000010000 */
[----:B------:R-:W-:Y:S01]  /*15c50*/  F2FP.F16.F32.PACK_AB R136, R34, R136 ;  /* 0x000000882288723e */ /* 0x000fe200000000ff */
[----:B------:R-:W-:Y:S01]  /*15c60*/  FMUL.FTZ R88, R88, R14 ;  /* 0x0000000e58587220 */ /* 0x000fe20000410000 */
[C---:B------:R-:W-:Y:S01]  /*15c70*/  FADD.FTZ R36, R11.reuse, R36 ;  /* 0x000000240b247221 */ /* 0x040fe20000010000 */
[----:B------:R-:W-:Y:S01]  /*15c80*/  FADD.FTZ R25, R34, R25 ;  /* 0x0000001922197221 */ /* 0x000fe20000010000 */
[----:B------:R-:W-:Y:S01]  /*15c90*/  F2FP.F16.F32.PACK_AB R149, R11, R149 ;  /* 0x000000950b95723e */ /* 0x000fe200000000ff */
[----:B------:R-:W0:Y:S01]  /*15ca0*/  MUFU.EX2 R28, R28 ;  /* 0x0000001c001c7308 */ /* 0x000e220000000800 */
[----:B------:R-:W-:Y:S01]  /*15cb0*/  FADD.FTZ R3, R151, R36 ;  /* 0x0000002497037221 */ /* 0x000fe20000010000 */
[----:B------:R-:W-:Y:S01]  /*15cc0*/  FADD.FTZ R40, R138, R25 ;  /* 0x000000198a287221 */ /* 0x000fe20000010000 */
[----:B--2---:R-:W-:Y:S01]  /*15cd0*/  ISETP.GT.AND P2, PT, R0, R84, PT ;  /* 0x000000540000720c */ /* 0x004fe20003f44270 */
[-C--:B------:R-:W-:Y:S01]  /*15ce0*/  FMUL.FTZ R89, R89, R14.reuse ;  /* 0x0000000e59597220 */ /* 0x080fe20000410000 */
[----:B------:R-:W-:Y:S01]  /*15cf0*/  FADD.FTZ R36, R24, R3 ;  /* 0x0000000318247221 */ /* 0x000fe20000010000 */
[----:B------:R-:W-:Y:S01]  /*15d00*/  FADD.FTZ R3, R37, R40 ;  /* 0x0000002825037221 */ /* 0x000fe20000010000 */
[-C--:B------:R-:W-:Y:S01]  /*15d10*/  FMUL.FTZ R92, R92, R14.reuse ;  /* 0x0000000e5c5c7220 */ /* 0x080fe20000410000 */
[----:B------:R-:W2:Y:S01]  /*15d20*/  MUFU.EX2 R141, R141 ;  /* 0x0000008d008d7308 */ /* 0x000ea20000000800 */
[----:B------:R-:W-:Y:S01]  /*15d30*/  FADD.FTZ R36, R145, R36 ;  /* 0x0000002491247221 */ /* 0x000fe20000010000 */
[----:B------:R-:W-:Y:S01]  /*15d40*/  FADD.FTZ R3, R132, R3 ;  /* 0x0000000384037221 */ /* 0x000fe20000010000 */
[-C--:B------:R-:W-:Y:S01]  /*15d50*/  FMUL.FTZ R93, R93, R14.reuse ;  /* 0x0000000e5d5d7220 */ /* 0x080fe20000410000 */
        /* <DEDUP_REMOVED lines=9> */
[----:B0-----:R-:W-:Y:S01]  /*15df0*/  FADD.FTZ R36, R28, R35 ;  /* 0x000000231c247221 */ /* 0x001fe20000010000 */
[----:B------:R-:W-:Y:S01]  /*15e00*/  FADD.FTZ R35, R41, R40 ;  /* 0x0000002829237221 */ /* 0x000fe20000010000 */
        /* <DEDUP_REMOVED lines=11> */
[----:B------:R-:W-:Y:S01]  /*15ec0*/  FMUL.FTZ R117, R117, R14 ;  /* 0x0000000e75757220 */ /* 0x000fe20000410000 */
[----:B------:R-:W-:Y:S01]  /*15ed0*/  F2FP.F16.F32.PACK_AB R141, R21, R141 ;  /* 0x0000008d158d723e */ /* 0x000fe200000000ff */
[-C--:B------:R-:W-:Y:S01]  /*15ee0*/  FMUL.FTZ R90, R90, R10.reuse ;  /* 0x0000000a5a5a7220 */ /* 0x080fe20000410000 */
[-C--:B------:R-:W-:Y:S01]  /*15ef0*/  FMUL.FTZ R91, R91, R10.reuse ;  /* 0x0000000a5b5b7220 */ /* 0x080fe20000410000 */
[-C--:B------:R-:W-:Y:S01]  /*15f00*/  FMUL.FTZ R94, R94, R10.reuse ;  /* 0x0000000a5e5e7220 */ /* 0x080fe20000410000 */
[-C--:B------:R-:W-:Y:S01]  /*15f10*/  FMUL.FTZ R95, R95, R10.reuse ;  /* 0x0000000a5f5f7220 */ /* 0x080fe20000410000 */
[----:B------:R-:W1:Y:S01]  /*15f20*/  MUFU.EX2 R31, R31 ;  /* 0x0000001f001f7308 */ /* 0x000e620000000800 */
        /* <DEDUP_REMOVED lines=14> */
[----:B------:R-:W-:Y:S01]  /*16010*/  FMUL.FTZ R119, R119, R10 ;  /* 0x0000000a77777220 */ /* 0x000fe20000410000 */
[----:B------:R-:W2:Y:S01]  /*16020*/  MUFU.EX2 R137, R137 ;  /* 0x0000008900897308 */ /* 0x000ea20000000800 */
[----:B-1----:R-:W-:Y:S01]  /*16030*/  FADD.FTZ R36, R31, R36 ;  /* 0x000000241f247221 */ /* 0x002fe20000010000 */
[----:B------:R-:W-:Y:S01]  /*16040*/  F2FP.F16.F32.PACK_AB R142, R33, R142 ;  /* 0x0000008e218e723e */ /* 0x000fe200000000ff */
[----:B------:R-:W-:Y:S01]  /*16050*/  VIADD R0, R0, 0xffffffff ;  /* 0xffffffff00007836 */ /* 0x000fe20000000000 */
[----:B------:R-:W-:Y:S01]  /*16060*/  F2FP.F16.F32.PACK_AB R138, R37, R138 ;  /* 0x0000008a258a723e */ /* 0x000fe200000000ff */
[----:B------:R-:W-:Y:S01]  /*16070*/  IMAD.MOV.U32 R10, RZ, RZ, R23 ;  /* 0x000000ffff0a7224 */ /* 0x000fe200078e0017 */
[----:B------:R-:W-:Y:S01]  /*16080*/  F2FP.F16.F32.PACK_AB R132, R38, R132 ;  /* 0x000000842684723e */ /* 0x000fe200000000ff */
[----:B------:R-:W-:Y:S01]  /*16090*/  IMAD.MOV.U32 R21, RZ, RZ, R16 ;  /* 0x000000ffff157224 */ /* 0x000fe200078e0010 */
[----:B------:R-:W1:Y:S01]  /*160a0*/  MUFU.EX2 R130, R130 ;  /* 0x0000008200827308 */ /* 0x000e620000000800 */
[----:B0-----:R-:W-:Y:S01]  /*160b0*/  FADD.FTZ R35, R42, R35 ;  /* 0x000000232a237221 */ /* 0x001fe20000010000 */
[----:B------:R-:W-:-:S02]  /*160c0*/  F2FP.F16.F32.PACK_AB R134, R41, R134 ;  /* 0x000000862986723e */ /* 0x000fc400000000ff */
[----:B------:R-:W-:Y:S02]  /*160d0*/  F2FP.F16.F32.PACK_AB R128, R42, R128 ;  /* 0x000000802a80723e */ /* 0x000fe400000000ff */
[----:B------:R-:W-:Y:S02]  /*160e0*/  F2FP.F16.F32.PACK_AB R151, R24, R151 ;  /* 0x000000971897723e */ /* 0x000fe400000000ff */
[----:B------:R-:W0:Y:S01]  /*160f0*/  MUFU.EX2 R32, R32 ;  /* 0x0000002000207308 */ /* 0x000e220000000800 */
[----:B--2---:R-:W-:Y:S01]  /*16100*/  FADD.FTZ R29, R137, R36 ;  /* 0x00000024891d7221 */ /* 0x004fe20000010000 */
[----:B------:R-:W-:Y:S02]  /*16110*/  F2FP.F16.F32.PACK_AB R145, R27, R145 ;  /* 0x000000911b91723e */ /* 0x000fe400000000ff */
[----:B------:R-:W-:Y:S02]  /*16120*/  F2FP.F16.F32.PACK_AB R147, R28, R147 ;  /* 0x000000931c93723e */ /* 0x000fe400000000ff */
[----:B------:R-:W-:-:S02]  /*16130*/  F2FP.F16.F32.PACK_AB R143, R31, R143 ;  /* 0x0000008f1f8f723e */ /* 0x000fc400000000ff */
        /* <DEDUP_REMOVED lines=47> */
[----:B-1----:R-:W-:-:S07]  /*16430*/  F2FP.F16.F32.PACK_AB R122, R20, R122 ;  /* 0x0000007a147a723e */ /* 0x002fce00000000ff */
[----:B------:R-:W-:Y:S08]  /*16440*/  MUFU.EX2 R71, R71 ;  /* 0x0000004700477308 */ /* 0x000ff00000000800 */
[----:B------:R-:W1:Y:S08]  /*16450*/  MUFU.EX2 R72, R72 ;  /* 0x0000004800487308 */ /* 0x000e700000000800 */
[----:B------:R3:W-:Y:S08]  /*16460*/  MUFU.EX2 R30, R4 ;  /* 0x00000004001e7308 */ /* 0x0007f00000000800 */
[----:B------:R-:W4:Y:S01]  /*16470*/  MUFU.EX2 R75, R75 ;  /* 0x0000004b004b7308 */ /* 0x000f220000000800 */
[----:B---3--:R-:W-:Y:S01]  /*16480*/  FADD.FTZ R4, R20, R29 ;  /* 0x0000001d14047221 */ /* 0x008fe20000010000 */
[----:B0-----:R-:W-:Y:S01]  /*16490*/  FADD.FTZ R29, R131, R34 ;  /* 0x00000022831d7221 */ /* 0x001fe20000010000 */
[----:B--2---:R-:W-:-:S02]  /*164a0*/  F2FP.F16.F32.PACK_AB R131, R26, R131 ;  /* 0x000000831a83723e */ /* 0x004fc400000000ff */
[----:B-1----:R-:W-:Y:S01]  /*164b0*/  F2FP.F16.F32.PACK_AB R125, R72, R71 ;  /* 0x00000047487d723e */ /* 0x002fe200000000ff */
[----:B------:R-:W-:Y:S02]  /*164c0*/  FADD.FTZ R20, R26, R29 ;  /* 0x0000001d1a147221 */ /* 0x000fe40000010000 */
[----:B------:R-:W0:Y:S02]  /*164d0*/  MUFU.EX2 R78, R78 ;  /* 0x0000004e004e7308 */ /* 0x000e240000000800 */
[----:B------:R-:W-:-:S04]  /*164e0*/  FADD.FTZ R29, R71, R20 ;  /* 0x00000014471d7221 */ /* 0x000fc80000010000 */
[----:B------:R-:W-:Y:S02]  /*164f0*/  FADD.FTZ R20, R72, R29 ;  /* 0x0000001d48147221 */ /* 0x000fe40000010000 */
[----:B------:R-:W1:Y:S01]  /*16500*/  MUFU.EX2 R79, R79 ;  /* 0x0000004f004f7308 */ /* 0x000e620000000800 */
[----:B----4-:R-:W-:Y:S01]  /*16510*/  F2FP.F16.F32.PACK_AB R127, R30, R75 ;  /* 0x0000004b1e7f723e */ /* 0x010fe200000000ff */
[----:B------:R-:W-:Y:S01]  /*16520*/  FADD.FTZ R11, R75, R20 ;  /* 0x000000144b0b7221 */ /* 0x000fe20000010000 */
[----:B------:R-:W-:-:S03]  /*16530*/  IMAD.MOV.U32 R20, RZ, RZ, R12 ;  /* 0x000000ffff147224 */ /* 0x000fc600078e000c */
[----:B------:R-:W-:Y:S02]  /*16540*/  FADD.FTZ R11, R30, R11 ;  /* 0x0000000b1e0b7221 */ /* 0x000fe40000010000 */
[----:B------:R-:W2:Y:S02]  /*16550*/  MUFU.EX2 R123, R82 ;  /* 0x00000052007b7308 */ /* 0x000ea40000000800 */
[----:B0-----:R-:W-:-:S06]  /*16560*/  FADD.FTZ R14, R78, R11 ;  /* 0x0000000b4e0e7221 */ /* 0x001fcc0000010000 */
[----:B------:R-:W0:Y:S01]  /*16570*/  MUFU.EX2 R53, R53 ;  /* 0x0000003500357308 */ /* 0x000e220000000800 */
[C---:B-1----:R-:W-:Y:S01]  /*16580*/  FADD.FTZ R14, R79.reuse, R14 ;  /* 0x0000000e4f0e7221 */ /* 0x042fe20000010000 */
[----:B------:R-:W-:-:S03]  /*16590*/  F2FP.F16.F32.PACK_AB R121, R79, R78 ;  /* 0x0000004e4f79723e */ /* 0x000fc600000000ff */
[----:B--2---:R-:W-:-:S04]  /*165a0*/  FADD.FTZ R14, R123, R14 ;  /* 0x0000000e7b0e7221 */ /* 0x004fc80000010000 */
[C---:B0-----:R-:W-:Y:S01]  /*165b0*/  FADD.FTZ R3, R53.reuse, R14 ;  /* 0x0000000e35037221 */ /* 0x041fe20000010000 */
[----:B------:R-:W-:Y:S01]  /*165c0*/  F2FP.F16.F32.PACK_AB R123, R53, R123 ;  /* 0x0000007b357b723e */ /* 0x000fe200000000ff */
[----:B------:R-:W-:Y:S06]  /*165d0*/  @P2 BRA `(.L_x_1500) ;  /* 0xffffffc800202947 */ /* 0x000fec000383ffff */
.L_x_1482:
[----:B------:R-:W-:Y:S05]  /*165e0*/  WARPSYNC.ALL ;  /* 0x0000000000007948 */ /* 0x000fea0003800000 */
[----:B------:R-:W-:Y:S06]  /*165f0*/  BAR.ARV 0x8, 0x200 ;  /* 0x0208000000007b1d */ /* 0x000fec0000002000 */
[----:B------:R-:W-:Y:S05]  /*16600*/  @!P0 BRA `(.L_x_1501) ;  /* 0x0000000000048947 */ /* 0x000fea0003800000 */
[----:B------:R-:W-:Y:S01]  /*16610*/  BPT.TRAP 0x1 ;  /* 0x000000040000795c */ /* 0x000fe20000300000 */
.L_x_1501:
[----:B------:R-:W-:Y:S01]  /*16620*/  IMAD R11, R16, 0x8, R2 ;  /* 0x00000008100b7824 */ /* 0x000fe200078e0202 */
[----:B------:R-:W-:-:S04]  /*16630*/  SHF.L.U32 R0, R23, 0x1f, RZ ;  /* 0x0000001f17007819 */ /* 0x000fc800000006ff */
[----:B------:R0:W1:Y:S01]  /*16640*/  SYNCS.PHASECHK.TRANS64.TRYWAIT P2, [R11+URZ+0x16850], R0 ;  /* 0x016850000b0075a7 */ /* 0x000062000804017f */
[----:B------:R-:W-:Y:S05]  /*16650*/  @!P0 BRA `(.L_x_1502) ;  /* 0x0000000000048947 */ /* 0x000fea0003800000 */
[----:B------:R-:W-:Y:S01]  /*16660*/  BPT.TRAP 0x1 ;  /* 0x000000040000795c */ /* 0x000fe20000300000 */
.L_x_1502:
[----:B------:R-:W-:-:S04]  /*16670*/  IADD3 R2, R2, 0x400, RZ ;  /* 0x0000040002027810 */ /* 0x000fc80007ffe0ff */
[----:B------:R-:W-:-:S04]  /*16680*/  SHF.R.U32.HI R2, RZ, 0x4, R2 ;  /* 0x00000004ff027819 */ /* 0x000fc80000011602 */
[----:B------:R-:W-:Y:S01]  /*16690*/  LOP3.LUT R7, R2, 0x3fff, RZ, 0xc0, !PT ;  /* 0x00003fff02077812 */ /* 0x000fe200078ec0ff */
[----:B-1----:R-:W-:Y:S06]  /*166a0*/  @P2 BRA `(.L_x_1503) ;  /* 0x0000000000082947 */ /* 0x002fec0003800000 */
[----:B------:R-:W1:Y:S02]  /*166b0*/  SYNCS.PHASECHK.TRANS64.TRYWAIT P0, [R11+URZ+0x16850], R0 ;  /* 0x016850000b0075a7 */ /* 0x000e64000800017f */
[----:B-1----:R-:W-:Y:S05]  /*166c0*/  @!P0 BRA `(.L_x_1504) ;  /* 0x0000009c00608947 */ /* 0x002fea0003800000 */
.L_x_1503:
[----:B------:R-:W-:Y:S01]  /*166d0*/  IMAD R6, R16, 0x400, R7 ;  /* 0x0000040010067824 */ /* 0x000fe200078e0207 */
[----:B------:R-:W2:Y:S01]  /*166e0*/  LDL.LU R20, [R1+0x58] ;  /* 0x0000580001147983 */ /* 0x000ea20000300800 */
[----:B------:R-:W-:Y:S01]  /*166f0*/  IMAD.MOV.U32 R7, RZ, RZ, 0x40000040 ;  /* 0x40000040ff077424 */ /* 0x000fe200078e00ff */
[----:B------:R-:W-:Y:S05]  /*16700*/  WARPSYNC.ALL ;  /* 0x0000000000007948 */ /* 0x000fea0003800000 */
[C---:B------:R-:W-:Y:S01]  /*16710*/  R2UR UR6, R6.reuse ;  /* 0x00000000060672ca */ /* 0x040fe200000e0000 */
[----:B------:R-:W-:Y:S01]  /*16720*/  WARPGROUP.ARRIVE ;  /* 0x00000000000079c5 */ /* 0x000fe20000000000 */
[----:B------:R-:W-:Y:S01]  /*16730*/  R2UR UR7, R7 ;  /* 0x00000000070772ca */ /* 0x000fe200000e0000 */
[----:B------:R-:W-:Y:S01]  /*16740*/  VIADD R8, R6, 0x80 ;  /* 0x0000008006087836 */ /* 0x000fe20000000000 */
[----:B01----:R-:W0:Y:S01]  /*16750*/  SHFL.BFLY PT, R0, R3, 0x2, 0x1f ;  /* 0x0c401f0003007f89 */ /* 0x003e2200000e0000 */
[----:B------:R-:W-:-:S02]  /*16760*/  IMAD.MOV.U32 R9, RZ, RZ, 0x40000040 ;  /* 0x40000040ff097424 */ /* 0x000fc400078e00ff */
[----:B------:R-:W-:Y:S02]  /*16770*/  IMAD.MOV.U32 R7, RZ, RZ, 0x40000040 ;  /* 0x40000040ff077424 */ /* 0x000fe400078e00ff */
[----:B------:R-:W-:Y:S02]  /*16780*/  IMAD.MOV.U32 R15, RZ, RZ, RZ ;  /* 0x000000ffff0f7224 */ /* 0x000fe400078e00ff */
[----:B------:R-:W-:Y:S02]  /*16790*/  VIADD R16, R16, 0x1 ;  /* 0x0000000110107836 */ /* 0x000fe40000000000 */
[----:B------:R-:W-:Y:S02]  /*167a0*/  IMAD.MOV.U32 R31, RZ, RZ, -0x800000 ;  /* 0xff800000ff1f7424 */ /* 0x000fe400078e00ff */
[----:B------:R-:W-:Y:S01]  /*167b0*/  HGMMA.64x64x16.F32 R88, R148, gdesc[UR4].tnspB, R88, gsb0 ;  /* 0x40e0000494587df0 */ /* 0x000fe20008000858 */
[----:B------:R-:W-:Y:S01]  /*167c0*/  R2UR UR6, R8 ;  /* 0x00000000080672ca */ /* 0x000fe200000e0000 */
[----:B------:R-:W-:Y:S01]  /*167d0*/  VIADD R8, R6, 0x100 ;  /* 0x0000010006087836 */ /* 0x000fe20000000000 */
[----:B------:R-:W-:Y:S01]  /*167e0*/  R2UR UR7, R9 ;  /* 0x00000000090772ca */ /* 0x000fe200000e0000 */
[----:B------:R-:W-:Y:S01]  /*167f0*/  IMAD.MOV.U32 R9, RZ, RZ, 0x40000040 ;  /* 0x40000040ff097424 */ /* 0x000fe200078e00ff */
[----:B------:R-:W-:-:S04]  /*16800*/  ISETP.NE.AND P2, PT, R16, 0x2, PT ;  /* 0x000000021000780c */ /* 0x000fc80003f45270 */
[----:B------:R-:W-:Y:S01]  /*16810*/  SEL R16, R16, RZ, P2 ;  /* 0x000000ff10107207 */ /* 0x000fe20001000000 */
[----:B0-----:R-:W-:Y:S01]  /*16820*/  FADD.FTZ R2, R0, R3 ;  /* 0x0000000300027221 */ /* 0x001fe20000010000 */
[----:B------:R-:W-:Y:S01]  /*16830*/  IMAD.MOV.U32 R3, RZ, RZ, RZ ;  /* 0x000000ffff037224 */ /* 0x000fe200078e00ff */
[----:B------:R-:W-:Y:S02]  /*16840*/  WARPGROUP.DEPBAR.LE gsb0, 0x0 ;  /* 0x00008000000079c5 */ /* 0x000fe40000010000 */
[----:B------:R-:W-:-:S06]  /*16850*/  WARPGROUP.ARRIVE ;  /* 0x00000000000079c5 */ /* 0x000fcc0000000000 */
[----:B------:R-:W-:Y:S01]  /*16860*/  HGMMA.64x64x16.F32 R88, R144, gdesc[UR4].tnspB, R88, gsb0 ;  /* 0x40e0000490587df0 */ /* 0x000fe20008000858 */
[----:B------:R-:W-:Y:S01]  /*16870*/  R2UR UR6, R8 ;  /* 0x00000000080672ca */ /* 0x000fe200000e0000 */
[----:B------:R-:W-:Y:S01]  /*16880*/  VIADD R8, R6, 0x180 ;  /* 0x0000018006087836 */ /* 0x000fe20000000000 */
[----:B------:R-:W-:Y:S01]  /*16890*/  R2UR UR7, R9 ;  /* 0x00000000090772ca */ /* 0x000fe200000e0000 */
[----:B------:R-:W-:Y:S01]  /*168a0*/  IMAD.MOV.U32 R9, RZ, RZ, 0x40000040 ;  /* 0x40000040ff097424 */ /* 0x000fe200078e00ff */
[----:B------:R-:W-:Y:S02]  /*168b0*/  WARPGROUP.DEPBAR.LE gsb0, 0x0 ;  /* 0x00008000000079c5 */ /* 0x000fe40000010000 */
[----:B------:R-:W-:-:S09]  /*168c0*/  WARPGROUP.ARRIVE ;  /* 0x00000000000079c5 */ /* 0x000fd20000000000 */
        /* <DEDUP_REMOVED lines=11> */
[----:B------:R-:W-:Y:S02]  /*16980*/  IMAD.MOV.U32 R9, RZ, RZ, 0x40000040 ;  /* 0x40000040ff097424 */ /* 0x000fe400078e00ff */
[----:B--2---:R-:W-:-:S05]  /*16990*/  VIADD R20, R20, 0x1 ;  /* 0x0000000114147836 */ /* 0x004fca0000000000 */
[----:B------:R-:W-:Y:S01]  /*169a0*/  STL [R1+0x58], R20 ;  /* 0x0000581401007387 */ /* 0x000fe20000100800 */
[----:B------:R-:W-:Y:S02]  /*169b0*/  WARPGROUP.DEPBAR.LE gsb0, 0x0 ;  /* 0x00008000000079c5 */ /* 0x000fe40000010000 */
[----:B------:R-:W-:-:S06]  /*169c0*/  WARPGROUP.ARRIVE ;  /* 0x00000000000079c5 */ /* 0x000fcc0000000000 */
[----:B------:R-:W-:Y:S01]  /*169d0*/  HGMMA.64x64x16.F32 R88, R132, gdesc[UR4].tnspB, R88, gsb0 ;  /* 0x40e0000484587df0 */ /* 0x000fe20008000858 */
[----:B------:R-:W-:Y:S02]  /*169e0*/  R2UR UR6, R8 ;  /* 0x00000000080672ca */ /* 0x000fe400000e0000 */
[----:B------:R-:W-:Y:S01]  /*169f0*/  R2UR UR7, R9 ;  /* 0x00000000090772ca */ /* 0x000fe200000e0000 */
[----:B------:R-:W-:Y:S01]  /*16a00*/  IMAD.MOV.U32 R9, RZ, RZ, 0x40000040 ;  /* 0x40000040ff097424 */ /* 0x000fe200078e00ff */
[C---:B------:R-:W-:Y:S01]  /*16a10*/  IADD3 R8, R6.reuse, 0x300, RZ ;  /* 0x0000030006087810 */ /* 0x040fe20007ffe0ff */
[----:B------:R-:W-:Y:S01]  /*16a20*/  VIADD R6, R6, 0x380 ;  /* 0x0000038006067836 */ /* 0x000fe20000000000 */
[----:B------:R-:W-:Y:S02]  /*16a30*/  WARPGROUP.DEPBAR.LE gsb0, 0x0 ;  /* 0x00008000000079c5 */ /* 0x000fe40000010000 */
[----:B------:R-:W-:-:S07]  /*16a40*/  WARPGROUP.ARRIVE ;  /* 0x00000000000079c5 */ /* 0x000fce0000000000 */
[----:B------:R-:W-:Y:S01]  /*16a50*/  HGMMA.64x64x16.F32 R88, R128, gdesc[UR4].tnspB, R88, gsb0 ;  /* 0x40e0000480587df0 */ /* 0x000fe20008000858 */
[----:B------:R-:W-:Y:S02]  /*16a60*/  R2UR UR6, R8 ;  /* 0x00000000080672ca */ /* 0x000fe400000e0000 */
[----:B------:R-:W-:Y:S02]  /*16a70*/  R2UR UR7, R9 ;  /* 0x00000000090772ca */ /* 0x000fe400000e0000 */
[----:B------:R-:W0:Y:S02]  /*16a80*/  SHFL.BFLY PT, R9, R4, 0x2, 0x1f ;  /* 0x0c401f0004097f89 */ /* 0x000e2400000e0000 */
[----:B0-----:R-:W-:-:S05]  /*16a90*/  FADD.FTZ R9, R9, R4 ;  /* 0x0000000409097221 */ /* 0x001fca0000010000 */
[----:B------:R-:W0:Y:S02]  /*16aa0*/  SHFL.BFLY PT, R0, R9, 0x1, 0x1f ;  /* 0x0c201f0009007f89 */ /* 0x000e2400000e0000 */
[----:B0-----:R-:W-:Y:S01]  /*16ab0*/  FADD.FTZ R8, R9, R0 ;  /* 0x0000000009087221 */ /* 0x001fe20000010000 */
[----:B------:R-:W-:Y:S01]  /*16ac0*/  IMAD.U32 R9, RZ, RZ, UR41 ;  /* 0x00000029ff097e24 */ /* 0x000fe2000f8e00ff */
[----:B------:R-:W-:-:S03]  /*16ad0*/  SEL R0, RZ, 0x1, P2 ;  /* 0x00000001ff007807 */ /* 0x000fc60001000000 */
[----:B------:R-:W-:Y:S02]  /*16ae0*/  FSETP.NE.FTZ.AND P0, PT, R8, RZ, PT ;  /* 0x000000ff0800720b */ /* 0x000fe40003f15000 */
[----:B------:R-:W-:Y:S01]  /*16af0*/  LOP3.LUT R23, R23, R0, RZ, 0x3c, !PT ;  /* 0x0000000017177212 */ /* 0x000fe200078e3cff */
[----:B------:R-:W-:-:S10]  /*16b00*/  IMAD.MOV.U32 R0, RZ, RZ, -0x800000 ;  /* 0xff800000ff007424 */ /* 0x000fd400078e00ff */
[----:B------:R-:W0:Y:S01]  /*16b10*/  @P0 MUFU.LG2 R4, R8 ;  /* 0x0000000800040308 */ /* 0x000e220000000c00 */
[----:B------:R-:W-:Y:S02]  /*16b20*/  WARPGROUP.DEPBAR.LE gsb0, 0x0 ;  /* 0x00008000000079c5 */ /* 0x000fe40000010000 */
[----:B------:R-:W-:-:S05]  /*16b30*/  WARPGROUP.ARRIVE ;  /* 0x00000000000079c5 */ /* 0x000fca0000000000 */
[----:B------:R-:W-:Y:S01]  /*16b40*/  @P0 MUFU.RCP R3, R8 ;  /* 0x0000000800030308 */ /* 0x000fe20000001000 */
[----:B------:R-:W-:Y:S01]  /*16b50*/  HGMMA.64x64x16.F32 R88, R124, gdesc[UR4].tnspB, R88, gsb0 ;  /* 0x40e000047c587df0 */ /* 0x000fe20008000858 */
[----:B------:R-:W-:Y:S02]  /*16b60*/  R2UR UR6, R6 ;  /* 0x00000000060672ca */ /* 0x000fe400000e0000 */
[----:B------:R-:W-:Y:S02]  /*16b70*/  R2UR UR7, R7 ;  /* 0x00000000070772ca */ /* 0x000fe400000e0000 */
[----:B------:R-:W1:Y:S01]  /*16b80*/  SHFL.BFLY PT, R7, R2, 0x1, 0x1f ;  /* 0x0c201f0002077f89 */ /* 0x000e6200000e0000 */
[----:B0-----:R-:W-:Y:S01]  /*16b90*/  @P0 FMUL.FTZ R4, R4, 0.69314718246459960938 ;  /* 0x3f31721804040820 */ /* 0x001fe20000410000 */
[----:B-1----:R-:W-:Y:S01]  /*16ba0*/  FADD.FTZ R13, R2, R7 ;  /* 0x00000007020d7221 */ /* 0x002fe20000010000 */
[----:B------:R-:W-:Y:S02]  /*16bb0*/  @!P1 VIADD R2, R11, 0x16860 ;  /* 0x000168600b029836 */ /* 0x000fe40000000000 */
[----:B------:R-:W-:-:S02]  /*16bc0*/  IMAD.U32 R7, RZ, RZ, UR41 ;  /* 0x00000029ff077e24 */ /* 0x000fc4000f8e00ff */
[----:B------:R-:W-:Y:S02]  /*16bd0*/  FSETP.NE.FTZ.AND P3, PT, R13, RZ, PT ;  /* 0x000000ff0d00720b */ /* 0x000fe40003f75000 */
[----:B------:R-:W-:Y:S01]  /*16be0*/  @!P1 PRMT R2, RZ, 0x654, R2 ;  /* 0x00000654ff029816 */ /* 0x000fe20000000002 */
[----:B------:R-:W-:-:S04]  /*16bf0*/  @P0 FMUL.FTZ R7, R7, 0.69314718246459960938 ;  /* 0x3f31721807070820 */ /* 0x000fc80000410000 */
[----:B------:R-:W-:Y:S01]  /*16c00*/  @P0 FFMA.FTZ R31, R7, R12, R4 ;  /* 0x0000000c071f0223 */ /* 0x000fe20000010004 */
[----:B------:R-:W-:-:S05]  /*16c10*/  PLOP3.LUT P0, PT, PT, PT, PT, 0x8, 0x0 ;  /* 0x000000000000781c */ /* 0x000fca0003f0e170 */
[----:B------:R-:W0:Y:S01]  /*16c20*/  @P3 MUFU.LG2 R6, R13 ;  /* 0x0000000d00063308 */ /* 0x000e220000000c00 */
[----:B------:R-:W-:-:S07]  /*16c30*/  @P3 FMUL.FTZ R9, R9, 0.69314718246459960938 ;  /* 0x3f31721809093820 */ /* 0x000fce0000410000 */
[----:B------:R-:W1:Y:S01]  /*16c40*/  @P3 MUFU.RCP R15, R13 ;  /* 0x0000000d000f3308 */ /* 0x000e620000001000 */
[----:B0-----:R-:W-:-:S04]  /*16c50*/  @P3 FMUL.FTZ R6, R6, 0.69314718246459960938 ;  /* 0x3f31721806063820 */ /* 0x001fc80000410000 */
[----:B------:R-:W-:Y:S01]  /*16c60*/  @P3 FFMA.FTZ R0, R9, R5, R6 ;  /* 0x0000000509003223 */ /* 0x000fe20000010006 */
[----:B------:R-:W-:Y:S02]  /*16c70*/  WARPGROUP.DEPBAR.LE gsb0, 0x0 ;  /* 0x00008000000079c5 */ /* 0x000fe40000010000 */
[----:B------:R-:W-:-:S06]  /*16c80*/  WARPGROUP.ARRIVE ;  /* 0x00000000000079c5 */ /* 0x000fcc0000000000 */
[----:B------:R-:W-:Y:S03]  /*16c90*/  HGMMA.64x64x16.F32 R88, R120, gdesc[UR4].tnspB, R88, gsb0 ;  /* 0x40e0000478587df0 */ /* 0x000fe60008000858 */
[----:B------:R-:W-:Y:S02]  /*16ca0*/  WARPGROUP.DEPBAR.LE gsb0, 0x0 ;  /* 0x00008000000079c5 */ /* 0x000fe40000010000 */
[----:B------:R0:W-:Y:S01]  /*16cb0*/  @!P1 SYNCS.ARRIVE.TRANS64.RED.A1T0 RZ, [R2+URZ], RZ ;  /* 0x000000ff02ff99a7 */ /* 0x0001e2000810043f */
[-C--:B-1----:R-:W-:Y:S01]  /*16cc0*/  FMUL.FTZ R90, R90, R15.reuse ;  /* 0x0000000f5a5a7220 */ /* 0x082fe20000410000 */
        /* <DEDUP_REMOVED lines=30> */
[----:B0-----:R-:W-:-:S07]  /*16eb0*/  FMUL.FTZ R15, R119, R15 ;  /* 0x0000000f770f7220 */ /* 0x001fce0000410000 */
.L_x_1397:
[----:B------:R-:W0:Y:S01]  /*16ec0*/  S2R R6, SR_TID.X ;  /* 0x0000000000067919 */ /* 0x000e220000002100 */
[----:B------:R-:W-:Y:S05]  /*16ed0*/  WARPSYNC.ALL ;  /* 0x0000000000007948 */ /* 0x000fea0003800000 */
[----:B------:R-:W1:Y:S08]  /*16ee0*/  S2UR UR5, SR_CgaCtaId ;  /* 0x00000000000579c3 */ /* 0x000e700000008800 */
[----:B------:R-:W-:Y:S06]  /*16ef0*/  BAR.SYNC.DEFER_BLOCKING 0x5, 0x200 ;  /* 0x0148000000007b1d */ /* 0x000fec0000010000 */
[----:B------:R-:W-:Y:S01]  /*16f00*/  UMOV UR4, 0x400 ;  /* 0x0000040000047882 */ /* 0x000fe20000000000 */
[----:B------:R-:W-:Y:S01]  /*16f10*/  BSSY B0, `(.L_x_1505) ;  /* 0x0000198000007945 */ /* 0x000fe20003800000 */
[----:B-1----:R-:W-:Y:S01]  /*16f20*/  ULEA UR4, UR5, UR4, 0x18 ;  /* 0x0000000405047291 */ /* 0x002fe2000f8ec03f */
[----:B0-----:R-:W-:-:S04]  /*16f30*/  IADD3 R44, R6, -0x80, RZ ;  /* 0xffffff80062c7810 */ /* 0x001fc80007ffe0ff */
[----:B------:R-:W-:Y:S01]  /*16f40*/  SHF.R.S32.HI R4, RZ, 0x1f, R44 ;  /* 0x0000001fff047819 */ /* 0x000fe2000001142c */
[----:B------:R-:W-:-:S03]  /*16f50*/  IMAD.U32 R2, RZ, RZ, UR4 ;  /* 0x00000004ff027e24 */ /* 0x000fc6000f8e00ff */
[----:B------:R-:W-:Y:S02]  /*16f60*/  LEA.HI R30, R4, R44, RZ, 0x3 ;  /* 0x0000002c041e7211 */ /* 0x000fe400078f18ff */
[----:B------:R0:W1:Y:S02]  /*16f70*/  LDS.128 R32, [R2+0x168d0] ;  /* 0x0168d00002207984 */ /* 0x0000640000000c00 */
[----:B------:R-:W-:Y:S02]  /*16f80*/  LOP3.LUT R3, R30, 0xfffffff8, RZ, 0xc0, !PT ;  /* 0xfffffff81e037812 */ /* 0x000fe400078ec0ff */
[----:B------:R-:W-:-:S03]  /*16f90*/  SHF.R.S32.HI R30, RZ, 0x3, R30 ;  /* 0x00000003ff1e7819 */ /* 0x000fc6000001141e */
[----:B------:R-:W-:-:S04]  /*16fa0*/  IMAD.IADD R3, R44, 0x1, -R3 ;  /* 0x000000012c037824 */ /* 0x000fc800078e0a03 */
[----:B------:R-:W-:-:S05]  /*16fb0*/  IMAD.SHL.U32 R29, R3, 0x8, RZ ;  /* 0x00000008031d7824 */ /* 0x000fca00078e00ff */
[----:B------:R-:W-:Y:S01]  /*16fc0*/  SHF.R.S32.HI R28, RZ, 0x1f, R29 ;  /* 0x0000001fff1c7819 */ /* 0x000fe2000001141d */
[----:B------:R-:W-:Y:S06]  /*16fd0*/  BAR.ARV 0x4, 0x200 ;  /* 0x0108000000007b1d */ /* 0x000fec0000002000 */
[----:B0-----:R-:W-:Y:S05]  /*16fe0*/  @P0 BRA `(.L_x_1506) ;  /* 0x0000000c00dc0947 */ /* 0x001fea0003800000 */
[----:B------:R-:W2:Y:S01]  /*16ff0*/  LDL R41, [R1+0x54] ;  /* 0x0000540001297983 */ /* 0x000ea20000100800 */
[----:B------:R-:W-:Y:S01]  /*17000*/  VIADD R9, R6, 0xffffff80 ;  /* 0xffffff8006097836 */ /* 0x000fe20000000000 */
[----:B------:R-:W-:Y:S01]  /*17010*/  LEA.HI R4, R4, R44, RZ, 0x4 ;  /* 0x0000002c04047211 */ /* 0x000fe200078f20ff */
[----:B------:R-:W0:Y:S01]  /*17020*/  S2R R5, SR_SWINHI ;  /* 0x0000000000057919 */ /* 0x000e220000002f00 */
[----:B------:R-:W-:Y:S05]  /*17030*/  WARPSYNC.ALL ;  /* 0x0000000000007948 */ /* 0x000fea0003800000 */
[----:B------:R-:W-:Y:S01]  /*17040*/  SHF.R.S32.HI R7, RZ, 0x4, R4 ;  /* 0x00000004ff077819 */ /* 0x000fe20000011404 */
[----:B------:R-:W-:Y:S01]  /*17050*/  ULDC.64 UR4, c[0x0][0xc00] ;  /* 0x0003000000047ab9 */ /* 0x000fe20000000a00 */
[----:B------:R-:W-:Y:S01]  /*17060*/  SHF.R.S32.HI R8, RZ, 0x1f, R9 ;  /* 0x0000001fff087819 */ /* 0x000fe20000011409 */
[----:B------:R-:W3:Y:S01]  /*17070*/  LDL R40, [R1+0x3c] ;  /* 0x00003c0001287983 */ /* 0x000ee20000100800 */
[----:B------:R-:W-:Y:S01]  /*17080*/  LOP3.LUT R6, R4, 0x3fffff0, RZ, 0xc0, !PT ;  /* 0x03fffff004067812 */ /* 0x000fe200078ec0ff */
[----:B-1----:R-:W1:Y:S01]  /*17090*/  LDC R32, c[0x0][0xbe8] ;  /* 0x0002fa00ff207b82 */ /* 0x002e620000000800 */
[----:B------:R-:W-:-:S02]  /*170a0*/  LEA.HI R8, R8, R9, RZ, 0x5 ;  /* 0x0000000908087211 */ /* 0x000fc400078f28ff */
[----:B------:R-:W-:Y:S01]  /*170b0*/  LEA.HI R4, R4, R7, RZ, 0x1 ;  /* 0x0000000704047211 */ /* 0x000fe200078f08ff */
[----:B------:R-:W-:Y:S01]  /*170c0*/  IMAD.IADD R6, R44, 0x1, -R6 ;  /* 0x000000012c067824 */ /* 0x000fe200078e0a06 */
[----:B------:R-:W-:Y:S01]  /*170d0*/  SHF.R.S32.HI R8, RZ, 0x5, R8 ;  /* 0x00000005ff087819 */ /* 0x000fe20000011408 */
[----:B------:R-:W3:Y:S01]  /*170e0*/  LDL R44, [R1+0x18] ;  /* 0x00001800012c7983 */ /* 0x000ee20000100800 */
[----:B------:R-:W-:-:S03]  /*170f0*/  LOP3.LUT R4, R4, 0x1ffffffe, RZ, 0xc0, !PT ;  /* 0x1ffffffe04047812 */ /* 0x000fc600078ec0ff */
[----:B------:R-:W-:Y:S02]  /*17100*/  IMAD R9, R8, 0x10, R6 ;  /* 0x0000001008097824 */ /* 0x000fe400078e0206 */
[----:B------:R-:W-:-:S04]  /*17110*/  IMAD.IADD R4, R7, 0x1, -R4 ;  /* 0x0000000107047824 */ /* 0x000fc800078e0a04 */
[----:B------:R-:W-:-:S04]  /*17120*/  IMAD R4, R9, 0x8, R4 ;  /* 0x0000000809047824 */ /* 0x000fc800078e0204 */
[----:B------:R-:W-:Y:S01]  /*17130*/  IMAD.SHL.U32 R9, R4, 0x8, RZ ;  /* 0x0000000804097824 */ /* 0x000fe200078e00ff */
[----:B------:R-:W-:Y:S02]  /*17140*/  MOV R20, R2 ;  /* 0x0000000200147202 */ /* 0x000fe40000000f00 */
[----:B0-----:R-:W-:-:S03]  /*17150*/  MOV R21, R5 ;  /* 0x0000000500157202 */ /* 0x001fc60000000f00 */
[----:B------:R-:W-:-:S03]  /*17160*/  IMAD.WIDE R8, R9, 0x2, R20 ;  /* 0x0000000209087825 */ /* 0x000fc600078e0214 */
[C---:B------:R-:W-:Y:S02]  /*17170*/  LOP3.LUT R5, R8.reuse, 0x380, RZ, 0xc0, !PT ;  /* 0x0000038008057812 */ /* 0x040fe400078ec0ff */
[C---:B------:R-:W-:Y:S02]  /*17180*/  IADD3 R7, P1, R8.reuse, 0x40, RZ ;  /* 0x0000004008077810 */ /* 0x040fe40007f3e0ff */
[C---:B------:R-:W-:Y:S02]  /*17190*/  IADD3 R27, P0, R8.reuse, 0x60, RZ ;  /* 0x00000060081b7810 */ /* 0x040fe40007f1e0ff */
[----:B------:R-:W-:Y:S02]  /*171a0*/  SHF.R.U64 R5, R5, 0x3, RZ ;  /* 0x0000000305057819 */ /* 0x000fe400000012ff */
[----:B------:R-:W-:Y:S02]  /*171b0*/  IADD3 R13, P2, R8, 0x20, RZ ;  /* 0x00000020080d7810 */ /* 0x000fe40007f5e0ff */
[----:B------:R-:W-:-:S02]  /*171c0*/  LOP3.LUT R6, R7, 0x380, RZ, 0xc0, !PT ;  /* 0x0000038007067812 */ /* 0x000fc400078ec0ff */
[----:B------:R-:W-:Y:S01]  /*171d0*/  LOP3.LUT R8, R5, R8, RZ, 0x3c, !PT ;  /* 0x0000000805087212 */ /* 0x000fe200078e3cff */
[--C-:B------:R-:W-:Y:S01]  /*171e0*/  IMAD.X R5, RZ, RZ, R9.reuse, P0 ;  /* 0x000000ffff057224 */ /* 0x100fe200000e0609 */
[----:B------:R-:W-:Y:S02]  /*171f0*/  F2FP.F16.F32.PACK_AB R10, R10, R25 ;  /* 0x000000190a0a723e */ /* 0x000fe400000000ff */
[----:B-----5:R-:W2:Y:S01]  /*17200*/  LDC.64 R24, c[0x0][0xc00] ;  /* 0x00030000ff187b82 */ /* 0x020ea20000000a00 */
[----:B------:R-:W-:Y:S02]  /*17210*/  ISETP.NE.U32.AND P0, PT, RZ, UR4, PT ;  /* 0x00000004ff007c0c */ /* 0x000fe4000bf05070 */
[----:B------:R-:W-:Y:S02]  /*17220*/  SHF.R.U64 R6, R6, 0x3, RZ ;  /* 0x0000000306067819 */ /* 0x000fe400000012ff */
[----:B------:R-:W-:Y:S01]  /*17230*/  ISETP.NE.AND.EX P0, PT, RZ, UR5, PT, P0 ;  /* 0x00000005ff007c0c */ /* 0x000fe2000bf05300 */
[----:B------:R-:W-:Y:S01]  /*17240*/  ULDC.64 UR4, c[0x0][0xc08] ;  /* 0x0003020000047ab9 */ /* 0x000fe20000000a00 */
[----:B------:R-:W-:Y:S01]  /*17250*/  LOP3.LUT R6, R6, R7, RZ, 0x3c, !PT ;  /* 0x0000000706067212 */ /* 0x000fe200078e3cff */
[----:B------:R-:W-:Y:S01]  /*17260*/  IMAD.X R7, RZ, RZ, R9, P1 ;  /* 0x000000ffff077224 */ /* 0x000fe200008e0609 */
[----:B------:R-:W-:-:S02]  /*17270*/  LOP3.LUT R12, R13, 0x380, RZ, 0xc0, !PT ;  /* 0x000003800d0c7812 */ /* 0x000fc400078ec0ff */
[----:B------:R-:W-:Y:S02]  /*17280*/  ISETP.NE.U32.AND P1, PT, RZ, UR4, PT ;  /* 0x00000004ff007c0c */ /* 0x000fe4000bf25070 */
[----:B------:R-:W-:Y:S02]  /*17290*/  LOP3.LUT R4, R27, 0x380, RZ, 0xc0, !PT ;  /* 0x000003801b047812 */ /* 0x000fe400078ec0ff */
[----:B------:R-:W-:Y:S02]  /*172a0*/  SHF.R.U64 R12, R12, 0x3, RZ ;  /* 0x000000030c0c7819 */ /* 0x000fe400000012ff */
[----:B------:R-:W-:Y:S02]  /*172b0*/  ISETP.NE.AND.EX P1, PT, RZ, UR5, PT, P1 ;  /* 0x00000005ff007c0c */ /* 0x000fe4000bf25310 */
[----:B------:R-:W-:Y:S02]  /*172c0*/  SHF.R.U64 R4, R4, 0x3, RZ ;  /* 0x0000000304047819 */ /* 0x000fe400000012ff */
[----:B------:R-:W-:Y:S01]  /*172d0*/  LOP3.LUT R12, R12, R13, RZ, 0x3c, !PT ;  /* 0x0000000d0c0c7212 */ /* 0x000fe200078e3cff */
[----:B------:R-:W-:Y:S01]  /*172e0*/  IMAD.X R13, RZ, RZ, R9, P2 ;  /* 0x000000ffff0d7224 */ /* 0x000fe200010e0609 */
[----:B------:R-:W-:-:S02]  /*172f0*/  MOV R26, R8 ;  /* 0x00000008001a7202 */ /* 0x000fc40000000f00 */
[----:B------:R-:W-:Y:S02]  /*17300*/  LOP3.LUT R4, R4, R27, RZ, 0x3c, !PT ;  /* 0x0000001b04047212 */ /* 0x000fe400078e3cff */
[----:B------:R-:W-:Y:S02]  /*17310*/  F2FP.F16.F32.PACK_AB R8, R89, R88 ;  /* 0x000000585908723e */ /* 0x000fe400000000ff */
[----:B------:R-:W-:Y:S02]  /*17320*/  F2FP.F16.F32.PACK_AB R9, R91, R90 ;  /* 0x0000005a5b09723e */ /* 0x000fe400000000ff */
[----:B------:R-:W-:Y:S01]  /*17330*/  F2FP.F16.F32.PACK_AB R11, R11, R94 ;  /* 0x0000005e0b0b723e */ /* 0x000fe200000000ff */
[----:B------:R-:W-:Y:S01]  /*17340*/  BAR.SYNC.DEFER_BLOCKING 0x1, 0x180 ;  /* 0x0046000000007b1d */ /* 0x000fe20000010000 */
[----:B------:R-:W-:Y:S02]  /*17350*/  MOV R37, R4 ;  /* 0x0000000400257202 */ /* 0x000fe40000000f00 */
[----:B------:R-:W-:-:S02]  /*17360*/  MOV R38, R6 ;  /* 0x0000000600267202 */ /* 0x000fc40000000f00 */
[----:B------:R-:W-:Y:S02]  /*17370*/  MOV R39, R12 ;  /* 0x0000000c00277202 */ /* 0x000fe40000000f00 */
[----:B------:R-:W-:Y:S02]  /*17380*/  F2FP.F16.F32.PACK_AB R4, R97, R96 ;  /* 0x000000606104723e */ /* 0x000fe400000000ff */
[----:B------:R-:W-:Y:S02]  /*17390*/  F2FP.F16.F32.PACK_AB R5, R99, R98 ;  /* 0x000000626305723e */ /* 0x000fe400000000ff */
[----:B------:R-:W-:Y:S02]  /*173a0*/  F2FP.F16.F32.PACK_AB R6, R101, R100 ;  /* 0x000000646506723e */ /* 0x000fe400000000ff */
[----:B------:R-:W-:Y:S02]  /*173b0*/  F2FP.F16.F32.PACK_AB R7, R103, R102 ;  /* 0x000000666707723e */ /* 0x000fe400000000ff */
[----:B------:R-:W-:-:S02]  /*173c0*/  F2FP.F16.F32.PACK_AB R12, R113, R112 ;  /* 0x00000070710c723e */ /* 0x000fc400000000ff */
[----:B------:R-:W-:Y:S02]  /*173d0*/  F2FP.F16.F32.PACK_AB R13, R115, R114 ;  /* 0x00000072730d723e */ /* 0x000fe400000000ff */
[----:B------:R-:W-:Y:S02]  /*173e0*/  F2FP.F16.F32.PACK_AB R14, R117, R14 ;  /* 0x0000000e750e723e */ /* 0x000fe400000000ff */
[----:B------:R-:W-:Y:S01]  /*173f0*/  F2FP.F16.F32.PACK_AB R15, R15, R118 ;  /* 0x000000760f0f723e */ /* 0x000fe200000000ff */
[----:B------:R0:W-:Y:S04]  /*17400*/  STSM.16.M88.4 [R26], R8 ;  /* 0x000000081a007844 */ /* 0x0001e80000000200 */
[----:B------:R-:W-:Y:S01]  /*17410*/  STSM.16.M88.4 [R39], R4 ;  /* 0x0000000427007844 */ /* 0x000fe20000000200 */
[----:B0-----:R-:W-:-:S02]  /*17420*/  F2FP.F16.F32.PACK_AB R8, R105, R104 ;  /* 0x000000686908723e */ /* 0x001fc400000000ff */
[----:B------:R-:W-:Y:S02]  /*17430*/  F2FP.F16.F32.PACK_AB R9, R107, R106 ;  /* 0x0000006a6b09723e */ /* 0x000fe400000000ff */
[----:B------:R-:W-:Y:S02]  /*17440*/  F2FP.F16.F32.PACK_AB R10, R109, R108 ;  /* 0x0000006c6d0a723e */ /* 0x000fe400000000ff */
[----:B------:R-:W-:-:S05]  /*17450*/  F2FP.F16.F32.PACK_AB R11, R111, R110 ;  /* 0x0000006e6f0b723e */ /* 0x000fca00000000ff */
[----:B------:R0:W-:Y:S04]  /*17460*/  STSM.16.M88.4 [R38], R8 ;  /* 0x0000000826007844 */ /* 0x0001e80000000200 */
[----:B------:R3:W-:Y:S01]  /*17470*/  STSM.16.M88.4 [R37], R12 ;  /* 0x0000000c25007844 */ /* 0x0007e20000000200 */
[----:B------:R-:W-:Y:S01]  /*17480*/  ULDC UR4, c[0x0][0xa88] ;  /* 0x0002a20000047ab9 */ /* 0x000fe20000000800 */
[----:B------:R-:W-:Y:S01]  /*17490*/  MOV R36, RZ ;  /* 0x000000ff00247202 */ /* 0x000fe20000000f00 */
[----:B0-----:R-:W-:Y:S02]  /*174a0*/  IMAD.U32 R9, RZ, RZ, UR4 ;  /* 0x00000004ff097e24 */ /* 0x001fe4000f8e00ff */
[C---:B--2---:R-:W-:Y:S01]  /*174b0*/  IMAD.WIDE R26, R41.reuse, 0x4, R24 ;  /* 0x00000004291a7825 */ /* 0x044fe200078e0218 */
[----:B------:R-:W-:Y:S08]  /*174c0*/  BAR.SYNC.DEFER_BLOCKING 0x1, 0x180 ;  /* 0x0046000000007b1d */ /* 0x000ff00000010000 */
[----:B------:R-:W0:Y:S01]  /*174d0*/  @P1 LDC.64 R24, c[0x0][0xc08] ;  /* 0x00030200ff181b82 */ /* 0x000e220000000a00 */
[----:B------:R2:W5:Y:S01]  /*174e0*/  @P0 LDG.E R36, desc[UR38][R26.64] ;  /* 0x000000261a240981 */ /* 0x000562000c1e1900 */
[----:B0-----:R-:W-:-:S05]  /*174f0*/  @P1 IMAD.WIDE R4, R41, 0x4, R24 ;  /* 0x0000000429041825 */ /* 0x001fca00078e0218 */
[----:B------:R2:W5:Y:S01]  /*17500*/  @P1 LDG.E R9, desc[UR38][R4.64] ;  /* 0x0000002604091981 */ /* 0x000562000c1e1900 */
[----:B-1----:R-:W-:-:S13]  /*17510*/  ISETP.NE.AND P2, PT, R32, 0x1, PT ;  /* 0x000000012000780c */ /* 0x002fda0003f45270 */
[----:B------:R-:W0:Y:S08]  /*17520*/  @P2 LDC R6, c[0x0][0xbec] ;  /* 0x0002fb00ff062b82 */ /* 0x000e300000000800 */
[----:B------:R-:W1:Y:S01]  /*17530*/  @P2 LDC R11, c[0x0][0xbf0] ;  /* 0x0002fc00ff0b2b82 */ /* 0x000e620000000800 */
[----:B---3--:R-:W-:Y:S01]  /*17540*/  IMAD.IADD R15, R40, 0x1, R44 ;  /* 0x00000001280f7824 */ /* 0x008fe200078e022c */
[----:B--2---:R-:W-:Y:S06]  /*17550*/  @P1 BRA `(.L_x_1507) ;  /* 0x0000000000101947 */ /* 0x004fec0003800000 */
[----:B------:R-:W-:Y:S05]  /*17560*/  @!P0 BRA `(.L_x_1507) ;  /* 0x00000000000c8947 */ /* 0x000fea0003800000 */
[----:B------:R-:W2:Y:S04]  /*17570*/  LDG.E R4, desc[UR38][R26.64] ;  /* 0x000000261a047981 */ /* 0x000ea8000c1e1900 */
[----:B-----5:R-:W2:Y:S02]  /*17580*/  LDG.E R9, desc[UR38][R26.64+0x4] ;  /* 0x000004261a097981 */ /* 0x020ea4000c1e1900 */
[----:B--2---:R-:W-:-:S07]  /*17590*/  IMAD.IADD R9, R9, 0x1, -R4 ;  /* 0x0000000109097824 */ /* 0x004fce00078e0a04 */
.L_x_1507:
[----:B------:R-:W2:Y:S01]  /*175a0*/  LDL R12, [R1+0x60] ;  /* 0x00006000010c7983 */ /* 0x000ea20000100800 */
[----:B0-----:R-:W-:Y:S01]  /*175b0*/  @P2 IMAD.HI.U32 R4, R15, R6, RZ ;  /* 0x000000060f042227 */ /* 0x001fe200078e00ff */
[----:B------:R-:W-:Y:S02]  /*175c0*/  ULDC.64 UR4, c[0x0][0xb90] ;  /* 0x0002e40000047ab9 */ /* 0x000fe40000000a00 */
[----:B------:R-:W3:Y:S01]  /*175d0*/  LDL.LU R42, [R1+0x50] ;  /* 0x00005000012a7983 */ /* 0x000ee20000300800 */
[----:B-----5:R-:W-:Y:S01]  /*175e0*/  SHF.R.S32.HI R37, RZ, 0x1f, R36 ;  /* 0x0000001fff257819 */ /* 0x020fe20000011424 */
[----:B------:R-:W-:Y:S01]  /*175f0*/  IMAD.MOV.U32 R7, RZ, RZ, R15 ;  /* 0x000000ffff077224 */ /* 0x000fe200078e000f */
[----:B-1----:R-:W-:Y:S01]  /*17600*/  @P2 SHF.R.U32.HI R7, RZ, R11, R4 ;  /* 0x0000000bff072219 */ /* 0x002fe20000011604 */
[----:B------:R-:W0:Y:S01]  /*17610*/  S2R R24, SR_TID.X ;  /* 0x0000000000187919 */ /* 0x000e220000002100 */
[----:B------:R-:W-:-:S03]  /*17620*/  IMAD R43, R9, R32, RZ ;  /* 0x00000020092b7224 */ /* 0x000fc600078e02ff */
[----:B------:R-:W-:Y:S02]  /*17630*/  IMAD.MOV R13, RZ, RZ, -R7 ;  /* 0x000000ffff0d7224 */ /* 0x000fe400078e0a07 */
[----:B0-----:R-:W-:-:S05]  /*17640*/  VIADD R25, R24, 0xffffff80 ;  /* 0xffffff8018197836 */ /* 0x001fca0000000000 */
[----:B------:R-:W-:-:S04]  /*17650*/  SHF.R.S32.HI R24, RZ, 0x1f, R25 ;  /* 0x0000001fff187819 */ /* 0x000fc80000011419 */
[----:B------:R-:W-:-:S04]  /*17660*/  LEA.HI R24, R24, R25, RZ, 0x7 ;  /* 0x0000001918187211 */ /* 0x000fc800078f38ff */
[----:B------:R-:W-:-:S05]  /*17670*/  LOP3.LUT R24, R24, 0xffffff80, RZ, 0xc0, !PT ;  /* 0xffffff8018187812 */ /* 0x000fca00078ec0ff */
[----:B------:R-:W-:Y:S02]  /*17680*/  IMAD.IADD R24, R25, 0x1, -R24 ;  /* 0x0000000119187824 */ /* 0x000fe400078e0a18 */
[----:B--2---:R-:W-:Y:S01]  /*17690*/  IMAD.IADD R12, R12, 0x1, R44 ;  /* 0x000000010c0c7824 */ /* 0x004fe200078e022c */
[----:B---3--:R-:W-:Y:S01]  /*176a0*/  SHF.R.S32.HI R40, RZ, 0x1f, R42 ;  /* 0x0000001fff287819 */ /* 0x008fe2000001142a */
[----:B------:R-:W-:-:S04]  /*176b0*/  IMAD.WIDE.U32 R4, R42, UR4, R36 ;  /* 0x000000042a047c25 */ /* 0x000fc8000f8e0024 */
[----:B------:R-:W-:-:S04]  /*176c0*/  IMAD R6, R40, UR4, RZ ;  /* 0x0000000428067c24 */ /* 0x000fc8000f8e02ff */
[----:B------:R-:W-:Y:S01]  /*176d0*/  IMAD R11, R42, UR5, R6 ;  /* 0x000000052a0b7c24 */ /* 0x000fe2000f8e0206 */
[----:B------:R-:W-:Y:S01]  /*176e0*/  SHF.R.S32.HI R6, RZ, 0x1f, R41 ;  /* 0x0000001fff067819 */ /* 0x000fe20000011429 */
[----:B------:R-:W-:Y:S01]  /*176f0*/  ULDC.64 UR4, c[0x0][0xb98] ;  /* 0x0002e60000047ab9 */ /* 0x000fe20000000a00 */
[----:B------:R-:W-:Y:S01]  /*17700*/  SEL R41, R41, RZ, !P0 ;  /* 0x000000ff29297207 */ /* 0x000fe20004000000 */
[----:B------:R-:W-:Y:S01]  /*17710*/  IMAD.IADD R5, R5, 0x1, R11 ;  /* 0x0000000105057824 */ /* 0x000fe200078e020b */
[----:B------:R-:W-:Y:S01]  /*17720*/  SEL R38, R6, RZ, !P0 ;  /* 0x000000ff06267207 */ /* 0x000fe20004000000 */
[----:B------:R-:W-:Y:S01]  /*17730*/  IMAD R11, R32, R13, R15 ;  /* 0x0000000d200b7224 */ /* 0x000fe200078e020f */
[----:B------:R-:W-:Y:S01]  /*17740*/  SHF.R.S32.HI R13, RZ, 0x1f, R7 ;  /* 0x0000001fff0d7819 */ /* 0x000fe20000011407 */
[----:B------:R-:W-:-:S03]  /*17750*/  IMAD.WIDE.U32 R4, R41, UR4, R4 ;  /* 0x0000000429047c25 */ /* 0x000fc6000f8e0004 */
[----:B------:R-:W-:Y:S01]  /*17760*/  SHF.R.S32.HI R6, RZ, 0x1f, R11 ;  /* 0x0000001fff067819 */ /* 0x000fe2000001140b */
[----:B------:R-:W-:Y:S01]  /*17770*/  IMAD R8, R38, UR4, RZ ;  /* 0x0000000426087c24 */ /* 0x000fe2000f8e02ff */
[----:B------:R-:W-:-:S03]  /*17780*/  IADD3 R4, P0, R7, R4, RZ ;  /* 0x0000000407047210 */ /* 0x000fc60007f1e0ff */
[----:B------:R-:W-:Y:S01]  /*17790*/  IMAD R8, R41, UR5, R8 ;  /* 0x0000000529087c24 */ /* 0x000fe2000f8e0208 */
[----:B------:R-:W-:Y:S02]  /*177a0*/  ULDC.64 UR4, c[0x0][0xb88] ;  /* 0x0002e20000047ab9 */ /* 0x000fe40000000a00 */
[----:B------:R-:W-:Y:S02]  /*177b0*/  IMAD R6, R6, UR4, RZ ;  /* 0x0000000406067c24 */ /* 0x000fe4000f8e02ff */
[----:B------:R-:W-:Y:S01]  /*177c0*/  IADD3.X R5, R13, R5, R8, P0, !PT ;  /* 0x000000050d057210 */ /* 0x000fe200007fe408 */
[----:B------:R-:W-:Y:S02]  /*177d0*/  VIADD R8, R12, 0x8 ;  /* 0x000000080c087836 */ /* 0x000fe40000000000 */
[C---:B------:R-:W-:Y:S02]  /*177e0*/  IMAD R7, R11.reuse, UR5, R6 ;  /* 0x000000050b077c24 */ /* 0x040fe4000f8e0206 */
[----:B------:R-:W-:Y:S01]  /*177f0*/  IMAD.WIDE.U32 R4, R11, UR4, R4 ;  /* 0x000000040b047c25 */ /* 0x000fe2000f8e0004 */
[----:B------:R-:W-:-:S03]  /*17800*/  ULDC.64 UR4, c[0x0][0xb50] ;  /* 0x0002d40000047ab9 */ /* 0x000fc60000000a00 */
[----:B------:R-:W-:Y:S01]  /*17810*/  IMAD.IADD R5, R5, 0x1, R7 ;  /* 0x0000000105057824 */ /* 0x000fe200078e0207 */
[----:B------:R-:W-:Y:S01]  /*17820*/  LEA R10, P0, R4, UR4, 0x2 ;  /* 0x00000004040a7c11 */ /* 0x000fe2000f8010ff */
[----:B------:R-:W-:-:S03]  /*17830*/  IMAD R11, R30, 0x40, R29 ;  /* 0x000000401e0b7824 */ /* 0x000fc600078e021d */
[----:B------:R-:W-:Y:S01]  /*17840*/  LEA.HI.X R14, R4, UR5, R5, 0x2, P0 ;  /* 0x00000005040e7c11 */ /* 0x000fe200080f1405 */
[----:B------:R-:W-:Y:S01]  /*17850*/  SHFL.IDX PT, R6, R10, 0x1, 0x1c1f ;  /* 0x003c1f000a067f89 */ /* 0x000fe200000e0000 */
[----:B------:R-:W-:Y:S01]  /*17860*/  IMAD.WIDE R20, R11, 0x2, R20 ;  /* 0x000000020b147825 */ /* 0x000fe200078e0214 */
[----:B------:R-:W-:Y:S01]  /*17870*/  LOP3.LUT P0, RZ, R24, 0x3, RZ, 0xc0, !PT ;  /* 0x0000000318ff7812 */ /* 0x000fe2000780c0ff */
[----:B------:R-:W-:Y:S01]  /*17880*/  ULDC.64 UR4, c[0x0][0xaa0] ;  /* 0x0002a80000047ab9 */ /* 0x000fe20000000a00 */
[----:B------:R-:W-:Y:S01]  /*17890*/  SHFL.IDX PT, R4, R10, RZ, 0x1c1f ;  /* 0x001c1fff0a047589 */ /* 0x000fe200000e0000 */
[----:B------:R-:W-:-:S03]  /*178a0*/  IADD3 R13, P3, R20, 0x1800, RZ ;  /* 0x00001800140d7810 */ /* 0x000fc60007f7e0ff */
[----:B------:R-:W0:Y:S01]  /*178b0*/  SHFL.IDX PT, R5, R14, RZ, 0x1c1f ;  /* 0x001c1fff0e057589 */ /* 0x000e2200000e0000 */
[----:B------:R-:W-:Y:S02]  /*178c0*/  IADD3 R25, P4, R20, 0x3000, RZ ;  /* 0x0000300014197810 */ /* 0x000fe40007f9e0ff */
[-C--:B------:R-:W-:Y:S01]  /*178d0*/  ISETP.GE.OR P1, PT, R12, R43.reuse, P0 ;  /* 0x0000002b0c00720c */ /* 0x080fe20000726670 */
[----:B------:R-:W1:Y:S01]  /*178e0*/  SHFL.IDX PT, R7, R14, 0x1, 0x1c1f ;  /* 0x003c1f000e077f89 */ /* 0x000e6200000e0000 */
[----:B------:R-:W-:Y:S02]  /*178f0*/  LOP3.LUT R9, R20, 0x380, RZ, 0xc0, !PT ;  /* 0x0000038014097812 */ /* 0x000fe400078ec0ff */
[----:B------:R-:W-:Y:S02]  /*17900*/  LOP3.LUT R12, R13, 0x380, RZ, 0xc0, !PT ;  /* 0x000003800d0c7812 */ /* 0x000fe400078ec0ff */
[----:B------:R-:W-:Y:S02]  /*17910*/  ISETP.GE.OR P0, PT, R8, R43, P0 ;  /* 0x0000002b0800720c */ /* 0x000fe40000706670 */
[----:B------:R-:W-:-:S02]  /*17920*/  LOP3.LUT R24, R25, 0x380, RZ, 0xc0, !PT ;  /* 0x0000038019187812 */ /* 0x000fc400078ec0ff */
[----:B------:R-:W-:Y:S02]  /*17930*/  SHF.R.U64 R9, R9, 0x3, RZ ;  /* 0x0000000309097819 */ /* 0x000fe400000012ff */
[----:B------:R-:W-:Y:S02]  /*17940*/  SHF.R.U64 R12, R12, 0x3, RZ ;  /* 0x000000030c0c7819 */ /* 0x000fe400000012ff */
[----:B------:R-:W-:Y:S02]  /*17950*/  SHF.R.U64 R24, R24, 0x3, RZ ;  /* 0x0000000318187819 */ /* 0x000fe400000012ff */
[----:B------:R-:W-:Y:S01]  /*17960*/  LOP3.LUT R8, R9, R20, RZ, 0x3c, !PT ;  /* 0x0000001409087212 */ /* 0x000fe200078e3cff */
[--C-:B------:R-:W-:Y:S01]  /*17970*/  IMAD.MOV.U32 R9, RZ, RZ, R21.reuse ;  /* 0x000000ffff097224 */ /* 0x100fe200078e0015 */
[----:B------:R-:W-:Y:S02]  /*17980*/  LOP3.LUT R12, R12, R13, RZ, 0x3c, !PT ;  /* 0x0000000d0c0c7212 */ /* 0x000fe400078e3cff */
[----:B------:R-:W-:Y:S01]  /*17990*/  LOP3.LUT R24, R24, R25, RZ, 0x3c, !PT ;  /* 0x0000001918187212 */ /* 0x000fe200078e3cff */
[----:B------:R-:W-:Y:S01]  /*179a0*/  IMAD.X R25, RZ, RZ, R21, P4 ;  /* 0x000000ffff197224 */ /* 0x000fe200020e0615 */
[----:B------:R-:W-:Y:S01]  /*179b0*/  IADD3.X R13, RZ, R21, RZ, P3, !PT ;  /* 0x00000015ff0d7210 */ /* 0x000fe20001ffe4ff */
[----:B0-----:R0:W-:Y:S04]  /*179c0*/  @!P1 ST.E desc[UR38][R4.64], R31 ;  /* 0x0000001f04009985 */ /* 0x0011e8000c101926 */
[----:B-1----:R1:W-:Y:S04]  /*179d0*/  @!P0 ST.E desc[UR38][R6.64], R0 ;  /* 0x0000000006008985 */ /* 0x0023e8000c101926 */
[----:B------:R-:W2:Y:S04]  /*179e0*/  LD.E.128 R8, desc[UR38][R8.64] ;  /* 0x0000002608087980 */ /* 0x000ea8000c101d00 */
[----:B------:R-:W3:Y:S04]  /*179f0*/  LD.E.128 R12, desc[UR38][R12.64] ;  /* 0x000000260c0c7980 */ /* 0x000ee8000c101d00 */
[----:B------:R-:W4:Y:S01]  /*17a00*/  LD.E.128 R24, desc[UR38][R24.64] ;  /* 0x0000002618187980 */ /* 0x000f22000c101d00 */
[----:B------:R-:W-:-:S04]  /*17a10*/  IADD3 R39, P0, R20, 0x4800, RZ ;  /* 0x0000480014277810 */ /* 0x000fc80007f1e0ff */
[----:B------:R-:W-:Y:S01]  /*17a20*/  LOP3.LUT R20, R39, 0x380, RZ, 0xc0, !PT ;  /* 0x0000038027147812 */ /* 0x000fe200078ec0ff */
[----:B0-----:R-:W-:-:S03]  /*17a30*/  IMAD.X R5, RZ, RZ, R21, P0 ;  /* 0x000000ffff057224 */ /* 0x001fc600000e0615 */
[----:B------:R-:W-:-:S04]  /*17a40*/  SHF.R.U64 R4, R20, 0x3, RZ ;  /* 0x0000000314047819 */ /* 0x000fc800000012ff */
[----:B------:R-:W-:Y:S02]  /*17a50*/  LOP3.LUT R4, R4, R39, RZ, 0x3c, !PT ;  /* 0x0000002704047212 */ /* 0x000fe400078e3cff */
[----:B------:R-:W0:Y:S01]  /*17a60*/  @P2 LDC R39, c[0x0][0xbec] ;  /* 0x0002fb00ff272b82 */ /* 0x000e220000000800 */
[----:B------:R-:W-:Y:S02]  /*17a70*/  IMAD R21, R37, UR4, RZ ;  /* 0x0000000425157c24 */ /* 0x000fe4000f8e02ff */
[----:B------:R-:W-:Y:S01]  /*17a80*/  IMAD R3, R3, 0x30, R30 ;  /* 0x0000003003037824 */ /* 0x000fe200078e021e */
[----:B-1----:R-:W5:Y:S01]  /*17a90*/  LD.E.128 R4, desc[UR38][R4.64] ;  /* 0x0000002604047980 */ /* 0x002f62000c101d00 */
[C---:B------:R-:W-:Y:S02]  /*17aa0*/  IMAD R31, R36.reuse, UR5, R21 ;  /* 0x00000005241f7c24 */ /* 0x040fe4000f8e0215 */
[----:B------:R-:W-:Y:S01]  /*17ab0*/  IMAD.WIDE.U32 R20, R36, UR4, RZ ;  /* 0x0000000424147c25 */ /* 0x000fe2000f8e00ff */
[----:B------:R-:W1:Y:S01]  /*17ac0*/  @P2 LDC R37, c[0x0][0xbf0] ;  /* 0x0002fc00ff252b82 */ /* 0x000e620000000800 */
[----:B------:R-:W-:Y:S01]  /*17ad0*/  ULDC.64 UR4, c[0x0][0xae8] ;  /* 0x0002ba0000047ab9 */ /* 0x000fe20000000a00 */
[----:B------:R-:W-:Y:S01]  /*17ae0*/  @!PT LDS RZ, [RZ] ;  /* 0x00000000fffff984 */ /* 0x000fe20000000800 */
[----:B------:R-:W-:Y:S01]  /*17af0*/  @!PT LDS RZ, [RZ] ;  /* 0x00000000fffff984 */ /* 0x000fe20000000800 */
[----:B------:R-:W-:Y:S01]  /*17b00*/  @!PT LDS RZ, [RZ] ;  /* 0x00000000fffff984 */ /* 0x000fe20000000800 */
[----:B------:R-:W-:Y:S01]  /*17b10*/  @!PT LDS RZ, [RZ] ;  /* 0x00000000fffff984 */ /* 0x000fe20000000800 */
[----:B------:R0:W-:Y:S06]  /*17b20*/  MEMBAR.ALL.CTA ;  /* 0x0000000000007992 */ /* 0x0001ec0000008000 */
[----:B0-----:R-:W0:Y:S01]  /*17b30*/  FENCE.VIEW.ASYNC.S ;  /* 0x00000000000073c6 */ /* 0x001e220000000000 */
[----:B------:R-:W-:-:S02]  /*17b40*/  IMAD.IADD R21, R21, 0x1, R31 ;  /* 0x0000000115157824 */ /* 0x000fc400078e021f */
[----:B------:R-:W-:Y:S02]  /*17b50*/  IMAD R0, R40, UR4, RZ ;  /* 0x0000000428007c24 */ /* 0x000fe4000f8e02ff */
[----:B------:R-:W-:Y:S02]  /*17b60*/  IMAD.IADD R36, R44, 0x1, R3 ;  /* 0x000000012c247824 */ /* 0x000fe400078e0203 */
[C---:B------:R-:W-:Y:S02]  /*17b70*/  IMAD R3, R42.reuse, UR5, R0 ;  /* 0x000000052a037c24 */ /* 0x040fe4000f8e0200 */
[----:B------:R-:W-:Y:S01]  /*17b80*/  IMAD.WIDE.U32 R20, R42, UR4, R20 ;  /* 0x000000042a147c25 */ /* 0x000fe2000f8e0014 */
[----:B------:R-:W-:-:S03]  /*17b90*/  ULDC.64 UR4, c[0x0][0xaf0] ;  /* 0x0002bc0000047ab9 */ /* 0x000fc60000000a00 */
[----:B------:R-:W-:Y:S02]  /*17ba0*/  IMAD.IADD R21, R21, 0x1, R3 ;  /* 0x0000000115157824 */ /* 0x000fe400078e0203 */
[----:B------:R-:W-:-:S04]  /*17bb0*/  @P2 IMAD.HI.U32 R0, R36, R39, RZ ;  /* 0x0000002724002227 */ /* 0x000fc800078e00ff */
[----:B------:R-:W-:Y:S02]  /*17bc0*/  IMAD.MOV.U32 R3, RZ, RZ, R36 ;  /* 0x000000ffff037224 */ /* 0x000fe400078e0024 */
[----:B------:R-:W-:Y:S01]  /*17bd0*/  IMAD R31, R38, UR4, RZ ;  /* 0x00000004261f7c24 */ /* 0x000fe2000f8e02ff */
[----:B-1----:R-:W-:Y:S01]  /*17be0*/  @P2 SHF.R.U32.HI R3, RZ, R37, R0 ;  /* 0x00000025ff032219 */ /* 0x002fe20000011600 */
[----:B------:R-:W-:-:S03]  /*17bf0*/  IMAD.WIDE.U32 R20, R41, UR4, R20 ;  /* 0x0000000429147c25 */ /* 0x000fc6000f8e0014 */
[----:B------:R-:W-:Y:S01]  /*17c00*/  SHF.R.S32.HI R0, RZ, 0x1f, R3 ;  /* 0x0000001fff007819 */ /* 0x000fe20000011403 */
[----:B------:R-:W-:Y:S01]  /*17c10*/  IMAD R31, R41, UR5, R31 ;  /* 0x00000005291f7c24 */ /* 0x000fe2000f8e021f */
[----:B------:R-:W-:Y:S01]  /*17c20*/  ULDC.64 UR4, c[0x0][0xae0] ;  /* 0x0002b80000047ab9 */ /* 0x000fe20000000a00 */
[----:B------:R-:W-:Y:S02]  /*17c30*/  IMAD.MOV R37, RZ, RZ, -R3 ;  /* 0x000000ffff257224 */ /* 0x000fe400078e0a03 */
[----:B------:R-:W-:Y:S02]  /*17c40*/  IMAD.IADD R21, R21, 0x1, R31 ;  /* 0x0000000115157824 */ /* 0x000fe400078e021f */
[----:B------:R-:W-:Y:S02]  /*17c50*/  IMAD R0, R0, UR4, RZ ;  /* 0x0000000400007c24 */ /* 0x000fe4000f8e02ff */
[----:B------:R-:W-:Y:S02]  /*17c60*/  IMAD R31, R32, R37, R36 ;  /* 0x00000025201f7224 */ /* 0x000fe400078e0224 */
[----:B------:R-:W-:-:S02]  /*17c70*/  IMAD R37, R3, UR5, R0 ;  /* 0x0000000503257c24 */ /* 0x000fc4000f8e0200 */
[----:B------:R-:W-:Y:S01]  /*17c80*/  IMAD.WIDE.U32 R20, R3, UR4, R20 ;  /* 0x0000000403147c25 */ /* 0x000fe2000f8e0014 */
[----:B------:R-:W-:Y:S01]  /*17c90*/  SHF.R.S32.HI R0, RZ, 0x1f, R31 ;  /* 0x0000001fff007819 */ /* 0x000fe2000001141f */
[----:B------:R-:W-:Y:S02]  /*17ca0*/  ULDC.64 UR4, c[0x0][0xad8] ;  /* 0x0002b60000047ab9 */ /* 0x000fe40000000a00 */
[----:B------:R-:W-:Y:S02]  /*17cb0*/  IMAD.IADD R21, R21, 0x1, R37 ;  /* 0x0000000115157824 */ /* 0x000fe400078e0225 */
[----:B------:R-:W-:Y:S02]  /*17cc0*/  IMAD R0, R0, UR4, RZ ;  /* 0x0000000400007c24 */ /* 0x000fe4000f8e02ff */
[----:B------:R-:W-:-:S04]  /*17cd0*/  IMAD.WIDE.U32 R20, R31, UR4, R20 ;  /* 0x000000041f147c25 */ /* 0x000fc8000f8e0014 */
[----:B------:R-:W-:Y:S01]  /*17ce0*/  IMAD R3, R31, UR5, R0 ;  /* 0x000000051f037c24 */ /* 0x000fe2000f8e0200 */
[----:B------:R-:W-:Y:S01]  /*17cf0*/  ULDC.64 UR4, c[0x0][0xa80] ;  /* 0x0002a00000047ab9 */ /* 0x000fe20000000a00 */
[----:B------:R-:W-:Y:S01]  /*17d00*/  IMAD.IADD R40, R30, 0x1, R44 ;  /* 0x000000011e287824 */ /* 0x000fe200078e022c */
[----:B------:R-:W-:Y:S01]  /*17d10*/  LEA R32, P0, R20, UR4, 0x1 ;  /* 0x0000000414207c11 */ /* 0x000fe2000f8008ff */
[----:B------:R-:W-:Y:S01]  /*17d20*/  IMAD.IADD R3, R21, 0x1, R3 ;  /* 0x0000000115037824 */ /* 0x000fe200078e0203 */
[----:B------:R-:W-:Y:S02]  /*17d30*/  ULDC UR4, c[0x0][0xac8] ;  /* 0x0002b20000047ab9 */ /* 0x000fe40000000800 */
[----:B------:R-:W-:Y:S01]  /*17d40*/  IADD3 R0, R40, 0x30, RZ ;  /* 0x0000003028007810 */ /* 0x000fe20007ffe0ff */
[----:B0-----:R-:W0:Y:S01]  /*17d50*/  SHFL.IDX PT, R36, R32, 0x1, 0x181f ;  /* 0x00381f0020247f89 */ /* 0x001e2200000e0000 */
[----:B------:R-:W-:Y:S01]  /*17d60*/  LEA.HI.X R38, R20, UR5, R3, 0x1, P0 ;  /* 0x0000000514267c11 */ /* 0x000fe200080f0c03 */
[C---:B------:R-:W-:Y:S01]  /*17d70*/  VIADD R3, R40.reuse, 0x60 ;  /* 0x0000006028037836 */ /* 0x040fe20000000000 */
[----:B------:R-:W-:Y:S01]  /*17d80*/  ISETP.GE.AND P0, PT, R29, UR4, PT ;  /* 0x000000041d007c0c */ /* 0x000fe2000bf06270 */
[----:B------:R-:W1:Y:S03]  /*17d90*/  SHFL.IDX PT, R20, R32, RZ, 0x181f ;  /* 0x00181fff20147589 */ /* 0x000e6600000e0000 */
[-C--:B------:R-:W-:Y:S01]  /*17da0*/  ISETP.GE.OR P3, PT, R40, R43.reuse, P0 ;  /* 0x0000002b2800720c */ /* 0x080fe20000766670 */
[----:B------:R-:W1:Y:S01]  /*17db0*/  SHFL.IDX PT, R21, R38, RZ, 0x181f ;  /* 0x00181fff26157589 */ /* 0x000e6200000e0000 */
[-C--:B------:R-:W-:Y:S01]  /*17dc0*/  ISETP.GE.OR P2, PT, R0, R43.reuse, P0 ;  /* 0x0000002b0000720c */ /* 0x080fe20000746670 */
[----:B------:R-:W-:Y:S01]  /*17dd0*/  VIADD R0, R2, 0x16820 ;  /* 0x0001682002007836 */ /* 0x000fe20000000000 */
[----:B------:R-:W-:Y:S01]  /*17de0*/  ISETP.GE.OR P1, PT, R3, R43, P0 ;  /* 0x0000002b0300720c */ /* 0x000fe20000726670 */
[----:B------:R-:W1:Y:S03]  /*17df0*/  SHFL.IDX PT, R42, R32, 0x2, 0x181f ;  /* 0x00581f00202a7f89 */ /* 0x000e6600000e0000 */
[----:B------:R-:W-:Y:S01]  /*17e00*/  PRMT R0, RZ, 0x654, R0 ;  /* 0x00000654ff007816 */ /* 0x000fe20000000000 */
[----:B------:R-:W1:Y:S03]  /*17e10*/  SHFL.IDX PT, R31, R38, 0x1, 0x181f ;  /* 0x00381f00261f7f89 */ /* 0x000e6600000e0000 */
[----:B------:R1:W-:Y:S01]  /*17e20*/  SYNCS.ARRIVE.TRANS64.RED.A1T0 RZ, [R0+URZ], RZ ;  /* 0x000000ff00ff79a7 */ /* 0x0003e2000810043f */
[----:B------:R-:W1:Y:S02]  /*17e30*/  SHFL.IDX PT, R37, R38, 0x2, 0x181f ;  /* 0x00581f0026257f89 */ /* 0x000e6400000e0000 */
[----:B0-----:R-:W-:-:S02]  /*17e40*/  @!P2 LEA R30, P4, R29, R36, 0x1 ;  /* 0x000000241d1ea211 */ /* 0x001fc400078808ff */
[----:B------:R-:W0:Y:S01]  /*17e50*/  SHFL.IDX PT, R32, R32, 0x3, 0x181f ;  /* 0x00781f0020207f89 */ /* 0x000e2200000e0000 */
[----:B-1----:R-:W-:Y:S01]  /*17e60*/  VIADD R0, R40, 0x90 ;  /* 0x0000009028007836 */ /* 0x002fe20000000000 */
[C---:B------:R-:W-:Y:S02]  /*17e70*/  @!P3 LEA R20, P5, R29.reuse, R20, 0x1 ;  /* 0x000000141d14b211 */ /* 0x040fe400078a08ff */
[----:B------:R-:W1:Y:S02]  /*17e80*/  SHFL.IDX PT, R38, R38, 0x3, 0x181f ;  /* 0x00781f0026267f89 */ /* 0x000e6400000e0000 */
[C---:B------:R-:W-:Y:S02]  /*17e90*/  @!P3 LEA.HI.X R21, R29.reuse, R21, R28, 0x1, P5 ;  /* 0x000000151d15b211 */ /* 0x040fe400028f0c1c */
[----:B------:R-:W-:Y:S02]  /*17ea0*/  ISETP.GE.OR P0, PT, R0, R43, P0 ;  /* 0x0000002b0000720c */ /* 0x000fe40000706670 */
[----:B------:R-:W-:-:S02]  /*17eb0*/  @!P1 LEA R36, P5, R29, R42, 0x1 ;  /* 0x0000002a1d249211 */ /* 0x000fc400078a08ff */
[C-C-:B------:R-:W-:Y:S02]  /*17ec0*/  @!P2 LEA.HI.X R31, R29.reuse, R31, R28.reuse, 0x1, P4 ;  /* 0x0000001f1d1fa211 */ /* 0x140fe400020f0c1c */
[----:B------:R-:W-:Y:S01]  /*17ed0*/  @!P1 LEA.HI.X R37, R29, R37, R28, 0x1, P5 ;  /* 0x000000251d259211 */ /* 0x000fe200028f0c1c */
        /* <DEDUP_REMOVED lines=8> */
.L_x_1506:
[----:B------:R-:W2:Y:S01]  /*17f60*/  LDL R10, [R1+0x54] ;  /* 0x00005400010a7983 */ /* 0x000ea20000100800 */
[----:B------:R-:W-:Y:S01]  /*17f70*/  ULDC.64 UR4, c[0x0][0xc00] ;  /* 0x0003000000047ab9 */ /* 0x000fe20000000a00 */
[----:B------:R-:W2:Y:S01]  /*17f80*/  LDC.64 R4, c[0x0][0xc00] ;  /* 0x00030000ff047b82 */ /* 0x000ea20000000a00 */
[----:B------:R-:W-:Y:S01]  /*17f90*/  ISETP.NE.U32.AND P0, PT, RZ, UR4, PT ;  /* 0x00000004ff007c0c */ /* 0x000fe2000bf05070 */
[----:B------:R-:W-:-:S03]  /*17fa0*/  IMAD.MOV.U32 R0, RZ, RZ, RZ ;  /* 0x000000ffff007224 */ /* 0x000fc600078e00ff */
[----:B------:R-:W-:Y:S01]  /*17fb0*/  ISETP.NE.AND.EX P0, PT, RZ, UR5, PT, P0 ;  /* 0x00000005ff007c0c */ /* 0x000fe2000bf05300 */
[----:B------:R-:W-:Y:S02]  /*17fc0*/  ULDC.64 UR4, c[0x0][0xc08] ;  /* 0x0003020000047ab9 */ /* 0x000fe40000000a00 */
[----:B------:R-:W-:Y:S01]  /*17fd0*/  ISETP.NE.U32.AND P1, PT, RZ, UR4, PT ;  /* 0x00000004ff007c0c */ /* 0x000fe2000bf25070 */
[----:B------:R-:W0:Y:S03]  /*17fe0*/  LDC R27, c[0x0][0xbe8] ;  /* 0x0002fa00ff1b7b82 */ /* 0x000e260000000800 */
[----:B------:R-:W-:-:S13]  /*17ff0*/  ISETP.NE.AND.EX P1, PT, RZ, UR5, PT, P1 ;  /* 0x00000005ff007c0c */ /* 0x000fda000bf25310 */
[----:B------:R-:W3:Y:S01]  /*18000*/  @P1 LDC.64 R6, c[0x0][0xc08] ;  /* 0x00030200ff061b82 */ /* 0x000ee20000000a00 */
[----:B------:R-:W-:Y:S02]  /*18010*/  ULDC UR4, c[0x0][0xa88] ;  /* 0x0002a20000047ab9 */ /* 0x000fe40000000800 */
[----:B------:R-:W-:Y:S02]  /*18020*/  IMAD.U32 R8, RZ, RZ, UR4 ;  /* 0x00000004ff087e24 */ /* 0x000fe4000f8e00ff */
[----:B--2---:R-:W-:-:S04]  /*18030*/  IMAD.WIDE R4, R10, 0x4, R4 ;  /* 0x000000040a047825 */ /* 0x004fc800078e0204 */
[----:B---3--:R-:W-:Y:S01]  /*18040*/  @P1 IMAD.WIDE R6, R10, 0x4, R6 ;  /* 0x000000040a061825 */ /* 0x008fe200078e0206 */
[----:B------:R2:W5:Y:S04]  /*18050*/  @P0 LDG.E R0, desc[UR38][R4.64] ;  /* 0x0000002604000981 */ /* 0x000568000c1e1900 */
[----:B------:R2:W5:Y:S01]  /*18060*/  @P1 LDG.E R8, desc[UR38][R6.64] ;  /* 0x0000002606081981 */ /* 0x000562000c1e1900 */
[----:B0-----:R-:W-:Y:S02]  /*18070*/  ISETP.NE.AND P2, PT, R27, 0x1, PT ;  /* 0x000000011b00780c */ /* 0x001fe40003f45270 */
[----:B------:R-:W-:Y:S02]  /*18080*/  ISETP.GE.AND P3, PT, R44, 0xc0, PT ;  /* 0x000000c02c00780c */ /* 0x000fe40003f66270 */
[----:B------:R-:W-:-:S09]  /*18090*/  SHF.R.S32.HI R9, RZ, 0x1f, R10 ;  /* 0x0000001fff097819 */ /* 0x000fd2000001140a */
[----:B------:R-:W0:Y:S01]  /*180a0*/  @P2 LDC R31, c[0x0][0xbec] ;  /* 0x0002fb00ff1f2b82 */ /* 0x000e220000000800 */
[----:B--2---:R-:W-:Y:S05]  /*180b0*/  @P1 BRA `(.L_x_1509) ;  /* 0x0000000000101947 */ /* 0x004fea0003800000 */
[----:B------:R-:W-:Y:S05]  /*180c0*/  @!P0 BRA `(.L_x_1509) ;  /* 0x00000000000c8947 */ /* 0x000fea0003800000 */
[----:B------:R-:W2:Y:S04]  /*180d0*/  LDG.E R7, desc[UR38][R4.64] ;  /* 0x0000002604077981 */ /* 0x000ea8000c1e1900 */
[----:B-----5:R-:W2:Y:S02]  /*180e0*/  LDG.E R8, desc[UR38][R4.64+0x4] ;  /* 0x0000042604087981 */ /* 0x020ea4000c1e1900 */
[----:B--2---:R-:W-:-:S07]  /*180f0*/  IMAD.IADD R8, R8, 0x1, -R7 ;  /* 0x0000000108087824 */ /* 0x004fce00078e0a07 */
.L_x_1509:
        /* <DEDUP_REMOVED lines=10> */
[----:B---3--:R-:W-:Y:S01]  /*181a0*/  IMAD R4, R8, R11, RZ ;  /* 0x0000000b08047224 */ /* 0x008fe200078e02ff */
[----:B--2---:R-:W-:-:S04]  /*181b0*/  IADD3 R10, R26, -0x80, R5 ;  /* 0xffffff801a0a7810 */ /* 0x004fc80007ffe005 */
[----:B------:R-:W-:-:S13]  /*181c0*/  ISETP.GE.AND P0, PT, R10, R4, PT ;  /* 0x000000040a00720c */ /* 0x000fda0003f06270 */
[----:B------:R-:W-:Y:S05]  /*181d0*/  @P0 BRA `(.L_x_1511) ;  /* 0x0000000000840947 */ /* 0x000fea0003800000 */
[----:B------:R-:W-:Y:S01]  /*181e0*/  ISETP.NE.AND P0, PT, R11, 0x1, PT ;  /* 0x000000010b00780c */ /* 0x000fe20003f05270 */
[----:B------:R-:W-:Y:S01]  /*181f0*/  ULDC.64 UR4, c[0x0][0xb90] ;  /* 0x0002e40000047ab9 */ /* 0x000fe20000000a00 */
[----:B------:R-:W-:Y:S02]  /*18200*/  IMAD.MOV.U32 R4, RZ, RZ, R0 ;  /* 0x000000ffff047224 */ /* 0x000fe400078e0000 */
[----:B------:R-:W-:Y:S02]  /*18210*/  IMAD R9, R12, UR4, RZ ;  /* 0x000000040c097c24 */ /* 0x000fe4000f8e02ff */
[----:B------:R-:W-:Y:S02]  /*18220*/  IMAD.MOV.U32 R5, RZ, RZ, R13 ;  /* 0x000000ffff057224 */ /* 0x000fe400078e000d */
[----:B------:R-:W-:Y:S02]  /*18230*/  IMAD.MOV.U32 R7, RZ, RZ, R10 ;  /* 0x000000ffff077224 */ /* 0x000fe400078e000a */
[----:B------:R-:W-:-:S03]  /*18240*/  IMAD.WIDE.U32 R4, R20, UR4, R4 ;  /* 0x0000000414047c25 */ /* 0x000fc6000f8e0004 */
[----:B------:R-:W2:Y:S01]  /*18250*/  @P0 LDC R21, c[0x0][0xbec] ;  /* 0x0002fb00ff150b82 */ /* 0x000ea20000000800 */
[----:B------:R-:W-:Y:S01]  /*18260*/  IMAD R9, R20, UR5, R9 ;  /* 0x0000000514097c24 */ /* 0x000fe2000f8e0209 */
[----:B------:R-:W-:-:S03]  /*18270*/  ULDC.64 UR4, c[0x0][0xb98] ;  /* 0x0002e60000047ab9 */ /* 0x000fc60000000a00 */
[----:B------:R-:W-:-:S03]  /*18280*/  IMAD.IADD R5, R5, 0x1, R9 ;  /* 0x0000000105057824 */ /* 0x000fc600078e0209 */
[----:B------:R-:W3:Y:S01]  /*18290*/  @P0 LDC R25, c[0x0][0xbf0] ;  /* 0x0002fc00ff190b82 */ /* 0x000ee20000000800 */
[----:B------:R-:W-:-:S04]  /*182a0*/  IMAD.WIDE.U32 R4, R15, UR4, R4 ;  /* 0x000000040f047c25 */ /* 0x000fc8000f8e0004 */
[----:B--2---:R-:W-:-:S05]  /*182b0*/  @P0 IMAD.HI.U32 R6, R10, R21, RZ ;  /* 0x000000150a060227 */ /* 0x004fca00078e00ff */
[----:B---3--:R-:W-:Y:S01]  /*182c0*/  @P0 SHF.R.U32.HI R7, RZ, R25, R6 ;  /* 0x00000019ff070219 */ /* 0x008fe20000011606 */
[----:B------:R-:W-:-:S03]  /*182d0*/  IMAD R6, R14, UR4, RZ ;  /* 0x000000040e067c24 */ /* 0x000fc6000f8e02ff */
[----:B------:R-:W-:Y:S01]  /*182e0*/  IADD3 R4, P0, R7, R4, RZ ;  /* 0x0000000407047210 */ /* 0x000fe20007f1e0ff */
[----:B------:R-:W-:-:S04]  /*182f0*/  IMAD.MOV R9, RZ, RZ, -R7 ;  /* 0x000000ffff097224 */ /* 0x000fc800078e0a07 */
        /* <DEDUP_REMOVED lines=12> */
[----:B------:R-:W-:Y:S02]  /*183c0*/  LEA.HI.X R7, R4, UR5, R5, 0x2, P0 ;  /* 0x0000000504077c11 */ /* 0x000fe400080f1405 */
[----:B------:R-:W-:-:S05]  /*183d0*/  MOV R5, 0xff800000 ;  /* 0xff80000000057802 */ /* 0x000fca0000000f00 */
[----:B------:R2:W-:Y:S02]  /*183e0*/  STG.E desc[UR38][R6.64], R5 ;  /* 0x0000000506007986 */ /* 0x0005e4000c101926 */
.L_x_1511:
[----:B------:R-:W-:Y:S05]  /*183f0*/  BSYNC B1 ;  /* 0x0000000000017941 */ /* 0x000fea0003800000 */
.L_x_1510:
[----:B------:R-:W3:Y:S01]  /*18400*/  @P2 LDC R9, c[0x0][0xbf0] ;  /* 0x0002fc00ff092b82 */ /* 0x000ee20000000800 */
[----:B------:R-:W-:Y:S01]  /*18410*/  ULDC.64 UR4, c[0x0][0xaa0] ;  /* 0x0002a80000047ab9 */ /* 0x000fe20000000a00 */
[----:B------:R-:W-:Y:S01]  /*18420*/  IMAD R3, R3, 0x30, R30 ;  /* 0x0000003003037824 */ /* 0x000fe200078e021e */
[----:B------:R-:W-:Y:S01]  /*18430*/  ULDC.64 UR6, c[0x0][0xa80] ;  /* 0x0002a00000067ab9 */ /* 0x000fe20000000a00 */
[----:B--2---:R-:W-:Y:S02]  /*18440*/  IMAD R5, R13, UR4, RZ ;  /* 0x000000040d057c24 */ /* 0x004fe4000f8e02ff */
[----:B------:R-:W-:Y:S02]  /*18450*/  IMAD.IADD R10, R26, 0x1, R3 ;  /* 0x000000011a0a7824 */ /* 0x000fe400078e0203 */
[C---:B------:R-:W-:Y:S02]  /*18460*/  IMAD R7, R0.reuse, UR5, R5 ;  /* 0x0000000500077c24 */ /* 0x040fe4000f8e0205 */
[----:B------:R-:W-:Y:S01]  /*18470*/  IMAD.WIDE.U32 R4, R0, UR4, RZ ;  /* 0x0000000400047c25 */ /* 0x000fe2000f8e00ff */
[----:B------:R-:W-:-:S03]  /*18480*/  ULDC.64 UR4, c[0x0][0xae8] ;  /* 0x0002ba0000047ab9 */ /* 0x000fc60000000a00 */
[----:B------:R-:W-:Y:S02]  /*18490*/  IMAD R0, R12, UR4, RZ ;  /* 0x000000040c007c24 */ /* 0x000fe4000f8e02ff */
[----:B------:R-:W-:Y:S02]  /*184a0*/  IMAD.IADD R5, R5, 0x1, R7 ;  /* 0x0000000105057824 */ /* 0x000fe400078e0207 */
[----:B------:R-:W-:Y:S02]  /*184b0*/  IMAD R7, R20, UR5, R0 ;  /* 0x0000000514077c24 */ /* 0x000fe4000f8e0200 */
[----:B0-----:R-:W-:-:S04]  /*184c0*/  @P2 IMAD.HI.U32 R0, R10, R31, RZ ;  /* 0x0000001f0a002227 */ /* 0x001fc800078e00ff */
[----:B------:R-:W-:Y:S01]  /*184d0*/  IMAD.MOV.U32 R3, RZ, RZ, R10 ;  /* 0x000000ffff037224 */ /* 0x000fe200078e000a */
[----:B---3--:R-:W-:Y:S01]  /*184e0*/  @P2 SHF.R.U32.HI R3, RZ, R9, R0 ;  /* 0x00000009ff032219 */ /* 0x008fe20000011600 */
[----:B------:R-:W-:Y:S01]  /*184f0*/  IMAD.WIDE.U32 R4, R20, UR4, R4 ;  /* 0x0000000414047c25 */ /* 0x000fe2000f8e0004 */
[----:B------:R-:W-:Y:S02]  /*18500*/  ULDC.64 UR4, c[0x0][0xaf0] ;  /* 0x0002bc0000047ab9 */ /* 0x000fe40000000a00 */
[----:B------:R-:W-:Y:S01]  /*18510*/  SHF.R.S32.HI R0, RZ, 0x1f, R3 ;  /* 0x0000001fff007819 */ /* 0x000fe20000011403 */
[----:B------:R-:W-:Y:S02]  /*18520*/  IMAD.IADD R5, R5, 0x1, R7 ;  /* 0x0000000105057824 */ /* 0x000fe400078e0207 */
[----:B------:R-:W-:Y:S02]  /*18530*/  IMAD R6, R14, UR4, RZ ;  /* 0x000000040e067c24 */ /* 0x000fe4000f8e02ff */
[----:B------:R-:W-:-:S02]  /*18540*/  IMAD.MOV R21, RZ, RZ, -R3 ;  /* 0x000000ffff157224 */ /* 0x000fc400078e0a03 */
[C---:B------:R-:W-:Y:S02]  /*18550*/  IMAD R7, R15.reuse, UR5, R6 ;  /* 0x000000050f077c24 */ /* 0x040fe4000f8e0206 */
        /* <DEDUP_REMOVED lines=9> */
[----:B------:R-:W-:Y:S02]  /*185f0*/  IMAD R0, R0, UR4, RZ ;  /* 0x0000000400007c24 */ /* 0x000fe4000f8e02ff */
[----:B------:R-:W-:Y:S02]  /*18600*/  IMAD.IADD R5, R5, 0x1, R7 ;  /* 0x0000000105057824 */ /* 0x000fe400078e0207 */
        /* <DEDUP_REMOVED lines=11> */
[----:B------:R-:W-:Y:S01]  /*186c0*/  IMAD.IADD R24, R30, 0x1, R26 ;  /* 0x000000011e187824 */ /* 0x000fe200078e021a */
[----:B------:R-:W2:Y:S03]  /*186d0*/  SHFL.IDX PT, R0, R20, RZ, 0x181f ;  /* 0x00181fff14007589 */ /* 0x000ea600000e0000 */
[C---:B------:R-:W-:Y:S01]  /*186e0*/  VIADD R8, R24.reuse, 0x30 ;  /* 0x0000003018087836 */ /* 0x040fe20000000000 */
[----:B------:R-:W3:Y:S01]  /*186f0*/  SHFL.IDX PT, R5, R7, 0x1, 0x181f ;  /* 0x00381f0007057f89 */ /* 0x000ee200000e0000 */
[C---:B------:R-:W-:Y:S01]  /*18700*/  ISETP.GE.OR P2, PT, R24.reuse, R21, P0 ;  /* 0x000000151800720c */ /* 0x040fe20000746670 */
[----:B------:R-:W-:-:S02]  /*18710*/  VIADD R10, R24, 0x60 ;  /* 0x00000060180a7836 */ /* 0x000fc40000000000 */
[----:B------:R-:W4:Y:S01]  /*18720*/  SHFL.IDX PT, R14, R7, 0x2, 0x181f ;  /* 0x00581f00070e7f89 */ /* 0x000f2200000e0000 */
[-C--:B------:R-:W-:Y:S02]  /*18730*/  ISETP.GE.OR P3, PT, R8, R21.reuse, P0 ;  /* 0x000000150800720c */ /* 0x080fe40000766670 */
[----:B------:R-:W-:Y:S01]  /*18740*/  ISETP.GE.OR P4, PT, R10, R21, P0 ;  /* 0x000000150a00720c */ /* 0x000fe20000786670 */
[----:B------:R-:W5:Y:S04]  /*18750*/  SHFL.IDX PT, R4, R20, 0x1, 0x181f ;  /* 0x00381f0014047f89 */ /* 0x000f6800000e0000 */
[----:B------:R-:W1:Y:S02]  /*18760*/  SHFL.IDX PT, R6, R20, 0x2, 0x181f ;  /* 0x00581f0014067f89 */ /* 0x000e6400000e0000 */
[----:B0-----:R-:W-:-:S04]  /*18770*/  @!P2 LEA R10, P5, R29, R3, 0x1 ;  /* 0x000000031d0aa211 */ /* 0x001fc800078a08ff */
[C---:B--2---:R-:W-:Y:S02]  /*18780*/  @!P2 LEA.HI.X R3, R29.reuse, R0, R28, 0x1, P5 ;  /* 0x000000001d03a211 */ /* 0x044fe400028f0c1c */
[----:B------:R0:W2:Y:S01]  /*18790*/  SHFL.IDX PT, R0, R20, 0x3, 0x181f ;  /* 0x00781f0014007f89 */ /* 0x0000a200000e0000 */
[C---:B---3--:R-:W-:Y:S02]  /*187a0*/  @!P3 LEA R8, P1, R29.reuse, R5, 0x1 ;  /* 0x000000051d08b211 */ /* 0x048fe400078208ff */
[----:B------:R-:W-:Y:S01]  /*187b0*/  @!P2 IMAD.MOV.U32 R11, RZ, RZ, R3 ;  /* 0x000000ffff0ba224 */ /* 0x000fe200078e0003 */
[----:B----4-:R-:W-:-:S04]  /*187c0*/  @!P4 LEA R25, P5, R29, R14, 0x1 ;  /* 0x0000000e1d19c211 */ /* 0x010fc800078a08ff */
[----:B------:R0:W-:Y:S01]  /*187d0*/  @!P2 ST.E.128 desc[UR38][R10.64], RZ ;  /* 0x000000ff0a00a985 */ /* 0x0001e2000c101d26 */
[C-C-:B-----5:R-:W-:Y:S02]  /*187e0*/  @!P3 LEA.HI.X R9, R29.reuse, R4, R28.reuse, 0x1, P1 ;  /* 0x000000041d09b211 */ /* 0x160fe400008f0c1c */
[----:B------:R-:W-:Y:S01]  /*187f0*/  @!P4 MOV R4, R25 ;  /* 0x000000190004c202 */ /* 0x000fe20000000f00 */
[----:B------:R0:W3:Y:S01]  /*18800*/  SHFL.IDX PT, R14, R7, 0x3, 0x181f ;  /* 0x00781f00070e7f89 */ /* 0x0000e200000e0000 */
[----:B-1----:R-:W-:-:S03]  /*18810*/  @!P4 LEA.HI.X R5, R29, R6, R28, 0x1, P5 ;  /* 0x000000061d05c211 */ /* 0x002fc600028f0c1c */
[----:B------:R0:W-:Y:S04]  /*18820*/  @!P3 ST.E.128 desc[UR38][R8.64], RZ ;  /* 0x000000ff0800b985 */ /* 0x0001e8000c101d26 */
[----:B------:R0:W-:Y:S02]  /*18830*/  @!P4 ST.E.128 desc[UR38][R4.64], RZ ;  /* 0x000000ff0400c985 */ /* 0x0001e4000c101d26 */
.L_x_1711:
[----:B------:R-:W-:-:S05]  /*18840*/  VIADD R24, R24, 0x90 ;  /* 0x0000009018187836 */ /* 0x000fca0000000000 */
[----:B------:R-:W-:-:S13]  /*18850*/  ISETP.GE.OR P0, PT, R24, R21, P0 ;  /* 0x000000151800720c */ /* 0x000fda0000706670 */
[----:B---3--:R-:W-:-:S04]  /*18860*/  @!P0 LEA R14, P1, R29, R14, 0x1 ;  /* 0x0000000e1d0e8211 */ /* 0x008fc800078208ff */
[----:B--2---:R-:W-:-:S05]  /*18870*/  @!P0 LEA.HI.X R15, R29, R0, R28, 0x1, P1 ;  /* 0x000000001d0f8211 */ /* 0x004fca00008f0c1c */
[----:B------:R1:W-:Y:S04]  /*18880*/  @!P0 ST.E.128 desc[UR38][R14.64], RZ ;  /* 0x000000ff0e008985 */ /* 0x0003e8000c101d26 */
.L_x_1508:
[----:B------:R-:W-:Y:S05]  /*18890*/  BSYNC B0 ;  /* 0x0000000000007941 */ /* 0x000fea0003800000 */
.L_x_1505:
[----:B------:R-:W-:Y:S02]  /*188a0*/  ULDC UR4, c[0x0][0xc3c] ;  /* 0x00030f0000047ab9 */ /* 0x000fe40000000800 */
[----:B------:R-:W-:-:S13]  /*188b0*/  ISETP.GE.AND P0, PT, R35, UR4, PT ;  /* 0x0000000423007c0c */ /* 0x000fda000bf06270 */
[----:B------:R-:W-:Y:S05]  /*188c0*/  @!P0 BRA `(.L_x_1513) ;  /* 0xfffffe8400a08947 */ /* 0x000fea000383ffff */
[----:B------:R-:W-:Y:S05]  /*188d0*/  BRA `(.L_x_1321) ;  /* 0x0000006c00447947 */ /* 0x000fea0003800000 */
.L_x_1319:
        /* <DEDUP_REMOVED lines=18> */
.L_x_1514:
        /* <DEDUP_REMOVED lines=42> */
.L_x_1520:
[----:B------:R-:W-:Y:S01]  /*18ca0*/  UIADD3 UR4, UR4, 0x1f, URZ ;  /* 0x0000001f04047890 */ /* 0x000fe2000fffe03f */
[----:B------:R-:W-:-:S05]  /*18cb0*/  IMAD.U32 R19, RZ, RZ, UR7 ;  /* 0x00000007ff137e24 */ /* 0x000fca000f8e00ff */
[----:B0-----:R-:W-:-:S13]  /*18cc0*/  ISETP.LE.AND P6, PT, R6, UR4, PT ;  /* 0x0000000406007c0c */ /* 0x001fda000bfc3270 */
[----:B------:R-:W-:Y:S05]  /*18cd0*/  @P6 BRA `(.L_x_1517) ;  /* 0x0000000400b46947 */ /* 0x000fea0003800000 */
[----:B------:R-:W-:Y:S01]  /*18ce0*/  VIADD R7, R5, UR4 ;  /* 0x0000000405077c36 */ /* 0x000fe20008000000 */
[----:B------:R-:W-:Y:S01]  /*18cf0*/  BSSY B0, `(.L_x_1518) ;  /* 0x0000007000007945 */ /* 0x000fe20003800000 */
[----:B------:R-:W-:-:S03]  /*18d00*/  MOV R0, RZ ;  /* 0x000000ff00007202 */ /* 0x000fc60000000f00 */
[----:B------:R-:W-:-:S13]  /*18d10*/  ISETP.GE.OR P6, PT, R7, R6, !P0 ;  /* 0x000000060700720c */ /* 0x000fda00047c6670 */
[----:B------:R-:W-:Y:S05]  /*18d20*/  @P6 BRA `(.L_x_1519) ;  /* 0x00000000000c6947 */ /* 0x000fea0003800000 */
[----:B------:R-:W0:Y:S02]  /*18d30*/  LDC.64 R2, c[0x0][0xc80] ;  /* 0x00032000ff027b82 */ /* 0x000e240000000a00 */
[----:B0-----:R-:W-:-:S05]  /*18d40*/  IMAD.WIDE R2, R7, 0x4, R2 ;  /* 0x0000000407027825 */ /* 0x001fca00078e0202 */
[----:B------:R0:W5:Y:S02]  /*18d50*/  LDG.E R0, desc[UR38][R2.64] ;  /* 0x0000002602007981 */ /* 0x000164000c1e1900 */
.L_x_1519:
[----:B------:R-:W-:Y:S05]  /*18d60*/  BSYNC B0 ;  /* 0x0000000000007941 */ /* 0x000fea0003800000 */
.L_x_1518:
        /* <DEDUP_REMOVED lines=21> */
.L_x_1516:
        /* <DEDUP_REMOVED lines=21> */
.L_x_1521:
[----:B-1----:R-:W-:Y:S01]  /*19010*/  IMAD R16, R16, UR5, R13 ;  /* 0x0000000510107c24 */ /* 0x002fe2000f8e020d */
[----:B------:R-:W-:Y:S01]  /*19020*/  MOV R2, RZ ;  /* 0x000000ff00027202 */ /* 0x000fe20000000f00 */
[----:B------:R-:W-:Y:S01]  /*19030*/  IMAD R11, R11, R8, RZ ;  /* 0x000000080b0b7224 */ /* 0x000fe200078e02ff */
[----:B------:R-:W-:Y:S02]  /*19040*/  IABS R10, R4 ;  /* 0x00000004000a7213 */ /* 0x000fe40000000000 */
[----:B0-----:R-:W-:Y:S01]  /*19050*/  IADD3 R9, -R16, UR6, RZ ;  /* 0x0000000610097c10 */ /* 0x001fe2000fffe1ff */
[----:B------:R-:W-:-:S03]  /*19060*/  IMAD.HI.U32 R2, R3, R11, R2 ;  /* 0x0000000b03027227 */ /* 0x000fc600078e0002 */
[----:B------:R-:W-:Y:S01]  /*19070*/  IABS R6, R9 ;  /* 0x0000000900067213 */ /* 0x000fe20000000000 */
[----:B------:R-:W-:-:S04]  /*19080*/  IMAD.MOV R10, RZ, RZ, -R10 ;  /* 0x000000ffff0a7224 */ /* 0x000fc800078e0a0a */
        /* <DEDUP_REMOVED lines=29> */
[----:B------:R-:W-:Y:S01]  /*19260*/  IMAD.HI.U32 R2, R3, R9, R2 ;  /* 0x0000000903027227 */ /* 0x000fe200078e0002 */
[----:B------:R-:W-:-:S03]  /*19270*/  MOV R9, R11 ;  /* 0x0000000b00097202 */ /* 0x000fc60000000f00 */
        /* <DEDUP_REMOVED lines=19> */
.L_x_1517:
[----:B------:R-:W-:Y:S02]  /*193b0*/  IMAD.MOV.U32 R17, RZ, RZ, RZ ;  /* 0x000000ffff117224 */ /* 0x000fe400078e00ff */
[----:B------:R-:W-:Y:S02]  /*193c0*/  IMAD.U32 R16, RZ, RZ, UR6 ;  /* 0x00000006ff107e24 */ /* 0x000fe4000f8e00ff */
[----:B------:R-:W-:-:S07]  /*193d0*/  IMAD.MOV.U32 R18, RZ, RZ, RZ ;  /* 0x000000ffff127224 */ /* 0x000fce00078e00ff */
.L_x_1522:
[----:B------:R-:W-:-:S13]  /*193e0*/  ISETP.NE.AND P0, PT, R5, RZ, PT ;  /* 0x000000ff0500720c */ /* 0x000fda0003f05270 */
[----:B------:R-:W0:Y:S01]  /*193f0*/  @!P0 S2R R3, SR_CgaCtaId ;  /* 0x0000000000038919 */ /* 0x000e220000008800 */
[----:B------:R-:W-:-:S04]  /*19400*/  @!P0 MOV R0, 0x400 ;  /* 0x0000040000008802 */ /* 0x000fc80000000f00 */
[----:B0-----:R-:W-:-:S05]  /*19410*/  @!P0 LEA R0, R3, R0, 0x18 ;  /* 0x0000000003008211 */ /* 0x001fca00078ec0ff */
[----:B------:R2:W-:Y:S01]  /*19420*/  @!P0 STS.128 [R0+0x168d0], R16 ;  /* 0x0168d01000008388 */ /* 0x0005e20000000c00 */
[----:B------:R-:W-:Y:S06]  /*19430*/  BAR.ARV 0x5, 0x200 ;  /* 0x0148000000007b1d */ /* 0x000fec0000002000 */
.L_x_1515:
[----:B------:R3:W-:Y:S01]  /*19440*/  STL [R1+0x24], RZ ;  /* 0x000024ff01007387 */ /* 0x0007e20000100800 */
[----:B------:R-:W-:Y:S01]  /*19450*/  ULDC UR4, c[0x0][0xc3c] ;  /* 0x00030f0000047ab9 */ /* 0x000fe20000000800 */
[----:B------:R-:W-:Y:S01]  /*19460*/  IMAD.MOV.U32 R26, RZ, RZ, 0x1 ;  /* 0x00000001ff1a7424 */ /* 0x000fe200078e00ff */
[----:B-1----:R-:W-:Y:S02]  /*19470*/  ISETP.GE.AND P0, PT, R19, UR4, PT ;  /* 0x0000000413007c0c */ /* 0x002fe4000bf06270 */
[----:B------:R-:W-:-:S11]  /*19480*/  MOV R23, RZ ;  /* 0x000000ff00177202 */ /* 0x000fd60000000f00 */
[----:B---3--:R-:W-:Y:S05]  /*19490*/  @P0 BRA `(.L_x_1523) ;  /* 0x0000005c00780947 */ /* 0x008fea0003800000 */
[----:B------:R-:W1:Y:S01]  /*194a0*/  S2R R5, SR_TID.X ;  /* 0x0000000000057919 */ /* 0x000e620000002100 */
[----:B------:R-:W3:Y:S01]  /*194b0*/  S2UR UR5, SR_CgaCtaId ;  /* 0x00000000000579c3 */ /* 0x000ee20000008800 */
[----:B------:R-:W-:Y:S01]  /*194c0*/  UMOV UR4, 0x400 ;  /* 0x0000040000047882 */ /* 0x000fe20000000000 */
[----:B------:R-:W-:Y:S01]  /*194d0*/  BSSY B8, `(.L_x_1523) ;  /* 0x00005da000087945 */ /* 0x000fe20003800000 */
[----:B------:R4:W-:Y:S01]  /*194e0*/  STL [R1+0x24], RZ ;  /* 0x000024ff01007387 */ /* 0x0009e20000100800 */
[----:B------:R-:W-:Y:S01]  /*194f0*/  IMAD.MOV.U32 R29, RZ, RZ, 0x1 ;  /* 0x00000001ff1d7424 */ /* 0x000fe200078e00ff */
[----:B------:R-:W-:Y:S01]  /*19500*/  ULDC.64 UR40, c[0x0][0x198] ;  /* 0x0000660000287ab9 */ /* 0x000fe20000000a00 */
[----:B------:R-:W-:Y:S01]  /*19510*/  IMAD.MOV.U32 R27, RZ, RZ, RZ ;  /* 0x000000ffff1b7224 */ /* 0x000fe200078e00ff */
[----:B------:R-:W-:Y:S01]  /*19520*/  ULDC UR37, c[0x0][0xc] ;  /* 0x0000030000257ab9 */ /* 0x000fe20000000800 */
[----:B------:R-:W-:Y:S02]  /*19530*/  IMAD.MOV.U32 R23, RZ, RZ, RZ ;  /* 0x000000ffff177224 */ /* 0x000fe400078e00ff */
[----:B------:R-:W-:Y:S01]  /*19540*/  IMAD.MOV.U32 R26, RZ, RZ, 0x1 ;  /* 0x00000001ff1a7424 */ /* 0x000fe200078e00ff */
        /* <DEDUP_REMOVED lines=8> */
[----:B------:R-:W-:Y:S01]  /*195d0*/  LOP3.LUT R3, R2, 0x200, R3, 0xf8, !PT ;  /* 0x0000020002037812 */ /* 0x000fe200078ef803 */
[----:B------:R-:W-:-:S04]  /*195e0*/  IMAD.SHL.U32 R2, R5, 0x10, RZ ;  /* 0x0000001005027824 */ /* 0x000fc800078e00ff */
[----:B------:R-:W-:Y:S01]  /*195f0*/  IMAD R0, R3, 0x2, R22 ;  /* 0x0000000203007824 */ /* 0x000fe200078e0216 */
[----:B------:R-:W-:-:S04]  /*19600*/  LOP3.LUT R2, R4, 0x70, R2, 0xf8, !PT ;  /* 0x0000007004027812 */ /* 0x000fc800078ef802 */
[----:B------:R4:W-:Y:S03]  /*19610*/  STL [R1+0xc], R0 ;  /* 0x00000c0001007387 */ /* 0x0009e60000100800 */
.L_x_1661:
[----:B------:R-:W-:Y:S05]  /*19620*/  YIELD ;  /* 0x0000000000007946 */ /* 0x000fea0003800000 */
[----:B------:R-:W-:Y:S01]  /*19630*/  ULDC.64 UR4, c[0x0][0xa28] ;  /* 0x00028a0000047ab9 */ /* 0x000fe20000000a00 */
[----:B------:R-:W-:Y:S02]  /*19640*/  CS2R R6, SRZ ;  /* 0x0000000000067805 */ /* 0x000fe4000001ff00 */
[----:B------:R-:W-:Y:S01]  /*19650*/  ISETP.NE.U32.AND P0, PT, RZ, UR4, PT ;  /* 0x00000004ff007c0c */ /* 0x000fe2000bf05070 */
[----:B0-----:R-:W0:Y:S01]  /*19660*/  LDC.64 R8, c[0x0][0xa00] ;  /* 0x00028000ff087b82 */ /* 0x001e220000000a00 */
[----:B------:R-:W-:Y:S01]  /*19670*/  ULDC.64 UR6, c[0x0][0xa08] ;  /* 0x0002820000067ab9 */ /* 0x000fe20000000a00 */
[----:B------:R-:W-:Y:S01]  /*19680*/  ULDC.64 UR8, c[0x0][0xa10] ;  /* 0x0002840000087ab9 */ /* 0x000fe20000000a00 */
[----:B------:R-:W-:Y:S01]  /*19690*/  ISETP.NE.AND.EX P0, PT, RZ, UR5, PT, P0 ;  /* 0x00000005ff007c0c */ /* 0x000fe2000bf05300 */
[----:B------:R-:W-:-:S04]  /*196a0*/  ULDC.64 UR4, c[0x0][0xa18] ;  /* 0x0002860000047ab9 */ /* 0x000fc80000000a00 */
[----:B-1----:R-:W1:Y:S08]  /*196b0*/  LDC.64 R4, c[0x0][0xa08] ;  /* 0x00028200ff047b82 */ /* 0x002e700000000a00 */
[----:B--2---:R-:W2:Y:S02]  /*196c0*/  @P0 LDC.64 R2, c[0x0][0xa28] ;  /* 0x00028a00ff020b82 */ /* 0x004ea40000000a00 */
[----:B--2---:R-:W-:-:S05]  /*196d0*/  @P0 IMAD.WIDE R2, R19, 0x4, R2 ;  /* 0x0000000413020825 */ /* 0x004fca00078e0202 */
[----:B------:R2:W5:Y:S01]  /*196e0*/  @P0 LDG.E R7, desc[UR38][R2.64] ;  /* 0x0000002602070981 */ /* 0x000562000c1e1900 */
[----:B------:R-:W-:Y:S01]  /*196f0*/  ISETP.NE.U32.AND P0, PT, RZ, UR4, PT ;  /* 0x00000004ff007c0c */ /* 0x000fe2000bf05070 */
[----:B0-----:R-:W-:Y:S01]  /*19700*/  IMAD.WIDE R8, R19, 0x4, R8 ;  /* 0x0000000413087825 */ /* 0x001fe200078e0208 */
[----:B------:R-:W-:Y:S02]  /*19710*/  ISETP.NE.U32.AND P2, PT, RZ, UR6, PT ;  /* 0x00000006ff007c0c */ /* 0x000fe4000bf45070 */
[----:B------:R-:W-:Y:S01]  /*19720*/  ISETP.NE.AND.EX P0, PT, RZ, UR5, PT, P0 ;  /* 0x00000005ff007c0c */ /* 0x000fe2000bf05300 */
[----:B------:R-:W-:Y:S01]  /*19730*/  ULDC.64 UR4, c[0x0][0xa00] ;  /* 0x0002800000047ab9 */ /* 0x000fe20000000a00 */
[----:B------:R-:W-:Y:S01]  /*19740*/  ISETP.NE.U32.AND P4, PT, RZ, UR8, PT ;  /* 0x00000008ff007c0c */ /* 0x000fe2000bf85070 */
[----:B------:R-:W-:Y:S01]  /*19750*/  IMAD.MOV.U32 R28, RZ, RZ, RZ ;  /* 0x000000ffff1c7224 */ /* 0x000fe200078e00ff */
[----:B------:R-:W-:Y:S01]  /*19760*/  ISETP.NE.U32.AND P1, PT, RZ, UR4, PT ;  /* 0x00000004ff007c0c */ /* 0x000fe2000bf25070 */
[----:B--2---:R-:W0:Y:S01]  /*19770*/  LDC.64 R2, c[0x0][0xa10] ;  /* 0x00028400ff027b82 */ /* 0x004e220000000a00 */
[----:B----4-:R-:W-:-:S02]  /*19780*/  IMAD.MOV.U32 R0, RZ, RZ, RZ ;  /* 0x000000ffff007224 */ /* 0x010fc400078e00ff */
[----:B------:R-:W-:Y:S01]  /*19790*/  ISETP.NE.AND.EX P3, PT, RZ, UR5, PT, P1 ;  /* 0x00000005ff007c0c */ /* 0x000fe2000bf65310 */
[----:B-1----:R-:W-:-:S04]  /*197a0*/  IMAD.WIDE R4, R19, 0x4, R4 ;  /* 0x0000000413047825 */ /* 0x002fc800078e0204 */
[----:B------:R-:W1:Y:S01]  /*197b0*/  @P0 LDC.64 R10, c[0x0][0xa18] ;  /* 0x00028600ff0a0b82 */ /* 0x000e620000000a00 */
[----:B------:R-:W-:Y:S01]  /*197c0*/  ULDC UR4, c[0x0][0x288] ;  /* 0x0000a20000047ab9 */ /* 0x000fe20000000800 */
[----:B------:R-:W-:Y:S02]  /*197d0*/  ISETP.NE.AND.EX P1, PT, RZ, UR7, PT, P2 ;  /* 0x00000007ff007c0c */ /* 0x000fe4000bf25320 */
[----:B------:R-:W-:-:S04]  /*197e0*/  ISETP.NE.AND.EX P2, PT, RZ, UR9, PT, P4 ;  /* 0x00000009ff007c0c */ /* 0x000fc8000bf45340 */
[----:B------:R-:W2:Y:S07]  /*197f0*/  @P3 LDG.E R6, desc[UR38][R8.64] ;  /* 0x0000002608063981 */ /* 0x000eae000c1e1900 */
[----:B------:R-:W5:Y:S01]  /*19800*/  @P1 LDG.E R28, desc[UR38][R4.64] ;  /* 0x00000026041c1981 */ /* 0x000f62000c1e1900 */
[----:B0-----:R-:W-:-:S05]  /*19810*/  IMAD.WIDE R2, R19, 0x4, R2 ;  /* 0x0000000413027825 */ /* 0x001fca00078e0202 */
[----:B------:R-:W5:Y:S01]  /*19820*/  @P2 LDG.E R0, desc[UR38][R2.64] ;  /* 0x0000002602002981 */ /* 0x000f62000c1e1900 */
[----:B-1----:R-:W-:-:S03]  /*19830*/  @P0 IMAD.WIDE R10, R19, 0x4, R10 ;  /* 0x00000004130a0825 */ /* 0x002fc600078e020a */
        /* <DEDUP_REMOVED lines=11> */
[----:B0-----:R-:W-:Y:S01]  /*198f0*/  IMAD.U32 R10, RZ, RZ, UR4 ;  /* 0x00000004ff0a7e24 */ /* 0x001fe2000f8e00ff */
[----:B--2---:R0:W-:Y:S01]  /*19900*/  STL [R1+0x1c], R6 ;  /* 0x00001c0601007387 */ /* 0x0041e20000100800 */
[----:B------:R-:W-:Y:S01]  /*19910*/  MOV R12, R6 ;  /* 0x00000006000c7202 */ /* 0x000fe20000000f00 */
[----:B0-----:R-:W-:Y:S01]  /*19920*/  IMAD.U32 R6, RZ, RZ, UR5 ;  /* 0x00000005ff067e24 */ /* 0x001fe2000f8e00ff */
[----:B------:R-:W-:Y:S06]  /*19930*/  @P0 BRA `(.L_x_1524) ;  /* 0x0000000000140947 */ /* 0x000fec0003800000 */
[----:B------:R-:W-:Y:S05]  /*19940*/  @!P3 BRA `(.L_x_1524) ;  /* 0x000000000010b947 */ /* 0x000fea0003800000 */
[----:B------:R-:W2:Y:S04]  /*19950*/  LDG.E R11, desc[UR38][R8.64] ;  /* 0x00000026080b7981 */ /* 0x000ea8000c1e1900 */
[----:B------:R-:W2:Y:S02]  /*19960*/  LDG.E R8, desc[UR38][R8.64+0x4] ;  /* 0x0000042608087981 */ /* 0x000ea4000c1e1900 */
[----:B--2---:R-:W-:-:S05]  /*19970*/  IMAD.IADD R12, R8, 0x1, -R11 ;  /* 0x00000001080c7824 */ /* 0x004fca00078e0a0b */
[----:B------:R0:W-:Y:S02]  /*19980*/  STL [R1+0x1c], R12 ;  /* 0x00001c0c01007387 */ /* 0x0001e40000100800 */
.L_x_1524:
[----:B------:R-:W-:Y:S01]  /*19990*/  ULDC.64 UR4, c[0x0][0xa20] ;  /* 0x0002880000047ab9 */ /* 0x000fe20000000a00 */
[----:B-----5:R-:W-:Y:S01]  /*199a0*/  IMAD.IADD R28, R28, 0x1, R7 ;  /* 0x000000011c1c7824 */ /* 0x020fe200078e0207 */
[----:B------:R-:W-:-:S04]  /*199b0*/  ISETP.NE.U32.AND P0, PT, RZ, UR4, PT ;  /* 0x00000004ff007c0c */ /* 0x000fc8000bf05070 */
[----:B------:R-:W-:-:S13]  /*199c0*/  ISETP.NE.AND.EX P0, PT, RZ, UR5, PT, P0 ;  /* 0x00000005ff007c0c */ /* 0x000fda000bf05300 */
[----:B------:R-:W-:Y:S05]  /*199d0*/  @!P0 BRA `(.L_x_1525) ;  /* 0x0000000000108947 */ /* 0x000fea0003800000 */
[----:B------:R-:W1:Y:S02]  /*199e0*/  LDC.64 R4, c[0x0][0xa20] ;  /* 0x00028800ff047b82 */ /* 0x000e640000000a00 */
[----:B-1----:R-:W-:-:S05]  /*199f0*/  IMAD.WIDE R4, R19, 0x4, R4 ;  /* 0x0000000413047825 */ /* 0x002fca00078e0204 */
[----:B------:R1:W5:Y:S01]  /*19a00*/  LDG.E R10, desc[UR38][R4.64] ;  /* 0x00000026040a7981 */ /* 0x000362000c1e1900 */
[----:B------:R-:W-:Y:S05]  /*19a10*/  BRA `(.L_x_1526) ;  /* 0x0000000000107947 */ /* 0x000fea0003800000 */
.L_x_1525:
[----:B------:R-:W-:Y:S05]  /*19a20*/  @!P1 BRA `(.L_x_1526) ;  /* 0x00000000000c9947 */ /* 0x000fea0003800000 */
[----:B------:R-:W2:Y:S04]  /*19a30*/  LDG.E R10, desc[UR38][R4.64] ;  /* 0x00000026040a7981 */ /* 0x000ea8000c1e1900 */
[----:B------:R-:W2:Y:S02]  /*19a40*/  LDG.E R9, desc[UR38][R4.64+0x4] ;  /* 0x0000042604097981 */ /* 0x000ea4000c1e1900 */
[----:B--2---:R-:W-:-:S07]  /*19a50*/  IMAD.IADD R10, R9, 0x1, -R10 ;  /* 0x00000001090a7824 */ /* 0x004fce00078e0a0a */
.L_x_1526:
[----:B-1----:R-:W2:Y:S01]  /*19a60*/  @P2 LDG.E R4, desc[UR38][R2.64] ;  /* 0x0000002602042981 */ /* 0x002ea2000c1e1900 */
[----:B------:R-:W1:Y:S03]  /*19a70*/  LDC R8, c[0x0][0x448] ;  /* 0x00011200ff087b82 */ /* 0x000e660000000800 */
[----:B------:R3:W2:Y:S01]  /*19a80*/  @P2 LDG.E R5, desc[UR38][R2.64+0x4] ;  /* 0x0000042602052981 */ /* 0x0006a2000c1e1900 */
[----:B------:R-:W-:Y:S02]  /*19a90*/  IMAD R13, R17, 0xc0, RZ ;  /* 0x000000c0110d7824 */ /* 0x000fe400078e02ff */
[----:B-----5:R-:W-:Y:S02]  /*19aa0*/  IMAD.IADD R7, R10, 0x1, -R7 ;  /* 0x000000010a077824 */ /* 0x020fe400078e0a07 */
[----:B------:R-:W-:Y:S01]  /*19ab0*/  VIADD R10, R13, 0xbf ;  /* 0x000000bf0d0a7836 */ /* 0x000fe20000000000 */
[----:B------:R4:W-:Y:S01]  /*19ac0*/  STL [R1+0x10], R13 ;  /* 0x0000100d01007387 */ /* 0x0009e20000100800 */
[----:B-1----:R-:W-:-:S13]  /*19ad0*/  ISETP.NE.AND P1, PT, R8, 0x1, PT ;  /* 0x000000010800780c */ /* 0x002fda0003f25270 */
[----:B---3--:R-:W1:Y:S08]  /*19ae0*/  @P1 LDC R3, c[0x0][0x44c] ;  /* 0x00011300ff031b82 */ /* 0x008e700000000800 */
[----:B------:R-:W3:Y:S01]  /*19af0*/  @P1 LDC R2, c[0x0][0x450] ;  /* 0x00011400ff021b82 */ /* 0x000ee20000000800 */
[----:B--2---:R-:W-:Y:S02]  /*19b00*/  @P2 IMAD.IADD R6, R5, 0x1, -R4 ;  /* 0x0000000105062824 */ /* 0x004fe400078e0a04 */
[----:B-1----:R-:W-:-:S04]  /*19b10*/  @P1 IMAD.HI.U32 R5, R10, R3, RZ ;  /* 0x000000030a051227 */ /* 0x002fc800078e00ff */
[----:B------:R-:W-:Y:S01]  /*19b20*/  IMAD.IADD R8, R7, 0x1, R6 ;  /* 0x0000000107087824 */ /* 0x000fe200078e0206 */
[----:B---3--:R-:W-:-:S03]  /*19b30*/  @P1 SHF.R.U32.HI R10, RZ, R2, R5 ;  /* 0x00000002ff0a1219 */ /* 0x008fc60000011605 */
[C---:B------:R-:W-:Y:S01]  /*19b40*/  VIADD R17, R8.reuse, 0x7f ;  /* 0x0000007f08117836 */ /* 0x040fe20000000000 */
[----:B------:R-:W-:-:S04]  /*19b50*/  IADD3 R9, R8, 0x1, -R12 ;  /* 0x0000000108097810 */ /* 0x000fc80007ffe80c */
[----:B------:R-:W-:Y:S01]  /*19b60*/  SHF.R.S32.HI R2, RZ, 0x1f, R17 ;  /* 0x0000001fff027819 */ /* 0x000fe20000011411 */
[----:B------:R-:W-:-:S03]  /*19b70*/  IMAD.IADD R10, R9, 0x1, R10 ;  /* 0x00000001090a7824 */ /* 0x000fc600078e020a */
[----:B------:R-:W-:Y:S02]  /*19b80*/  LEA.HI R17, R2, R17, RZ, 0x7 ;  /* 0x0000001102117211 */ /* 0x000fe400078f38ff */
[----:B------:R-:W1:Y:S02]  /*19b90*/  LDC.64 R2, c[0x0][0x9e0] ;  /* 0x00027800ff027b82 */ /* 0x000e640000000a00 */
[----:B------:R-:W-:Y:S02]  /*19ba0*/  SHF.R.S32.HI R17, RZ, 0x7, R17 ;  /* 0x00000007ff117819 */ /* 0x000fe40000011411 */
[----:B-1----:R-:W-:Y:S01]  /*19bb0*/  ISETP.GE.AND P3, PT, R3, 0x1, PT ;  /* 0x000000010300780c */ /* 0x002fe20003f66270 */
[----:B------:R-:W-:-:S12]  /*19bc0*/  IMAD.IADD R2, R10, 0x1, R2 ;  /* 0x000000010a027824 */ /* 0x000fd800078e0202 */
[----:B----4-:R-:W-:Y:S05]  /*19bd0*/  @!P3 BRA `(.L_x_1527) ;  /* 0x000000000048b947 */ /* 0x010fea0003800000 */
        /* <DEDUP_REMOVED lines=11> */
.L_x_1529:
[----:B------:R-:W-:-:S13]  /*19c90*/  ISETP.NE.AND P0, PT, R3, 0x1, PT ;  /* 0x000000010300780c */ /* 0x000fda0003f05270 */
[----:B------:R-:W1:Y:S02]  /*19ca0*/  @P0 LDC.64 R4, c[0x0][0x9e8] ;  /* 0x00027a00ff040b82 */ /* 0x000e640000000a00 */
[----:B-1----:R-:W-:-:S05]  /*19cb0*/  @P0 IMAD.HI.U32 R4, R11, R4, RZ ;  /* 0x000000040b040227 */ /* 0x002fca00078e00ff */
[----:B------:R-:W-:-:S07]  /*19cc0*/  @P0 SHF.R.U32.HI R11, RZ, R5, R4 ;  /* 0x00000005ff0b0219 */ /* 0x000fce0000011604 */
.L_x_1530:
[----:B------:R-:W-:Y:S05]  /*19cd0*/  BSYNC B0 ;  /* 0x0000000000007941 */ /* 0x000fea0003800000 */
.L_x_1528:
[----:B------:R-:W-:-:S05]  /*19ce0*/  IMAD R11, R11, R3, R3 ;  /* 0x000000030b0b7224 */ /* 0x000fca00078e0203 */
[----:B------:R-:W-:-:S07]  /*19cf0*/  VIMNMX R2, R2, R11, PT ;  /* 0x0000000b02027248 */ /* 0x000fce0003fe0100 */
.L_x_1527:
        /* <DEDUP_REMOVED lines=20> */
.L_x_1533:
[----:B------:R-:W-:-:S13]  /*19e40*/  ISETP.NE.AND P0, PT, R3, 0x1, PT ;  /* 0x000000010300780c */ /* 0x000fda0003f05270 */
[----:B------:R-:W1:Y:S02]  /*19e50*/  @P0 LDC.64 R4, c[0x0][0x9e8] ;  /* 0x00027a00ff040b82 */ /* 0x000e640000000a00 */
[----:B-1----:R-:W-:-:S05]  /*19e60*/  @P0 IMAD.HI.U32 R4, R11, R4, RZ ;  /* 0x000000040b040227 */ /* 0x002fca00078e00ff */
[----:B------:R-:W-:-:S07]  /*19e70*/  @P0 SHF.R.U32.HI R11, RZ, R5, R4 ;  /* 0x00000005ff0b0219 */ /* 0x000fce0000011604 */
.L_x_1534:
[----:B------:R-:W-:Y:S05]  /*19e80*/  BSYNC B0 ;  /* 0x0000000000007941 */ /* 0x000fea0003800000 */
.L_x_1532:
[----:B------:R-:W-:-:S05]  /*19e90*/  IMAD R3, R11, R3, RZ ;  /* 0x000000030b037224 */ /* 0x000fca00078e02ff */
[----:B------:R-:W-:-:S07]  /*19ea0*/  VIMNMX R10, R10, R3, !PT ;  /* 0x000000030a0a7248 */ /* 0x000fce0007fe0100 */
.L_x_1531:
[----:B------:R-:W-:Y:S01]  /*19eb0*/  VIADD R2, R2, 0x7f ;  /* 0x0000007f02027836 */ /* 0x000fe20000000000 */
[----:B------:R-:W-:Y:S04]  /*19ec0*/  BSSY B0, `(.L_x_1535) ;  /* 0x00000dd000007945 */ /* 0x000fe80003800000 */
[----:B------:R-:W-:-:S04]  /*19ed0*/  SHF.R.S32.HI R3, RZ, 0x1f, R2 ;  /* 0x0000001fff037819 */ /* 0x000fc80000011402 */
[----:B------:R-:W-:Y:S02]  /*19ee0*/  LEA.HI R3, R3, R2, RZ, 0x7 ;  /* 0x0000000203037211 */ /* 0x000fe400078f38ff */
[----:B------:R-:W-:Y:S02]  /*19ef0*/  SHF.R.S32.HI R2, RZ, 0x1f, R10 ;  /* 0x0000001fff027819 */ /* 0x000fe4000001140a */
[----:B------:R-:W-:Y:S02]  /*19f00*/  SHF.R.S32.HI R4, RZ, 0x7, R3 ;  /* 0x00000007ff047819 */ /* 0x000fe40000011403 */
[----:B------:R-:W-:Y:S02]  /*19f10*/  LEA.HI R2, R2, R10, RZ, 0x7 ;  /* 0x0000000a02027211 */ /* 0x000fe400078f38ff */
[----:B------:R-:W-:Y:S02]  /*19f20*/  VIMNMX R4, R17, R4, PT ;  /* 0x0000000411047248 */ /* 0x000fe40003fe0100 */
[----:B------:R-:W-:-:S04]  /*19f30*/  SHF.R.S32.HI R2, RZ, 0x7, R2 ;  /* 0x00000007ff027819 */ /* 0x000fc80000011402 */
[----:B------:R-:W-:-:S05]  /*19f40*/  VIMNMX R2, RZ, R2, !PT ;  /* 0x00000002ff027248 */ /* 0x000fca0007fe0100 */
[--C-:B------:R-:W-:Y:S02]  /*19f50*/  IMAD R2, R2, 0x80, -R7.reuse ;  /* 0x0000008002027824 */ /* 0x100fe400078e0a07 */
[----:B------:R-:W-:-:S03]  /*19f60*/  IMAD R7, R4, 0x80, -R7 ;  /* 0x0000008004077824 */ /* 0x000fc600078e0a07 */
[----:B------:R-:W-:Y:S02]  /*19f70*/  VIMNMX R2, RZ, R2, !PT ;  /* 0x00000002ff027248 */ /* 0x000fe40007fe0100 */
[----:B------:R-:W-:Y:S02]  /*19f80*/  VIMNMX R7, R7, R6, PT ;  /* 0x0000000607077248 */ /* 0x000fe40003fe0100 */
[----:B------:R-:W-:Y:S02]  /*19f90*/  SHF.R.U32.HI R4, RZ, 0x7, R2 ;  /* 0x00000007ff047819 */ /* 0x000fe40000011602 */
[----:B------:R-:W-:-:S13]  /*19fa0*/  ISETP.GT.AND P0, PT, R7, R2, PT ;  /* 0x000000020700720c */ /* 0x000fda0003f04270 */
[----:B------:R-:W-:-:S05]  /*19fb0*/  @P0 VIADD R3, R7, 0x7f ;  /* 0x0000007f07030836 */ /* 0x000fca0000000000 */
[----:B------:R-:W-:-:S04]  /*19fc0*/  @P0 SHF.R.S32.HI R2, RZ, 0x1f, R3 ;  /* 0x0000001fff020819 */ /* 0x000fc80000011403 */
[----:B------:R-:W-:Y:S01]  /*19fd0*/  @P0 LEA.HI R2, R2, R3, RZ, 0x7 ;  /* 0x0000000302020211 */ /* 0x000fe200078f38ff */
[----:B------:R-:W-:-:S03]  /*19fe0*/  IMAD.MOV.U32 R3, RZ, RZ, R4 ;  /* 0x000000ffff037224 */ /* 0x000fc600078e0004 */
[----:B------:R-:W-:Y:S02]  /*19ff0*/  @P0 SHF.R.S32.HI R3, RZ, 0x7, R2 ;  /* 0x00000007ff030819 */ /* 0x000fe40000011402 */
[----:B------:R-:W-:Y:S02]  /*1a000*/  PLOP3.LUT P0, PT, PT, PT, PT, 0x80, 0x0 ;  /* 0x000000000000781c */ /* 0x000fe40003f0f070 */
[----:B------:R-:W-:-:S13]  /*1a010*/  ISETP.GT.AND P1, PT, R3, R4, PT ;  /* 0x000000040300720c */ /* 0x000fda0003f24270 */
[----:B------:R-:W-:Y:S05]  /*1a020*/  @!P1 BRA `(.L_x_1536) ;  /* 0x0000000c00189947 */ /* 0x000fea0003800000 */
[----:B------:R-:W-:Y:S01]  /*1a030*/  UMOV UR4, 0xffffffff ;  /* 0xffffffff00047882 */ /* 0x000fe20000000000 */
[----:B------:R-:W-:Y:S02]  /*1a040*/  SEL R2, R19, RZ, !P2 ;  /* 0x000000ff13027207 */ /* 0x000fe40005000000 */
[----:B------:R-:W-:Y:S05]  /*1a050*/  BRA.DIV UR4, `(.L_x_1537) ;  /* 0x0000006a04107947 */ /* 0x000fea000b800000 */
[----:B------:R-:W1:Y:S02]  /*1a060*/  S2R R5, SR_TID.X ;  /* 0x0000000000057919 */ /* 0x000e640000002100 */
[----:B-1----:R-:W-:-:S04]  /*1a070*/  SHF.R.U32.HI R5, RZ, 0x5, R5 ;  /* 0x00000005ff057819 */ /* 0x002fc80000011605 */
[----:B------:R-:W-:-:S05]  /*1a080*/  LOP3.LUT R5, R5, 0x3, RZ, 0xc0, !PT ;  /* 0x0000000305057812 */ /* 0x000fca00078ec0ff */
[----:B------:R1:W2:Y:S02]  /*1a090*/  SHFL.IDX PT, R14, R5, RZ, 0x1f ;  /* 0x00001fff050e7589 */ /* 0x0002a400000e0000 */
.L_x_1714:
[----:B--2---:R-:W-:Y:S02]  /*1a0a0*/  ISETP.NE.AND P0, PT, R14, RZ, PT ;  /* 0x000000ff0e00720c */ /* 0x004fe40003f05270 */
[----:B------:R-:W-:-:S11]  /*1a0b0*/  PLOP3.LUT P6, PT, PT, PT, PT, 0x8, 0x0 ;  /* 0x000000000000781c */ /* 0x000fd60003fce170 */
[----:B------:R-:W-:Y:S05]  /*1a0c0*/  @P0 BRA `(.L_x_1538) ;  /* 0x00000000000c0947 */ /* 0x000fea0003800000 */
[----:B------:R-:W-:-:S03]  /*1a0d0*/  UMOV UR4, 0xffffffff ;  /* 0xffffffff00047882 */ /* 0x000fc60000000000 */
[----:B------:R-:W-:Y:S05]  /*1a0e0*/  BRA.DIV UR4, `(.L_x_1539) ;  /* 0x0000006a04207947 */ /* 0x000fea000b800000 */
[----:B------:R-:W-:-:S13]  /*1a0f0*/  ELECT P6, URZ, PT ;  /* 0x00000000003f782f */ /* 0x000fda00038c0000 */
.L_x_1538:
[----:B-1----:R-:W2:Y:S01]  /*1a100*/  LDL R5, [R1+0x24] ;  /* 0x0000240001057983 */ /* 0x002ea20000100800 */
[----:B------:R-:W-:Y:S01]  /*1a110*/  BSSY B1, `(.L_x_1540) ;  /* 0x0000008000017945 */ /* 0x000fe20003800000 */
[----:B--2---:R-:W-:-:S05]  /*1a120*/  VIADD R5, R5, 0x1 ;  /* 0x0000000105057836 */ /* 0x004fca0000000000 */
[----:B------:R-:W-:-:S04]  /*1a130*/  LEA.HI R6, R5, R5, RZ, 0x1 ;  /* 0x0000000505067211 */ /* 0x000fc800078f08ff */
[----:B------:R-:W-:-:S04]  /*1a140*/  LOP3.LUT R6, R6, 0xfffffffe, RZ, 0xc0, !PT ;  /* 0xfffffffe06067812 */ /* 0x000fc800078ec0ff */
[----:B------:R-:W-:-:S04]  /*1a150*/  IADD3 R5, R5, -R6, RZ ;  /* 0x8000000605057210 */ /* 0x000fc80007ffe0ff */
[----:B------:R-:W-:-:S04]  /*1a160*/  SHF.L.U32 R5, R5, 0x1f, RZ ;  /* 0x0000001f05057819 */ /* 0x000fc800000006ff */
[----:B------:R-:W1:Y:S02]  /*1a170*/  SYNCS.PHASECHK.TRANS64.TRYWAIT P0, [R22+URZ+0x16820], R5 ;  /* 0x01682005160075a7 */ /* 0x000e64000800017f */
[----:B-1----:R-:W-:Y:S05]  /*1a180*/  @!P0 BRA `(.L_x_1541) ;  /* 0x0000006800188947 */ /* 0x002fea0003800000 */
.L_x_1717:
[----:B------:R-:W-:Y:S05]  /*1a190*/  BSYNC B1 ;  /* 0x0000000000017941 */ /* 0x000fea0003800000 */
.L_x_1540:
[----:B------:R-:W-:Y:S04]  /*1a1a0*/  BSSY B1, `(.L_x_1542) ;  /* 0x000004f000017945 */ /* 0x000fe80003800000 */
[----:B------:R-:W-:Y:S05]  /*1a1b0*/  @!P6 BRA `(.L_x_1543) ;  /* 0x000000040034e947 */ /* 0x000fea0003800000 */
[----:B------:R-:W2:Y:S01]  /*1a1c0*/  S2R R6, SR_TID.X ;  /* 0x0000000000067919 */ /* 0x000ea20000002100 */
[----:B-1----:R-:W-:Y:S01]  /*1a1d0*/  IMAD R5, R27, 0x8, R22 ;  /* 0x000000081b057824 */ /* 0x002fe200078e0216 */
[----:B------:R-:W-:Y:S01]  /*1a1e0*/  BSSY B2, `(.L_x_1544) ;  /* 0x0000006000027945 */ /* 0x000fe20003800000 */
[----:B--2---:R-:W-:Y:S02]  /*1a1f0*/  LOP3.LUT R7, R6, 0x7f, RZ, 0xc0, !PT ;  /* 0x0000007f06077812 */ /* 0x004fe400078ec0ff */
[----:B------:R-:W-:Y:S02]  /*1a200*/  SHF.L.U32 R6, R29, 0x1f, RZ ;  /* 0x0000001f1d067819 */ /* 0x000fe400000006ff */
[----:B------:R-:W-:Y:S02]  /*1a210*/  ISETP.NE.AND P1, PT, R7, RZ, PT ;  /* 0x000000ff0700720c */ /* 0x000fe40003f25270 */
[----:B------:R-:W1:Y:S02]  /*1a220*/  SYNCS.PHASECHK.TRANS64.TRYWAIT P0, [R5+URZ+0x168a0], R6 ;  /* 0x0168a006050075a7 */ /* 0x000e64000800017f */
[----:B-1----:R-:W-:Y:S09]  /*1a230*/  @!P0 BRA `(.L_x_1545) ;  /* 0x0000006800008947 */ /* 0x002ff20003800000 */
.L_x_1718:
[----:B------:R-:W-:Y:S05]  /*1a240*/  BSYNC B2 ;  /* 0x0000000000027941 */ /* 0x000fea0003800000 */
.L_x_1544:
[----:B------:R-:W-:Y:S04]  /*1a250*/  BSSY B2, `(.L_x_1546) ;  /* 0x0000009000027945 */ /* 0x000fe80003800000 */
[----:B------:R-:W-:Y:S05]  /*1a260*/  @P1 BRA `(.L_x_1547) ;  /* 0x00000000001c1947 */ /* 0x000fea0003800000 */
[----:B------:R-:W2:Y:S02]  /*1a270*/  S2R R7, SR_TID.X ;  /* 0x0000000000077919 */ /* 0x000ea40000002100 */
[----:B--2---:R-:W-:Y:S01]  /*1a280*/  LOP3.LUT R10, R7, 0x1f, RZ, 0xc0, !PT ;  /* 0x0000001f070a7812 */ /* 0x004fe200078ec0ff */
[----:B------:R-:W-:-:S03]  /*1a290*/  IMAD.MOV.U32 R7, RZ, RZ, 0x4000 ;  /* 0x00004000ff077424 */ /* 0x000fc600078e00ff */
[----:B------:R-:W-:Y:S01]  /*1a2a0*/  ISETP.NE.AND P0, PT, R10, RZ, PT ;  /* 0x000000ff0a00720c */ /* 0x000fe20003f05270 */
[----:B------:R2:W-:-:S12]  /*1a2b0*/  SYNCS.ARRIVE.TRANS64 RZ, [R5+URZ+0x16890], R7 ;  /* 0x0168900705ff79a7 */ /* 0x0005d8000800003f */
[----:B--2---:R-:W-:Y:S05]  /*1a2c0*/  @!P0 BRA `(.L_x_1547) ;  /* 0x0000000000048947 */ /* 0x004fea0003800000 */
[----:B------:R-:W-:Y:S01]  /*1a2d0*/  BPT.TRAP 0x1 ;  /* 0x000000040000795c */ /* 0x000fe20000300000 */
.L_x_1547:
[----:B------:R-:W-:Y:S05]  /*1a2e0*/  BSYNC B2 ;  /* 0x0000000000027941 */ /* 0x000fea0003800000 */
.L_x_1546:
[----:B------:R-:W-:Y:S01]  /*1a2f0*/  IMAD.MOV.U32 R13, RZ, RZ, RZ ;  /* 0x000000ffff0d7224 */ /* 0x000fe200078e00ff */
[----:B------:R-:W-:Y:S01]  /*1a300*/  UIADD3 UR4, UP0, UR40, 0x570, URZ ;  /* 0x0000057028047890 */ /* 0x000fe2000ff1e03f */
[----:B------:R-:W-:Y:S01]  /*1a310*/  IMAD R7, R3, 0x80, R0 ;  /* 0x0000008003077824 */ /* 0x000fe200078e0200 */
        /* <DEDUP_REMOVED lines=8> */
[----:B------:R-:W-:Y:S01]  /*1a3a0*/  UMOV UR7, 0x12f00000 ;  /* 0x12f0000000077882 */ /* 0x000fe20000000000 */
[----:B0-----:R-:W-:-:S08]  /*1a3b0*/  VIADD R12, R5, 0x16890 ;  /* 0x00016890050c7836 */ /* 0x001fd00000000000 */
.L_x_1548:
        /* <DEDUP_REMOVED lines=13> */
.L_x_1719:
[----:B------:R-:W-:Y:S05]  /*1a490*/  BSYNC B2 ;  /* 0x0000000000027941 */ /* 0x000fea0003800000 */
.L_x_1549:
[----:B------:R-:W-:Y:S01]  /*1a4a0*/  BSSY B2, `(.L_x_1551) ;  /* 0x000000b000027945 */ /* 0x000fe20003800000 */
[----:B------:R-:W-:Y:S02]  /*1a4b0*/  IMAD.MOV.U32 R14, RZ, RZ, 0x0 ;  /* 0x00000000ff0e7424 */ /* 0x000fe400078e00ff */
[----:B------:R-:W-:Y:S01]  /*1a4c0*/  IMAD.MOV.U32 R15, RZ, RZ, 0x12f00000 ;  /* 0x12f00000ff0f7424 */ /* 0x000fe200078e00ff */
[----:B------:R-:W-:Y:S06]  /*1a4d0*/  @P1 BRA `(.L_x_1552) ;  /* 0x00000000001c1947 */ /* 0x000fec0003800000 */
[----:B------:R-:W2:Y:S01]  /*1a4e0*/  S2R R10, SR_TID.X ;  /* 0x00000000000a7919 */ /* 0x000ea20000002100 */
[----:B01----:R-:W-:-:S04]  /*1a4f0*/  MOV R6, 0x4000 ;  /* 0x0000400000067802 */ /* 0x003fc80000000f00 */
[----:B------:R3:W-:Y:S01]  /*1a500*/  SYNCS.ARRIVE.TRANS64 RZ, [R5+URZ+0x168b0], R6 ;  /* 0x0168b00605ff79a7 */ /* 0x0007e2000800003f */
[----:B--2---:R-:W-:-:S04]  /*1a510*/  LOP3.LUT R10, R10, 0x1f, RZ, 0xc0, !PT ;  /* 0x0000001f0a0a7812 */ /* 0x004fc800078ec0ff */
[----:B------:R-:W-:-:S13]  /*1a520*/  ISETP.NE.AND P0, PT, R10, RZ, PT ;  /* 0x000000ff0a00720c */ /* 0x000fda0003f05270 */
[----:B---3--:R-:W-:Y:S05]  /*1a530*/  @!P0 BRA `(.L_x_1552) ;  /* 0x0000000000048947 */ /* 0x008fea0003800000 */
[----:B------:R-:W-:Y:S01]  /*1a540*/  BPT.TRAP 0x1 ;  /* 0x000000040000795c */ /* 0x000fe20000300000 */
.L_x_1552:
[----:B------:R-:W-:Y:S05]  /*1a550*/  BSYNC B2 ;  /* 0x0000000000027941 */ /* 0x000fea0003800000 */
.L_x_1551:
[----:B------:R-:W-:Y:S01]  /*1a560*/  R2UR UR10, R13 ;  /* 0x000000000d0a72ca */ /* 0x000fe200000e0000 */
[----:B------:R-:W-:Y:S01]  /*1a570*/  IMAD R11, R11, 0x2, R22 ;  /* 0x000000020b0b7824 */ /* 0x000fe200078e0216 */
[----:B------:R-:W-:Y:S01]  /*1a580*/  R2UR UR6, R14 ;  /* 0x000000000e0672ca */ /* 0x000fe200000e0000 */
[----:B------:R-:W-:Y:S01]  /*1a590*/  UIADD3 UR4, UP0, UR40, 0x670, URZ ;  /* 0x0000067028047890 */ /* 0x000fe2000ff1e03f */
[----:B------:R-:W-:Y:S01]  /*1a5a0*/  R2UR UR7, R15 ;  /* 0x000000000f0772ca */ /* 0x000fe200000e0000 */
[----:B01----:R-:W-:Y:S01]  /*1a5b0*/  VIADD R5, R5, 0x168b0 ;  /* 0x000168b005057836 */ /* 0x003fe20000000000 */
[----:B------:R-:W-:Y:S01]  /*1a5c0*/  PLOP3.LUT P0, PT, PT, PT, PT, 0x80, 0x0 ;  /* 0x000000000000781c */ /* 0x000fe20003f0f070 */
[----:B------:R-:W-:Y:S01]  /*1a5d0*/  VIADD R11, R11, 0x400 ;  /* 0x000004000b0b7836 */ /* 0x000fe20000000000 */
[----:B------:R-:W-:-:S12]  /*1a5e0*/  UIADD3.X UR5, URZ, UR41, URZ, UP0, !UPT ;  /* 0x000000293f057290 */ /* 0x000fd800087fe43f */
.L_x_1553:
        /* <DEDUP_REMOVED lines=9> */
[----:B--2---:R-:W-:Y:S05]  /*1a680*/  @P0 BRA.U.ANY `(.L_x_1553) ;  /* 0xfffffffd00d80947 */ /* 0x004fea000393ffff */
.L_x_1543:
[----:B------:R-:W-:Y:S05]  /*1a690*/  BSYNC B1 ;  /* 0x0000000000017941 */ /* 0x000fea0003800000 */
.L_x_1542:
[----:B------:R-:W-:Y:S01]  /*1a6a0*/  VIADD R3, R3, 0xfffffffe ;  /* 0xfffffffe03037836 */ /* 0x000fe20000000000 */
[----:B------:R-:W-:Y:S01]  /*1a6b0*/  PLOP3.LUT P0, PT, PT, PT, PT, 0x8, 0x0 ;  /* 0x000000000000781c */ /* 0x000fe20003f0e170 */
[----:B------:R-:W-:-:S03]  /*1a6c0*/  VIADD R27, R27, 0x1 ;  /* 0x000000011b1b7836 */ /* 0x000fc60000000000 */
[----:B------:R-:W-:Y:S02]  /*1a6d0*/  ISETP.GE.AND P2, PT, R3, R4, PT ;  /* 0x000000040300720c */ /* 0x000fe40003f46270 */
[----:B------:R-:W-:-:S04]  /*1a6e0*/  ISETP.NE.AND P1, PT, R27, 0x2, PT ;  /* 0x000000021b00780c */ /* 0x000fc80003f25270 */
[----:B------:R-:W-:Y:S02]  /*1a6f0*/  SEL R6, RZ, 0x1, P1 ;  /* 0x00000001ff067807 */ /* 0x000fe40000800000 */
[----:B------:R-:W-:Y:S02]  /*1a700*/  SEL R27, R27, RZ, P1 ;  /* 0x000000ff1b1b7207 */ /* 0x000fe40000800000 */
[----:B------:R-:W-:-:S03]  /*1a710*/  LOP3.LUT R29, R29, R6, RZ, 0x3c, !PT ;  /* 0x000000061d1d7212 */ /* 0x000fc600078e3cff */
[----:B------:R-:W-:Y:S05]  /*1a720*/  @!P2 BRA `(.L_x_1536) ;  /* 0x000000040058a947 */ /* 0x000fea0003800000 */
.L_x_1566:
[----:B------:R-:W-:Y:S05]  /*1a730*/  YIELD ;  /* 0x0000000000007946 */ /* 0x000fea0003800000 */
[----:B------:R-:W-:Y:S04]  /*1a740*/  BSSY B1, `(.L_x_1554) ;  /* 0x000004c000017945 */ /* 0x000fe80003800000 */
[----:B------:R-:W-:Y:S05]  /*1a750*/  @!P6 BRA `(.L_x_1555) ;  /* 0x000000040028e947 */ /* 0x000fea0003800000 */
[----:B-1----:R-:W1:Y:S01]  /*1a760*/  S2R R5, SR_TID.X ;  /* 0x0000000000057919 */ /* 0x002e620000002100 */
[----:B------:R-:W-:Y:S01]  /*1a770*/  SHF.L.U32 R6, R29, 0x1f, RZ ;  /* 0x0000001f1d067819 */ /* 0x000fe200000006ff */
[----:B------:R-:W-:Y:S01]  /*1a780*/  BSSY B2, `(.L_x_1556) ;  /* 0x0000006000027945 */ /* 0x000fe20003800000 */
[----:B-1----:R-:W-:Y:S01]  /*1a790*/  LOP3.LUT R7, R5, 0x7f, RZ, 0xc0, !PT ;  /* 0x0000007f05077812 */ /* 0x002fe200078ec0ff */
[----:B------:R-:W-:-:S03]  /*1a7a0*/  IMAD R5, R27, 0x8, R22 ;  /* 0x000000081b057824 */ /* 0x000fc600078e0216 */
[----:B------:R-:W-:Y:S01]  /*1a7b0*/  ISETP.NE.AND P2, PT, R7, RZ, PT ;  /* 0x000000ff0700720c */ /* 0x000fe20003f45270 */
[----:B------:R-:W1:Y:S02]  /*1a7c0*/  SYNCS.PHASECHK.TRANS64.TRYWAIT P1, [R5+URZ+0x168a0], R6 ;  /* 0x0168a006050075a7 */ /* 0x000e64000802017f */
[----:B-1----:R-:W-:Y:S10]  /*1a7d0*/  @!P1 BRA `(.L_x_1557) ;  /* 0x0000006000c09947 */ /* 0x002ff40003800000 */
.L_x_1720:
[----:B------:R-:W-:Y:S05]  /*1a7e0*/  BSYNC B2 ;  /* 0x0000000000027941 */ /* 0x000fea0003800000 */
.L_x_1556:
        /* <DEDUP_REMOVED lines=9> */
.L_x_1559:
[----:B------:R-:W-:Y:S05]  /*1a880*/  BSYNC B2 ;  /* 0x0000000000027941 */ /* 0x000fea0003800000 */
.L_x_1558:
[----:B------:R-:W-:Y:S01]  /*1a890*/  IMAD.MOV.U32 R13, RZ, RZ, RZ ;  /* 0x000000ffff0d7224 */ /* 0x000fe200078e00ff */
[----:B------:R-:W-:Y:S01]  /*1a8a0*/  UIADD3 UR4, UP0, UR40, 0x570, URZ ;  /* 0x0000057028047890 */ /* 0x000fe2000ff1e03f */
[----:B------:R-:W-:Y:S01]  /*1a8b0*/  IMAD R7, R27, 0x4000, R22 ;  /* 0x000040001b077824 */ /* 0x000fe200078e0216 */
[----:B------:R-:W-:Y:S01]  /*1a8c0*/  PLOP3.LUT P1, PT, PT, PT, PT, 0x80, 0x0 ;  /* 0x000000000000781c */ /* 0x000fe20003f2f070 */
[----:B------:R-:W-:Y:S01]  /*1a8d0*/  IMAD R10, R3, 0x80, R0 ;  /* 0x00000080030a7824 */ /* 0x000fe200078e0200 */
[----:B------:R-:W-:Y:S01]  /*1a8e0*/  R2UR UR10, R13 ;  /* 0x000000000d0a72ca */ /* 0x000fe200000e0000 */
[----:B------:R-:W-:Y:S01]  /*1a8f0*/  VIADD R11, R5, 0x16890 ;  /* 0x00016890050b7836 */ /* 0x000fe20000000000 */
[----:B0-----:R-:W-:Y:S01]  /*1a900*/  IADD3 R12, R7, 0xe400, RZ ;  /* 0x0000e400070c7810 */ /* 0x001fe20007ffe0ff */
[----:B------:R-:W-:Y:S01]  /*1a910*/  UIADD3.X UR5, URZ, UR41, URZ, UP0, !UPT ;  /* 0x000000293f057290 */ /* 0x000fe200087fe43f */
[----:B------:R-:W-:Y:S01]  /*1a920*/  UMOV UR6, 0x0 ;  /* 0x0000000000067882 */ /* 0x000fe20000000000 */
[----:B------:R-:W-:-:S10]  /*1a930*/  UMOV UR7, 0x12f00000 ;  /* 0x12f0000000077882 */ /* 0x000fd40000000000 */
.L_x_1560:
        /* <DEDUP_REMOVED lines=13> */
.L_x_1721:
[----:B------:R-:W-:Y:S05]  /*1aa10*/  BSYNC B2 ;  /* 0x0000000000027941 */ /* 0x000fea0003800000 */
.L_x_1561:
[----:B------:R-:W-:Y:S01]  /*1aa20*/  BSSY B2, `(.L_x_1563) ;  /* 0x000000b000027945 */ /* 0x000fe20003800000 */
[----:B------:R-:W-:Y:S02]  /*1aa30*/  IMAD.MOV.U32 R14, RZ, RZ, 0x0 ;  /* 0x00000000ff0e7424 */ /* 0x000fe400078e00ff */
[----:B------:R-:W-:Y:S01]  /*1aa40*/  IMAD.MOV.U32 R15, RZ, RZ, 0x12f00000 ;  /* 0x12f00000ff0f7424 */ /* 0x000fe200078e00ff */
[----:B------:R-:W-:Y:S06]  /*1aa50*/  @P2 BRA `(.L_x_1564) ;  /* 0x00000000001c2947 */ /* 0x000fec0003800000 */
[----:B------:R-:W2:Y:S01]  /*1aa60*/  S2R R11, SR_TID.X ;  /* 0x00000000000b7919 */ /* 0x000ea20000002100 */
[----:B01----:R-:W-:-:S04]  /*1aa70*/  IMAD.MOV.U32 R6, RZ, RZ, 0x4000 ;  /* 0x00004000ff067424 */ /* 0x003fc800078e00ff */
[----:B------:R3:W-:Y:S01]  /*1aa80*/  SYNCS.ARRIVE.TRANS64 RZ, [R5+URZ+0x168b0], R6 ;  /* 0x0168b00605ff79a7 */ /* 0x0007e2000800003f */
[----:B--2---:R-:W-:-:S04]  /*1aa90*/  LOP3.LUT R11, R11, 0x1f, RZ, 0xc0, !PT ;  /* 0x0000001f0b0b7812 */ /* 0x004fc800078ec0ff */
[----:B------:R-:W-:-:S13]  /*1aaa0*/  ISETP.NE.AND P1, PT, R11, RZ, PT ;  /* 0x000000ff0b00720c */ /* 0x000fda0003f25270 */
[----:B---3--:R-:W-:Y:S05]  /*1aab0*/  @!P1 BRA `(.L_x_1564) ;  /* 0x0000000000049947 */ /* 0x008fea0003800000 */
[----:B------:R-:W-:Y:S01]  /*1aac0*/  BPT.TRAP 0x1 ;  /* 0x000000040000795c */ /* 0x000fe20000300000 */
.L_x_1564:
[----:B------:R-:W-:Y:S05]  /*1aad0*/  BSYNC B2 ;  /* 0x0000000000027941 */ /* 0x000fea0003800000 */
.L_x_1563:
[----:B------:R-:W-:Y:S01]  /*1aae0*/  R2UR UR10, R13 ;  /* 0x000000000d0a72ca */ /* 0x000fe200000e0000 */
[----:B------:R-:W-:Y:S01]  /*1aaf0*/  UIADD3 UR4, UP0, UR40, 0x670, URZ ;  /* 0x0000067028047890 */ /* 0x000fe2000ff1e03f */
[----:B------:R-:W-:Y:S01]  /*1ab00*/  R2UR UR6, R14 ;  /* 0x000000000e0672ca */ /* 0x000fe200000e0000 */
[----:B------:R-:W-:Y:S01]  /*1ab10*/  VIADD R7, R7, 0x400 ;  /* 0x0000040007077836 */ /* 0x000fe20000000000 */
[----:B------:R-:W-:Y:S01]  /*1ab20*/  R2UR UR7, R15 ;  /* 0x000000000f0772ca */ /* 0x000fe200000e0000 */
[----:B01----:R-:W-:Y:S01]  /*1ab30*/  VIADD R5, R5, 0x168b0 ;  /* 0x000168b005057836 */ /* 0x003fe20000000000 */
[----:B------:R-:W-:Y:S01]  /*1ab40*/  PLOP3.LUT P1, PT, PT, PT, PT, 0x80, 0x0 ;  /* 0x000000000000781c */ /* 0x000fe20003f2f070 */
[----:B------:R-:W-:-:S12]  /*1ab50*/  UIADD3.X UR5, URZ, UR41, URZ, UP0, !UPT ;  /* 0x000000293f057290 */ /* 0x000fd800087fe43f */
.L_x_1565:
        /* <DEDUP_REMOVED lines=10> */
.L_x_1555:
[----:B------:R-:W-:Y:S05]  /*1ac00*/  BSYNC B1 ;  /* 0x0000000000017941 */ /* 0x000fea0003800000 */
.L_x_1554:
[----:B------:R-:W-:Y:S01]  /*1ac10*/  ISETP.GT.AND P2, PT, R3, R4, PT ;  /* 0x000000040300720c */ /* 0x000fe20003f44270 */
[----:B------:R-:W-:Y:S02]  /*1ac20*/  VIADD R27, R27, 0x1 ;  /* 0x000000011b1b7836 */ /* 0x000fe40000000000 */
[----:B------:R-:W-:-:S03]  /*1ac30*/  VIADD R3, R3, 0xffffffff ;  /* 0xffffffff03037836 */ /* 0x000fc60000000000 */
[----:B------:R-:W-:-:S04]  /*1ac40*/  ISETP.NE.AND P1, PT, R27, 0x2, PT ;  /* 0x000000021b00780c */ /* 0x000fc80003f25270 */
[----:B------:R-:W-:Y:S02]  /*1ac50*/  SEL R6, RZ, 0x1, P1 ;  /* 0x00000001ff067807 */ /* 0x000fe40000800000 */
[----:B------:R-:W-:Y:S02]  /*1ac60*/  SEL R27, R27, RZ, P1 ;  /* 0x000000ff1b1b7207 */ /* 0x000fe40000800000 */
[----:B------:R-:W-:Y:S01]  /*1ac70*/  LOP3.LUT R29, R29, R6, RZ, 0x3c, !PT ;  /* 0x000000061d1d7212 */ /* 0x000fe200078e3cff */
[----:B------:R-:W-:Y:S06]  /*1ac80*/  @P2 BRA `(.L_x_1566) ;  /* 0xfffffff800a82947 */ /* 0x000fec000383ffff */
.L_x_1536:
[----:B------:R-:W-:Y:S05]  /*1ac90*/  BSYNC B0 ;  /* 0x0000000000007941 */ /* 0x000fea0003800000 */
.L_x_1535:
[----:B------:R-:W2:Y:S01]  /*1aca0*/  LDL R6, [R1+0x10] ;  /* 0x0000100001067983 */ /* 0x000ea20000100800 */
[----:B------:R-:W3:Y:S01]  /*1acb0*/  LDC R0, c[0x0][0x448] ;  /* 0x00011200ff007b82 */ /* 0x000ee20000000800 */
[----:B------:R-:W-:Y:S07]  /*1acc0*/  @!P0 WARPSYNC.ALL ;  /* 0x0000000000008948 */ /* 0x000fee0003800000 */
[----:B------:R-:W-:Y:S01]  /*1acd0*/  @!P0 BAR.SYNC.DEFER_BLOCKING 0xc, 0x200 ;  /* 0x0308000000008b1d */ /* 0x000fe20000010000 */
[----:B---3--:R-:W-:-:S13]  /*1ace0*/  ISETP.NE.AND P1, PT, R0, 0x1, PT ;  /* 0x000000010000780c */ /* 0x008fda0003f25270 */
[----:B------:R-:W3:Y:S08]  /*1acf0*/  @P1 LDC R3, c[0x0][0x44c] ;  /* 0x00011300ff031b82 */ /* 0x000ef00000000800 */
[----:B------:R-:W4:Y:S01]  /*1ad00*/  @P1 LDC R2, c[0x0][0x450] ;  /* 0x00011400ff021b82 */ /* 0x000f220000000800 */
[----:B--2---:R-:W-:-:S04]  /*1ad10*/  VIADD R0, R6, 0xbf ;  /* 0x000000bf06007836 */ /* 0x004fc80000000000 */
[----:B---3--:R-:W-:-:S05]  /*1ad20*/  @P1 IMAD.HI.U32 R3, R0, R3, RZ ;  /* 0x0000000300031227 */ /* 0x008fca00078e00ff */
[----:B----4-:R-:W-:Y:S02]  /*1ad30*/  @P1 SHF.R.U32.HI R0, RZ, R2, R3 ;  /* 0x00000002ff001219 */ /* 0x010fe40000011603 */
[----:B------:R-:W2:Y:S03]  /*1ad40*/  LDC.64 R2, c[0x0][0x9e0] ;  /* 0x00027800ff027b82 */ /* 0x000ea60000000a00 */
[----:B------:R-:W-:Y:S01]  /*1ad50*/  IMAD.IADD R9, R9, 0x1, R0 ;  /* 0x0000000109097824 */ /* 0x000fe200078e0200 */
[----:B--2---:R-:W-:-:S03]  /*1ad60*/  ISETP.GE.AND P2, PT, R3, 0x1, PT ;  /* 0x000000010300780c */ /* 0x004fc60003f46270 */
[----:B------:R-:W-:-:S10]  /*1ad70*/  IMAD.IADD R2, R9, 0x1, R2 ;  /* 0x0000000109027824 */ /* 0x000fd400078e0202 */
[----:B------:R-:W-:Y:S05]  /*1ad80*/  @!P2 BRA `(.L_x_1567) ;  /* 0x000000000048a947 */ /* 0x000fea0003800000 */
[C---:B------:R-:W-:Y:S01]  /*1ad90*/  ISETP.GT.AND P0, PT, R9.reuse, RZ, PT ;  /* 0x000000ff0900720c */ /* 0x040fe20003f04270 */
[----:B------:R-:W-:Y:S01]  /*1ada0*/  BSSY B0, `(.L_x_1568) ;  /* 0x000000e000007945 */ /* 0x000fe20003800000 */
[----:B------:R-:W-:-:S11]  /*1adb0*/  VIADD R0, R9, 0xffffffff ;  /* 0xffffffff09007836 */ /* 0x000fd60000000000 */
[----:B------:R-:W-:Y:S05]  /*1adc0*/  @P0 BRA `(.L_x_1569) ;  /* 0x00000000001c0947 */ /* 0x000fea0003800000 */
[----:B------:R-:W-:Y:S02]  /*1add0*/  ISETP.NE.AND P0, PT, R3, 0x1, PT ;  /* 0x000000010300780c */ /* 0x000fe40003f05270 */
[----:B------:R-:W-:-:S11]  /*1ade0*/  IADD3 R9, -R9, RZ, RZ ;  /* 0x000000ff09097210 */ /* 0x000fd60007ffe1ff */
[----:B-1----:R-:W1:Y:S02]  /*1adf0*/  @P0 LDC.64 R4, c[0x0][0x9e8] ;  /* 0x00027a00ff040b82 */ /* 0x002e640000000a00 */
[----:B-1----:R-:W-:-:S05]  /*1ae00*/  @P0 IMAD.HI.U32 R4, R9, R4, RZ ;  /* 0x0000000409040227 */ /* 0x002fca00078e00ff */
[----:B------:R-:W-:-:S04]  /*1ae10*/  @P0 SHF.R.U32.HI R9, RZ, R5, R4 ;  /* 0x00000005ff090219 */ /* 0x000fc80000011604 */
[----:B------:R-:W-:Y:S01]  /*1ae20*/  LOP3.LUT R0, RZ, R9, RZ, 0x33, !PT ;  /* 0x00000009ff007212 */ /* 0x000fe200078e33ff */
[----:B------:R-:W-:Y:S06]  /*1ae30*/  BRA `(.L_x_1570) ;  /* 0x0000000000107947 */ /* 0x000fec0003800000 */
.L_x_1569:
[----:B------:R-:W-:-:S13]  /*1ae40*/  ISETP.NE.AND P0, PT, R3, 0x1, PT ;  /* 0x000000010300780c */ /* 0x000fda0003f05270 */
[----:B-1----:R-:W1:Y:S02]  /*1ae50*/  @P0 LDC.64 R4, c[0x0][0x9e8] ;  /* 0x00027a00ff040b82 */ /* 0x002e640000000a00 */
[----:B-1----:R-:W-:-:S05]  /*1ae60*/  @P0 IMAD.HI.U32 R4, R0, R4, RZ ;  /* 0x0000000400040227 */ /* 0x002fca00078e00ff */
[----:B------:R-:W-:-:S07]  /*1ae70*/  @P0 SHF.R.U32.HI R0, RZ, R5, R4 ;  /* 0x00000005ff000219 */ /* 0x000fce0000011604 */
.L_x_1570:
[----:B------:R-:W-:Y:S05]  /*1ae80*/  BSYNC B0 ;  /* 0x0000000000007941 */ /* 0x000fea0003800000 */
.L_x_1568:
[----:B------:R-:W-:-:S05]  /*1ae90*/  IMAD R5, R0, R3, R3 ;  /* 0x0000000300057224 */ /* 0x000fca00078e0203 */
[----:B------:R-:W-:-:S07]  /*1aea0*/  VIMNMX R2, R2, R5, PT ;  /* 0x0000000502027248 */ /* 0x000fce0003fe0100 */
.L_x_1567:
[----:B------:R-:W-:Y:S01]  /*1aeb0*/  VIADD R2, R2, 0x7f ;  /* 0x0000007f02027836 */ /* 0x000fe20000000000 */
[----:B------:R-:W2:Y:S01]  /*1aec0*/  @P1 LDC R0, c[0x0][0x44c] ;  /* 0x00011300ff001b82 */ /* 0x000ea20000000800 */
[----:B------:R-:W-:-:S03]  /*1aed0*/  ULDC UR4, c[0x0][0x9dc] ;  /* 0x0002770000047ab9 */ /* 0x000fc60000000800 */
[----:B-1----:R-:W-:-:S04]  /*1aee0*/  SHF.R.S32.HI R5, RZ, 0x1f, R2 ;  /* 0x0000001fff057819 */ /* 0x002fc80000011402 */
[----:B------:R-:W-:Y:S02]  /*1aef0*/  LEA.HI R5, R5, R2, RZ, 0x7 ;  /* 0x0000000205057211 */ /* 0x000fe400078f38ff */
[----:B------:R-:W1:Y:S02]  /*1af00*/  @P1 LDC R2, c[0x0][0x450] ;  /* 0x00011400ff021b82 */ /* 0x000e640000000800 */
[----:B------:R-:W-:Y:S01]  /*1af10*/  SHF.R.S32.HI R4, RZ, 0x7, R5 ;  /* 0x00000007ff047819 */ /* 0x000fe20000011405 */
[----:B------:R-:W-:-:S03]  /*1af20*/  IMAD.MOV.U32 R5, RZ, RZ, R6 ;  /* 0x000000ffff057224 */ /* 0x000fc600078e0006 */
[----:B------:R-:W-:-:S05]  /*1af30*/  VIMNMX R24, R17, R4, PT ;  /* 0x0000000411187248 */ /* 0x000fca0003fe0100 */
[----:B------:R3:W-:Y:S01]  /*1af40*/  STL [R1+0x14], R24 ;  /* 0x0000141801007387 */ /* 0x0007e20000100800 */
[----:B--2---:R-:W-:-:S05]  /*1af50*/  @P1 IMAD.HI.U32 R7, R6, R0, RZ ;  /* 0x0000000006071227 */ /* 0x004fca00078e00ff */
[----:B-1----:R-:W-:-:S05]  /*1af60*/  @P1 SHF.R.U32.HI R5, RZ, R2, R7 ;  /* 0x00000002ff051219 */ /* 0x002fca0000011607 */
[----:B------:R-:W-:-:S04]  /*1af70*/  IMAD.IADD R2, R8, 0x1, R5 ;  /* 0x0000000108027824 */ /* 0x000fc800078e0205 */
[----:B------:R-:W-:Y:S01]  /*1af80*/  VIADD R0, R2, -UR4 ;  /* 0x8000000402007c36 */ /* 0x000fe20008000000 */
[----:B---3--:R-:W-:Y:S06]  /*1af90*/  @!P2 BRA `(.L_x_1571) ;  /* 0x000000000044a947 */ /* 0x008fec0003800000 */
        /* <DEDUP_REMOVED lines=10> */
.L_x_1573:
[----:B------:R-:W-:-:S13]  /*1b040*/  ISETP.NE.AND P0, PT, R3, 0x1, PT ;  /* 0x000000010300780c */ /* 0x000fda0003f05270 */
[----:B------:R-:W1:Y:S02]  /*1b050*/  @P0 LDC.64 R4, c[0x0][0x9e8] ;  /* 0x00027a00ff040b82 */ /* 0x000e640000000a00 */
[----:B-1----:R-:W-:-:S05]  /*1b060*/  @P0 IMAD.HI.U32 R4, R2, R4, RZ ;  /* 0x0000000402040227 */ /* 0x002fca00078e00ff */
[----:B------:R-:W-:-:S07]  /*1b070*/  @P0 SHF.R.U32.HI R2, RZ, R5, R4 ;  /* 0x00000005ff020219 */ /* 0x000fce0000011604 */
.L_x_1574:
[----:B------:R-:W-:Y:S05]  /*1b080*/  BSYNC B0 ;  /* 0x0000000000007941 */ /* 0x000fea0003800000 */
.L_x_1572:
[----:B------:R-:W-:-:S05]  /*1b090*/  IMAD R3, R2, R3, RZ ;  /* 0x0000000302037224 */ /* 0x000fca00078e02ff */
[----:B------:R-:W-:-:S07]  /*1b0a0*/  VIMNMX R0, R0, R3, !PT ;  /* 0x0000000300007248 */ /* 0x000fce0007fe0100 */
.L_x_1571:
[----:B------:R-:W-:Y:S01]  /*1b0b0*/  SHF.R.S32.HI R3, RZ, 0x1f, R0 ;  /* 0x0000001fff037819 */ /* 0x000fe20000011400 */
[----:B------:R-:W-:Y:S03]  /*1b0c0*/  BSSY B7, `(.L_x_1575) ;  /* 0x0000358000077945 */ /* 0x000fe60003800000 */
[----:B------:R-:W-:-:S04]  /*1b0d0*/  LEA.HI R3, R3, R0, RZ, 0x7 ;  /* 0x0000000003037211 */ /* 0x000fc800078f38ff */
[----:B------:R-:W-:-:S04]  /*1b0e0*/  SHF.R.S32.HI R3, RZ, 0x7, R3 ;  /* 0x00000007ff037819 */ /* 0x000fc80000011403 */
[----:B------:R-:W-:-:S04]  /*1b0f0*/  VIMNMX R2, RZ, R3, !PT ;  /* 0x00000003ff027248 */ /* 0x000fc80007fe0100 */
[----:B------:R-:W-:Y:S01]  /*1b100*/  ISETP.GT.AND P0, PT, R24, R2, PT ;  /* 0x000000021800720c */ /* 0x000fe20003f04270 */
[----:B------:R1:W-:-:S12]  /*1b110*/  STL [R1+0x8], R2 ;  /* 0x0000080201007387 */ /* 0x0003d80000100800 */
[----:B-1----:R-:W-:Y:S05]  /*1b120*/  @P0 BRA `(.L_x_1576) ;  /* 0x0000000000440947 */ /* 0x002fea0003800000 */
[----:B------:R-:W1:Y:S02]  /*1b130*/  S2R R2, SR_TID.X ;  /* 0x0000000000027919 */ /* 0x000e640000002100 */
        /* <DEDUP_REMOVED lines=16> */
.L_x_1576:
        /* <DEDUP_REMOVED lines=9> */
[----:B------:R-:W-:Y:S01]  /*1b2d0*/  MOV R8, 0x70 ;  /* 0x0000007000087802 */ /* 0x000fe20000000f00 */
[----:B------:R-:W1:Y:S01]  /*1b2e0*/  LDC.64 R2, c[0x4][R2] ;  /* 0x0100000002027b82 */ /* 0x000e620000000a00 */
[----:B------:R-:W-:Y:S02]  /*1b2f0*/  IMAD.U32 R5, RZ, RZ, UR7 ;  /* 0x00000007ff057e24 */ /* 0x000fe4000f8e00ff */
[----:B------:R-:W-:Y:S02]  /*1b300*/  IMAD.U32 R6, RZ, RZ, UR8 ;  /* 0x00000008ff067e24 */ /* 0x000fe4000f8e00ff */
[----:B------:R-:W-:-:S02]  /*1b310*/  IMAD.U32 R7, RZ, RZ, UR9 ;  /* 0x00000009ff077e24 */ /* 0x000fc4000f8e00ff */
[----:B------:R-:W-:Y:S02]  /*1b320*/  IMAD.U32 R10, RZ, RZ, UR4 ;  /* 0x00000004ff0a7e24 */ /* 0x000fe4000f8e00ff */
[----:B------:R-:W-:Y:S02]  /*1b330*/  IMAD.U32 R11, RZ, RZ, UR5 ;  /* 0x00000005ff0b7e24 */ /* 0x000fe4000f8e00ff */
[----:B0-----:R-:W-:Y:S02]  /*1b340*/  IMAD.MOV.U32 R12, RZ, RZ, 0x1 ;  /* 0x00000001ff0c7424 */ /* 0x001fe400078e00ff */
[----:B------:R-:W-:-:S07]  /*1b350*/  IMAD.MOV.U32 R13, RZ, RZ, RZ ;  /* 0x000000ffff0d7224 */ /* 0x000fce00078e00ff */
[----:B------:R-:W-:-:S07]  /*1b360*/  LEPC R20, `(.L_x_1579) ;  /* 0x000000001014794e */ /* 0x000fce0000000000 */
[----:B-1----:R-:W-:Y:S05]  /*1b370*/  CALL.ABS.NOINC R2 ;  /* 0x0000000002007343 */ /* 0x002fea0003c00000 */
.L_x_1579:
[----:B------:R-:W-:Y:S05]  /*1b380*/  BSYNC B6 ;  /* 0x0000000000067941 */ /* 0x000fea0003800000 */
.L_x_1578:
        /* <DEDUP_REMOVED lines=10> */
[----:B------:R-:W-:Y:S01]  /*1b430*/  MOV R13, RZ ;  /* 0x000000ff000d7202 */ /* 0x000fe20000000f00 */
[----:B------:R-:W-:Y:S02]  /*1b440*/  IMAD.U32 R5, RZ, RZ, UR7 ;  /* 0x00000007ff057e24 */ /* 0x000fe4000f8e00ff */
[----:B------:R-:W-:Y:S02]  /*1b450*/  IMAD.U32 R6, RZ, RZ, UR8 ;  /* 0x00000008ff067e24 */ /* 0x000fe4000f8e00ff */
[----:B------:R-:W-:-:S02]  /*1b460*/  IMAD.U32 R7, RZ, RZ, UR9 ;  /* 0x00000009ff077e24 */ /* 0x000fc4000f8e00ff */
[----:B------:R-:W-:Y:S02]  /*1b470*/  IMAD.U32 R10, RZ, RZ, UR4 ;  /* 0x00000004ff0a7e24 */ /* 0x000fe4000f8e00ff */
[----:B------:R-:W-:Y:S02]  /*1b480*/  IMAD.U32 R11, RZ, RZ, UR5 ;  /* 0x00000005ff0b7e24 */ /* 0x000fe4000f8e00ff */
[----:B------:R-:W-:Y:S02]  /*1b490*/  IMAD.MOV.U32 R8, RZ, RZ, 0x70 ;  /* 0x00000070ff087424 */ /* 0x000fe400078e00ff */
[----:B01----:R-:W-:-:S07]  /*1b4a0*/  IMAD.MOV.U32 R12, RZ, RZ, 0x1 ;  /* 0x00000001ff0c7424 */ /* 0x003fce00078e00ff */
[----:B------:R-:W-:-:S07]  /*1b4b0*/  LEPC R20, `(.L_x_1582) ;  /* 0x000000001014794e */ /* 0x000fce0000000000 */
[----:B--2---:R-:W-:Y:S05]  /*1b4c0*/  CALL.ABS.NOINC R2 ;  /* 0x0000000002007343 */ /* 0x004fea0003c00000 */
.L_x_1582:
        /* <DEDUP_REMOVED lines=15> */
.L_x_1581:
[----:B------:R-:W-:Y:S05]  /*1b5c0*/  BSYNC B6 ;  /* 0x0000000000067941 */ /* 0x000fea0003800000 */
.L_x_1580:
[----:B------:R-:W-:Y:S01]  /*1b5d0*/  ULDC.64 UR4, c[0x0][0x9f8] ;  /* 0x00027e0000047ab9 */ /* 0x000fe20000000a00 */
[----:B------:R-:W-:Y:S01]  /*1b5e0*/  IMAD.MOV.U32 R25, RZ, RZ, R19 ;  /* 0x000000ffff197224 */ /* 0x000fe200078e0013 */
[----:B------:R-:W-:-:S04]  /*1b5f0*/  ISETP.NE.U32.AND P0, PT, RZ, UR4, PT ;  /* 0x00000004ff007c0c */ /* 0x000fc8000bf05070 */
[----:B------:R-:W-:Y:S01]  /*1b600*/  ISETP.NE.AND.EX P0, PT, RZ, UR5, PT, P0 ;  /* 0x00000005ff007c0c */ /* 0x000fe2000bf05300 */
[----:B------:R-:W-:-:S12]  /*1b610*/  ULDC.64 UR4, c[0x0][0xa08] ;  /* 0x0002820000047ab9 */ /* 0x000fd80000000a00 */
[----:B------:R-:W1:Y:S02]  /*1b620*/  @P0 LDC.64 R2, c[0x0][0x9f8] ;  /* 0x00027e00ff020b82 */ /* 0x000e640000000a00 */
[----:B-1----:R-:W-:-:S05]  /*1b630*/  @P0 IMAD.WIDE R2, R19, 0x4, R2 ;  /* 0x0000000413020825 */ /* 0x002fca00078e0202 */
[----:B------:R1:W2:Y:S01]  /*1b640*/  @P0 LDG.E R25, desc[UR38][R2.64] ;  /* 0x0000002602190981 */ /* 0x0002a2000c1e1900 */
[----:B------:R-:W-:Y:S01]  /*1b650*/  VIADD R24, R24, 0xffffffff ;  /* 0xffffffff18187836 */ /* 0x000fe20000000000 */
[----:B-1----:R-:W1:Y:S02]  /*1b660*/  LDC.64 R2, c[0x0][0x418] ;  /* 0x00010600ff027b82 */ /* 0x002e640000000a00 */
[----:B-1----:R-:W-:Y:S01]  /*1b670*/  LOP3.LUT P0, RZ, R2, UR4, RZ, 0xfc, !PT ;  /* 0x0000000402ff7c12 */ /* 0x002fe2000f80fcff */
[----:B------:R-:W-:-:S03]  /*1b680*/  UMOV UR4, 0xffffffff ;  /* 0xffffffff00047882 */ /* 0x000fc60000000000 */
[----:B------:R-:W-:Y:S02]  /*1b690*/  LOP3.LUT P0, RZ, R3, UR5, RZ, 0xfc, P0 ;  /* 0x0000000503ff7c12 */ /* 0x000fe4000800fcff */
[----:B--2---:R-:W-:Y:S02]  /*1b6a0*/  SHF.R.S32.HI R7, RZ, 0x1f, R25 ;  /* 0x0000001fff077819 */ /* 0x004fe40000011419 */
[----:B------:R-:W-:-:S03]  /*1b6b0*/  SEL R17, R25, RZ, !P0 ;  /* 0x000000ff19117207 */ /* 0x000fc60004000000 */
[----:B------:R1:W-:Y:S01]  /*1b6c0*/  STL [R1+0x4], R7 ;  /* 0x0000040701007387 */ /* 0x0003e20000100800 */
[----:B------:R-:W-:Y:S05]  /*1b6d0*/  BRA.DIV UR4, `(.L_x_1583) ;  /* 0x0000005604287947 */ /* 0x000fea000b800000 */
[----:B------:R-:W2:Y:S02]  /*1b6e0*/  S2R R0, SR_TID.X ;  /* 0x0000000000007919 */ /* 0x000ea40000002100 */
[----:B--2---:R-:W-:-:S04]  /*1b6f0*/  SHF.R.U32.HI R0, RZ, 0x5, R0 ;  /* 0x00000005ff007819 */ /* 0x004fc80000011600 */
[----:B------:R-:W-:-:S05]  /*1b700*/  LOP3.LUT R0, R0, 0x3, RZ, 0xc0, !PT ;  /* 0x0000000300007812 */ /* 0x000fca00078ec0ff */
[----:B------:R2:W3:Y:S02]  /*1b710*/  SHFL.IDX PT, R14, R0, RZ, 0x1f ;  /* 0x00001fff000e7589 */ /* 0x0004e400000e0000 */
.L_x_1724:
        /* <DEDUP_REMOVED lines=10> */
.L_x_1727:
[----:B------:R-:W-:Y:S05]  /*1b7c0*/  @!P6 BRA `(.L_x_1584) ;  /* 0x0000000000e4e947 */ /* 0x000fea0003800000 */
[----:B------:R-:W-:-:S04]  /*1b7d0*/  ISETP.NE.U32.AND P0, PT, R2, RZ, PT ;  /* 0x000000ff0200720c */ /* 0x000fc80003f05070 */
[----:B------:R-:W-:-:S13]  /*1b7e0*/  ISETP.NE.AND.EX P0, PT, R3, RZ, PT, P0 ;  /* 0x000000ff0300720c */ /* 0x000fda0003f05300 */
[----:B------:R-:W-:Y:S05]  /*1b7f0*/  @!P0 BRA `(.L_x_1586) ;  /* 0x0000000000448947 */ /* 0x000fea0003800000 */
[----:B------:R-:W3:Y:S01]  /*1b800*/  LDC R6, c[0x0][0x43c] ;  /* 0x00010f00ff067b82 */ /* 0x000ee20000000800 */
[----:B------:R-:W-:Y:S01]  /*1b810*/  ULDC.64 UR4, c[0x0][0x428] ;  /* 0x00010a0000047ab9 */ /* 0x000fe20000000a00 */
[----:B---3--:R-:W-:-:S13]  /*1b820*/  ISETP.NE.AND P0, PT, R6, 0x1, PT ;  /* 0x000000010600780c */ /* 0x008fda0003f05270 */
[----:B------:R-:W2:Y:S02]  /*1b830*/  @P0 LDC.64 R4, c[0x0][0x440] ;  /* 0x00011000ff040b82 */ /* 0x000ea40000000a00 */
[----:B--2---:R-:W-:Y:S01]  /*1b840*/  @P0 IMAD.HI.U32 R0, R24, R4, RZ ;  /* 0x0000000418000227 */ /* 0x004fe200078e00ff */
        /* <DEDUP_REMOVED lines=12> */
.L_x_1586:
[----:B--2---:R-:W-:Y:S01]  /*1b910*/  IMAD R0, R23, 0x8, R22 ;  /* 0x0000000817007824 */ /* 0x004fe200078e0216 */
[----:B---3--:R-:W-:-:S04]  /*1b920*/  SHF.L.U32 R3, R26, 0x1f, RZ ;  /* 0x0000001f1a037819 */ /* 0x008fc800000006ff */
[----:B------:R-:W2:Y:S02]  /*1b930*/  SYNCS.PHASECHK.TRANS64.TRYWAIT P0, [R0+URZ+0x16840], R3 ;  /* 0x01684003000075a7 */ /* 0x000ea4000800017f */
[----:B--2---:R-:W-:Y:S05]  /*1b940*/  @!P0 BRA `(.L_x_1587) ;  /* 0x0000005000e08947 */ /* 0x004fea0003800000 */
.L_x_1728:
        /* <DEDUP_REMOVED lines=11> */
.L_x_1588:
[----:B------:R-:W3:Y:S01]  /*1ba00*/  LDL.LU R2, [R1] ;  /* 0x0000000001027983 */ /* 0x000ee20000300800 */
[----:B------:R-:W-:Y:S01]  /*1ba10*/  R2UR UR9, R0 ;  /* 0x00000000000972ca */ /* 0x000fe200000e0000 */
[----:B--2---:R-:W-:Y:S01]  /*1ba20*/  IMAD R0, R23, 0x4000, R22 ;  /* 0x0000400017007824 */ /* 0x004fe200078e0216 */
        /* <DEDUP_REMOVED lines=11> */
[----:B------:R-:W-:Y:S02]  /*1bae0*/  ULEA UR11, UR11, UR4, 0x7 ;  /* 0x000000040b0b7291 */ /* 0x000fe4000f8e383f */
[----:B------:R-:W-:Y:S01]  /*1baf0*/  UIADD3 UR8, UR8, 0xe400, URZ ;  /* 0x0000e40008087890 */ /* 0x000fe2000fffe03f */
[----:B------:R-:W-:-:S08]  /*1bb00*/  UMOV UR4, 0x0 ;  /* 0x0000000000047882 */ /* 0x000fd00000000000 */
[----:B------:R4:W-:Y:S01]  /*1bb10*/  UTMALDG.4D [UR8], [UR6], desc[UR4] ;  /* 0x00000408060075b4 */ /* 0x0009e20008019000 */
[----:B---3--:R-:W-:-:S04]  /*1bb20*/  LOP3.LUT R2, R2, 0xfffffffe, RZ, 0xc0, !PT ;  /* 0xfffffffe02027812 */ /* 0x008fc800078ec0ff */
[----:B------:R-:W-:-:S05]  /*1bb30*/  @P0 LOP3.LUT R2, R2, 0x1, RZ, 0xfc, !PT ;  /* 0x0000000102020812 */ /* 0x000fca00078efcff */
[----:B------:R4:W-:Y:S01]  /*1bb40*/  STL [R1], R2 ;  /* 0x0000000201007387 */ /* 0x0009e20000100800 */
[----:B------:R-:W-:Y:S01]  /*1bb50*/  NOP ;  /* 0x0000000000007918 */ /* 0x000fe20000000000 */
.L_x_1584:
[----:B------:R-:W2:Y:S01]  /*1bb60*/  LDL.LU R3, [R1+0x20] ;  /* 0x0000200001037983 */ /* 0x000ea20000300800 */
[----:B------:R-:W-:Y:S05]  /*1bb70*/  WARPSYNC.ALL ;  /* 0x0000000000007948 */ /* 0x000fea0003800000 */
[----:B----4-:R-:W-:Y:S01]  /*1bb80*/  ULDC.64 UR4, c[0x0][0x298] ;  /* 0x0000a60000047ab9 */ /* 0x010fe20000000a00 */
[----:B------:R-:W-:Y:S01]  /*1bb90*/  ULDC.64 UR6, c[0x0][0xa00] ;  /* 0x0002800000067ab9 */ /* 0x000fe20000000a00 */
[----:B------:R-:W-:Y:S01]  /*1bba0*/  VIADD R2, R22, 0x8400 ;  /* 0x0000840016027836 */ /* 0x000fe20000000000 */
[----:B------:R-:W-:Y:S01]  /*1bbb0*/  BAR.SYNC.DEFER_BLOCKING 0x8, 0x200 ;  /* 0x0208000000007b1d */ /* 0x000fe20000010000 */
[----:B------:R-:W-:-:S03]  /*1bbc0*/  ISETP.NE.U32.AND P0, PT, RZ, UR6, PT ;  /* 0x00000006ff007c0c */ /* 0x000fc6000bf05070 */
[----:B------:R-:W-:Y:S02]  /*1bbd0*/  LOP3.LUT P1, RZ, R2, 0x3ff, RZ, 0xc0, !PT ;  /* 0x000003ff02ff7812 */ /* 0x000fe4000782c0ff */
[----:B------:R-:W-:Y:S01]  /*1bbe0*/  ISETP.NE.AND.EX P0, PT, RZ, UR7, PT, P0 ;  /* 0x00000007ff007c0c */ /* 0x000fe2000bf05300 */
[----:B------:R-:W-:Y:S01]  /*1bbf0*/  BSSY B6, `(.L_x_1589) ;  /* 0x0000020000067945 */ /* 0x000fe20003800000 */
[----:B------:R-:W-:Y:S02]  /*1bc00*/  SHF.R.S32.HI R2, RZ, 0x1f, R19 ;  /* 0x0000001fff027819 */ /* 0x000fe40000011413 */
[----:B--2---:R-:W-:Y:S01]  /*1bc10*/  SHF.R.S32.HI R0, RZ, 0x1f, R3 ;  /* 0x0000001fff007819 */ /* 0x004fe20000011403 */
[----:B------:R-:W-:-:S04]  /*1bc20*/  IMAD.WIDE.U32 R4, R3, UR4, RZ ;  /* 0x0000000403047c25 */ /* 0x000fc8000f8e00ff */
[----:B------:R-:W-:Y:S01]  /*1bc30*/  IMAD R0, R0, UR4, RZ ;  /* 0x0000000400007c24 */ /* 0x000fe2000f8e02ff */
[----:B------:R-:W-:Y:S03]  /*1bc40*/  STL.64 [R1+0x28], R4 ;  /* 0x0000280401007387 */ /* 0x000fe60000100a00 */
[----:B------:R-:W-:Y:S01]  /*1bc50*/  IMAD R0, R3, UR5, R0 ;  /* 0x0000000503007c24 */ /* 0x000fe2000f8e0200 */
[----:B------:R-:W-:Y:S02]  /*1bc60*/  SEL R3, R2, RZ, !P0 ;  /* 0x000000ff02037207 */ /* 0x000fe40004000000 */
[----:B------:R-:W-:Y:S01]  /*1bc70*/  SHF.R.S32.HI R2, RZ, 0x1f, R18 ;  /* 0x0000001fff027819 */ /* 0x000fe20000011412 */
[----:B------:R-:W-:-:S05]  /*1bc80*/  IMAD.IADD R0, R5, 0x1, R0 ;  /* 0x0000000105007824 */ /* 0x000fca00078e0200 */
[----:B------:R2:W-:Y:S04]  /*1bc90*/  STL [R1+0x30], R0 ;  /* 0x0000300001007387 */ /* 0x0005e80000100800 */
[----:B------:R3:W-:Y:S01]  /*1bca0*/  STL [R1+0x38], R3 ;  /* 0x0000380301007387 */ /* 0x0007e20000100800 */
[----:B--2---:R-:W-:-:S05]  /*1bcb0*/  SEL R0, R19, RZ, !P0 ;  /* 0x000000ff13007207 */ /* 0x004fca0004000000 */
[----:B------:R3:W-:Y:S04]  /*1bcc0*/  STL [R1+0x20], R0 ;  /* 0x0000200001007387 */ /* 0x0007e80000100800 */
[----:B------:R3:W-:Y:S01]  /*1bcd0*/  STL [R1+0x34], R2 ;  /* 0x0000340201007387 */ /* 0x0007e20000100800 */
[----:B------:R-:W-:Y:S05]  /*1bce0*/  @!P1 BRA `(.L_x_1590) ;  /* 0x0000000000409947 */ /* 0x000fea0003800000 */
[----:B---3--:R-:W-:Y:S01]  /*1bcf0*/  MOV R2, 0x0 ;  /* 0x0000000000027802 */ /* 0x008fe20000000f00 */
[----:B------:R-:W-:Y:S01]  /*1bd00*/  ULDC.64 UR4, c[0x4][0xa8] ;  /* 0x01002a0000047ab9 */ /* 0x000fe20000000a00 */
[----:B------:R-:W-:Y:S01]  /*1bd10*/  ULDC.64 UR6, c[0x4][0xb0] ;  /* 0x01002c0000067ab9 */ /* 0x000fe20000000a00 */
[----:B------:R-:W-:Y:S01]  /*1bd20*/  ULDC.64 UR8, c[0x4][0x20] ;  /* 0x0100080000087ab9 */ /* 0x000fe20000000a00 */
[----:B------:R-:W-:Y:S01]  /*1bd30*/  IMAD.U32 R4, RZ, RZ, UR4 ;  /* 0x00000004ff047e24 */ /* 0x000fe2000f8e00ff */
[----:B------:R-:W-:Y:S01]  /*1bd40*/  MOV R10, UR8 ;  /* 0x00000008000a7c02 */ /* 0x000fe20008000f00 */
[----:B------:R-:W2:Y:S01]  /*1bd50*/  LDC.64 R2, c[0x4][R2] ;  /* 0x0100000002027b82 */ /* 0x000ea20000000a00 */
[----:B------:R-:W-:Y:S02]  /*1bd60*/  IMAD.U32 R5, RZ, RZ, UR5 ;  /* 0x00000005ff057e24 */ /* 0x000fe4000f8e00ff */
[----:B------:R-:W-:Y:S02]  /*1bd70*/  IMAD.U32 R6, RZ, RZ, UR6 ;  /* 0x00000006ff067e24 */ /* 0x000fe4000f8e00ff */
[----:B-1----:R-:W-:-:S02]  /*1bd80*/  IMAD.U32 R7, RZ, RZ, UR7 ;  /* 0x00000007ff077e24 */ /* 0x002fc4000f8e00ff */
[----:B------:R-:W-:Y:S02]  /*1bd90*/  IMAD.U32 R11, RZ, RZ, UR9 ;  /* 0x00000009ff0b7e24 */ /* 0x000fe4000f8e00ff */
[----:B------:R-:W-:Y:S02]  /*1bda0*/  IMAD.MOV.U32 R8, RZ, RZ, 0x70 ;  /* 0x00000070ff087424 */ /* 0x000fe400078e00ff */
[----:B0-----:R-:W-:Y:S02]  /*1bdb0*/  IMAD.MOV.U32 R12, RZ, RZ, 0x1 ;  /* 0x00000001ff0c7424 */ /* 0x001fe400078e00ff */
[----:B------:R-:W-:-:S07]  /*1bdc0*/  IMAD.MOV.U32 R13, RZ, RZ, RZ ;  /* 0x000000ffff0d7224 */ /* 0x000fce00078e00ff */
[----:B------:R-:W-:-:S07]  /*1bdd0*/  LEPC R20, `(.L_x_1590) ;  /* 0x000000001014794e */ /* 0x000fce0000000000 */
[----:B--2---:R-:W-:Y:S05]  /*1bde0*/  CALL.ABS.NOINC R2 ;  /* 0x0000000002007343 */ /* 0x004fea0003c00000 */
.L_x_1590:
[----:B------:R-:W-:Y:S05]  /*1bdf0*/  BSYNC B6 ;  /* 0x0000000000067941 */ /* 0x000fea0003800000 */
.L_x_1589:
[----:B---3--:R-:W2:Y:S01]  /*1be00*/  LDL.LU R0, [R1+0x30] ;  /* 0x0000300001007983 */ /* 0x008ea20000300800 */
[----:B------:R-:W-:Y:S01]  /*1be10*/  ULDC.64 UR4, c[0x0][0x2d8] ;  /* 0x0000b60000047ab9 */ /* 0x000fe20000000a00 */
[----:B------:R-:W3:Y:S01]  /*1be20*/  LDC R9, c[0x0][0x448] ;  /* 0x00011200ff097b82 */ /* 0x000ee20000000800 */
[----:B------:R-:W-:Y:S01]  /*1be30*/  ULDC.64 UR6, c[0x0][0x2c8] ;  /* 0x0000b20000067ab9 */ /* 0x000fe20000000a00 */
[----:B------:R-:W2:Y:S01]  /*1be40*/  LDL.LU.64 R2, [R1+0x28] ;  /* 0x0000280001027983 */ /* 0x000ea20000300a00 */
[----:B------:R-:W-:-:S03]  /*1be50*/  ULDC.64 UR8, c[0x0][0x280] ;  /* 0x0000a00000087ab9 */ /* 0x000fc60000000a00 */
[----:B------:R-:W4:Y:S04]  /*1be60*/  LDL.LU R20, [R1+0x34] ;  /* 0x0000340001147983 */ /* 0x000f280000300800 */
[----:B------:R-:W4:Y:S04]  /*1be70*/  LDL.LU R21, [R1+0x38] ;  /* 0x0000380001157983 */ /* 0x000f280000300800 */
[----:B------:R-:W4:Y:S04]  /*1be80*/  LDL.LU R4, [R1+0x20] ;  /* 0x0000200001047983 */ /* 0x000f280000300800 */
[----:B0-----:R-:W4:Y:S01]  /*1be90*/  LDL R12, [R1+0x10] ;  /* 0x00001000010c7983 */ /* 0x001f220000100800 */
[----:B---3--:R-:W-:-:S13]  /*1bea0*/  ISETP.NE.AND P1, PT, R9, 0x1, PT ;  /* 0x000000010900780c */ /* 0x008fda0003f25270 */
[----:B------:R-:W0:Y:S08]  /*1beb0*/  @P1 LDC R5, c[0x0][0x44c] ;  /* 0x00011300ff051b82 */ /* 0x000e300000000800 */
[----:B------:R-:W3:Y:S01]  /*1bec0*/  @P1 LDC R8, c[0x0][0x450] ;  /* 0x00011400ff081b82 */ /* 0x000ee20000000800 */
[----:B--2---:R-:W-:Y:S02]  /*1bed0*/  IMAD.MOV.U32 R3, RZ, RZ, R0 ;  /* 0x000000ffff037224 */ /* 0x004fe400078e0000 */
[----:B----4-:R-:W-:-:S02]  /*1bee0*/  IMAD R0, R20, UR4, RZ ;  /* 0x0000000414007c24 */ /* 0x010fc4000f8e02ff */
[C---:B------:R-:W-:Y:S01]  /*1bef0*/  IMAD.WIDE.U32 R2, R18.reuse, UR4, R2 ;  /* 0x0000000412027c25 */ /* 0x040fe2000f8e0002 */
[----:B------:R-:W2:Y:S03]  /*1bf00*/  S2R R20, SR_TID.X ;  /* 0x0000000000147919 */ /* 0x000ea60000002100 */
[----:B------:R-:W-:Y:S01]  /*1bf10*/  IMAD R0, R18, UR5, R0 ;  /* 0x0000000512007c24 */ /* 0x000fe2000f8e0200 */
[----:B------:R-:W-:-:S03]  /*1bf20*/  ULDC.64 UR4, c[0x0][0x2e0] ;  /* 0x0000b80000047ab9 */ /* 0x000fc60000000a00 */
[----:B------:R-:W-:Y:S02]  /*1bf30*/  IMAD.IADD R3, R3, 0x1, R0 ;  /* 0x0000000103037824 */ /* 0x000fe400078e0200 */
[----:B------:R-:W-:Y:S02]  /*1bf40*/  IMAD R0, R21, UR4, RZ ;  /* 0x0000000415007c24 */ /* 0x000fe4000f8e02ff */
[----:B------:R-:W4:Y:S01]  /*1bf50*/  S2R R21, SR_TID.X ;  /* 0x0000000000157919 */ /* 0x000f220000002100 */
[----:B--2---:R-:W-:-:S04]  /*1bf60*/  LOP3.LUT R20, R20, 0x7f, RZ, 0xc0, !PT ;  /* 0x0000007f14147812 */ /* 0x004fc800078ec0ff */
[----:B------:R-:W-:Y:S01]  /*1bf70*/  SHF.R.U32.HI R20, RZ, 0x3, R20 ;  /* 0x00000003ff147819 */ /* 0x000fe20000011614 */
[----:B----4-:R-:W-:-:S05]  /*1bf80*/  IMAD.SHL.U32 R6, R21, 0x10, RZ ;  /* 0x0000001015067824 */ /* 0x010fca00078e00ff */
[----:B------:R-:W-:Y:S02]  /*1bf90*/  LOP3.LUT R6, R20, 0x70, R6, 0xf8, !PT ;  /* 0x0000007014067812 */ /* 0x000fe400078ef806 */
[----:B------:R2:W5:Y:S01]  /*1bfa0*/  LDL R20, [R1+0xc] ;  /* 0x00000c0001147983 */ /* 0x0005620000100800 */
[C---:B------:R-:W-:Y:S02]  /*1bfb0*/  IMAD R0, R4.reuse, UR5, R0 ;  /* 0x0000000504007c24 */ /* 0x040fe4000f8e0200 */
[----:B------:R-:W-:Y:S01]  /*1bfc0*/  IMAD.WIDE.U32 R2, R4, UR4, R2 ;  /* 0x0000000404027c25 */ /* 0x000fe2000f8e0002 */
[----:B------:R-:W-:Y:S01]  /*1bfd0*/  ULDC.64 UR4, c[0x0][0x2d0] ;  /* 0x0000b40000047ab9 */ /* 0x000fe20000000a00 */
[----:B------:R-:W4:Y:S02]  /*1bfe0*/  @P1 LDC R4, c[0x0][0x450] ;  /* 0x00011400ff041b82 */ /* 0x000f240000000800 */
[----:B------:R-:W-:Y:S02]  /*1bff0*/  IMAD.IADD R6, R6, 0x1, R12 ;  /* 0x0000000106067824 */ /* 0x000fe400078e020c */
[----:B------:R-:W-:-:S02]  /*1c000*/  IMAD.IADD R3, R3, 0x1, R0 ;  /* 0x0000000103037824 */ /* 0x000fc400078e0200 */
[----:B0-----:R-:W-:-:S04]  /*1c010*/  @P1 IMAD.HI.U32 R0, R6, R5, RZ ;  /* 0x0000000506001227 */ /* 0x001fc800078e00ff */
[----:B------:R-:W-:Y:S01]  /*1c020*/  IMAD.MOV.U32 R5, RZ, RZ, R6 ;  /* 0x000000ffff057224 */ /* 0x000fe200078e0006 */
[----:B----4-:R-:W-:-:S04]  /*1c030*/  @P1 SHF.R.U32.HI R5, RZ, R4, R0 ;  /* 0x00000004ff051219 */ /* 0x010fc80000011600 */
[----:B------:R-:W-:-:S05]  /*1c040*/  SHF.R.S32.HI R0, RZ, 0x1f, R5 ;  /* 0x0000001fff007819 */ /* 0x000fca0000011405 */
[----:B------:R-:W-:-:S04]  /*1c050*/  IMAD R0, R0, UR4, RZ ;  /* 0x0000000400007c24 */ /* 0x000fc8000f8e02ff */
[C---:B-1----:R-:W-:Y:S02]  /*1c060*/  IMAD R7, R5.reuse, UR5, R0 ;  /* 0x0000000505077c24 */ /* 0x042fe4000f8e0200 */
[----:B------:R-:W-:Y:S02]  /*1c070*/  IMAD.MOV R0, RZ, RZ, -R5 ;  /* 0x000000ffff007224 */ /* 0x000fe400078e0a05 */
[----:B------:R-:W-:-:S04]  /*1c080*/  IMAD.WIDE.U32 R4, R5, UR4, R2 ;  /* 0x0000000405047c25 */ /* 0x000fc8000f8e0002 */
[----:B------:R-:W-:Y:S01]  /*1c090*/  IMAD R0, R9, R0, R6 ;  /* 0x0000000009007224 */ /* 0x000fe200078e0206 */
[----:B------:R-:W-:-:S04]  /*1c0a0*/  IADD3 R5, R5, R7, RZ ;  /* 0x0000000705057210 */ /* 0x000fc80007ffe0ff */
[----:B------:R-:W-:-:S05]  /*1c0b0*/  SHF.R.S32.HI R7, RZ, 0x1f, R0 ;  /* 0x0000001fff077819 */ /* 0x000fca0000011400 */
[----:B------:R-:W-:Y:S02]  /*1c0c0*/  IMAD R7, R7, UR6, RZ ;  /* 0x0000000607077c24 */ /* 0x000fe4000f8e02ff */
[----:B------:R-:W-:-:S04]  /*1c0d0*/  IMAD.WIDE.U32 R4, R0, UR6, R4 ;  /* 0x0000000600047c25 */ /* 0x000fc8000f8e0004 */
[----:B------:R-:W-:-:S04]  /*1c0e0*/  IMAD R7, R0, UR7, R7 ;  /* 0x0000000700077c24 */ /* 0x000fc8000f8e0207 */
[----:B------:R-:W-:Y:S02]  /*1c0f0*/  IMAD.IADD R5, R5, 0x1, R7 ;  /* 0x0000000105057824 */ /* 0x000fe400078e0207 */
[----:B------:R-:W0:Y:S01]  /*1c100*/  @P1 LDC R7, c[0x0][0x44c] ;  /* 0x00011300ff071b82 */ /* 0x000e220000000800 */
[C---:B------:R-:W-:Y:S01]  /*1c110*/  LEA R0, P0, R4.reuse, UR8, 0x1 ;  /* 0x0000000804007c11 */ /* 0x040fe2000f8008ff */
[----:B------:R-:W1:Y:S03]  /*1c120*/  S2R R10, SR_TID.X ;  /* 0x00000000000a7919 */ /* 0x000e660000002100 */
[----:B------:R-:W-:Y:S01]  /*1c130*/  LEA.HI.X R4, R4, UR9, R5, 0x1, P0 ;  /* 0x0000000904047c11 */ /* 0x000fe200080f0c05 */
[----:B------:R-:W-:-:S04]  /*1c140*/  VIADD R5, R6, 0x80 ;  /* 0x0000008006057836 */ /* 0x000fc80000000000 */
[----:B------:R-:W-:Y:S02]  /*1c150*/  IMAD.MOV.U32 R6, RZ, RZ, R5 ;  /* 0x000000ffff067224 */ /* 0x000fe400078e0005 */
[----:B0-----:R-:W-:-:S05]  /*1c160*/  @P1 IMAD.HI.U32 R7, R5, R7, RZ ;  /* 0x0000000705071227 */ /* 0x001fca00078e00ff */
[----:B---3--:R-:W-:-:S05]  /*1c170*/  @P1 SHF.R.U32.HI R6, RZ, R8, R7 ;  /* 0x00000008ff061219 */ /* 0x008fca0000011607 */
[----:B------:R-:W-:-:S04]  /*1c180*/  IMAD.MOV R7, RZ, RZ, -R6 ;  /* 0x000000ffff077224 */ /* 0x000fc800078e0a06 */
[----:B------:R-:W-:Y:S01]  /*1c190*/  IMAD R5, R9, R7, R5 ;  /* 0x0000000709057224 */ /* 0x000fe200078e0205 */
[----:B------:R-:W-:Y:S01]  /*1c1a0*/  SHF.R.S32.HI R7, RZ, 0x1f, R6 ;  /* 0x0000001fff077819 */ /* 0x000fe20000011406 */
[----:B------:R-:W-:-:S04]  /*1c1b0*/  IMAD.WIDE.U32 R2, R6, UR4, R2 ;  /* 0x0000000406027c25 */ /* 0x000fc8000f8e0002 */
[----:B------:R-:W-:Y:S01]  /*1c1c0*/  IMAD R7, R7, UR4, RZ ;  /* 0x0000000407077c24 */ /* 0x000fe2000f8e02ff */
[----:B------:R-:W-:Y:S01]  /*1c1d0*/  SHF.R.S32.HI R8, RZ, 0x1f, R5 ;  /* 0x0000001fff087819 */ /* 0x000fe20000011405 */
[----:B-1----:R-:W-:Y:S01]  /*1c1e0*/  IMAD.SHL.U32 R21, R10, 0x8, RZ ;  /* 0x000000080a157824 */ /* 0x002fe200078e00ff */
[----:B------:R-:W-:Y:S01]  /*1c1f0*/  ULDC UR4, c[0x0][0x2b8] ;  /* 0x0000ae0000047ab9 */ /* 0x000fe20000000800 */
[----:B------:R-:W-:Y:S02]  /*1c200*/  IMAD R7, R6, UR5, R7 ;  /* 0x0000000506077c24 */ /* 0x000fe4000f8e0207 */
[----:B------:R-:W-:Y:S02]  /*1c210*/  IMAD R8, R8, UR6, RZ ;  /* 0x0000000608087c24 */ /* 0x000fe4000f8e02ff */
[----:B------:R-:W-:Y:S02]  /*1c220*/  IMAD.IADD R3, R3, 0x1, R7 ;  /* 0x0000000103037824 */ /* 0x000fe400078e0207 */
[----:B------:R-:W-:-:S02]  /*1c230*/  IMAD R8, R5, UR7, R8 ;  /* 0x0000000705087c24 */ /* 0x000fc4000f8e0208 */
[----:B------:R-:W-:Y:S01]  /*1c240*/  IMAD.WIDE.U32 R6, R5, UR6, R2 ;  /* 0x0000000605067c25 */ /* 0x000fe2000f8e0002 */
[----:B------:R-:W-:-:S03]  /*1c250*/  LOP3.LUT R21, R21, 0x38, RZ, 0xc0, !PT ;  /* 0x0000003815157812 */ /* 0x000fc600078ec0ff */
[----:B------:R-:W-:Y:S01]  /*1c260*/  IMAD.IADD R8, R7, 0x1, R8 ;  /* 0x0000000107087824 */ /* 0x000fe200078e0208 */
[C---:B------:R-:W-:Y:S02]  /*1c270*/  LEA R2, P1, R6.reuse, UR8, 0x1 ;  /* 0x0000000806027c11 */ /* 0x040fe4000f8208ff */
[----:B------:R-:W-:Y:S01]  /*1c280*/  ISETP.GE.AND P0, PT, R21, UR4, PT ;  /* 0x0000000415007c0c */ /* 0x000fe2000bf06270 */
[----:B------:R-:W-:Y:S01]  /*1c290*/  UMOV UR4, 0xffffffff ;  /* 0xffffffff00047882 */ /* 0x000fe20000000000 */
[----:B------:R-:W-:Y:S02]  /*1c2a0*/  LEA.HI.X R6, R6, UR9, R8, 0x1, P1 ;  /* 0x0000000906067c11 */ /* 0x000fe400088f0c08 */
[----:B--2---:R-:W-:Y:S09]  /*1c2b0*/  BRA.DIV UR4, `(.L_x_1591) ;  /* 0x0000004a04987947 */ /* 0x004ff2000b800000 */
[----:B------:R-:W0:Y:S02]  /*1c2c0*/  S2R R7, SR_TID.X ;  /* 0x0000000000077919 */ /* 0x000e240000002100 */
[----:B0-----:R-:W-:Y:S02]  /*1c2d0*/  LOP3.LUT R8, R7, 0x7f, RZ, 0xc0, !PT ;  /* 0x0000007f07087812 */ /* 0x001fe400078ec0ff */
[----:B------:R-:W2:Y:S04]  /*1c2e0*/  LDL.LU R7, [R1+0x1c] ;  /* 0x00001c0001077983 */ /* 0x000ea80000300800 */
[----:B------:R-:W3:Y:S01]  /*1c2f0*/  LDL.LU R11, [R1+0x10] ;  /* 0x00001000010b7983 */ /* 0x000ee20000300800 */
[----:B------:R-:W-:-:S03]  /*1c300*/  SHF.R.U32.HI R10, RZ, 0x3, R8 ;  /* 0x00000003ff0a7819 */ /* 0x000fc60000011608 */
        /* <DEDUP_REMOVED lines=58> */
[----:B------:R-:W-:Y:S04]  /*1c6b0*/  SHFL.IDX PT, R7, R2, RZ, 0x181f ;  /* 0x00181fff02077589 */ /* 0x000fe800000e0000 */
[----:B------:R0:W-:Y:S04]  /*1c6c0*/  @!P1 LDGSTS.E.BYPASS.LTC128B.128 [R20+0xb400], desc[UR38][R8.64], !P0 ;  /* 0x0b40000008149fae */ /* 0x0001e8000c101d66 */
[----:B0-----:R0:W1:Y:S02]  /*1c6d0*/  SHFL.IDX PT, R8, R0, 0x7, 0x181f ;  /* 0x00f81f0000087f89 */ /* 0x00106400000e0000 */
[----:B0-----:R-:W-:-:S05]  /*1c6e0*/  VIADD R0, R5, 0x80 ;  /* 0x0000008005007836 */ /* 0x001fca0000000000 */
[----:B------:R-:W-:Y:S01]  /*1c6f0*/  ISETP.GE.AND P2, PT, R0, R3, PT ;  /* 0x000000030000720c */ /* 0x000fe20003f46270 */
[----:B------:R-:W-:-:S05]  /*1c700*/  VIADD R0, R5, 0x70 ;  /* 0x0000007005007836 */ /* 0x000fca0000000000 */
[----:B------:R-:W-:Y:S02]  /*1c710*/  ISETP.GE.AND P1, PT, R0, R3, PT ;  /* 0x000000030000720c */ /* 0x000fe40003f26270 */
[----:B------:R-:W0:Y:S11]  /*1c720*/  SHFL.IDX PT, R0, R6, RZ, 0x181f ;  /* 0x00181fff06007589 */ /* 0x000e3600000e0000 */
[----:B-1----:R-:W-:-:S05]  /*1c730*/  @!P1 LEA R8, P3, R21, R8, 0x1 ;  /* 0x0000000815089211 */ /* 0x002fca00078608ff */
[----:B------:R-:W-:-:S04]  /*1c740*/  @!P1 IMAD.X R4, RZ, RZ, R4, P3 ;  /* 0x000000ffff049224 */ /* 0x000fc800018e0604 */
[----:B------:R-:W-:-:S05]  /*1c750*/  @!P1 IMAD.MOV.U32 R9, RZ, RZ, R4 ;  /* 0x000000ffff099224 */ /* 0x000fca00078e0004 */
[----:B------:R1:W-:Y:S01]  /*1c760*/  @!P1 LDGSTS.E.BYPASS.LTC128B.128 [R20+0xbc00], desc[UR38][R8.64], !P0 ;  /* 0x0bc0000008149fae */ /* 0x0003e2000c101d66 */
[----:B------:R-:W-:-:S05]  /*1c770*/  @!P2 LEA R7, P1, R21, R7, 0x1 ;  /* 0x000000071507a211 */ /* 0x000fca00078208ff */
[----:B0-----:R-:W-:Y:S02]  /*1c780*/  @!P2 IMAD.X R0, RZ, RZ, R0, P1 ;  /* 0x000000ffff00a224 */ /* 0x001fe400008e0600 */
[----:B-1----:R-:W-:Y:S02]  /*1c790*/  @!P2 IMAD.MOV.U32 R8, RZ, RZ, R7 ;  /* 0x000000ffff08a224 */ /* 0x002fe400078e0007 */
        /* <DEDUP_REMOVED lines=17> */
[----:B------:R-:W-:-:S05]  /*1c8b0*/  @!P1 IMAD.MOV.U32 R9, RZ, RZ, R0 ;  /* 0x000000ffff099224 */ /* 0x000fca00078e0000 */
[----:B------:R0:W-:Y:S02]  /*1c8c0*/  @!P1 LDGSTS.E.BYPASS.LTC128B.128 [R20+0xd400], desc[UR38][R8.64], !P0 ;  /* 0x0d40000008149fae */ /* 0x0001e4000c101d66 */
.L_x_1753:
[----:B------:R-:W-:Y:S02]  /*1c8d0*/  VIADD R0, R5, 0xb0 ;  /* 0x000000b005007836 */ /* 0x000fe40000000000 */
[----:B0-----:R-:W-:-:S03]  /*1c8e0*/  VIADD R8, R22, 0x16800 ;  /* 0x0001680016087836 */ /* 0x001fc60000000000 */
[----:B------:R-:W-:-:S13]  /*1c8f0*/  ISETP.GE.AND P1, PT, R0, R3, PT ;  /* 0x000000030000720c */ /* 0x000fda0003f26270 */
[----:B------:R-:W-:-:S05]  /*1c900*/  @!P1 LEA R2, P2, R21, R14, 0x1 ;  /* 0x0000000e15029211 */ /* 0x000fca00078408ff */
[----:B------:R-:W-:-:S05]  /*1c910*/  @!P1 IMAD.X R3, RZ, RZ, R6, P2 ;  /* 0x000000ffff039224 */ /* 0x000fca00010e0606 */
[----:B------:R-:W-:Y:S01]  /*1c920*/  @!PT LDS RZ, [RZ] ;  /* 0x00000000fffff984 */ /* 0x000fe20000000800 */
[----:B------:R-:W-:Y:S01]  /*1c930*/  @!PT LDS RZ, [RZ] ;  /* 0x00000000fffff984 */ /* 0x000fe20000000800 */
[----:B------:R-:W-:Y:S01]  /*1c940*/  @!PT LDS RZ, [RZ] ;  /* 0x00000000fffff984 */ /* 0x000fe20000000800 */
[----:B------:R0:W-:Y:S01]  /*1c950*/  @!P1 LDGSTS.E.BYPASS.LTC128B.128 [R20+0xdc00], desc[UR38][R2.64], !P0 ;  /* 0x0dc0000002149fae */ /* 0x0001e2000c101d66 */
[----:B------:R-:W-:Y:S01]  /*1c960*/  PLOP3.LUT P0, PT, PT, PT, PT, 0x80, 0x0 ;  /* 0x000000000000781c */ /* 0x000fe20003f0f070 */
[----:B------:R-:W-:-:S12]  /*1c970*/  NOP ;  /* 0x0000000000007918 */ /* 0x000fd80000000000 */
.L_x_1592:
        /* <DEDUP_REMOVED lines=14> */
[----:B------:R-:W2:Y:S01]  /*1ca60*/  LDL R4, [R1+0x14] ;  /* 0x0000140001047983 */ /* 0x000ea20000100800 */
[----:B------:R1:W-:Y:S03]  /*1ca70*/  SYNCS.ARRIVE.TRANS64.A1T0 RZ, [R22+URZ+0x16800], RZ ;  /* 0x016800ff16ff79a7 */ /* 0x0003e6000810003f */
[----:B0-----:R-:W3:Y:S01]  /*1ca80*/  LDL R2, [R1+0x8] ;  /* 0x0000080001027983 */ /* 0x001ee20000100800 */
[----:B------:R-:W-:Y:S01]  /*1ca90*/  BSSY B0, `(.L_x_1593) ;  /* 0x0000005000007945 */ /* 0x000fe20003800000 */
[----:B------:R-:W0:Y:S01]  /*1caa0*/  SYNCS.PHASECHK.TRANS64.TRYWAIT P0, [R22+URZ+0x16820], R3 ;  /* 0x01682003160075a7 */ /* 0x000e22000800017f */
[----:B--2---:R-:W-:-:S05]  /*1cab0*/  VIADD R0, R4, 0xfffffffe ;  /* 0xfffffffe04007836 */ /* 0x004fca0000000000 */
[----:B---3--:R-:W-:Y:S01]  /*1cac0*/  ISETP.GE.AND P1, PT, R0, R2, PT ;  /* 0x000000020000720c */ /* 0x008fe20003f26270 */
[----:B01----:R-:W-:-:S12]  /*1cad0*/  @!P0 BRA `(.L_x_1594) ;  /* 0x00000050004c8947 */ /* 0x003fd80003800000 */
.L_x_1754:
[----:B------:R-:W-:Y:S05]  /*1cae0*/  BSYNC B0 ;  /* 0x0000000000007941 */ /* 0x000fea0003800000 */
.L_x_1593:
[----:B------:R-:W-:Y:S04]  /*1caf0*/  BSSY B0, `(.L_x_1595) ;  /* 0x0000173000007945 */ /* 0x000fe80003800000 */
[----:B------:R-:W-:Y:S05]  /*1cb00*/  @!P1 BRA `(.L_x_1596) ;  /* 0x0000001400c49947 */ /* 0x000fea0003800000 */
[----:B------:R-:W2:Y:S04]  /*1cb10*/  LDL R2, [R1+0x8] ;  /* 0x0000080001027983 */ /* 0x000ea80000100800 */
[----:B------:R-:W3:Y:S01]  /*1cb20*/  LDL R4, [R1+0x14] ;  /* 0x0000140001047983 */ /* 0x000ee20000100800 */
[----:B------:R-:W-:Y:S01]  /*1cb30*/  BSSY B2, `(.L_x_1597) ;  /* 0x000007f000027945 */ /* 0x000fe20003800000 */
[----:B--2---:R-:W-:Y:S02]  /*1cb40*/  LOP3.LUT R7, RZ, R2, RZ, 0x33, !PT ;  /* 0x00000002ff077212 */ /* 0x004fe400078e33ff */
[----:B---3--:R-:W-:-:S04]  /*1cb50*/  IADD3 R2, -R4, RZ, RZ ;  /* 0x000000ff04027210 */ /* 0x008fc80007ffe1ff */
        /* <DEDUP_REMOVED lines=37> */
.L_x_1601:
[----:B------:R-:W-:Y:S01]  /*1cdb0*/  IMAD R2, R6, 0x8, R22 ;  /* 0x0000000806027824 */ /* 0x000fe200078e0216 */
[----:B0-----:R-:W-:Y:S01]  /*1cdc0*/  SHF.L.U32 R3, R9, 0x1f, RZ ;  /* 0x0000001f09037819 */ /* 0x001fe200000006ff */
[----:B------:R-:W-:Y:S03]  /*1cdd0*/  BSSY B3, `(.L_x_1602) ;  /* 0x0000003000037945 */ /* 0x000fe60003800000 */
[----:B------:R-:W0:Y:S02]  /*1cde0*/  SYNCS.PHASECHK.TRANS64.TRYWAIT P0, [R2+URZ+0x16840], R3 ;  /* 0x01684003020075a7 */ /* 0x000e24000800017f */
[----:B0-----:R-:W-:Y:S05]  /*1cdf0*/  @!P0 BRA `(.L_x_1603) ;  /* 0x0000004c00988947 */ /* 0x001fea0003800000 */
.L_x_1755:
[----:B------:R-:W-:Y:S05]  /*1ce00*/  BSYNC B3 ;  /* 0x0000000000037941 */ /* 0x000fea0003800000 */
.L_x_1602:
        /* <DEDUP_REMOVED lines=12> */
.L_x_1605:
[----:B------:R-:W-:Y:S05]  /*1ced0*/  BSYNC B3 ;  /* 0x0000000000037941 */ /* 0x000fea0003800000 */
.L_x_1604:
[----:B------:R-:W-:Y:S01]  /*1cee0*/  IMAD.MOV.U32 R10, RZ, RZ, RZ ;  /* 0x000000ffff0a7224 */ /* 0x000fe200078e00ff */
[----:B------:R-:W-:Y:S01]  /*1cef0*/  UIADD3 UR4, UP0, UR40, 0x370, URZ ;  /* 0x0000037028047890 */ /* 0x000fe2000ff1e03f */
[----:B0-----:R-:W-:Y:S01]  /*1cf00*/  IMAD R3, R6, 0x4000, R22 ;  /* 0x0000400006037824 */ /* 0x001fe200078e0216 */
[----:B------:R-:W-:Y:S01]  /*1cf10*/  PLOP3.LUT P0, PT, PT, PT, PT, 0x80, 0x0 ;  /* 0x000000000000781c */ /* 0x000fe20003f0f070 */
[----:B------:R-:W-:Y:S01]  /*1cf20*/  VIADD R2, R2, 0x16830 ;  /* 0x0001683002027836 */ /* 0x000fe20000000000 */
[----:B------:R-:W-:Y:S01]  /*1cf30*/  R2UR UR10, R10 ;  /* 0x000000000a0a72ca */ /* 0x000fe200000e0000 */
[----:B------:R-:W-:Y:S01]  /*1cf40*/  IMAD R5, R0, 0x80, R28 ;  /* 0x0000008000057824 */ /* 0x000fe200078e021c */
[----:B------:R-:W-:Y:S01]  /*1cf50*/  IADD3 R3, R3, 0xe400, RZ ;  /* 0x0000e40003037810 */ /* 0x000fe20007ffe0ff */
[----:B------:R-:W-:Y:S01]  /*1cf60*/  UIADD3.X UR5, URZ, UR41, URZ, UP0, !UPT ;  /* 0x000000293f057290 */ /* 0x000fe200087fe43f */
[----:B------:R-:W-:Y:S01]  /*1cf70*/  UMOV UR6, 0x0 ;  /* 0x0000000000067882 */ /* 0x000fe20000000000 */
[----:B------:R-:W-:-:S10]  /*1cf80*/  UMOV UR7, 0x14f00000 ;  /* 0x14f0000000077882 */ /* 0x000fd40000000000 */
.L_x_1606:
        /* <DEDUP_REMOVED lines=15> */
.L_x_1756:
[----:B------:R-:W-:Y:S05]  /*1d080*/  BSYNC B3 ;  /* 0x0000000000037941 */ /* 0x000fea0003800000 */
.L_x_1607:
        /* <DEDUP_REMOVED lines=12> */
.L_x_1610:
[----:B------:R-:W-:Y:S05]  /*1d150*/  BSYNC B3 ;  /* 0x0000000000037941 */ /* 0x000fea0003800000 */
.L_x_1609:
        /* <DEDUP_REMOVED lines=11> */
.L_x_1611:
        /* <DEDUP_REMOVED lines=12> */
.L_x_1600:
[----:B------:R-:W-:Y:S05]  /*1d2d0*/  BSYNC B1 ;  /* 0x0000000000017941 */ /* 0x000fea0003800000 */
.L_x_1599:
[----:B------:R-:W2:Y:S01]  /*1d2e0*/  LDL R0, [R1+0x14] ;  /* 0x0000140001007983 */ /* 0x000ea20000100800 */
[----:B------:R-:W-:Y:S02]  /*1d2f0*/  IMAD.MOV.U32 R23, RZ, RZ, R6 ;  /* 0x000000ffff177224 */ /* 0x000fe400078e0006 */
[----:B------:R-:W-:Y:S02]  /*1d300*/  IMAD.MOV.U32 R26, RZ, RZ, R9 ;  /* 0x000000ffff1a7224 */ /* 0x000fe400078e0009 */
[----:B--2---:R-:W-:-:S07]  /*1d310*/  VIADD R0, R0, 0xfffffffd ;  /* 0xfffffffd00007836 */ /* 0x004fce0000000000 */
.L_x_1598:
[----:B------:R-:W-:Y:S05]  /*1d320*/  BSYNC B2 ;  /* 0x0000000000027941 */ /* 0x000fea0003800000 */
.L_x_1597:
[----:B------:R-:W2:Y:S01]  /*1d330*/  LDL.LU R2, [R1+0x14] ;  /* 0x0000140001027983 */ /* 0x000ea20000300800 */
[----:B------:R-:W-:Y:S01]  /*1d340*/  VIADD R7, R7, 0xfffffffe ;  /* 0xfffffffe07077836 */ /* 0x000fe20000000000 */
[----:B--2---:R-:W-:-:S04]  /*1d350*/  LOP3.LUT R2, RZ, R2, RZ, 0x33, !PT ;  /* 0x00000002ff027212 */ /* 0x004fc800078e33ff */
[----:B------:R-:W-:-:S13]  /*1d360*/  ISETP.NE.AND P0, PT, R7, R2, PT ;  /* 0x000000020700720c */ /* 0x000fda0003f05270 */
[----:B------:R-:W-:Y:S05]  /*1d370*/  @!P0 BRA `(.L_x_1596) ;  /* 0x0000000c00a88947 */ /* 0x000fea0003800000 */
[----:B------:R-:W-:-:S07]  /*1d380*/  IMAD.MOV.U32 R4, RZ, RZ, R17 ;  /* 0x000000ffff047224 */ /* 0x000fce00078e0011 */
.L_x_1638:
        /* <DEDUP_REMOVED lines=33> */
.L_x_1614:
[----:B------:R-:W-:Y:S01]  /*1d5a0*/  LEA R2, R6, R22, 0x3 ;  /* 0x0000001606027211 */ /* 0x000fe200078e18ff */
[----:B------:R-:W-:Y:S01]  /*1d5b0*/  BSSY B2, `(.L_x_1615) ;  /* 0x0000004000027945 */ /* 0x000fe20003800000 */
[----:B0-----:R-:W-:-:S04]  /*1d5c0*/  SHF.L.U32 R3, R7, 0x1f, RZ ;  /* 0x0000001f07037819 */ /* 0x001fc800000006ff */
[----:B------:R-:W0:Y:S02]  /*1d5d0*/  SYNCS.PHASECHK.TRANS64.TRYWAIT P0, [R2+URZ+0x16840], R3 ;  /* 0x01684003020075a7 */ /* 0x000e24000800017f */
[----:B0-----:R-:W-:Y:S05]  /*1d5e0*/  @!P0 BRA `(.L_x_1616) ;  /* 0x0000004400c48947 */ /* 0x001fea0003800000 */
.L_x_1757:
[----:B------:R-:W-:Y:S05]  /*1d5f0*/  BSYNC B2 ;  /* 0x0000000000027941 */ /* 0x000fea0003800000 */
.L_x_1615:
        /* <DEDUP_REMOVED lines=12> */
.L_x_1618:
[----:B------:R-:W-:Y:S05]  /*1d6c0*/  BSYNC B2 ;  /* 0x0000000000027941 */ /* 0x000fea0003800000 */
.L_x_1617:
        /* <DEDUP_REMOVED lines=11> */
.L_x_1619:
        /* <DEDUP_REMOVED lines=15> */
.L_x_1758:
[----:B------:R-:W-:Y:S05]  /*1d870*/  BSYNC B2 ;  /* 0x0000000000027941 */ /* 0x000fea0003800000 */
.L_x_1620:
[----:B------:R-:W-:Y:S01]  /*1d880*/  BSSY B2, `(.L_x_1622) ;  /* 0x000000b000027945 */ /* 0x000fe20003800000 */
[----:B------:R-:W-:Y:S02]  /*1d890*/  IMAD.MOV.U32 R2, RZ, RZ, 0x0 ;  /* 0x00000000ff027424 */ /* 0x000fe400078e00ff */
[----:B------:R-:W-:Y:S01]  /*1d8a0*/  IMAD.MOV.U32 R3, RZ, RZ, 0x14f00000 ;  /* 0x14f00000ff037424 */ /* 0x000fe200078e00ff */
[----:B------:R-:W-:Y:S06]  /*1d8b0*/  @P1 BRA `(.L_x_1623) ;  /* 0x00000000001c1947 */ /* 0x000fec0003800000 */
[----:B------:R-:W1:Y:S02]  /*1d8c0*/  S2R R11, SR_TID.X ;  /* 0x00000000000b7919 */ /* 0x000e640000002100 */
[----:B-1----:R-:W-:Y:S01]  /*1d8d0*/  LOP3.LUT R12, R11, 0x1f, RZ, 0xc0, !PT ;  /* 0x0000001f0b0c7812 */ /* 0x002fe200078ec0ff */
[----:B------:R-:W-:-:S03]  /*1d8e0*/  IMAD.MOV.U32 R11, RZ, RZ, 0x4000 ;  /* 0x00004000ff0b7424 */ /* 0x000fc600078e00ff */
[----:B------:R-:W-:Y:S01]  /*1d8f0*/  ISETP.NE.AND P0, PT, R12, RZ, PT ;  /* 0x000000ff0c00720c */ /* 0x000fe20003f05270 */
[----:B------:R1:W-:-:S12]  /*1d900*/  SYNCS.ARRIVE.TRANS64 RZ, [R10+URZ+0x50], R11 ;  /* 0x0000500b0aff79a7 */ /* 0x0003d8000800003f */
[----:B-1----:R-:W-:Y:S05]  /*1d910*/  @!P0 BRA `(.L_x_1623) ;  /* 0x0000000000048947 */ /* 0x002fea0003800000 */
[----:B------:R-:W-:Y:S01]  /*1d920*/  BPT.TRAP 0x1 ;  /* 0x000000040000795c */ /* 0x000fe20000300000 */
.L_x_1623:
[----:B------:R-:W-:Y:S05]  /*1d930*/  BSYNC B2 ;  /* 0x0000000000027941 */ /* 0x000fea0003800000 */
.L_x_1622:
[----:B------:R-:W-:Y:S01]  /*1d940*/  R2UR UR10, R5 ;  /* 0x00000000050a72ca */ /* 0x000fe200000e0000 */
[----:B------:R-:W-:Y:S01]  /*1d950*/  IMAD R23, R23, 0x4000, R22 ;  /* 0x0000400017177824 */ /* 0x000fe200078e0216 */
[----:B------:R-:W-:Y:S01]  /*1d960*/  R2UR UR7, R3 ;  /* 0x00000000030772ca */ /* 0x000fe200000e0000 */
[----:B------:R-:W-:Y:S01]  /*1d970*/  UIADD3 UR4, UP0, UR40, 0x470, URZ ;  /* 0x0000047028047890 */ /* 0x000fe2000ff1e03f */
[----:B------:R-:W-:Y:S01]  /*1d980*/  R2UR UR6, R2 ;  /* 0x00000000020672ca */ /* 0x000fe200000e0000 */
[----:B0-----:R-:W-:Y:S01]  /*1d990*/  VIADD R10, R10, 0x50 ;  /* 0x000000500a0a7836 */ /* 0x001fe20000000000 */
[----:B------:R-:W-:Y:S01]  /*1d9a0*/  PLOP3.LUT P0, PT, PT, PT, PT, 0x80, 0x0 ;  /* 0x000000000000781c */ /* 0x000fe20003f0f070 */
[----:B------:R-:W-:Y:S01]  /*1d9b0*/  VIADD R23, R23, 0x400 ;  /* 0x0000040017177836 */ /* 0x000fe20000000000 */
[----:B------:R-:W-:Y:S01]  /*1d9c0*/  LEA R2, R24, R28, 0x7 ;  /* 0x0000001c18027211 */ /* 0x000fe200078e38ff */
[----:B------:R-:W-:-:S12]  /*1d9d0*/  UIADD3.X UR5, URZ, UR41, URZ, UP0, !UPT ;  /* 0x000000293f057290 */ /* 0x000fd800087fe43f */
.L_x_1624:
        /* <DEDUP_REMOVED lines=12> */
.L_x_1613:
[----:B------:R-:W-:Y:S05]  /*1daa0*/  BSYNC B1 ;  /* 0x0000000000017941 */ /* 0x000fea0003800000 */
.L_x_1612:
        /* <DEDUP_REMOVED lines=33> */
.L_x_1627:
[----:B------:R-:W-:Y:S01]  /*1dcc0*/  IMAD R2, R23, 0x8, R22 ;  /* 0x0000000817027824 */ /* 0x000fe200078e0216 */
[----:B0-----:R-:W-:Y:S01]  /*1dcd0*/  SHF.L.U32 R3, R26, 0x1f, RZ ;  /* 0x0000001f1a037819 */ /* 0x001fe200000006ff */
[----:B------:R-:W-:Y:S03]  /*1dce0*/  BSSY B2, `(.L_x_1628) ;  /* 0x0000003000027945 */ /* 0x000fe60003800000 */
[----:B------:R-:W0:Y:S02]  /*1dcf0*/  SYNCS.PHASECHK.TRANS64.TRYWAIT P0, [R2+URZ+0x16840], R3 ;  /* 0x01684003020075a7 */ /* 0x000e24000800017f */
[----:B0-----:R-:W-:Y:S05]  /*1dd00*/  @!P0 BRA `(.L_x_1629) ;  /* 0x0000004000248947 */ /* 0x001fea0003800000 */
.L_x_1759:
[----:B------:R-:W-:Y:S05]  /*1dd10*/  BSYNC B2 ;  /* 0x0000000000027941 */ /* 0x000fea0003800000 */
.L_x_1628:
        /* <DEDUP_REMOVED lines=12> */
.L_x_1631:
[----:B------:R-:W-:Y:S05]  /*1dde0*/  BSYNC B2 ;  /* 0x0000000000027941 */ /* 0x000fea0003800000 */
.L_x_1630:
[----:B------:R-:W-:Y:S01]  /*1ddf0*/  IMAD.MOV.U32 R11, RZ, RZ, RZ ;  /* 0x000000ffff0b7224 */ /* 0x000fe200078e00ff */
[----:B------:R-:W-:Y:S01]  /*1de00*/  UIADD3 UR4, UP0, UR40, 0x370, URZ ;  /* 0x0000037028047890 */ /* 0x000fe2000ff1e03f */
[C---:B0-----:R-:W-:Y:S01]  /*1de10*/  IMAD R2, R23.reuse, 0x4000, R22 ;  /* 0x0000400017027824 */ /* 0x041fe200078e0216 */
        /* <DEDUP_REMOVED lines=9> */
.L_x_1632:
        /* <DEDUP_REMOVED lines=15> */
.L_x_1760:
[----:B------:R-:W-:Y:S05]  /*1dfa0*/  BSYNC B2 ;  /* 0x0000000000027941 */ /* 0x000fea0003800000 */
.L_x_1633:
[----:B------:R-:W-:Y:S01]  /*1dfb0*/  BSSY B2, `(.L_x_1635) ;  /* 0x000000b000027945 */ /* 0x000fe20003800000 */
[----:B------:R-:W-:Y:S02]  /*1dfc0*/  IMAD.MOV.U32 R2, RZ, RZ, 0x0 ;  /* 0x00000000ff027424 */ /* 0x000fe400078e00ff */
[----:B------:R-:W-:Y:S01]  /*1dfd0*/  IMAD.MOV.U32 R3, RZ, RZ, 0x14f00000 ;  /* 0x14f00000ff037424 */ /* 0x000fe200078e00ff */
[----:B------:R-:W-:Y:S06]  /*1dfe0*/  @P1 BRA `(.L_x_1636) ;  /* 0x00000000001c1947 */ /* 0x000fec0003800000 */
[----:B------:R-:W1:Y:S01]  /*1dff0*/  S2R R12, SR_TID.X ;  /* 0x00000000000c7919 */ /* 0x000e620000002100 */
[----:B0-----:R-:W-:-:S04]  /*1e000*/  IMAD.MOV.U32 R7, RZ, RZ, 0x4000 ;  /* 0x00004000ff077424 */ /* 0x001fc800078e00ff */
[----:B------:R2:W-:Y:S01]  /*1e010*/  SYNCS.ARRIVE.TRANS64 RZ, [R5+URZ+0x50], R7 ;  /* 0x0000500705ff79a7 */ /* 0x0005e2000800003f */
[----:B-1----:R-:W-:-:S04]  /*1e020*/  LOP3.LUT R12, R12, 0x1f, RZ, 0xc0, !PT ;  /* 0x0000001f0c0c7812 */ /* 0x002fc800078ec0ff */
[----:B------:R-:W-:-:S13]  /*1e030*/  ISETP.NE.AND P0, PT, R12, RZ, PT ;  /* 0x000000ff0c00720c */ /* 0x000fda0003f05270 */
[----:B--2---:R-:W-:Y:S05]  /*1e040*/  @!P0 BRA `(.L_x_1636) ;  /* 0x0000000000048947 */ /* 0x004fea0003800000 */
[----:B------:R-:W-:Y:S01]  /*1e050*/  BPT.TRAP 0x1 ;  /* 0x000000040000795c */ /* 0x000fe20000300000 */
.L_x_1636:
[----:B------:R-:W-:Y:S05]  /*1e060*/  BSYNC B2 ;  /* 0x0000000000027941 */ /* 0x000fea0003800000 */
.L_x_1635:
        /* <DEDUP_REMOVED lines=10> */
.L_x_1637:
        /* <DEDUP_REMOVED lines=12> */
.L_x_1626:
[----:B------:R-:W-:Y:S05]  /*1e1d0*/  BSYNC B1 ;  /* 0x0000000000017941 */ /* 0x000fea0003800000 */
.L_x_1625:
[----:B------:R-:W2:Y:S01]  /*1e1e0*/  LDL R2, [R1+0x8] ;  /* 0x0000080001027983 */ /* 0x000ea20000100800 */
[----:B------:R-:W-:Y:S01]  /*1e1f0*/  VIADD R0, R0, 0xfffffffe ;  /* 0xfffffffe00007836 */ /* 0x000fe20000000000 */
[----:B--2---:R-:W-:-:S13]  /*1e200*/  ISETP.GT.AND P0, PT, R9, R2, PT ;  /* 0x000000020900720c */ /* 0x004fda0003f04270 */
[----:B------:R-:W-:Y:S05]  /*1e210*/  @P0 BRA `(.L_x_1638) ;  /* 0xfffffff0005c0947 */ /* 0x000fea000383ffff */
.L_x_1596:
[----:B------:R-:W-:Y:S05]  /*1e220*/  BSYNC B0 ;  /* 0x0000000000007941 */ /* 0x000fea0003800000 */
.L_x_1595:
        /* <DEDUP_REMOVED lines=17> */
.L_x_1640:
[----:B------:R-:W-:Y:S05]  /*1e340*/  BSYNC B0 ;  /* 0x0000000000007941 */ /* 0x000fea0003800000 */
.L_x_1639:
        /* <DEDUP_REMOVED lines=10> */
.L_x_1761:
[----:B------:R-:W-:Y:S05]  /*1e3f0*/  BSYNC B1 ;  /* 0x0000000000017941 */ /* 0x000fea0003800000 */
.L_x_1643:
        /* <DEDUP_REMOVED lines=9> */
.L_x_1646:
[----:B------:R-:W-:Y:S05]  /*1e490*/  BSYNC B1 ;  /* 0x0000000000017941 */ /* 0x000fea0003800000 */
.L_x_1645:
        /* <DEDUP_REMOVED lines=10> */
.L_x_1647:
        /* <DEDUP_REMOVED lines=10> */
.L_x_1642:
[----:B------:R-:W-:Y:S05]  /*1e5e0*/  BSYNC B0 ;  /* 0x0000000000007941 */ /* 0x000fea0003800000 */
.L_x_1641:
[----:B------:R-:W-:-:S04]  /*1e5f0*/  IADD3 R23, R23, 0x1, RZ ;  /* 0x0000000117177810 */ /* 0x000fc80007ffe0ff */
[----:B------:R-:W-:-:S04]  /*1e600*/  ISETP.NE.AND P0, PT, R23, 0x2, PT ;  /* 0x000000021700780c */ /* 0x000fc80003f05270 */
[----:B0-----:R-:W-:Y:S02]  /*1e610*/  SEL R3, RZ, 0x1, P0 ;  /* 0x00000001ff037807 */ /* 0x001fe40000000000 */
[----:B------:R-:W-:Y:S02]  /*1e620*/  SEL R23, R23, RZ, P0 ;  /* 0x000000ff17177207 */ /* 0x000fe40000000000 */
[----:B------:R-:W-:-:S07]  /*1e630*/  LOP3.LUT R26, R26, R3, RZ, 0x3c, !PT ;  /* 0x000000031a1a7212 */ /* 0x000fce00078e3cff */
.L_x_1577:
[----:B------:R-:W-:Y:S05]  /*1e640*/  BSYNC B7 ;  /* 0x0000000000077941 */ /* 0x000fea0003800000 */
.L_x_1575:
[----:B------:R-:W2:Y:S02]  /*1e650*/  LDL R0, [R1] ;  /* 0x0000000001007983 */ /* 0x000ea40000100800 */
[----:B--2---:R-:W-:-:S13]  /*1e660*/  LOP3.LUT P0, RZ, R0, 0x2, RZ, 0xc0, !PT ;  /* 0x0000000200ff7812 */ /* 0x004fda000780c0ff */
[----:B------:R-:W-:Y:S05]  /*1e670*/  @!P0 BRA `(.L_x_1648) ;  /* 0x0000000000248947 */ /* 0x000fea0003800000 */
[----:B------:R-:W-:Y:S05]  /*1e680*/  WARPSYNC.ALL ;  /* 0x0000000000007948 */ /* 0x000fea0003800000 */
[----:B------:R-:W1:Y:S08]  /*1e690*/  S2UR UR5, SR_CgaCtaId ;  /* 0x00000000000579c3 */ /* 0x000e700000008800 */
[----:B------:R-:W-:Y:S06]  /*1e6a0*/  BAR.SYNC.DEFER_BLOCKING 0x5, 0x200 ;  /* 0x0148000000007b1d */ /* 0x000fec0000010000 */
[----:B------:R-:W-:-:S02]  /*1e6b0*/  UMOV UR4, 0x400 ;  /* 0x0000040000047882 */ /* 0x000fc40000000000 */
[----:B-1----:R-:W-:-:S06]  /*1e6c0*/  ULEA UR4, UR5, UR4, 0x18 ;  /* 0x0000000405047291 */ /* 0x002fcc000f8ec03f */
[----:B------:R-:W-:-:S05]  /*1e6d0*/  IMAD.U32 R22, RZ, RZ, UR4 ;  /* 0x00000004ff167e24 */ /* 0x000fca000f8e00ff */
[----:B------:R2:W3:Y:S01]  /*1e6e0*/  LDS.128 R16, [R22+0x168d0] ;  /* 0x0168d00016107984 */ /* 0x0004e20000000c00 */
[----:B------:R-:W-:Y:S06]  /*1e6f0*/  BAR.ARV 0x4, 0x200 ;  /* 0x0108000000007b1d */ /* 0x000fec0000002000 */
[----:B------:R-:W-:Y:S05]  /*1e700*/  BRA `(.L_x_1649) ;  /* 0x0000000800cc7947 */ /* 0x000fea0003800000 */
.L_x_1648:
        /* <DEDUP_REMOVED lines=36> */
.L_x_1771:
[----:B------:R-:W-:Y:S02]  /*1e950*/  ULDC UR4, c[0x0][0xc38] ;  /* 0x00030e0000047ab9 */ /* 0x000fe40000000800 */
[----:B------:R-:W-:-:S04]  /*1e960*/  IMAD.U32 R4, RZ, RZ, UR4 ;  /* 0x00000004ff047e24 */ /* 0x000fc8000f8e00ff */
[----:B--2---:R-:W-:-:S04]  /*1e970*/  IMAD R14, R14, R4, RZ ;  /* 0x000000040e0e7224 */ /* 0x004fc800078e02ff */
[----:B------:R-:W-:-:S05]  /*1e980*/  IMAD.IADD R5, R5, 0x1, R14 ;  /* 0x0000000105057824 */ /* 0x000fca00078e020e */
[----:B------:R-:W-:-:S13]  /*1e990*/  ISETP.GT.AND P6, PT, R5, R0, PT ;  /* 0x000000000500720c */ /* 0x000fda0003fc4270 */
[----:B------:R-:W-:Y:S05]  /*1e9a0*/  @P6 BRA `(.L_x_1651) ;  /* 0x00000000009c6947 */ /* 0x000fea0003800000 */
.L_x_1656:
[----:B------:R-:W2:Y:S01]  /*1e9b0*/  LDC R2, c[0x0][0xc3c] ;  /* 0x00030f00ff027b82 */ /* 0x000ea20000000800 */
[----:B------:R-:W-:-:S04]  /*1e9c0*/  IADD3 R19, R19, 0x1f, RZ ;  /* 0x0000001f13137810 */ /* 0x000fc80007ffe0ff */
[----:B--2---:R-:W-:-:S13]  /*1e9d0*/  ISETP.GE.AND P6, PT, R19, R2, PT ;  /* 0x000000021300720c */ /* 0x004fda0003fc6270 */
[----:B------:R-:W-:Y:S05]  /*1e9e0*/  @P6 BRA `(.L_x_1652) ;  /* 0x0000000400d06947 */ /* 0x000fea0003800000 */
[----:B-1----:R-:W1:Y:S01]  /*1e9f0*/  S2R R3, SR_TID.X ;  /* 0x0000000000037919 */ /* 0x002e620000002100 */
        /* <DEDUP_REMOVED lines=9> */
.L_x_1654:
[----:B------:R-:W-:Y:S05]  /*1ea90*/  BSYNC B0 ;  /* 0x0000000000007941 */ /* 0x000fea0003800000 */
.L_x_1653:
        /* <DEDUP_REMOVED lines=18> */
.L_x_1779:
[----:B------:R-:W-:Y:S02]  /*1ebc0*/  ULDC UR4, c[0x0][0xc38] ;  /* 0x00030e0000047ab9 */ /* 0x000fe40000000800 */
[----:B------:R-:W-:-:S04]  /*1ebd0*/  IMAD.U32 R4, RZ, RZ, UR4 ;  /* 0x00000004ff047e24 */ /* 0x000fc8000f8e00ff */
[----:B--2---:R-:W-:-:S04]  /*1ebe0*/  IMAD R14, R14, R4, RZ ;  /* 0x000000040e0e7224 */ /* 0x004fc800078e02ff */
[----:B------:R-:W-:-:S05]  /*1ebf0*/  IMAD.IADD R5, R14, 0x1, R5 ;  /* 0x000000010e057824 */ /* 0x000fca00078e0205 */
[----:B------:R-:W-:-:S13]  /*1ec00*/  ISETP.GT.AND P6, PT, R5, R0, PT ;  /* 0x000000000500720c */ /* 0x000fda0003fc4270 */
[----:B------:R-:W-:Y:S05]  /*1ec10*/  @!P6 BRA `(.L_x_1656) ;  /* 0xfffffffc0064e947 */ /* 0x000fea000383ffff */
.L_x_1651:
        /* <DEDUP_REMOVED lines=8> */
.L_x_1783:
[----:B------:R-:W-:Y:S01]  /*1eca0*/  ISETP.NE.AND P0, PT, R2, RZ, PT ;  /* 0x000000ff0200720c */ /* 0x000fe20003f05270 */
[----:B------:R-:W-:-:S12]  /*1ecb0*/  IMAD.MOV.U32 R14, RZ, RZ, RZ ;  /* 0x000000ffff0e7224 */ /* 0x000fd800078e00ff */
[----:B------:R-:W-:Y:S05]  /*1ecc0*/  @!P0 BRA `(.L_x_1658) ;  /* 0x0000000000108947 */ /* 0x000fea0003800000 */
[----:B------:R-:W-:Y:S01]  /*1ecd0*/  UMOV UR4, 0xffffffff ;  /* 0xffffffff00047882 */ /* 0x000fe20000000000 */
[----:B0-----:R-:W-:Y:S02]  /*1ece0*/  IADD3 R12, R6, -0x1, RZ ;  /* 0xffffffff060c7810 */ /* 0x001fe40007ffe0ff */
[----:B------:R-:W-:Y:S05]  /*1ecf0*/  BRA.DIV UR4, `(.L_x_1659) ;  /* 0x0000003a048c7947 */ /* 0x000fea000b800000 */
[----:B------:R4:W0:Y:S02]  /*1ed00*/  SHFL.IDX PT, R14, R3, R12, 0x1f ;  /* 0x00001f0c030e7589 */ /* 0x00082400000e0000 */
.L_x_1658:
[----:B-1--4-:R-:W1:Y:S01]  /*1ed10*/  LDC.64 R2, c[0x0][0xc90] ;  /* 0x00032400ff027b82 */ /* 0x012e620000000a00 */
[----:B------:R-:W-:-:S04]  /*1ed20*/  IMAD.IADD R19, R6, 0x1, R19 ;  /* 0x0000000106137824 */ /* 0x000fc800078e0213 */
[----:B-1----:R-:W-:-:S05]  /*1ed30*/  IMAD.WIDE R2, R19, 0x4, R2 ;  /* 0x0000000413027825 */ /* 0x002fca00078e0202 */
[----:B--2---:R1:W3:Y:S01]  /*1ed40*/  LDG.E R6, desc[UR38][R2.64] ;  /* 0x0000002602067981 */ /* 0x0042e2000c1e1900 */
[----:B0-----:R-:W-:-:S04]  /*1ed50*/  IMAD R16, R14, R4, R16 ;  /* 0x000000040e107224 */ /* 0x001fc800078e0210 */
[----:B------:R-:W-:Y:S02]  /*1ed60*/  IMAD.IADD R0, R0, 0x1, -R16 ;  /* 0x0000000100007824 */ /* 0x000fe400078e0a10 */
[----:B-1----:R-:W-:Y:S02]  /*1ed70*/  IMAD.MOV.U32 R2, RZ, RZ, RZ ;  /* 0x000000ffff027224 */ /* 0x002fe400078e00ff */
[----:B---3--:R-:W-:-:S05]  /*1ed80*/  IMAD R5, R17, R6, RZ ;  /* 0x0000000611057224 */ /* 0x008fca00078e02ff */
[----:B------:R-:W-:-:S04]  /*1ed90*/  IABS R7, R5 ;  /* 0x0000000500077213 */ /* 0x000fc80000000000 */
[----:B------:R-:W0:Y:S08]  /*1eda0*/  I2F.RP R8, R7 ;  /* 0x0000000700087306 */ /* 0x000e300000209400 */
[----:B0-----:R-:W0:Y:S02]  /*1edb0*/  MUFU.RCP R8, R8 ;  /* 0x0000000800087308 */ /* 0x001e240000001000 */
[----:B0-----:R-:W-:Y:S01]  /*1edc0*/  VIADD R9, R8, 0xffffffe ;  /* 0x0ffffffe08097836 */ /* 0x001fe20000000000 */
[----:B------:R-:W-:-:S05]  /*1edd0*/  IABS R8, R5 ;  /* 0x0000000500087213 */ /* 0x000fca0000000000 */
[----:B------:R-:W0:Y:S01]  /*1ede0*/  F2I.FTZ.U32.TRUNC.NTZ R3, R9 ;  /* 0x0000000900037305 */ /* 0x000e22000021f000 */
[----:B------:R-:W-:Y:S02]  /*1edf0*/  IMAD.MOV R8, RZ, RZ, -R8 ;  /* 0x000000ffff087224 */ /* 0x000fe400078e0a08 */
[----:B0-----:R-:W-:-:S04]  /*1ee00*/  IMAD.MOV R10, RZ, RZ, -R3 ;  /* 0x000000ffff0a7224 */ /* 0x001fc800078e0a03 */
[----:B------:R-:W-:-:S04]  /*1ee10*/  IMAD R11, R10, R7, RZ ;  /* 0x000000070a0b7224 */ /* 0x000fc800078e02ff */
[----:B------:R-:W-:Y:S01]  /*1ee20*/  IMAD.HI.U32 R2, R3, R11, R2 ;  /* 0x0000000b03027227 */ /* 0x000fe200078e0002 */
[----:B------:R-:W-:-:S05]  /*1ee30*/  IABS R3, R0 ;  /* 0x0000000000037213 */ /* 0x000fca0000000000 */
        /* <DEDUP_REMOVED lines=15> */
[----:B------:R-:W-:-:S03]  /*1ef30*/  IMAD R0, R5, R9, R0 ;  /* 0x0000000905007224 */ /* 0x000fc600078e0200 */
[----:B------:R-:W-:-:S04]  /*1ef40*/  VIADDMNMX R4, R3, R4, R6, PT ;  /* 0x0000000403047246 */ /* 0x000fc80003800106 */
[----:B------:R-:W-:-:S04]  /*1ef50*/  IABS R6, R4 ;  /* 0x0000000400067213 */ /* 0x000fc80000000000 */
[----:B------:R-:W0:Y:S08]  /*1ef60*/  I2F.RP R8, R6 ;  /* 0x0000000600087306 */ /* 0x000e300000209400 */
[----:B0-----:R-:W0:Y:S02]  /*1ef70*/  MUFU.RCP R8, R8 ;  /* 0x0000000800087308 */ /* 0x001e240000001000 */
[----:B0-----:R-:W-:-:S02]  /*1ef80*/  IADD3 R2, R8, 0xffffffe, RZ ;  /* 0x0ffffffe08027810 */ /* 0x001fc40007ffe0ff */
[----:B------:R-:W-:-:S04]  /*1ef90*/  IABS R8, R0 ;  /* 0x0000000000087213 */ /* 0x000fc80000000000 */
[----:B------:R0:W1:Y:S02]  /*1efa0*/  F2I.FTZ.U32.TRUNC.NTZ R3, R2 ;  /* 0x0000000200037305 */ /* 0x000064000021f000 */
[----:B0-----:R-:W-:Y:S02]  /*1efb0*/  IMAD.MOV.U32 R2, RZ, RZ, RZ ;  /* 0x000000ffff027224 */ /* 0x001fe400078e00ff */
[----:B-1----:R-:W-:-:S04]  /*1efc0*/  IMAD.MOV R5, RZ, RZ, -R3 ;  /* 0x000000ffff057224 */ /* 0x002fc800078e0a03 */
[----:B------:R-:W-:-:S04]  /*1efd0*/  IMAD R5, R5, R6, RZ ;  /* 0x0000000605057224 */ /* 0x000fc800078e02ff */
[----:B------:R-:W-:Y:S01]  /*1efe0*/  IMAD.HI.U32 R3, R3, R5, R2 ;  /* 0x0000000503037227 */ /* 0x000fe200078e0002 */
[-C--:B------:R-:W-:Y:S02]  /*1eff0*/  IABS R5, R4.reuse ;  /* 0x0000000400057213 */ /* 0x080fe40000000000 */
[C---:B------:R-:W-:Y:S01]  /*1f000*/  LOP3.LUT R2, R0.reuse, R4, RZ, 0x3c, !PT ;  /* 0x0000000400027212 */ /* 0x040fe200078e3cff */
[----:B------:R-:W-:Y:S02]  /*1f010*/  IMAD.IADD R0, R0, 0x1, R7 ;  /* 0x0000000100007824 */ /* 0x000fe400078e0207 */
[----:B------:R-:W-:Y:S01]  /*1f020*/  IMAD.MOV R5, RZ, RZ, -R5 ;  /* 0x000000ffff057224 */ /* 0x000fe200078e0a05 */
[----:B------:R-:W-:Y:S01]  /*1f030*/  ISETP.GE.AND P2, PT, R2, RZ, PT ;  /* 0x000000ff0200720c */ /* 0x000fe20003f46270 */
[----:B------:R-:W-:-:S04]  /*1f040*/  IMAD.HI.U32 R3, R3, R8, RZ ;  /* 0x0000000803037227 */ /* 0x000fc800078e00ff */
        /* <DEDUP_REMOVED lines=14> */
.L_x_1652:
[----:B------:R-:W-:Y:S01]  /*1f130*/  UMOV UR4, URZ ;  /* 0x0000003f00047c82 */ /* 0x000fe20008000000 */
[----:B------:R-:W-:Y:S01]  /*1f140*/  UMOV UR5, URZ ;  /* 0x0000003f00057c82 */ /* 0x000fe20008000000 */
[----:B------:R-:W-:Y:S01]  /*1f150*/  ULDC UR6, c[0x0][0xc3c] ;  /* 0x00030f0000067ab9 */ /* 0x000fe20000000800 */
[----:B------:R-:W-:Y:S01]  /*1f160*/  MOV R16, R0 ;  /* 0x0000000000107202 */ /* 0x000fe20000000f00 */
[----:B------:R-:W-:Y:S02]  /*1f170*/  IMAD.U32 R17, RZ, RZ, UR4 ;  /* 0x00000004ff117e24 */ /* 0x000fe4000f8e00ff */
[----:B------:R-:W-:Y:S02]  /*1f180*/  IMAD.U32 R18, RZ, RZ, UR5 ;  /* 0x00000005ff127e24 */ /* 0x000fe4000f8e00ff */
[----:B------:R-:W-:-:S07]  /*1f190*/  IMAD.U32 R19, RZ, RZ, UR6 ;  /* 0x00000006ff137e24 */ /* 0x000fce000f8e00ff */
.L_x_1660:
[----:B------:R-:W2:Y:S01]  /*1f1a0*/  S2R R0, SR_TID.X ;  /* 0x0000000000007919 */ /* 0x000ea20000002100 */
[----:B------:R-:W-:Y:S05]  /*1f1b0*/  WARPSYNC.ALL ;  /* 0x0000000000007948 */ /* 0x000fea0003800000 */
[----:B------:R-:W-:Y:S01]  /*1f1c0*/  BAR.SYNC.DEFER_BLOCKING 0x4, 0x200 ;  /* 0x0108000000007b1d */ /* 0x000fe20000010000 */
[----:B--2---:R-:W-:-:S04]  /*1f1d0*/  LOP3.LUT R0, R0, 0x1f, RZ, 0xc0, !PT ;  /* 0x0000001f00007812 */ /* 0x004fc800078ec0ff */
[----:B------:R-:W-:-:S13]  /*1f1e0*/  ISETP.NE.AND P0, PT, R0, RZ, PT ;  /* 0x000000ff0000720c */ /* 0x000fda0003f05270 */
[----:B-1----:R-:W1:Y:S01]  /*1f1f0*/  @!P0 S2R R3, SR_CgaCtaId ;  /* 0x0000000000038919 */ /* 0x002e620000008800 */
[----:B------:R-:W-:-:S04]  /*1f200*/  @!P0 MOV R0, 0x400 ;  /* 0x0000040000008802 */ /* 0x000fc80000000f00 */
[----:B-1----:R-:W-:-:S05]  /*1f210*/  @!P0 LEA R22, R3, R0, 0x18 ;  /* 0x0000000003168211 */ /* 0x002fca00078ec0ff */
[----:B------:R1:W-:Y:S01]  /*1f220*/  @!P0 STS.128 [R22+0x168d0], R16 ;  /* 0x0168d01016008388 */ /* 0x0003e20000000c00 */
[----:B------:R-:W-:Y:S06]  /*1f230*/  BAR.ARV 0x5, 0x200 ;  /* 0x0148000000007b1d */ /* 0x000fec0000002000 */
.L_x_1649:
[----:B------:R-:W-:Y:S02]  /*1f240*/  ULDC UR4, c[0x0][0xc3c] ;  /* 0x00030f0000047ab9 */ /* 0x000fe40000000800 */
[----:B---3--:R-:W-:-:S13]  /*1f250*/  ISETP.GE.AND P0, PT, R19, UR4, PT ;  /* 0x0000000413007c0c */ /* 0x008fda000bf06270 */
[----:B------:R-:W-:Y:S05]  /*1f260*/  @!P0 BRA `(.L_x_1661) ;  /* 0xffffffa000ec8947 */ /* 0x000fea000383ffff */
[----:B------:R-:W-:Y:S05]  /*1f270*/  BSYNC B8 ;  /* 0x0000000000087941 */ /* 0x000fea0003800000 */
.L_x_1523:
        /* <DEDUP_REMOVED lines=12> */
.L_x_1786:
[----:B------:R-:W-:Y:S05]  /*1f340*/  BSYNC B0 ;  /* 0x0000000000007941 */ /* 0x000fea0003800000 */
.L_x_1662:
[----:B------:R-:W-:-:S03]  /*1f350*/  UMOV UR4, 0xffffffff ;  /* 0xffffffff00047882 */ /* 0x000fc60000000000 */
[----:B------:R-:W-:Y:S05]  /*1f360*/  BRA.DIV UR4, `(.L_x_1664) ;  /* 0x0000003604287947 */ /* 0x000fea000b800000 */
[----:B0-----:R-:W0:Y:S02]  /*1f370*/  S2R R0, SR_TID.X ;  /* 0x0000000000007919 */ /* 0x001e240000002100 */
[----:B0-----:R-:W-:-:S04]  /*1f380*/  SHF.R.U32.HI R0, RZ, 0x5, R0 ;  /* 0x00000005ff007819 */ /* 0x001fc80000011600 */
[----:B------:R-:W-:-:S05]  /*1f390*/  LOP3.LUT R0, R0, 0x3, RZ, 0xc0, !PT ;  /* 0x0000000300007812 */ /* 0x000fca00078ec0ff */
[----:B------:R0:W2:Y:S02]  /*1f3a0*/  SHFL.IDX PT, R14, R0, RZ, 0x1f ;  /* 0x00001fff000e7589 */ /* 0x0000a400000e0000 */
.L_x_1789:
[----:B--2---:R-:W-:-:S13]  /*1f3b0*/  ISETP.NE.AND P0, PT, R14, RZ, PT ;  /* 0x000000ff0e00720c */ /* 0x004fda0003f05270 */
[----:B------:R-:W-:Y:S05]  /*1f3c0*/  @P0 BRA `(.L_x_1321) ;  /* 0x0000000000880947 */ /* 0x000fea0003800000 */
[----:B------:R-:W-:-:S03]  /*1f3d0*/  UMOV UR4, 0xffffffff ;  /* 0xffffffff00047882 */ /* 0x000fc60000000000 */
[----:B------:R-:W-:Y:S05]  /*1f3e0*/  BRA.DIV UR4, `(.L_x_1665) ;  /* 0x00000036043c7947 */ /* 0x000fea000b800000 */
[----:B------:R-:W-:-:S13]  /*1f3f0*/  ELECT P6, URZ, PT ;  /* 0x00000000003f782f */ /* 0x000fda00038c0000 */
.L_x_1792:
[----:B------:R-:W-:Y:S05]  /*1f400*/  @!P6 BRA `(.L_x_1321) ;  /* 0x000000000078e947 */ /* 0x000fea0003800000 */
[----:B------:R-:W-:-:S06]  /*1f410*/  ULOP3.LUT UR4, UR36, 0x2, URZ, 0xfc, !UPT ;  /* 0x0000000224047892 */ /* 0x000fcc000f8efc3f */
[----:B0-----:R-:W-:-:S05]  /*1f420*/  IMAD.U32 R0, RZ, RZ, UR4 ;  /* 0x00000004ff007e24 */ /* 0x001fca000f8e00ff */
[----:B------:R-:W-:-:S13]  /*1f430*/  ISETP.NE.AND P2, PT, R0, 0x3, PT ;  /* 0x000000030000780c */ /* 0x000fda0003f45270 */
[----:B------:R-:W-:Y:S05]  /*1f440*/  @!P2 BRA `(.L_x_1666) ;  /* 0x000000000004a947 */ /* 0x000fea0003800000 */
[----:B------:R-:W-:Y:S01]  /*1f450*/  BPT.TRAP 0x1 ;  /* 0x000000040000795c */ /* 0x000fe20000300000 */
.L_x_1666:
        /* <DEDUP_REMOVED lines=12> */
.L_x_1793:
[----:B------:R-:W2:Y:S02]  /*1f520*/  SYNCS.PHASECHK.TRANS64.TRYWAIT P0, [R3+URZ], R2 ;  /* 0x00000002030075a7 */ /* 0x000ea4000800017f */
[----:B--2---:R-:W-:Y:S05]  /*1f530*/  @!P0 BRA `(.L_x_1668) ;  /* 0x00000034001c8947 */ /* 0x004fea0003800000 */
.L_x_1794:
[----:B------:R-:W-:Y:S05]  /*1f540*/  @!P2 BRA `(.L_x_1669) ;  /* 0x000000000004a947 */ /* 0x000fea0003800000 */
[----:B------:R-:W-:Y:S01]  /*1f550*/  BPT.TRAP 0x1 ;  /* 0x000000040000795c */ /* 0x000fe20000300000 */
.L_x_1669:
[----:B------:R-:W-:-:S05]  /*1f560*/  VIADD R0, R9, 0x16860 ;  /* 0x0001686009007836 */ /* 0x000fca0000000000 */
[----:B------:R-:W-:-:S04]  /*1f570*/  LEA R23, R23, R0, 0x3 ;  /* 0x0000000017177211 */ /* 0x000fc800078e18ff */
[----:B------:R-:W3:Y:S02]  /*1f580*/  SYNCS.PHASECHK.TRANS64.TRYWAIT P0, [R23+URZ], R4 ;  /* 0x00000004170075a7 */ /* 0x000ee4000800017f */
[----:B---3--:R-:W-:Y:S05]  /*1f590*/  @!P0 BRA `(.L_x_1670) ;  /* 0x0000003400188947 */ /* 0x008fea0003800000 */
.L_x_1795:
[----:B------:R-:W-:-:S07]  /*1f5a0*/  IMAD R7, R7, 0x8, R0 ;  /* 0x0000000807077824 */ /* 0x000fce00078e0200 */
.L_x_1671:
[----:B----4-:R4:W0:Y:S02]  /*1f5b0*/  SYNCS.PHASECHK.TRANS64.TRYWAIT P0, [R7+URZ], R2 ;  /* 0x00000002070075a7 */ /* 0x010824000800017f */
[----:B0-----:R-:W-:Y:S05]  /*1f5c0*/  @!P0 NANOSLEEP.SYNCS 0x989680 ;  /* 0x009896800000895d */ /* 0x001fea0003900000 */
[----:B------:R-:W0:Y:S02]  /*1f5d0*/  @!P0 SYNCS.PHASECHK.TRANS64 P0, [R7+URZ], R2 ;  /* 0x00000002070085a7 */ /* 0x000e24000800007f */
[----:B0-----:R-:W-:Y:S05]  /*1f5e0*/  @!P0 BRA `(.L_x_1671) ;  /* 0xfffffffc00f08947 */ /* 0x001fea000383ffff */
.L_x_1321:
[----:B------:R-:W-:Y:S05]  /*1f5f0*/  BSYNC B9 ;  /* 0x0000000000097941 */ /* 0x000fea0003800000 */
.L_x_1318:
[----:B------:R-:W-:Y:S05]  /*1f600*/  EXIT ;  /* 0x000000000000794d */ /* 0x000fea0003800000 */
.L_x_1347:
[----:B0-----:R0:W1:Y:S02]  /*1f610*/  SYNCS.PHASECHK.TRANS64.TRYWAIT P6, [R79+URZ+0x16890], R91 ;  /* 0x0168905b4f0075a7 */ /* 0x00106400080c017f */
[----:B-1----:R-:W-:Y:S05]  /*1f620*/  @!P6 NANOSLEEP.SYNCS 0x989680 ;  /* 0x009896800000e95d */ /* 0x002fea0003900000 */
[----:B------:R-:W1:Y:S02]  /*1f630*/  @!P6 SYNCS.PHASECHK.TRANS64 P6, [R79+URZ+0x16890], R91 ;  /* 0x0168905b4f00e5a7 */ /* 0x000e6400080c007f */
[----:B-1----:R-:W-:Y:S05]  /*1f640*/  @!P6 BRA `(.L_x_1347) ;  /* 0xfffffffc00f0e947 */ /* 0x002fea000383ffff */
[----:B------:R-:W-:Y:S05]  /*1f650*/  BRA `(.L_x_1672) ;  /* 0xfffffe3400f87947 */ /* 0x000fea000383ffff */
.L_x_1367:
[----:B0-----:R0:W1:Y:S02]  /*1f660*/  SYNCS.PHASECHK.TRANS64.TRYWAIT P5, [R79+URZ+0x16890], R91 ;  /* 0x0168905b4f0075a7 */ /* 0x00106400080a017f */
[----:B-1----:R-:W-:Y:S05]  /*1f670*/  @!P5 NANOSLEEP.SYNCS 0x989680 ;  /* 0x009896800000d95d */ /* 0x002fea0003900000 */
[----:B------:R-:W1:Y:S02]  /*1f680*/  @!P5 SYNCS.PHASECHK.TRANS64 P5, [R79+URZ+0x16890], R91 ;  /* 0x0168905b4f00d5a7 */ /* 0x000e6400080a007f */
[----:B-1----:R-:W-:Y:S05]  /*1f690*/  @!P5 BRA `(.L_x_1367) ;  /* 0xfffffffc00f0d947 */ /* 0x002fea000383ffff */
[----:B------:R-:W-:Y:S05]  /*1f6a0*/  BRA `(.L_x_1673) ;  /* 0xfffffe4800787947 */ /* 0x000fea000383ffff */
.L_x_1376:
[----:B-1----:R1:W2:Y:S02]  /*1f6b0*/  SYNCS.PHASECHK.TRANS64.TRYWAIT P4, [R79+URZ+0x16890], R91 ;  /* 0x0168905b4f0075a7 */ /* 0x0022a4000808017f */
[----:B--2---:R-:W-:Y:S05]  /*1f6c0*/  @!P4 NANOSLEEP.SYNCS 0x989680 ;  /* 0x009896800000c95d */ /* 0x004fea0003900000 */
[----:B------:R-:W2:Y:S02]  /*1f6d0*/  @!P4 SYNCS.PHASECHK.TRANS64 P4, [R79+URZ+0x16890], R91 ;  /* 0x0168905b4f00c5a7 */ /* 0x000ea4000808007f */
[----:B--2---:R-:W-:Y:S05]  /*1f6e0*/  @!P4 BRA `(.L_x_1376) ;  /* 0xfffffffc00f0c947 */ /* 0x004fea000383ffff */
[----:B------:R-:W-:Y:S05]  /*1f6f0*/  BRA `(.L_x_1674) ;  /* 0xfffffe5800ac7947 */ /* 0x000fea000383ffff */
.L_x_1382:
[----:B--2---:R2:W3:Y:S02]  /*1f700*/  SYNCS.PHASECHK.TRANS64.TRYWAIT P3, [R79+URZ+0x168b0], R91 ;  /* 0x0168b05b4f0075a7 */ /* 0x0044e4000806017f */
[----:B---3--:R-:W-:Y:S05]  /*1f710*/  @!P3 NANOSLEEP.SYNCS 0x989680 ;  /* 0x009896800000b95d */ /* 0x008fea0003900000 */
[----:B------:R-:W3:Y:S02]  /*1f720*/  @!P3 SYNCS.PHASECHK.TRANS64 P3, [R79+URZ+0x168b0], R91 ;  /* 0x0168b05b4f00b5a7 */ /* 0x000ee4000806007f */
[----:B---3--:R-:W-:Y:S05]  /*1f730*/  @!P3 BRA `(.L_x_1382) ;  /* 0xfffffffc00f0b947 */ /* 0x008fea000383ffff */
[----:B------:R-:W-:Y:S05]  /*1f740*/  BRA `(.L_x_1675) ;  /* 0xfffffe5c00407947 */ /* 0x000fea000383ffff */
.L_x_1398:
[----:B------:R-:W0:Y:S01]  /*1f750*/  S2R R5, SR_TID.X ;  /* 0x0000000000057919 */ /* 0x000e220000002100 */
[----:B------:R-:W-:Y:S01]  /*1f760*/  BSSY B0, `(.L_x_1676) ;  /* 0x000000c000007945 */ /* 0x000fe20003800000 */
[----:B------:R-:W-:Y:S02]  /*1f770*/  IMAD.MOV.U32 R12, RZ, RZ, RZ ;  /* 0x000000ffff0c7224 */ /* 0x000fe400078e00ff */
        /* <DEDUP_REMOVED lines=10> */
.L_x_1677:
[----:B------:R-:W-:Y:S05]  /*1f820*/  BSYNC B0 ;  /* 0x0000000000007941 */ /* 0x000fea0003800000 */
.L_x_1676:
[----:B------:R0:W-:Y:S01]  /*1f830*/  STL [R1+0x20], R14 ;  /* 0x0000200e01007387 */ /* 0x0001e20000100800 */
[----:B------:R-:W-:Y:S05]  /*1f840*/  BRA `(.L_x_1678) ;  /* 0xfffffe6400a07947 */ /* 0x000fea000383ffff */
.L_x_1410:
[----:B------:R-:W-:Y:S01]  /*1f850*/  BSSY B1, `(.L_x_1679) ;  /* 0x0000008000017945 */ /* 0x000fe20003800000 */
[----:B------:R-:W-:Y:S02]  /*1f860*/  IMAD.MOV.U32 R13, RZ, RZ, R6 ;  /* 0x000000ffff0d7224 */ /* 0x000fe400078e0006 */
[----:B------:R-:W-:Y:S02]  /*1f870*/  IMAD.MOV.U32 R12, RZ, RZ, RZ ;  /* 0x000000ffff0c7224 */ /* 0x000fe400078e00ff */
[----:B------:R-:W-:Y:S02]  /*1f880*/  IMAD.MOV.U32 R11, RZ, RZ, 0x1c1f ;  /* 0x00001c1fff0b7424 */ /* 0x000fe400078e00ff */
[----:B------:R-:W-:-:S07]  /*1f890*/  IMAD.MOV.U32 R15, RZ, RZ, -0x1 ;  /* 0xffffffffff0f7424 */ /* 0x000fce00078e00ff */
[----:B0-----:R-:W-:Y:S05]  /*1f8a0*/  WARPSYNC.COLLECTIVE R15, `(.L_x_1680) ;  /* 0x000000000f087348 */ /* 0x001fea0003c00000 */
[----:B0-----:R0:W1:Y:S02]  /*1f8b0*/  SHFL.IDX P6, R14, R13, R12, R11 ;  /* 0x0000000c0d0e7389 */ /* 0x00106400000c000b */
[----:B01----:R-:W-:Y:S01]  /*1f8c0*/  ENDCOLLECTIVE ;  /* 0x000000000000791b */ /* 0x003fe20003800000 */
.L_x_1680:
[----:B------:R-:W-:Y:S05]  /*1f8d0*/  BSYNC B1 ;  /* 0x0000000000017941 */ /* 0x000fea0003800000 */
.L_x_1679:
[----:B------:R-:W-:Y:S01]  /*1f8e0*/  MOV R13, R4 ;  /* 0x00000004000d7202 */ /* 0x000fe20000000f00 */
[----:B------:R-:W-:Y:S02]  /*1f8f0*/  IMAD.MOV.U32 R12, RZ, RZ, RZ ;  /* 0x000000ffff0c7224 */ /* 0x000fe400078e00ff */
[----:B------:R-:W-:Y:S02]  /*1f900*/  IMAD.MOV.U32 R11, RZ, RZ, 0x1c1f ;  /* 0x00001c1fff0b7424 */ /* 0x000fe400078e00ff */
[----:B------:R-:W-:Y:S02]  /*1f910*/  IMAD.MOV.U32 R15, RZ, RZ, -0x1 ;  /* 0xffffffffff0f7424 */ /* 0x000fe400078e00ff */
[----:B------:R-:W-:-:S07]  /*1f920*/  IMAD.MOV.U32 R3, RZ, RZ, R14 ;  /* 0x000000ffff037224 */ /* 0x000fce00078e000e */
[----:B------:R-:W-:Y:S05]  /*1f930*/  WARPSYNC.COLLECTIVE R15, `(.L_x_1681) ;  /* 0x000000000f087348 */ /* 0x000fea0003c00000 */
[----:B------:R0:W1:Y:S02]  /*1f940*/  SHFL.IDX P6, R14, R13, R12, R11 ;  /* 0x0000000c0d0e7389 */ /* 0x00006400000c000b */
[----:B01----:R-:W-:Y:S01]  /*1f950*/  ENDCOLLECTIVE ;  /* 0x000000000000791b */ /* 0x003fe20003800000 */
.L_x_1681:
[----:B------:R-:W-:Y:S02]  /*1f960*/  IMAD.MOV.U32 R13, RZ, RZ, R8 ;  /* 0x000000ffff0d7224 */ /* 0x000fe400078e0008 */
[----:B------:R-:W-:-:S07]  /*1f970*/  IMAD.MOV.U32 R0, RZ, RZ, R14 ;  /* 0x000000ffff007224 */ /* 0x000fce00078e000e */
[----:B------:R-:W-:Y:S05]  /*1f980*/  WARPSYNC.COLLECTIVE R15, `(.L_x_1682) ;  /* 0x000000000f087348 */ /* 0x000fea0003c00000 */
[----:B------:R0:W1:Y:S02]  /*1f990*/  SHFL.IDX P6, R14, R13, R12, R11 ;  /* 0x0000000c0d0e7389 */ /* 0x00006400000c000b */
[----:B01----:R-:W-:Y:S01]  /*1f9a0*/  ENDCOLLECTIVE ;  /* 0x000000000000791b */ /* 0x003fe20003800000 */
.L_x_1682:
[----:B------:R-:W-:Y:S02]  /*1f9b0*/  IMAD.MOV.U32 R13, RZ, RZ, R7 ;  /* 0x000000ffff0d7224 */ /* 0x000fe400078e0007 */
[----:B------:R-:W-:-:S07]  /*1f9c0*/  IMAD.MOV.U32 R5, RZ, RZ, R14 ;  /* 0x000000ffff057224 */ /* 0x000fce00078e000e */
[----:B------:R-:W-:Y:S05]  /*1f9d0*/  WARPSYNC.COLLECTIVE R15, `(.L_x_1683) ;  /* 0x000000000f087348 */ /* 0x000fea0003c00000 */
[----:B------:R0:W1:Y:S02]  /*1f9e0*/  SHFL.IDX P6, R14, R13, R12, R11 ;  /* 0x0000000c0d0e7389 */ /* 0x00006400000c000b */
[----:B01----:R-:W-:Y:S01]  /*1f9f0*/  ENDCOLLECTIVE ;  /* 0x000000000000791b */ /* 0x003fe20003800000 */
.L_x_1683:
[----:B------:R-:W-:Y:S05]  /*1fa00*/  BRA `(.L_x_1684) ;  /* 0xfffffe6c002c7947 */ /* 0x000fea000383ffff */
.L_x_1413:
[----:B------:R-:W-:Y:S01]  /*1fa10*/  BSSY B1, `(.L_x_1685) ;  /* 0x0000008000017945 */ /* 0x000fe20003800000 */
[----:B------:R-:W-:Y:S02]  /*1fa20*/  IMAD.MOV.U32 R13, RZ, RZ, R6 ;  /* 0x000000ffff0d7224 */ /* 0x000fe400078e0006 */
[----:B------:R-:W-:Y:S02]  /*1fa30*/  IMAD.MOV.U32 R12, RZ, RZ, 0x1 ;  /* 0x00000001ff0c7424 */ /* 0x000fe400078e00ff */
[----:B------:R-:W-:Y:S02]  /*1fa40*/  IMAD.MOV.U32 R11, RZ, RZ, 0x1c1f ;  /* 0x00001c1fff0b7424 */ /* 0x000fe400078e00ff */
[----:B------:R-:W-:-:S07]  /*1fa50*/  IMAD.MOV.U32 R15, RZ, RZ, -0x1 ;  /* 0xffffffffff0f7424 */ /* 0x000fce00078e00ff */
[----:B-1----:R-:W-:Y:S05]  /*1fa60*/  WARPSYNC.COLLECTIVE R15, `(.L_x_1686) ;  /* 0x000000000f087348 */ /* 0x002fea0003c00000 */
[----:B------:R0:W2:Y:S02]  /*1fa70*/  SHFL.IDX P6, R14, R13, R12, R11 ;  /* 0x0000000c0d0e7389 */ /* 0x0000a400000c000b */
[----:B012---:R-:W-:Y:S01]  /*1fa80*/  ENDCOLLECTIVE ;  /* 0x000000000000791b */ /* 0x007fe20003800000 */
.L_x_1686:
[----:B------:R-:W-:Y:S05]  /*1fa90*/  BSYNC B1 ;  /* 0x0000000000017941 */ /* 0x000fea0003800000 */
.L_x_1685:
[----:B------:R-:W-:Y:S01]  /*1faa0*/  IMAD.MOV.U32 R13, RZ, RZ, R4 ;  /* 0x000000ffff0d7224 */ /* 0x000fe200078e0004 */
[----:B------:R-:W-:Y:S01]  /*1fab0*/  MOV R3, R14 ;  /* 0x0000000e00037202 */ /* 0x000fe20000000f00 */
[----:B------:R-:W-:Y:S02]  /*1fac0*/  IMAD.MOV.U32 R12, RZ, RZ, 0x1 ;  /* 0x00000001ff0c7424 */ /* 0x000fe400078e00ff */
[----:B------:R-:W-:Y:S02]  /*1fad0*/  IMAD.MOV.U32 R11, RZ, RZ, 0x1c1f ;  /* 0x00001c1fff0b7424 */ /* 0x000fe400078e00ff */
[----:B------:R-:W-:-:S07]  /*1fae0*/  IMAD.MOV.U32 R15, RZ, RZ, -0x1 ;  /* 0xffffffffff0f7424 */ /* 0x000fce00078e00ff */
[----:B------:R-:W-:Y:S05]  /*1faf0*/  WARPSYNC.COLLECTIVE R15, `(.L_x_1687) ;  /* 0x000000000f087348 */ /* 0x000fea0003c00000 */
[----:B------:R0:W1:Y:S02]  /*1fb00*/  SHFL.IDX P6, R14, R13, R12, R11 ;  /* 0x0000000c0d0e7389 */ /* 0x00006400000c000b */
[----:B01----:R-:W-:Y:S01]  /*1fb10*/  ENDCOLLECTIVE ;  /* 0x000000000000791b */ /* 0x003fe20003800000 */
.L_x_1687:
[----:B------:R-:W-:Y:S02]  /*1fb20*/  IMAD.MOV.U32 R13, RZ, RZ, R8 ;  /* 0x000000ffff0d7224 */ /* 0x000fe400078e0008 */
[----:B------:R-:W-:-:S07]  /*1fb30*/  IMAD.MOV.U32 R0, RZ, RZ, R14 ;  /* 0x000000ffff007224 */ /* 0x000fce00078e000e */
[----:B------:R-:W-:Y:S05]  /*1fb40*/  WARPSYNC.COLLECTIVE R15, `(.L_x_1688) ;  /* 0x000000000f087348 */ /* 0x000fea0003c00000 */
[----:B------:R0:W1:Y:S02]  /*1fb50*/  SHFL.IDX P6, R14, R13, R12, R11 ;  /* 0x0000000c0d0e7389 */ /* 0x00006400000c000b */
[----:B01----:R-:W-:Y:S01]  /*1fb60*/  ENDCOLLECTIVE ;  /* 0x000000000000791b */ /* 0x003fe20003800000 */
.L_x_1688:
[----:B------:R-:W-:Y:S02]  /*1fb70*/  IMAD.MOV.U32 R13, RZ, RZ, R7 ;  /* 0x000000ffff0d7224 */ /* 0x000fe400078e0007 */
[----:B------:R-:W-:-:S07]  /*1fb80*/  IMAD.MOV.U32 R5, RZ, RZ, R14 ;  /* 0x000000ffff057224 */ /* 0x000fce00078e000e */
[----:B------:R-:W-:Y:S05]  /*1fb90*/  WARPSYNC.COLLECTIVE R15, `(.L_x_1689) ;  /* 0x000000000f087348 */ /* 0x000fea0003c00000 */
[----:B------:R0:W1:Y:S02]  /*1fba0*/  SHFL.IDX P6, R14, R13, R12, R11 ;  /* 0x0000000c0d0e7389 */ /* 0x00006400000c000b */
[----:B01----:R-:W-:Y:S01]  /*1fbb0*/  ENDCOLLECTIVE ;  /* 0x000000000000791b */ /* 0x003fe20003800000 */
.L_x_1689:
[----:B------:R-:W-:Y:S05]  /*1fbc0*/  BRA `(.L_x_1690) ;  /* 0xfffffe6c00907947 */ /* 0x000fea000383ffff */
.L_x_1417:
[----:B0-----:R0:W1:Y:S02]  /*1fbd0*/  SYNCS.PHASECHK.TRANS64.TRYWAIT P0, [R2+URZ+0x16800], R41 ;  /* 0x01680029020075a7 */ /* 0x001064000800017f */
[----:B-1----:R-:W-:Y:S05]  /*1fbe0*/  @!P0 NANOSLEEP.SYNCS 0x989680 ;  /* 0x009896800000895d */ /* 0x002fea0003900000 */
[----:B------:R-:W1:Y:S02]  /*1fbf0*/  @!P0 SYNCS.PHASECHK.TRANS64 P0, [R2+URZ+0x16800], R41 ;  /* 0x01680029020085a7 */ /* 0x000e64000800007f */
[----:B-1----:R-:W-:Y:S05]  /*1fc00*/  @!P0 BRA `(.L_x_1417) ;  /* 0xfffffffc00f08947 */ /* 0x002fea000383ffff */
[----:B------:R-:W-:Y:S05]  /*1fc10*/  BRA `(.L_x_1691) ;  /* 0xfffffe7000987947 */ /* 0x000fea000383ffff */
.L_x_1425:
[----:B------:R-:W1:Y:S01]  /*1fc20*/  LDC R41, c[0x0][0x3f4] ;  /* 0x0000fd00ff297b82 */ /* 0x000e620000000800 */
[----:B------:R-:W-:Y:S01]  /*1fc30*/  BSSY B1, `(.L_x_1692) ;  /* 0x0000008000017945 */ /* 0x000fe20003800000 */
[----:B------:R-:W-:Y:S01]  /*1fc40*/  IMAD.MOV.U32 R13, RZ, RZ, R26 ;  /* 0x000000ffff0d7224 */ /* 0x000fe200078e001a */
[----:B------:R-:W-:Y:S01]  /*1fc50*/  MOV R15, 0xffffffff ;  /* 0xffffffff000f7802 */ /* 0x000fe20000000f00 */
[----:B------:R-:W-:Y:S02]  /*1fc60*/  IMAD.MOV.U32 R12, RZ, RZ, RZ ;  /* 0x000000ffff0c7224 */ /* 0x000fe400078e00ff */
[----:B------:R-:W-:-:S07]  /*1fc70*/  IMAD.MOV.U32 R11, RZ, RZ, 0x1c1f ;  /* 0x00001c1fff0b7424 */ /* 0x000fce00078e00ff */
[----:B01----:R-:W-:Y:S05]  /*1fc80*/  WARPSYNC.COLLECTIVE R15, `(.L_x_1693) ;  /* 0x000000000f087348 */ /* 0x003fea0003c00000 */
[----:B0-----:R0:W2:Y:S02]  /*1fc90*/  SHFL.IDX P6, R14, R13, R12, R11 ;  /* 0x0000000c0d0e7389 */ /* 0x0010a400000c000b */
[----:B012---:R-:W-:Y:S01]  /*1fca0*/  ENDCOLLECTIVE ;  /* 0x000000000000791b */ /* 0x007fe20003800000 */
.L_x_1693:
[----:B------:R-:W-:Y:S05]  /*1fcb0*/  BSYNC B1 ;  /* 0x0000000000017941 */ /* 0x000fea0003800000 */
.L_x_1692:
[----:B------:R0:W5:Y:S01]  /*1fcc0*/  LDL R8, [R1+0x4] ;  /* 0x0000040001087983 */ /* 0x0001620000100800 */
[----:B------:R-:W-:Y:S01]  /*1fcd0*/  IMAD.MOV.U32 R13, RZ, RZ, R25 ;  /* 0x000000ffff0d7224 */ /* 0x000fe200078e0019 */
[----:B------:R-:W-:Y:S01]  /*1fce0*/  ISETP.GE.AND P0, PT, R18, R41, PT ;  /* 0x000000291200720c */ /* 0x000fe20003f06270 */
[----:B------:R-:W-:Y:S02]  /*1fcf0*/  IMAD.MOV.U32 R12, RZ, RZ, RZ ;  /* 0x000000ffff0c7224 */ /* 0x000fe400078e00ff */
[----:B------:R-:W-:Y:S02]  /*1fd00*/  IMAD.MOV.U32 R11, RZ, RZ, 0x1c1f ;  /* 0x00001c1fff0b7424 */ /* 0x000fe400078e00ff */
[----:B------:R-:W-:Y:S02]  /*1fd10*/  IMAD.MOV.U32 R15, RZ, RZ, -0x1 ;  /* 0xffffffffff0f7424 */ /* 0x000fe400078e00ff */
[----:B0-----:R-:W-:-:S07]  /*1fd20*/  IMAD.MOV.U32 R0, RZ, RZ, R14 ;  /* 0x000000ffff007224 */ /* 0x001fce00078e000e */
[----:B-----5:R-:W-:Y:S05]  /*1fd30*/  WARPSYNC.COLLECTIVE R15, `(.L_x_1694) ;  /* 0x000000000f087348 */ /* 0x020fea0003c00000 */
[----:B------:R0:W1:Y:S02]  /*1fd40*/  SHFL.IDX P6, R14, R13, R12, R11 ;  /* 0x0000000c0d0e7389 */ /* 0x00006400000c000b */
[----:B01---5:R-:W-:Y:S01]  /*1fd50*/  ENDCOLLECTIVE ;  /* 0x000000000000791b */ /* 0x023fe20003800000 */
.L_x_1694:
[----:B------:R-:W-:Y:S02]  /*1fd60*/  IMAD.MOV.U32 R13, RZ, RZ, R24 ;  /* 0x000000ffff0d7224 */ /* 0x000fe400078e0018 */
[----:B------:R-:W-:-:S07]  /*1fd70*/  IMAD.MOV.U32 R3, RZ, RZ, R14 ;  /* 0x000000ffff037224 */ /* 0x000fce00078e000e */
[----:B------:R-:W-:Y:S05]  /*1fd80*/  WARPSYNC.COLLECTIVE R15, `(.L_x_1695) ;  /* 0x000000000f087348 */ /* 0x000fea0003c00000 */
[----:B------:R0:W1:Y:S02]  /*1fd90*/  SHFL.IDX P6, R14, R13, R12, R11 ;  /* 0x0000000c0d0e7389 */ /* 0x00006400000c000b */
[----:B01----:R-:W-:Y:S01]  /*1fda0*/  ENDCOLLECTIVE ;  /* 0x000000000000791b */ /* 0x003fe20003800000 */
.L_x_1695:
[----:B------:R-:W-:Y:S02]  /*1fdb0*/  IMAD.MOV.U32 R13, RZ, RZ, R27 ;  /* 0x000000ffff0d7224 */ /* 0x000fe400078e001b */
[----:B------:R-:W-:-:S07]  /*1fdc0*/  IMAD.MOV.U32 R4, RZ, RZ, R14 ;  /* 0x000000ffff047224 */ /* 0x000fce00078e000e */
[----:B------:R-:W-:Y:S05]  /*1fdd0*/  WARPSYNC.COLLECTIVE R15, `(.L_x_1696) ;  /* 0x000000000f087348 */ /* 0x000fea0003c00000 */
[----:B------:R0:W1:Y:S02]  /*1fde0*/  SHFL.IDX P6, R14, R13, R12, R11 ;  /* 0x0000000c0d0e7389 */ /* 0x00006400000c000b */
[----:B01----:R-:W-:Y:S01]  /*1fdf0*/  ENDCOLLECTIVE ;  /* 0x000000000000791b */ /* 0x003fe20003800000 */
.L_x_1696:
[----:B------:R-:W-:-:S05]  /*1fe00*/  IMAD R32, R8, R32, RZ ;  /* 0x0000002008207224 */ /* 0x000fca00078e02ff */
[----:B------:R-:W-:-:S13]  /*1fe10*/  ISETP.GE.OR P1, PT, R39, R32, P0 ;  /* 0x000000202700720c */ /* 0x000fda0000726670 */
[C---:B------:R-:W-:Y:S01]  /*1fe20*/  @!P1 IMAD.SHL.U32 R5, R18.reuse, 0x2, RZ ;  /* 0x0000000212059824 */ /* 0x040fe200078e00ff */
[----:B------:R-:W-:-:S04]  /*1fe30*/  @!P1 SHF.L.U64.HI R21, R18, 0x1, R43 ;  /* 0x0000000112159819 */ /* 0x000fc8000001022b */
[----:B------:R-:W-:-:S05]  /*1fe40*/  @!P1 IADD3 R6, P2, R3, R5, RZ ;  /* 0x0000000503069210 */ /* 0x000fca0007f5e0ff */
[----:B------:R-:W-:-:S05]  /*1fe50*/  @!P1 IMAD.X R7, R0, 0x1, R21, P2 ;  /* 0x0000000100079824 */ /* 0x000fca00010e0615 */
[----:B------:R-:W2:Y:S01]  /*1fe60*/  @!P1 LD.E.128 R8, desc[UR38][R6.64] ;  /* 0x0000002606089980 */ /* 0x000ea2000c101d00 */
[----:B------:R-:W-:-:S04]  /*1fe70*/  @!P1 IADD3 R14, P2, R14, R5, RZ ;  /* 0x000000050e0e9210 */ /* 0x000fc80007f5e0ff */
[----:B------:R-:W-:-:S05]  /*1fe80*/  @!P1 IADD3.X R3, R4, R21, RZ, P2, !PT ;  /* 0x0000001504039210 */ /* 0x000fca00017fe4ff */
[----:B------:R-:W-:-:S05]  /*1fe90*/  @!P1 IMAD.MOV.U32 R15, RZ, RZ, R3 ;  /* 0x000000ffff0f9224 */ /* 0x000fca00078e0003 */
[----:B------:R0:W5:Y:S01]  /*1fea0*/  @!P1 LD.E.128 R4, desc[UR38][R14.64] ;  /* 0x000000260e049980 */ /* 0x000162000c101d00 */
[----:B------:R-:W-:Y:S01]  /*1feb0*/  CS2R R36, SRZ ;  /* 0x0000000000247805 */ /* 0x000fe2000001ff00 */
[----:B------:R-:W-:Y:S01]  /*1fec0*/  IMAD.MOV.U32 R13, RZ, RZ, R26 ;  /* 0x000000ffff0d7224 */ /* 0x000fe200078e001a */
[----:B------:R-:W-:Y:S01]  /*1fed0*/  CS2R R34, SRZ ;  /* 0x0000000000227805 */ /* 0x000fe2000001ff00 */
[----:B------:R-:W-:Y:S01]  /*1fee0*/  IMAD.MOV.U32 R12, RZ, RZ, 0x1 ;  /* 0x00000001ff0c7424 */ /* 0x000fe200078e00ff */
[----:B------:R-:W-:Y:S02]  /*1fef0*/  CS2R R20, SRZ ;  /* 0x0000000000147805 */ /* 0x000fe4000001ff00 */
[----:B------:R-:W-:Y:S01]  /*1ff00*/  CS2R R28, SRZ ;  /* 0x00000000001c7805 */ /* 0x000fe2000001ff00 */
[----:B0-----:R-:W-:Y:S02]  /*1ff10*/  IMAD.MOV.U32 R15, RZ, RZ, -0x1 ;  /* 0xffffffffff0f7424 */ /* 0x001fe400078e00ff */
[----:B--2---:R-:W-:-:S02]  /*1ff20*/  @!P1 IMAD.MOV.U32 R37, RZ, RZ, R11 ;  /* 0x000000ffff259224 */ /* 0x004fc400078e000b */
[----:B------:R-:W-:Y:S02]  /*1ff30*/  IMAD.MOV.U32 R11, RZ, RZ, 0x1c1f ;  /* 0x00001c1fff0b7424 */ /* 0x000fe400078e00ff */
[----:B------:R-:W-:Y:S02]  /*1ff40*/  @!P1 IMAD.MOV.U32 R34, RZ, RZ, R8 ;  /* 0x000000ffff229224 */ /* 0x000fe400078e0008 */
[----:B------:R-:W-:-:S07]  /*1ff50*/  @!P1 IMAD.MOV.U32 R35, RZ, RZ, R9 ;  /* 0x000000ffff239224 */ /* 0x000fce00078e0009 */
[----:B-----5:R-:W-:Y:S05]  /*1ff60*/  WARPSYNC.COLLECTIVE R15, `(.L_x_1697) ;  /* 0x000000000f087348 */ /* 0x020fea0003c00000 */
[----:B------:R0:W1:Y:S02]  /*1ff70*/  SHFL.IDX P6, R14, R13, R12, R11 ;  /* 0x0000000c0d0e7389 */ /* 0x00006400000c000b */
[----:B01---5:R-:W-:Y:S01]  /*1ff80*/  ENDCOLLECTIVE ;  /* 0x000000000000791b */ /* 0x023fe20003800000 */
.L_x_1697:
[----:B------:R-:W-:Y:S02]  /*1ff90*/  IMAD.MOV.U32 R0, RZ, RZ, R34 ;  /* 0x000000ffff007224 */ /* 0x000fe400078e0022 */
[----:B------:R-:W-:Y:S02]  /*1ffa0*/  IMAD.MOV.U32 R3, RZ, RZ, R35 ;  /* 0x000000ffff037224 */ /* 0x000fe400078e0023 */
[----:B------:R-:W-:Y:S01]  /*1ffb0*/  @!P1 IMAD.MOV.U32 R36, RZ, RZ, R10 ;  /* 0x000000ffff249224 */ /* 0x000fe200078e000a */
[----:B------:R-:W-:Y:S01]  /*1ffc0*/  PRMT R42, R0, 0x7610, R42 ;  /* 0x00007610002a7816 */ /* 0x000fe2000000002a */
[----:B------:R-:W-:Y:S01]  /*1ffd0*/  IMAD.MOV.U32 R9, RZ, RZ, R37 ;  /* 0x000000ffff097224 */ /* 0x000fe200078e0025 */
[----:B------:R-:W-:Y:S01]  /*1ffe0*/  PRMT R45, R45, 0x5410, R3 ;  /* 0x000054102d2d7816 */ /* 0x000fe20000000003 */
[----:B------:R-:W-:Y:S02]  /*1fff0*/  @!P1 IMAD.MOV.U32 R20, RZ, RZ, R4 ;  /* 0x000000ffff149224 */ /* 0x000fe400078e0004 */
[----:B------:R-:W-:-:S02]  /*20000*/  @!P1 IMAD.MOV.U32 R21, RZ, RZ, R5 ;  /* 0x000000ffff159224 */ /* 0x000fc400078e0005 */
[----:B------:R-:W-:Y:S01]  /*20010*/  @!P1 IMAD.MOV.U32 R28, RZ, RZ, R6 ;  /* 0x000000ffff1c9224 */ /* 0x000fe200078e0006 */
[----:B------:R-:W-:Y:S01]  /*20020*/  MOV R4, R20 ;  /* 0x0000001400047202 */ /* 0x000fe20000000f00 */
[----:B------:R-:W-:Y:S02]  /*20030*/  IMAD.MOV.U32 R13, RZ, RZ, R25 ;  /* 0x000000ffff0d7224 */ /* 0x000fe400078e0019 */
[----:B------:R-:W-:Y:S02]  /*20040*/  @!P1 IMAD.MOV.U32 R29, RZ, RZ, R7 ;  /* 0x000000ffff1d9224 */ /* 0x000fe400078e0007 */
[----:B------:R-:W-:Y:S02]  /*20050*/  IMAD.MOV.U32 R5, RZ, RZ, R21 ;  /* 0x000000ffff057224 */ /* 0x000fe400078e0015 */
[----:B------:R-:W-:Y:S02]  /*20060*/  IMAD.MOV.U32 R6, RZ, RZ, R28 ;  /* 0x000000ffff067224 */ /* 0x000fe400078e001c */
[----:B------:R-:W-:Y:S01]  /*20070*/  IMAD.MOV.U32 R8, RZ, RZ, R36 ;  /* 0x000000ffff087224 */ /* 0x000fe200078e0024 */
[----:B------:R-:W-:Y:S01]  /*20080*/  MOV R0, R14 ;  /* 0x0000000e00007202 */ /* 0x000fe20000000f00 */
[----:B------:R-:W-:-:S07]  /*20090*/  IMAD.MOV.U32 R7, RZ, RZ, R29 ;  /* 0x000000ffff077224 */ /* 0x000fce00078e001d */
[----:B------:R-:W-:Y:S05]  /*200a0*/  WARPSYNC.COLLECTIVE R15, `(.L_x_1698) ;  /* 0x000000000f087348 */ /* 0x000fea0003c00000 */
[----:B------:R0:W1:Y:S02]  /*200b0*/  SHFL.IDX P6, R14, R13, R12, R11 ;  /* 0x0000000c0d0e7389 */ /* 0x00006400000c000b */
[----:B01----:R-:W-:Y:S01]  /*200c0*/  ENDCOLLECTIVE ;  /* 0x000000000000791b */ /* 0x003fe20003800000 */
.L_x_1698:
[----:B------:R-:W-:Y:S02]  /*200d0*/  PRMT R56, R4, 0x5410, R6 ;  /* 0x0000541004387816 */ /* 0x000fe40000000006 */
[----:B------:R-:W-:Y:S02]  /*200e0*/  PRMT R45, R5, 0x7610, R45 ;  /* 0x00007610052d7816 */ /* 0x000fe4000000002d */
[----:B------:R-:W-:Y:S02]  /*200f0*/  CS2R R4, SRZ ;  /* 0x0000000000047805 */ /* 0x000fe4000001ff00 */
[----:B------:R-:W-:Y:S02]  /*20100*/  PRMT R31, R8, 0x5410, R9 ;  /* 0x00005410081f7816 */ /* 0x000fe40000000009 */
[----:B------:R-:W-:Y:S01]  /*20110*/  PRMT R42, R42, 0x5410, R7 ;  /* 0x000054102a2a7816 */ /* 0x000fe20000000007 */
[----:B------:R-:W-:Y:S02]  /*20120*/  IMAD.MOV.U32 R13, RZ, RZ, R24 ;  /* 0x000000ffff0d7224 */ /* 0x000fe400078e0018 */
[----:B------:R-:W-:-:S07]  /*20130*/  IMAD.MOV.U32 R3, RZ, RZ, R14 ;  /* 0x000000ffff037224 */ /* 0x000fce00078e000e */
[----:B------:R-:W-:Y:S05]  /*20140*/  WARPSYNC.COLLECTIVE R15, `(.L_x_1699) ;  /* 0x000000000f087348 */ /* 0x000fea0003c00000 */
[----:B------:R0:W1:Y:S02]  /*20150*/  SHFL.IDX P6, R14, R13, R12, R11 ;  /* 0x0000000c0d0e7389 */ /* 0x00006400000c000b */
[----:B01----:R-:W-:Y:S01]  /*20160*/  ENDCOLLECTIVE ;  /* 0x000000000000791b */ /* 0x003fe20003800000 */
.L_x_1699:
[----:B------:R-:W-:Y:S02]  /*20170*/  IMAD.MOV.U32 R13, RZ, RZ, R27 ;  /* 0x000000ffff0d7224 */ /* 0x000fe400078e001b */
[----:B------:R-:W-:-:S07]  /*20180*/  IMAD.MOV.U32 R24, RZ, RZ, R14 ;  /* 0x000000ffff187224 */ /* 0x000fce00078e000e */
[----:B------:R-:W-:Y:S05]  /*20190*/  WARPSYNC.COLLECTIVE R15, `(.L_x_1700) ;  /* 0x000000000f087348 */ /* 0x000fea0003c00000 */
[----:B------:R0:W1:Y:S02]  /*201a0*/  SHFL.IDX P6, R14, R13, R12, R11 ;  /* 0x0000000c0d0e7389 */ /* 0x00006400000c000b */
[----:B01----:R-:W-:Y:S01]  /*201b0*/  ENDCOLLECTIVE ;  /* 0x000000000000791b */ /* 0x003fe20003800000 */
.L_x_1700:
[----:B------:R-:W-:Y:S05]  /*201c0*/  BRA `(.L_x_1701) ;  /* 0xfffffe7c00887947 */ /* 0x000fea000383ffff */
.L_x_1429:
[----:B0-----:R0:W1:Y:S02]  /*201d0*/  SYNCS.PHASECHK.TRANS64.TRYWAIT P1, [R2+URZ+0x16800], R13 ;  /* 0x0168000d020075a7 */ /* 0x001064000802017f */
[----:B-1----:R-:W-:Y:S05]  /*201e0*/  @!P1 NANOSLEEP.SYNCS 0x989680 ;  /* 0x009896800000995d */ /* 0x002fea0003900000 */
[----:B------:R-:W1:Y:S02]  /*201f0*/  @!P1 SYNCS.PHASECHK.TRANS64 P1, [R2+URZ+0x16800], R13 ;  /* 0x0168000d020095a7 */ /* 0x000e64000802007f */
[----:B-1----:R-:W-:Y:S05]  /*20200*/  @!P1 BRA `(.L_x_1429) ;  /* 0xfffffffc00f09947 */ /* 0x002fea000383ffff */
[----:B------:R-:W-:Y:S05]  /*20210*/  BRA `(.L_x_1702) ;  /* 0xfffffe8000287947 */ /* 0x000fea000383ffff */
.L_x_1435:
[----:B--2---:R2:W4:Y:S02]  /*20220*/  SYNCS.PHASECHK.TRANS64.TRYWAIT P2, [R15+URZ+0x16830], R0 ;  /* 0x016830000f0075a7 */ /* 0x004524000804017f */
[----:B----4-:R-:W-:Y:S05]  /*20230*/  @!P2 NANOSLEEP.SYNCS 0x989680 ;  /* 0x009896800000a95d */ /* 0x010fea0003900000 */
[----:B------:R-:W4:Y:S02]  /*20240*/  @!P2 SYNCS.PHASECHK.TRANS64 P2, [R15+URZ+0x16830], R0 ;  /* 0x016830000f00a5a7 */ /* 0x000f24000804007f */
[----:B----4-:R-:W-:Y:S05]  /*20250*/  @!P2 BRA `(.L_x_1435) ;  /* 0xfffffffc00f0a947 */ /* 0x010fea000383ffff */
[----:B------:R-:W-:Y:S05]  /*20260*/  BRA `(.L_x_1434) ;  /* 0xfffffe8c00a87947 */ /* 0x000fea000383ffff */
.L_x_1453:
[----:B-1----:R1:W2:Y:S02]  /*20270*/  SYNCS.PHASECHK.TRANS64.TRYWAIT P4, [R11+URZ+0x16830], R10 ;  /* 0x0168300a0b0075a7 */ /* 0x0022a4000808017f */
[----:B--2---:R-:W-:Y:S05]  /*20280*/  @!P4 NANOSLEEP.SYNCS 0x989680 ;  /* 0x009896800000c95d */ /* 0x004fea0003900000 */
[----:B------:R-:W2:Y:S02]  /*20290*/  @!P4 SYNCS.PHASECHK.TRANS64 P4, [R11+URZ+0x16830], R10 ;  /* 0x0168300a0b00c5a7 */ /* 0x000ea4000808007f */
[----:B--2---:R-:W-:Y:S05]  /*202a0*/  @!P4 BRA `(.L_x_1453) ;  /* 0xfffffffc00f0c947 */ /* 0x004fea000383ffff */
[----:B------:R-:W-:Y:S05]  /*202b0*/  BRA `(.L_x_1452) ;  /* 0xfffffec800987947 */ /* 0x000fea000383ffff */
.L_x_1457:
[----:B-1----:R1:W2:Y:S02]  /*202c0*/  SYNCS.PHASECHK.TRANS64.TRYWAIT P3, [R11+URZ+0x16850], R10 ;  /* 0x0168500a0b0075a7 */ /* 0x0022a4000806017f */
[----:B--2---:R-:W-:Y:S05]  /*202d0*/  @!P3 NANOSLEEP.SYNCS 0x989680 ;  /* 0x009896800000b95d */ /* 0x004fea0003900000 */
[----:B------:R-:W2:Y:S02]  /*202e0*/  @!P3 SYNCS.PHASECHK.TRANS64 P3, [R11+URZ+0x16850], R10 ;  /* 0x0168500a0b00b5a7 */ /* 0x000ea4000806007f */
[----:B--2---:R-:W-:Y:S05]  /*202f0*/  @!P3 BRA `(.L_x_1457) ;  /* 0xfffffffc00f0b947 */ /* 0x004fea000383ffff */
[----:B------:R-:W-:Y:S05]  /*20300*/  BRA `(.L_x_1454) ;  /* 0xfffffecc00587947 */ /* 0x000fea000383ffff */
.L_x_1476:
[----:B-1----:R1:W2:Y:S02]  /*20310*/  SYNCS.PHASECHK.TRANS64.TRYWAIT P3, [R5+URZ+0x16830], R12 ;  /* 0x0168300c050075a7 */ /* 0x0022a4000806017f */
[----:B--2---:R-:W-:Y:S05]  /*20320*/  @!P3 NANOSLEEP.SYNCS 0x989680 ;  /* 0x009896800000b95d */ /* 0x004fea0003900000 */
[----:B------:R-:W2:Y:S02]  /*20330*/  @!P3 SYNCS.PHASECHK.TRANS64 P3, [R5+URZ+0x16830], R12 ;  /* 0x0168300c0500b5a7 */ /* 0x000ea4000806007f */
[----:B--2---:R-:W-:Y:S05]  /*20340*/  @!P3 BRA `(.L_x_1476) ;  /* 0xfffffffc00f0b947 */ /* 0x004fea000383ffff */
[----:B------:R-:W-:Y:S05]  /*20350*/  BRA `(.L_x_1475) ;  /* 0xffffff0400207947 */ /* 0x000fea000383ffff */
.L_x_1480:
[----:B-1----:R1:W2:Y:S02]  /*20360*/  SYNCS.PHASECHK.TRANS64.TRYWAIT P2, [R10+URZ+0x16850], R5 ;  /* 0x016850050a0075a7 */ /* 0x0022a4000804017f */
[----:B--2---:R-:W-:Y:S05]  /*20370*/  @!P2 NANOSLEEP.SYNCS 0x989680 ;  /* 0x009896800000a95d */ /* 0x004fea0003900000 */
[----:B------:R-:W2:Y:S02]  /*20380*/  @!P2 SYNCS.PHASECHK.TRANS64 P2, [R10+URZ+0x16850], R5 ;  /* 0x016850050a00a5a7 */ /* 0x000ea4000804007f */
[----:B--2---:R-:W-:Y:S05]  /*20390*/  @!P2 BRA `(.L_x_1480) ;  /* 0xfffffffc00f0a947 */ /* 0x004fea000383ffff */
[----:B------:R-:W-:Y:S05]  /*203a0*/  BRA `(.L_x_1477) ;  /* 0xffffff0400e07947 */ /* 0x000fea000383ffff */
.L_x_1487:
[----:B-1----:R1:W2:Y:S02]  /*203b0*/  SYNCS.PHASECHK.TRANS64.TRYWAIT P3, [R5+URZ+0x16830], R12 ;  /* 0x0168300c050075a7 */ /* 0x0022a4000806017f */
[----:B--2---:R-:W-:Y:S05]  /*203c0*/  @!P3 NANOSLEEP.SYNCS 0x989680 ;  /* 0x009896800000b95d */ /* 0x004fea0003900000 */
[----:B------:R-:W2:Y:S02]  /*203d0*/  @!P3 SYNCS.PHASECHK.TRANS64 P3, [R5+URZ+0x16830], R12 ;  /* 0x0168300c0500b5a7 */ /* 0x000ea4000806007f */
[----:B--2---:R-:W-:Y:S05]  /*203e0*/  @!P3 BRA `(.L_x_1487) ;  /* 0xfffffffc00f0b947 */ /* 0x004fea000383ffff */
[----:B------:R-:W-:Y:S05]  /*203f0*/  BRA `(.L_x_1486) ;  /* 0xffffff2800e87947 */ /* 0x000fea000383ffff */
.L_x_1491:
[----:B-1----:R1:W2:Y:S02]  /*20400*/  SYNCS.PHASECHK.TRANS64.TRYWAIT P2, [R10+URZ+0x16850], R5 ;  /* 0x016850050a0075a7 */ /* 0x0022a4000804017f */
[----:B--2---:R-:W-:Y:S05]  /*20410*/  @!P2 NANOSLEEP.SYNCS 0x989680 ;  /* 0x009896800000a95d */ /* 0x004fea0003900000 */
[----:B------:R-:W2:Y:S02]  /*20420*/  @!P2 SYNCS.PHASECHK.TRANS64 P2, [R10+URZ+0x16850], R5 ;  /* 0x016850050a00a5a7 */ /* 0x000ea4000804007f */
[----:B--2---:R-:W-:Y:S05]  /*20430*/  @!P2 BRA `(.L_x_1491) ;  /* 0xfffffffc00f0a947 */ /* 0x004fea000383ffff */
[----:B------:R-:W-:Y:S05]  /*20440*/  BRA `(.L_x_1488) ;  /* 0xffffff2c00a87947 */ /* 0x000fea000383ffff */
.L_x_1504:
[----:B-1----:R1:W2:Y:S02]  /*20450*/  SYNCS.PHASECHK.TRANS64.TRYWAIT P0, [R11+URZ+0x16850], R0 ;  /* 0x016850000b0075a7 */ /* 0x0022a4000800017f */
[----:B--2---:R-:W-:Y:S05]  /*20460*/  @!P0 NANOSLEEP.SYNCS 0x989680 ;  /* 0x009896800000895d */ /* 0x004fea0003900000 */
[----:B------:R-:W2:Y:S02]  /*20470*/  @!P0 SYNCS.PHASECHK.TRANS64 P0, [R11+URZ+0x16850], R0 ;  /* 0x016850000b0085a7 */ /* 0x000ea4000800007f */
[----:B--2---:R-:W-:Y:S05]  /*20480*/  @!P0 BRA `(.L_x_1504) ;  /* 0xfffffffc00f08947 */ /* 0x004fea000383ffff */
[----:B------:R-:W-:Y:S05]  /*20490*/  BRA `(.L_x_1503) ;  /* 0xffffff60008c7947 */ /* 0x000fea000383ffff */
.L_x_1512:
[----:B------:R-:W-:Y:S02]  /*204a0*/  IMAD.MOV.U32 R13, RZ, RZ, R20 ;  /* 0x000000ffff0d7224 */ /* 0x000fe400078e0014 */
[----:B------:R-:W-:Y:S02]  /*204b0*/  IMAD.MOV.U32 R12, RZ, RZ, RZ ;  /* 0x000000ffff0c7224 */ /* 0x000fe400078e00ff */
[----:B------:R-:W-:Y:S02]  /*204c0*/  IMAD.MOV.U32 R11, RZ, RZ, 0x181f ;  /* 0x0000181fff0b7424 */ /* 0x000fe400078e00ff */
[----:B------:R-:W-:Y:S02]  /*204d0*/  IMAD.MOV.U32 R15, RZ, RZ, -0x1 ;  /* 0xffffffffff0f7424 */ /* 0x000fe400078e00ff */
[----:B------:R-:W-:Y:S02]  /*204e0*/  IMAD R21, R8, R27, RZ ;  /* 0x0000001b08157224 */ /* 0x000fe400078e02ff */
[----:B------:R-:W-:-:S07]  /*204f0*/  IMAD.IADD R24, R30, 0x1, R26 ;  /* 0x000000011e187824 */ /* 0x000fce00078e021a */
[----:B-1----:R-:W-:Y:S05]  /*20500*/  WARPSYNC.COLLECTIVE R15, `(.L_x_1703) ;  /* 0x000000000f087348 */ /* 0x002fea0003c00000 */
[----:B------:R0:W2:Y:S02]  /*20510*/  SHFL.IDX P6, R14, R13, R12, R11 ;  /* 0x0000000c0d0e7389 */ /* 0x0000a400000c000b */
[----:B012---:R-:W-:Y:S01]  /*20520*/  ENDCOLLECTIVE ;  /* 0x000000000000791b */ /* 0x007fe20003800000 */
.L_x_1703:
[C---:B------:R-:W-:Y:S01]  /*20530*/  VIADD R8, R24.reuse, 0x30 ;  /* 0x0000003018087836 */ /* 0x040fe20000000000 */
[----:B------:R-:W-:-:S04]  /*20540*/  ISETP.GE.OR P3, PT, R24, R21, P0 ;  /* 0x000000151800720c */ /* 0x000fc80000766670 */
[----:B------:R-:W-:Y:S01]  /*20550*/  ISETP.GE.OR P4, PT, R8, R21, P0 ;  /* 0x000000150800720c */ /* 0x000fe20000786670 */
[----:B------:R-:W-:Y:S02]  /*20560*/  VIADD R8, R24, 0x60 ;  /* 0x0000006018087836 */ /* 0x000fe40000000000 */
[----:B------:R-:W-:-:S03]  /*20570*/  IMAD.MOV.U32 R13, RZ, RZ, R7 ;  /* 0x000000ffff0d7224 */ /* 0x000fc600078e0007 */
[----:B------:R-:W-:Y:S01]  /*20580*/  ISETP.GE.OR P2, PT, R8, R21, P0 ;  /* 0x000000150800720c */ /* 0x000fe20000746670 */
[----:B------:R-:W-:-:S12]  /*20590*/  IMAD.MOV.U32 R0, RZ, RZ, R14 ;  /* 0x000000ffff007224 */ /* 0x000fd800078e000e */
[----:B------:R-:W-:Y:S05]  /*205a0*/  WARPSYNC.COLLECTIVE R15, `(.L_x_1704) ;  /* 0x000000000f087348 */ /* 0x000fea0003c00000 */
[----:B------:R0:W1:Y:S02]  /*205b0*/  SHFL.IDX P6, R14, R13, R12, R11 ;  /* 0x0000000c0d0e7389 */ /* 0x00006400000c000b */
[----:B01----:R-:W-:Y:S01]  /*205c0*/  ENDCOLLECTIVE ;  /* 0x000000000000791b */ /* 0x003fe20003800000 */
.L_x_1704:
[----:B------:R-:W-:Y:S01]  /*205d0*/  IMAD.MOV.U32 R13, RZ, RZ, R20 ;  /* 0x000000ffff0d7224 */ /* 0x000fe200078e0014 */
[----:B------:R-:W-:Y:S01]  /*205e0*/  MOV R12, 0x1 ;  /* 0x00000001000c7802 */ /* 0x000fe20000000f00 */
[----:B------:R-:W-:-:S07]  /*205f0*/  IMAD.MOV.U32 R3, RZ, RZ, R14 ;  /* 0x000000ffff037224 */ /* 0x000fce00078e000e */
[----:B------:R-:W-:Y:S05]  /*20600*/  WARPSYNC.COLLECTIVE R15, `(.L_x_1705) ;  /* 0x000000000f087348 */ /* 0x000fea0003c00000 */
[----:B------:R0:W1:Y:S02]  /*20610*/  SHFL.IDX P6, R14, R13, R12, R11 ;  /* 0x0000000c0d0e7389 */ /* 0x00006400000c000b */
[----:B01----:R-:W-:Y:S01]  /*20620*/  ENDCOLLECTIVE ;  /* 0x000000000000791b */ /* 0x003fe20003800000 */
.L_x_1705:
[----:B------:R-:W-:-:S04]  /*20630*/  @!P3 LEA R10, P5, R29, R3, 0x1 ;  /* 0x000000031d0ab211 */ /* 0x000fc800078a08ff */
[----:B------:R-:W-:Y:S01]  /*20640*/  @!P3 LEA.HI.X R3, R29, R0, R28, 0x1, P5 ;  /* 0x000000001d03b211 */ /* 0x000fe200028f0c1c */
[----:B------:R-:W-:Y:S02]  /*20650*/  IMAD.MOV.U32 R13, RZ, RZ, R7 ;  /* 0x000000ffff0d7224 */ /* 0x000fe400078e0007 */
[----:B------:R-:W-:-:S07]  /*20660*/  IMAD.MOV.U32 R4, RZ, RZ, R14 ;  /* 0x000000ffff047224 */ /* 0x000fce00078e000e */
[----:B------:R-:W-:Y:S05]  /*20670*/  WARPSYNC.COLLECTIVE R15, `(.L_x_1706) ;  /* 0x000000000f087348 */ /* 0x000fea0003c00000 */
[----:B------:R0:W1:Y:S02]  /*20680*/  SHFL.IDX P6, R14, R13, R12, R11 ;  /* 0x0000000c0d0e7389 */ /* 0x00006400000c000b */
[----:B01----:R-:W-:Y:S01]  /*20690*/  ENDCOLLECTIVE ;  /* 0x000000000000791b */ /* 0x003fe20003800000 */
.L_x_1706:
[----:B------:R-:W-:Y:S02]  /*206a0*/  IMAD.MOV.U32 R13, RZ, RZ, R20 ;  /* 0x000000ffff0d7224 */ /* 0x000fe400078e0014 */
[----:B------:R-:W-:Y:S02]  /*206b0*/  IMAD.MOV.U32 R12, RZ, RZ, 0x2 ;  /* 0x00000002ff0c7424 */ /* 0x000fe400078e00ff */
[----:B------:R-:W-:-:S07]  /*206c0*/  IMAD.MOV.U32 R5, RZ, RZ, R14 ;  /* 0x000000ffff057224 */ /* 0x000fce00078e000e */
[----:B------:R-:W-:Y:S05]  /*206d0*/  WARPSYNC.COLLECTIVE R15, `(.L_x_1707) ;  /* 0x000000000f087348 */ /* 0x000fea0003c00000 */
[----:B------:R0:W1:Y:S02]  /*206e0*/  SHFL.IDX P6, R14, R13, R12, R11 ;  /* 0x0000000c0d0e7389 */ /* 0x00006400000c000b */
[----:B01----:R-:W-:Y:S01]  /*206f0*/  ENDCOLLECTIVE ;  /* 0x000000000000791b */ /* 0x003fe20003800000 */
.L_x_1707:
[----:B------:R-:W-:-:S04]  /*20700*/  @!P4 LEA R8, P1, R29, R5, 0x1 ;  /* 0x000000051d08c211 */ /* 0x000fc800078208ff */
[----:B------:R-:W-:Y:S01]  /*20710*/  @!P4 LEA.HI.X R9, R29, R4, R28, 0x1, P1 ;  /* 0x000000041d09c211 */ /* 0x000fe200008f0c1c */
[----:B------:R-:W-:Y:S02]  /*20720*/  IMAD.MOV.U32 R13, RZ, RZ, R7 ;  /* 0x000000ffff0d7224 */ /* 0x000fe400078e0007 */
[----:B------:R-:W-:-:S07]  /*20730*/  IMAD.MOV.U32 R6, RZ, RZ, R14 ;  /* 0x000000ffff067224 */ /* 0x000fce00078e000e */
[----:B------:R-:W-:Y:S05]  /*20740*/  WARPSYNC.COLLECTIVE R15, `(.L_x_1708) ;  /* 0x000000000f087348 */ /* 0x000fea0003c00000 */
[----:B------:R0:W1:Y:S02]  /*20750*/  SHFL.IDX P6, R14, R13, R12, R11 ;  /* 0x0000000c0d0e7389 */ /* 0x00006400000c000b */
[----:B01----:R-:W-:Y:S01]  /*20760*/  ENDCOLLECTIVE ;  /* 0x000000000000791b */ /* 0x003fe20003800000 */
.L_x_1708:
        /* <DEDUP_REMOVED lines=12> */
.L_x_1709:
[----:B------:R0:W-:Y:S01]  /*20830*/  @!P2 ST.E.128 desc[UR38][R4.64], RZ ;  /* 0x000000ff0400a985 */ /* 0x0001e2000c101d26 */
[----:B------:R-:W-:Y:S02]  /*20840*/  IMAD.MOV.U32 R13, RZ, RZ, R7 ;  /* 0x000000ffff0d7224 */ /* 0x000fe400078e0007 */
[----:B------:R-:W-:-:S07]  /*20850*/  IMAD.MOV.U32 R0, RZ, RZ, R14 ;  /* 0x000000ffff007224 */ /* 0x000fce00078e000e */
[----:B0-----:R-:W-:Y:S05]  /*20860*/  WARPSYNC.COLLECTIVE R15, `(.L_x_1710) ;  /* 0x000000000f087348 */ /* 0x001fea0003c00000 */
[----:B------:R1:W2:Y:S02]  /*20870*/  SHFL.IDX P6, R14, R13, R12, R11 ;  /* 0x0000000c0d0e7389 */ /* 0x0002a400000c000b */
[----:B012---:R-:W-:Y:S01]  /*20880*/  ENDCOLLECTIVE ;  /* 0x000000000000791b */ /* 0x007fe20003800000 */
.L_x_1710:
[----:B------:R-:W-:Y:S05]  /*20890*/  BRA `(.L_x_1711) ;  /* 0xffffff7c00e87947 */ /* 0x000fea000383ffff */
.L_x_1537:
[----:B------:R-:W1:Y:S01]  /*208a0*/  S2R R5, SR_TID.X ;  /* 0x0000000000057919 */ /* 0x000e620000002100 */
[----:B------:R-:W-:Y:S01]  /*208b0*/  BSSY B1, `(.L_x_1712) ;  /* 0x000000a000017945 */ /* 0x000fe20003800000 */
[----:B0-----:R-:W-:Y:S02]  /*208c0*/  IMAD.MOV.U32 R12, RZ, RZ, RZ ;  /* 0x000000ffff0c7224 */ /* 0x001fe400078e00ff */
[----:B------:R-:W-:Y:S02]  /*208d0*/  IMAD.MOV.U32 R11, RZ, RZ, 0x1f ;  /* 0x0000001fff0b7424 */ /* 0x000fe400078e00ff */
[----:B------:R-:W-:Y:S01]  /*208e0*/  IMAD.MOV.U32 R15, RZ, RZ, -0x1 ;  /* 0xffffffffff0f7424 */ /* 0x000fe200078e00ff */
[----:B-1----:R-:W-:-:S04]  /*208f0*/  SHF.R.U32.HI R5, RZ, 0x5, R5 ;  /* 0x00000005ff057819 */ /* 0x002fc80000011605 */
[----:B------:R-:W-:-:S05]  /*20900*/  LOP3.LUT R5, R5, 0x3, RZ, 0xc0, !PT ;  /* 0x0000000305057812 */ /* 0x000fca00078ec0ff */
[----:B------:R-:W-:-:S07]  /*20910*/  IMAD.MOV.U32 R13, RZ, RZ, R5 ;  /* 0x000000ffff0d7224 */ /* 0x000fce00078e0005 */
[----:B------:R-:W-:Y:S05]  /*20920*/  WARPSYNC.COLLECTIVE R15, `(.L_x_1713) ;  /* 0x000000000f087348 */ /* 0x000fea0003c00000 */
[----:B------:R0:W1:Y:S02]  /*20930*/  SHFL.IDX P6, R14, R13, R12, R11 ;  /* 0x0000000c0d0e7389 */ /* 0x00006400000c000b */
[----:B01----:R-:W-:Y:S01]  /*20940*/  ENDCOLLECTIVE ;  /* 0x000000000000791b */ /* 0x003fe20003800000 */
.L_x_1713:
[----:B------:R-:W-:Y:S05]  /*20950*/  BSYNC B1 ;  /* 0x0000000000017941 */ /* 0x000fea0003800000 */
.L_x_1712:
[----:B------:R-:W-:Y:S05]  /*20960*/  BRA `(.L_x_1714) ;  /* 0xffffff9400cc7947 */ /* 0x000fea000383ffff */
.L_x_1539:
[----:B------:R-:W-:Y:S01]  /*20970*/  BSSY B1, `(.L_x_1715) ;  /* 0x0000006000017945 */ /* 0x000fe20003800000 */
[----:B------:R-:W-:-:S07]  /*20980*/  IMAD.MOV.U32 R15, RZ, RZ, -0x1 ;  /* 0xffffffffff0f7424 */ /* 0x000fce00078e00ff */
[----:B01----:R-:W-:Y:S05]  /*20990*/  WARPSYNC.COLLECTIVE R15, `(.L_x_1716) ;  /* 0x000000000f0c7348 */ /* 0x003fea0003c00000 */
[----:B------:R-:W-:Y:S02]  /*209a0*/  ELECT P6, UR62, PT ;  /* 0x00000000003e782f */ /* 0x000fe400038c0000 */
[----:B------:R-:W-:Y:S01]  /*209b0*/  MOV R14, UR62 ;  /* 0x0000003e000e7c02 */ /* 0x000fe20008000f00 */
[----:B01----:R-:W-:Y:S10]  /*209c0*/  ENDCOLLECTIVE ;  /* 0x000000000000791b */ /* 0x003ff40003800000 */
.L_x_1716:
[----:B------:R-:W-:Y:S05]  /*209d0*/  BSYNC B1 ;  /* 0x0000000000017941 */ /* 0x000fea0003800000 */
.L_x_1715:
[----:B------:R-:W-:Y:S05]  /*209e0*/  BRA `(.L_x_1538) ;  /* 0xffffff9400c47947 */ /* 0x000fea000383ffff */
.L_x_1541:
[----:B-1----:R1:W2:Y:S02]  /*209f0*/  SYNCS.PHASECHK.TRANS64.TRYWAIT P0, [R22+URZ+0x16820], R5 ;  /* 0x01682005160075a7 */ /* 0x0022a4000800017f */
[----:B--2---:R-:W-:Y:S05]  /*20a00*/  @!P0 NANOSLEEP.SYNCS 0x989680 ;  /* 0x009896800000895d */ /* 0x004fea0003900000 */
[----:B------:R-:W2:Y:S02]  /*20a10*/  @!P0 SYNCS.PHASECHK.TRANS64 P0, [R22+URZ+0x16820], R5 ;  /* 0x01682005160085a7 */ /* 0x000ea4000800007f */
[----:B--2---:R-:W-:Y:S05]  /*20a20*/  @!P0 BRA `(.L_x_1541) ;  /* 0xfffffffc00f08947 */ /* 0x004fea000383ffff */
[----:B------:R-:W-:Y:S05]  /*20a30*/  BRA `(.L_x_1717) ;  /* 0xffffff9400d47947 */ /* 0x000fea000383ffff */
.L_x_1545:
[----:B-1----:R1:W2:Y:S02]  /*20a40*/  SYNCS.PHASECHK.TRANS64.TRYWAIT P0, [R5+URZ+0x168a0], R6 ;  /* 0x0168a006050075a7 */ /* 0x0022a4000800017f */
[----:B--2---:R-:W-:Y:S05]  /*20a50*/  @!P0 NANOSLEEP.SYNCS 0x989680 ;  /* 0x009896800000895d */ /* 0x004fea0003900000 */
[----:B------:R-:W2:Y:S02]  /*20a60*/  @!P0 SYNCS.PHASECHK.TRANS64 P0, [R5+URZ+0x168a0], R6 ;  /* 0x0168a006050085a7 */ /* 0x000ea4000800007f */
[----:B--2---:R-:W-:Y:S05]  /*20a70*/  @!P0 BRA `(.L_x_1545) ;  /* 0xfffffffc00f08947 */ /* 0x004fea000383ffff */
[----:B------:R-:W-:Y:S05]  /*20a80*/  BRA `(.L_x_1718) ;  /* 0xffffff9400ec7947 */ /* 0x000fea000383ffff */
.L_x_1550:
[----:B0-----:R0:W2:Y:S02]  /*20a90*/  SYNCS.PHASECHK.TRANS64.TRYWAIT P0, [R5+URZ+0x168c0], R6 ;  /* 0x0168c006050075a7 */ /* 0x0010a4000800017f */
[----:B--2---:R-:W-:Y:S05]  /*20aa0*/  @!P0 NANOSLEEP.SYNCS 0x989680 ;  /* 0x009896800000895d */ /* 0x004fea0003900000 */
[----:B------:R-:W2:Y:S02]  /*20ab0*/  @!P0 SYNCS.PHASECHK.TRANS64 P0, [R5+URZ+0x168c0], R6 ;  /* 0x0168c006050085a7 */ /* 0x000ea4000800007f */
[----:B--2---:R-:W-:Y:S05]  /*20ac0*/  @!P0 BRA `(.L_x_1550) ;  /* 0xfffffffc00f08947 */ /* 0x004fea000383ffff */
[----:B------:R-:W-:Y:S05]  /*20ad0*/  BRA `(.L_x_1719) ;  /* 0xffffff98006c7947 */ /* 0x000fea000383ffff */
.L_x_1557:
[----:B-1----:R1:W2:Y:S02]  /*20ae0*/  SYNCS.PHASECHK.TRANS64.TRYWAIT P1, [R5+URZ+0x168a0], R6 ;  /* 0x0168a006050075a7 */ /* 0x0022a4000802017f */
[----:B--2---:R-:W-:Y:S05]  /*20af0*/  @!P1 NANOSLEEP.SYNCS 0x989680 ;  /* 0x009896800000995d */ /* 0x004fea0003900000 */
[----:B------:R-:W2:Y:S02]  /*20b00*/  @!P1 SYNCS.PHASECHK.TRANS64 P1, [R5+URZ+0x168a0], R6 ;  /* 0x0168a006050095a7 */ /* 0x000ea4000802007f */
[----:B--2---:R-:W-:Y:S05]  /*20b10*/  @!P1 BRA `(.L_x_1557) ;  /* 0xfffffffc00f09947 */ /* 0x004fea000383ffff */
[----:B------:R-:W-:Y:S05]  /*20b20*/  BRA `(.L_x_1720) ;  /* 0xffffff9c002c7947 */ /* 0x000fea000383ffff */
.L_x_1562:
[----:B0-----:R0:W2:Y:S02]  /*20b30*/  SYNCS.PHASECHK.TRANS64.TRYWAIT P1, [R5+URZ+0x168c0], R6 ;  /* 0x0168c006050075a7 */ /* 0x0010a4000802017f */
[----:B--2---:R-:W-:Y:S05]  /*20b40*/  @!P1 NANOSLEEP.SYNCS 0x989680 ;  /* 0x009896800000995d */ /* 0x004fea0003900000 */
[----:B------:R-:W2:Y:S02]  /*20b50*/  @!P1 SYNCS.PHASECHK.TRANS64 P1, [R5+URZ+0x168c0], R6 ;  /* 0x0168c006050095a7 */ /* 0x000ea4000802007f */
[----:B--2---:R-:W-:Y:S05]  /*20b60*/  @!P1 BRA `(.L_x_1562) ;  /* 0xfffffffc00f09947 */ /* 0x004fea000383ffff */
[----:B------:R-:W-:Y:S05]  /*20b70*/  BRA `(.L_x_1721) ;  /* 0xffffff9c00a47947 */ /* 0x000fea000383ffff */
.L_x_1583:
[----:B------:R-:W2:Y:S01]  /*20b80*/  S2R R20, SR_TID.X ;  /* 0x0000000000147919 */ /* 0x000ea20000002100 */
[----:B------:R-:W-:Y:S01]  /*20b90*/  BSSY B0, `(.L_x_1722) ;  /* 0x000000a000007945 */ /* 0x000fe20003800000 */
[----:B0-----:R-:W-:Y:S01]  /*20ba0*/  MOV R12, RZ ;  /* 0x000000ff000c7202 */ /* 0x001fe20000000f00 */
[----:B------:R-:W-:Y:S02]  /*20bb0*/  IMAD.MOV.U32 R11, RZ, RZ, 0x1f ;  /* 0x0000001fff0b7424 */ /* 0x000fe400078e00ff */
[----:B------:R-:W-:Y:S01]  /*20bc0*/  IMAD.MOV.U32 R15, RZ, RZ, -0x1 ;  /* 0xffffffffff0f7424 */ /* 0x000fe200078e00ff */
[----:B--2---:R-:W-:-:S04]  /*20bd0*/  SHF.R.U32.HI R20, RZ, 0x5, R20 ;  /* 0x00000005ff147819 */ /* 0x004fc80000011614 */
[----:B------:R-:W-:-:S05]  /*20be0*/  LOP3.LUT R20, R20, 0x3, RZ, 0xc0, !PT ;  /* 0x0000000314147812 */ /* 0x000fca00078ec0ff */
[----:B------:R-:W-:-:S07]  /*20bf0*/  IMAD.MOV.U32 R13, RZ, RZ, R20 ;  /* 0x000000ffff0d7224 */ /* 0x000fce00078e0014 */
[----:B-1----:R-:W-:Y:S05]  /*20c00*/  WARPSYNC.COLLECTIVE R15, `(.L_x_1723) ;  /* 0x000000000f087348 */ /* 0x002fea0003c00000 */
[----:B------:R0:W2:Y:S02]  /*20c10*/  SHFL.IDX P6, R14, R13, R12, R11 ;  /* 0x0000000c0d0e7389 */ /* 0x0000a400000c000b */
[----:B012---:R-:W-:Y:S01]  /*20c20*/  ENDCOLLECTIVE ;  /* 0x000000000000791b */ /* 0x007fe20003800000 */
.L_x_1723:
[----:B------:R-:W-:Y:S05]  /*20c30*/  BSYNC B0 ;  /* 0x0000000000007941 */ /* 0x000fea0003800000 */
.L_x_1722:
[----:B------:R-:W-:Y:S05]  /*20c40*/  BRA `(.L_x_1724) ;  /* 0xffffffa800b47947 */ /* 0x000fea000383ffff */
.L_x_1585:
[----:B------:R-:W-:Y:S01]  /*20c50*/  BSSY B0, `(.L_x_1725) ;  /* 0x0000006000007945 */ /* 0x000fe20003800000 */
[----:B------:R-:W-:-:S07]  /*20c60*/  IMAD.MOV.U32 R15, RZ, RZ, -0x1 ;  /* 0xffffffffff0f7424 */ /* 0x000fce00078e00ff */
[----:B012---:R-:W-:Y:S05]  /*20c70*/  WARPSYNC.COLLECTIVE R15, `(.L_x_1726) ;  /* 0x000000000f0c7348 */ /* 0x007fea0003c00000 */
[----:B------:R-:W-:Y:S02]  /*20c80*/  ELECT P6, UR62, PT ;  /* 0x00000000003e782f */ /* 0x000fe400038c0000 */
[----:B------:R-:W-:Y:S01]  /*20c90*/  MOV R14, UR62 ;  /* 0x0000003e000e7c02 */ /* 0x000fe20008000f00 */
[----:B012---:R-:W-:Y:S10]  /*20ca0*/  ENDCOLLECTIVE ;  /* 0x000000000000791b */ /* 0x007ff40003800000 */
.L_x_1726:
[----:B------:R-:W-:Y:S05]  /*20cb0*/  BSYNC B0 ;  /* 0x0000000000007941 */ /* 0x000fea0003800000 */
.L_x_1725:
[----:B------:R-:W-:Y:S05]  /*20cc0*/  BRA `(.L_x_1727) ;  /* 0xffffffa800bc7947 */ /* 0x000fea000383ffff */
.L_x_1587:
[----:B--2---:R2:W3:Y:S02]  /*20cd0*/  SYNCS.PHASECHK.TRANS64.TRYWAIT P0, [R0+URZ+0x16840], R3 ;  /* 0x01684003000075a7 */ /* 0x0044e4000800017f */
[----:B---3--:R-:W-:Y:S05]  /*20ce0*/  @!P0 NANOSLEEP.SYNCS 0x989680 ;  /* 0x009896800000895d */ /* 0x008fea0003900000 */
[----:B------:R-:W3:Y:S02]  /*20cf0*/  @!P0 SYNCS.PHASECHK.TRANS64 P0, [R0+URZ+0x16840], R3 ;  /* 0x01684003000085a7 */ /* 0x000ee4000800007f */
[----:B---3--:R-:W-:Y:S05]  /*20d00*/  @!P0 BRA `(.L_x_1587) ;  /* 0xfffffffc00f08947 */ /* 0x008fea000383ffff */
[----:B------:R-:W-:Y:S05]  /*20d10*/  BRA `(.L_x_1728) ;  /* 0xffffffac000c7947 */ /* 0x000fea000383ffff */
.L_x_1591:
[----:B------:R-:W2:Y:S01]  /*20d20*/  LDL.LU R11, [R1+0x1c] ;  /* 0x00001c00010b7983 */ /* 0x000ea20000300800 */
[----:B------:R-:W-:Y:S01]  /*20d30*/  IMAD.MOV.U32 R5, RZ, RZ, R12 ;  /* 0x000000ffff057224 */ /* 0x000fe200078e000c */
[----:B------:R-:W-:Y:S01]  /*20d40*/  LOP3.LUT R10, R10, 0x7f, RZ, 0xc0, !PT ;  /* 0x0000007f0a0a7812 */ /* 0x000fe200078ec0ff */
[----:B------:R-:W-:Y:S02]  /*20d50*/  IMAD.MOV.U32 R13, RZ, RZ, R4 ;  /* 0x000000ffff0d7224 */ /* 0x000fe400078e0004 */
[----:B------:R-:W-:Y:S01]  /*20d60*/  IMAD.MOV.U32 R12, RZ, RZ, RZ ;  /* 0x000000ffff0c7224 */ /* 0x000fe200078e00ff */
[----:B------:R-:W-:Y:S01]  /*20d70*/  SHF.R.U32.HI R10, RZ, 0x3, R10 ;  /* 0x00000003ff0a7819 */ /* 0x000fe2000001160a */
[----:B------:R-:W-:-:S03]  /*20d80*/  IMAD.MOV.U32 R15, RZ, RZ, -0x1 ;  /* 0xffffffffff0f7424 */ /* 0x000fc600078e00ff */
[----:B------:R-:W-:-:S05]  /*20d90*/  IADD3 R5, R10, R5, RZ ;  /* 0x000000050a057210 */ /* 0x000fca0007ffe0ff */
[----:B------:R-:W-:Y:S02]  /*20da0*/  VIADD R10, R5, 0x10 ;  /* 0x00000010050a7836 */ /* 0x000fe40000000000 */
[----:B--2---:R-:W-:Y:S02]  /*20db0*/  IMAD R3, R11, R9, RZ ;  /* 0x000000090b037224 */ /* 0x004fe400078e02ff */
[----:B------:R-:W-:-:S03]  /*20dc0*/  IMAD.MOV.U32 R11, RZ, RZ, 0x181f ;  /* 0x0000181fff0b7424 */ /* 0x000fc600078e00ff */
[----:B------:R-:W-:-:S13]  /*20dd0*/  ISETP.GE.AND P1, PT, R5, R3, PT ;  /* 0x000000030500720c */ /* 0x000fda0003f26270 */
[----:B-----5:R-:W-:Y:S05]  /*20de0*/  WARPSYNC.COLLECTIVE R15, `(.L_x_1729) ;  /* 0x000000000f087348 */ /* 0x020fea0003c00000 */
[----:B------:R0:W1:Y:S02]  /*20df0*/  SHFL.IDX P6, R14, R13, R12, R11 ;  /* 0x0000000c0d0e7389 */ /* 0x00006400000c000b */
[----:B01---5:R-:W-:Y:S01]  /*20e00*/  ENDCOLLECTIVE ;  /* 0x000000000000791b */ /* 0x023fe20003800000 */
.L_x_1729:
[----:B------:R-:W-:Y:S02]  /*20e10*/  IMAD.MOV.U32 R13, RZ, RZ, R0 ;  /* 0x000000ffff0d7224 */ /* 0x000fe400078e0000 */
[----:B------:R-:W-:-:S07]  /*20e20*/  IMAD.MOV.U32 R7, RZ, RZ, R14 ;  /* 0x000000ffff077224 */ /* 0x000fce00078e000e */
[----:B------:R-:W-:Y:S05]  /*20e30*/  WARPSYNC.COLLECTIVE R15, `(.L_x_1730) ;  /* 0x000000000f087348 */ /* 0x000fea0003c00000 */
[----:B------:R0:W1:Y:S02]  /*20e40*/  SHFL.IDX P6, R14, R13, R12, R11 ;  /* 0x0000000c0d0e7389 */ /* 0x00006400000c000b */
[----:B01----:R-:W-:Y:S01]  /*20e50*/  ENDCOLLECTIVE ;  /* 0x000000000000791b */ /* 0x003fe20003800000 */
.L_x_1730:
[----:B------:R-:W-:Y:S02]  /*20e60*/  IMAD.MOV.U32 R13, RZ, RZ, R4 ;  /* 0x000000ffff0d7224 */ /* 0x000fe400078e0004 */
[----:B------:R-:W-:Y:S02]  /*20e70*/  IMAD.MOV.U32 R12, RZ, RZ, 0x1 ;  /* 0x00000001ff0c7424 */ /* 0x000fe400078e00ff */
[----:B------:R-:W-:-:S07]  /*20e80*/  IMAD.MOV.U32 R8, RZ, RZ, R14 ;  /* 0x000000ffff087224 */ /* 0x000fce00078e000e */
[----:B------:R-:W-:Y:S05]  /*20e90*/  WARPSYNC.COLLECTIVE R15, `(.L_x_1731) ;  /* 0x000000000f087348 */ /* 0x000fea0003c00000 */
[----:B------:R0:W1:Y:S02]  /*20ea0*/  SHFL.IDX P6, R14, R13, R12, R11 ;  /* 0x0000000c0d0e7389 */ /* 0x00006400000c000b */
[----:B01----:R-:W-:Y:S01]  /*20eb0*/  ENDCOLLECTIVE ;  /* 0x000000000000791b */ /* 0x003fe20003800000 */
.L_x_1731:
        /* <DEDUP_REMOVED lines=13> */
.L_x_1732:
[----:B------:R-:W-:Y:S01]  /*20f90*/  MOV R13, R4 ;  /* 0x00000004000d7202 */ /* 0x000fe20000000f00 */
[----:B------:R-:W-:Y:S02]  /*20fa0*/  IMAD.MOV.U32 R12, RZ, RZ, 0x2 ;  /* 0x00000002ff0c7424 */ /* 0x000fe400078e00ff */
[----:B------:R-:W-:-:S07]  /*20fb0*/  IMAD.MOV.U32 R8, RZ, RZ, R14 ;  /* 0x000000ffff087224 */ /* 0x000fce00078e000e */
[----:B------:R-:W-:Y:S05]  /*20fc0*/  WARPSYNC.COLLECTIVE R15, `(.L_x_1733) ;  /* 0x000000000f087348 */ /* 0x000fea0003c00000 */
[----:B------:R0:W1:Y:S02]  /*20fd0*/  SHFL.IDX P6, R14, R13, R12, R11 ;  /* 0x0000000c0d0e7389 */ /* 0x00006400000c000b */
[----:B01----:R-:W-:Y:S01]  /*20fe0*/  ENDCOLLECTIVE ;  /* 0x000000000000791b */ /* 0x003fe20003800000 */
.L_x_1733:
        /* <DEDUP_REMOVED lines=14> */
.L_x_1734:
[----:B------:R-:W-:Y:S02]  /*210d0*/  IMAD.MOV.U32 R13, RZ, RZ, R4 ;  /* 0x000000ffff0d7224 */ /* 0x000fe400078e0004 */
[----:B------:R-:W-:Y:S02]  /*210e0*/  IMAD.MOV.U32 R12, RZ, RZ, 0x3 ;  /* 0x00000003ff0c7424 */ /* 0x000fe400078e00ff */
[----:B------:R-:W-:-:S07]  /*210f0*/  IMAD.MOV.U32 R8, RZ, RZ, R14 ;  /* 0x000000ffff087224 */ /* 0x000fce00078e000e */
[----:B------:R-:W-:Y:S05]  /*21100*/  WARPSYNC.COLLECTIVE R15, `(.L_x_1735) ;  /* 0x000000000f087348 */ /* 0x000fea0003c00000 */
[----:B------:R0:W1:Y:S02]  /*21110*/  SHFL.IDX P6, R14, R13, R12, R11 ;  /* 0x0000000c0d0e7389 */ /* 0x00006400000c000b */
[----:B01----:R-:W-:Y:S01]  /*21120*/  ENDCOLLECTIVE ;  /* 0x000000000000791b */ /* 0x003fe20003800000 */
.L_x_1735:
        /* <DEDUP_REMOVED lines=14> */
.L_x_1736:
[----:B------:R-:W-:Y:S02]  /*21210*/  IMAD.MOV.U32 R13, RZ, RZ, R4 ;  /* 0x000000ffff0d7224 */ /* 0x000fe400078e0004 */
[----:B------:R-:W-:Y:S01]  /*21220*/  IMAD.MOV.U32 R12, RZ, RZ, 0x4 ;  /* 0x00000004ff0c7424 */ /* 0x000fe200078e00ff */
[----:B------:R-:W-:-:S07]  /*21230*/  MOV R8, R14 ;  /* 0x0000000e00087202 */ /* 0x000fce0000000f00 */
[----:B------:R-:W-:Y:S05]  /*21240*/  WARPSYNC.COLLECTIVE R15, `(.L_x_1737) ;  /* 0x000000000f087348 */ /* 0x000fea0003c00000 */
[----:B------:R0:W1:Y:S02]  /*21250*/  SHFL.IDX P6, R14, R13, R12, R11 ;  /* 0x0000000c0d0e7389 */ /* 0x00006400000c000b */
[----:B01----:R-:W-:Y:S01]  /*21260*/  ENDCOLLECTIVE ;  /* 0x000000000000791b */ /* 0x003fe20003800000 */
.L_x_1737:
        /* <DEDUP_REMOVED lines=14> */
.L_x_1738:
[----:B------:R-:W-:Y:S01]  /*21350*/  MOV R13, R4 ;  /* 0x00000004000d7202 */ /* 0x000fe20000000f00 */
[----:B------:R-:W-:Y:S02]  /*21360*/  IMAD.MOV.U32 R12, RZ, RZ, 0x5 ;  /* 0x00000005ff0c7424 */ /* 0x000fe400078e00ff */
[----:B------:R-:W-:-:S07]  /*21370*/  IMAD.MOV.U32 R8, RZ, RZ, R14 ;  /* 0x000000ffff087224 */ /* 0x000fce00078e000e */
[----:B------:R-:W-:Y:S05]  /*21380*/  WARPSYNC.COLLECTIVE R15, `(.L_x_1739) ;  /* 0x000000000f087348 */ /* 0x000fea0003c00000 */
[----:B------:R0:W1:Y:S02]  /*21390*/  SHFL.IDX P6, R14, R13, R12, R11 ;  /* 0x0000000c0d0e7389 */ /* 0x00006400000c000b */
[----:B01----:R-:W-:Y:S01]  /*213a0*/  ENDCOLLECTIVE ;  /* 0x000000000000791b */ /* 0x003fe20003800000 */
.L_x_1739:
        /* <DEDUP_REMOVED lines=14> */
.L_x_1740:
[----:B------:R-:W-:Y:S02]  /*21490*/  IMAD.MOV.U32 R13, RZ, RZ, R4 ;  /* 0x000000ffff0d7224 */ /* 0x000fe400078e0004 */
[----:B------:R-:W-:Y:S02]  /*214a0*/  IMAD.MOV.U32 R12, RZ, RZ, 0x6 ;  /* 0x00000006ff0c7424 */ /* 0x000fe400078e00ff */
[----:B------:R-:W-:-:S07]  /*214b0*/  IMAD.MOV.U32 R8, RZ, RZ, R14 ;  /* 0x000000ffff087224 */ /* 0x000fce00078e000e */
[----:B------:R-:W-:Y:S05]  /*214c0*/  WARPSYNC.COLLECTIVE R15, `(.L_x_1741) ;  /* 0x000000000f087348 */ /* 0x000fea0003c00000 */
[----:B------:R0:W1:Y:S02]  /*214d0*/  SHFL.IDX P6, R14, R13, R12, R11 ;  /* 0x0000000c0d0e7389 */ /* 0x00006400000c000b */
[----:B01----:R-:W-:Y:S01]  /*214e0*/  ENDCOLLECTIVE ;  /* 0x000000000000791b */ /* 0x003fe20003800000 */
.L_x_1741:
        /* <DEDUP_REMOVED lines=14> */
.L_x_1742:
[----:B------:R-:W-:Y:S02]  /*215d0*/  IMAD.MOV.U32 R13, RZ, RZ, R4 ;  /* 0x000000ffff0d7224 */ /* 0x000fe400078e0004 */
[----:B------:R-:W-:Y:S01]  /*215e0*/  IMAD.MOV.U32 R12, RZ, RZ, 0x7 ;  /* 0x00000007ff0c7424 */ /* 0x000fe200078e00ff */
[----:B------:R-:W-:-:S07]  /*215f0*/  MOV R8, R14 ;  /* 0x0000000e00087202 */ /* 0x000fce0000000f00 */
[----:B------:R-:W-:Y:S05]  /*21600*/  WARPSYNC.COLLECTIVE R15, `(.L_x_1743) ;  /* 0x000000000f087348 */ /* 0x000fea0003c00000 */
[----:B------:R0:W1:Y:S02]  /*21610*/  SHFL.IDX P6, R14, R13, R12, R11 ;  /* 0x0000000c0d0e7389 */ /* 0x00006400000c000b */
[----:B01----:R-:W-:Y:S01]  /*21620*/  ENDCOLLECTIVE ;  /* 0x000000000000791b */ /* 0x003fe20003800000 */
.L_x_1743:
        /* <DEDUP_REMOVED lines=8> */
[----:B------:R-:W-:-:S05]  /*216b0*/  VIADD R0, R5, 0x70 ;  /* 0x0000007005007836 */ /* 0x000fca0000000000 */
[----:B------:R-:W-:Y:S01]  /*216c0*/  ISETP.GE.AND P1, PT, R0, R3, PT ;  /* 0x000000030000720c */ /* 0x000fe20003f26270 */
[----:B------:R-:W-:Y:S02]  /*216d0*/  VIADD R0, R5, 0x80 ;  /* 0x0000008005007836 */ /* 0x000fe40000000000 */
[----:B------:R-:W-:-:S10]  /*216e0*/  IMAD.MOV.U32 R4, RZ, RZ, R14 ;  /* 0x000000ffff047224 */ /* 0x000fd400078e000e */
[----:B0-----:R-:W-:Y:S05]  /*216f0*/  WARPSYNC.COLLECTIVE R15, `(.L_x_1744) ;  /* 0x000000000f087348 */ /* 0x001fea0003c00000 */
[----:B------:R1:W2:Y:S02]  /*21700*/  SHFL.IDX P6, R14, R13, R12, R11 ;  /* 0x0000000c0d0e7389 */ /* 0x0002a400000c000b */
[----:B012---:R-:W-:Y:S01]  /*21710*/  ENDCOLLECTIVE ;  /* 0x000000000000791b */ /* 0x007fe20003800000 */
.L_x_1744:
[----:B------:R-:W-:Y:S02]  /*21720*/  ISETP.GE.AND P2, PT, R0, R3, PT ;  /* 0x000000030000720c */ /* 0x000fe40003f46270 */
[----:B------:R-:W-:Y:S01]  /*21730*/  MOV R13, R6 ;  /* 0x00000006000d7202 */ /* 0x000fe20000000f00 */
[----:B------:R-:W-:Y:S02]  /*21740*/  IMAD.MOV.U32 R12, RZ, RZ, RZ ;  /* 0x000000ffff0c7224 */ /* 0x000fe400078e00ff */
[----:B------:R-:W-:-:S08]  /*21750*/  IMAD.MOV.U32 R8, RZ, RZ, R14 ;  /* 0x000000ffff087224 */ /* 0x000fd000078e000e */
[----:B------:R-:W-:Y:S05]  /*21760*/  WARPSYNC.COLLECTIVE R15, `(.L_x_1745) ;  /* 0x000000000f087348 */ /* 0x000fea0003c00000 */
[----:B------:R0:W1:Y:S02]  /*21770*/  SHFL.IDX P6, R14, R13, R12, R11 ;  /* 0x0000000c0d0e7389 */ /* 0x00006400000c000b */
[----:B01----:R-:W-:Y:S01]  /*21780*/  ENDCOLLECTIVE ;  /* 0x000000000000791b */ /* 0x003fe20003800000 */
.L_x_1745:
        /* <DEDUP_REMOVED lines=13> */
.L_x_1746:
[----:B------:R-:W-:Y:S02]  /*21860*/  IMAD.MOV.U32 R13, RZ, RZ, R6 ;  /* 0x000000ffff0d7224 */ /* 0x000fe400078e0006 */
[----:B------:R-:W-:Y:S02]  /*21870*/  IMAD.MOV.U32 R12, RZ, RZ, 0x1 ;  /* 0x00000001ff0c7424 */ /* 0x000fe400078e00ff */
[----:B------:R-:W-:-:S07]  /*21880*/  IMAD.MOV.U32 R7, RZ, RZ, R14 ;  /* 0x000000ffff077224 */ /* 0x000fce00078e000e */
[----:B------:R-:W-:Y:S05]  /*21890*/  WARPSYNC.COLLECTIVE R15, `(.L_x_1747) ;  /* 0x000000000f087348 */ /* 0x000fea0003c00000 */
[----:B------:R0:W1:Y:S02]  /*218a0*/  SHFL.IDX P6, R14, R13, R12, R11 ;  /* 0x0000000c0d0e7389 */ /* 0x00006400000c000b */
[----:B01----:R-:W-:Y:S01]  /*218b0*/  ENDCOLLECTIVE ;  /* 0x000000000000791b */ /* 0x003fe20003800000 */
.L_x_1747:
[----:B------:R-:W-:-:S05]  /*218c0*/  @!P2 LEA R7, P1, R21, R7, 0x1 ;  /* 0x000000071507a211 */ /* 0x000fca00078208ff */
[----:B------:R-:W-:Y:S02]  /*218d0*/  @!P2 IMAD.X R0, RZ, RZ, R0, P1 ;  /* 0x000000ffff00a224 */ /* 0x000fe400008e0600 */
[----:B------:R-:W-:Y:S02]  /*218e0*/  @!P2 IMAD.MOV.U32 R8, RZ, RZ, R7 ;  /* 0x000000ffff08a224 */ /* 0x000fe400078e0007 */
[----:B------:R-:W-:Y:S02]  /*218f0*/  @!P2 IMAD.MOV.U32 R9, RZ, RZ, R0 ;  /* 0x000000ffff09a224 */ /* 0x000fe400078e0000 */
[----:B------:R-:W-:Y:S01]  /*21900*/  VIADD R0, R5, 0x90 ;  /* 0x0000009005007836 */ /* 0x000fe20000000000 */
[----:B------:R-:W-:Y:S02]  /*21910*/  MOV R13, R2 ;  /* 0x00000002000d7202 */ /* 0x000fe40000000f00 */
        /* <DEDUP_REMOVED lines=9> */
.L_x_1748:
[----:B------:R-:W-:Y:S02]  /*219b0*/  IMAD.MOV.U32 R13, RZ, RZ, R6 ;  /* 0x000000ffff0d7224 */ /* 0x000fe400078e0006 */
[----:B------:R-:W-:Y:S02]  /*219c0*/  IMAD.MOV.U32 R12, RZ, RZ, 0x2 ;  /* 0x00000002ff0c7424 */ /* 0x000fe400078e00ff */
[----:B------:R-:W-:-:S07]  /*219d0*/  IMAD.MOV.U32 R8, RZ, RZ, R14 ;  /* 0x000000ffff087224 */ /* 0x000fce00078e000e */
[----:B------:R-:W-:Y:S05]  /*219e0*/  WARPSYNC.COLLECTIVE R15, `(.L_x_1749) ;  /* 0x000000000f087348 */ /* 0x000fea0003c00000 */
[----:B------:R0:W1:Y:S02]  /*219f0*/  SHFL.IDX P6, R14, R13, R12, R11 ;  /* 0x0000000c0d0e7389 */ /* 0x00006400000c000b */
[----:B01----:R-:W-:Y:S01]  /*21a00*/  ENDCOLLECTIVE ;  /* 0x000000000000791b */ /* 0x003fe20003800000 */
.L_x_1749:
        /* <DEDUP_REMOVED lines=13> */
.L_x_1750:
[----:B------:R-:W-:Y:S01]  /*21ae0*/  MOV R13, R6 ;  /* 0x00000006000d7202 */ /* 0x000fe20000000f00 */
[----:B------:R-:W-:Y:S02]  /*21af0*/  IMAD.MOV.U32 R12, RZ, RZ, 0x3 ;  /* 0x00000003ff0c7424 */ /* 0x000fe400078e00ff */
[----:B------:R-:W-:-:S07]  /*21b00*/  IMAD.MOV.U32 R8, RZ, RZ, R14 ;  /* 0x000000ffff087224 */ /* 0x000fce00078e000e */
[----:B------:R-:W-:Y:S05]  /*21b10*/  WARPSYNC.COLLECTIVE R15, `(.L_x_1751) ;  /* 0x000000000f087348 */ /* 0x000fea0003c00000 */
[----:B------:R0:W1:Y:S02]  /*21b20*/  SHFL.IDX P6, R14, R13, R12, R11 ;  /* 0x0000000c0d0e7389 */ /* 0x00006400000c000b */
[----:B01----:R-:W-:Y:S01]  /*21b30*/  ENDCOLLECTIVE ;  /* 0x000000000000791b */ /* 0x003fe20003800000 */
.L_x_1751:
        /* <DEDUP_REMOVED lines=12> */
.L_x_1752:
[----:B------:R-:W-:Y:S05]  /*21c00*/  BRA `(.L_x_1753) ;  /* 0xffffffac00307947 */ /* 0x000fea000383ffff */
.L_x_1594:
[----:B0-----:R0:W1:Y:S02]  /*21c10*/  SYNCS.PHASECHK.TRANS64.TRYWAIT P0, [R22+URZ+0x16820], R3 ;  /* 0x01682003160075a7 */ /* 0x001064000800017f */
[----:B-1----:R-:W-:Y:S05]  /*21c20*/  @!P0 NANOSLEEP.SYNCS 0x989680 ;  /* 0x009896800000895d */ /* 0x002fea0003900000 */
[----:B------:R-:W1:Y:S02]  /*21c30*/  @!P0 SYNCS.PHASECHK.TRANS64 P0, [R22+URZ+0x16820], R3 ;  /* 0x01682003160085a7 */ /* 0x000e64000800007f */
[----:B-1----:R-:W-:Y:S05]  /*21c40*/  @!P0 BRA `(.L_x_1594) ;  /* 0xfffffffc00f08947 */ /* 0x002fea000383ffff */
[----:B------:R-:W-:Y:S05]  /*21c50*/  BRA `(.L_x_1754) ;  /* 0xffffffac00a07947 */ /* 0x000fea000383ffff */
.L_x_1603:
[----:B0-----:R0:W2:Y:S02]  /*21c60*/  SYNCS.PHASECHK.TRANS64.TRYWAIT P0, [R2+URZ+0x16840], R3 ;  /* 0x01684003020075a7 */ /* 0x0010a4000800017f */
[----:B--2---:R-:W-:Y:S05]  /*21c70*/  @!P0 NANOSLEEP.SYNCS 0x989680 ;  /* 0x009896800000895d */ /* 0x004fea0003900000 */
[----:B------:R-:W2:Y:S02]  /*21c80*/  @!P0 SYNCS.PHASECHK.TRANS64 P0, [R2+URZ+0x16840], R3 ;  /* 0x01684003020085a7 */ /* 0x000ea4000800007f */
[----:B--2---:R-:W-:Y:S05]  /*21c90*/  @!P0 BRA `(.L_x_1603) ;  /* 0xfffffffc00f08947 */ /* 0x004fea000383ffff */
[----:B------:R-:W-:Y:S05]  /*21ca0*/  BRA `(.L_x_1755) ;  /* 0xffffffb000547947 */ /* 0x000fea000383ffff */
.L_x_1608:
[----:B0-----:R0:W1:Y:S02]  /*21cb0*/  SYNCS.PHASECHK.TRANS64.TRYWAIT P0, [R3+URZ+0x60], R2 ;  /* 0x00006002030075a7 */ /* 0x001064000800017f */
[----:B-1----:R-:W-:Y:S05]  /*21cc0*/  @!P0 NANOSLEEP.SYNCS 0x989680 ;  /* 0x009896800000895d */ /* 0x002fea0003900000 */
[----:B------:R-:W1:Y:S02]  /*21cd0*/  @!P0 SYNCS.PHASECHK.TRANS64 P0, [R3+URZ+0x60], R2 ;  /* 0x00006002030085a7 */ /* 0x000e64000800007f */
[----:B-1----:R-:W-:Y:S05]  /*21ce0*/  @!P0 BRA `(.L_x_1608) ;  /* 0xfffffffc00f08947 */ /* 0x002fea000383ffff */
[----:B------:R-:W-:Y:S05]  /*21cf0*/  BRA `(.L_x_1756) ;  /* 0xffffffb000e07947 */ /* 0x000fea000383ffff */
.L_x_1616:
[----:B0-----:R0:W2:Y:S02]  /*21d00*/  SYNCS.PHASECHK.TRANS64.TRYWAIT P0, [R2+URZ+0x16840], R3 ;  /* 0x01684003020075a7 */ /* 0x0010a4000800017f */
[----:B--2---:R-:W-:Y:S05]  /*21d10*/  @!P0 NANOSLEEP.SYNCS 0x989680 ;  /* 0x009896800000895d */ /* 0x004fea0003900000 */
[----:B------:R-:W2:Y:S02]  /*21d20*/  @!P0 SYNCS.PHASECHK.TRANS64 P0, [R2+URZ+0x16840], R3 ;  /* 0x01684003020085a7 */ /* 0x000ea4000800007f */
[----:B--2---:R-:W-:Y:S05]  /*21d30*/  @!P0 BRA `(.L_x_1616) ;  /* 0xfffffffc00f08947 */ /* 0x004fea000383ffff */
[----:B------:R-:W-:Y:S05]  /*21d40*/  BRA `(.L_x_1757) ;  /* 0xffffffb800287947 */ /* 0x000fea000383ffff */
.L_x_1621:
[----:B0-----:R0:W1:Y:S02]  /*21d50*/  SYNCS.PHASECHK.TRANS64.TRYWAIT P0, [R10+URZ+0x60], R26 ;  /* 0x0000601a0a0075a7 */ /* 0x001064000800017f */
[----:B-1----:R-:W-:Y:S05]  /*21d60*/  @!P0 NANOSLEEP.SYNCS 0x989680 ;  /* 0x009896800000895d */ /* 0x002fea0003900000 */
[----:B------:R-:W1:Y:S02]  /*21d70*/  @!P0 SYNCS.PHASECHK.TRANS64 P0, [R10+URZ+0x60], R26 ;  /* 0x0000601a0a0085a7 */ /* 0x000e64000800007f */
[----:B-1----:R-:W-:Y:S05]  /*21d80*/  @!P0 BRA `(.L_x_1621) ;  /* 0xfffffffc00f08947 */ /* 0x002fea000383ffff */
[----:B------:R-:W-:Y:S05]  /*21d90*/  BRA `(.L_x_1758) ;  /* 0xffffffb800b47947 */ /* 0x000fea000383ffff */
.L_x_1629:
[----:B0-----:R0:W2:Y:S02]  /*21da0*/  SYNCS.PHASECHK.TRANS64.TRYWAIT P0, [R2+URZ+0x16840], R3 ;  /* 0x01684003020075a7 */ /* 0x0010a4000800017f */
[----:B--2---:R-:W-:Y:S05]  /*21db0*/  @!P0 NANOSLEEP.SYNCS 0x989680 ;  /* 0x009896800000895d */ /* 0x004fea0003900000 */
[----:B------:R-:W2:Y:S02]  /*21dc0*/  @!P0 SYNCS.PHASECHK.TRANS64 P0, [R2+URZ+0x16840], R3 ;  /* 0x01684003020085a7 */ /* 0x000ea4000800007f */
[----:B--2---:R-:W-:Y:S05]  /*21dd0*/  @!P0 BRA `(.L_x_1629) ;  /* 0xfffffffc00f08947 */ /* 0x004fea000383ffff */
[----:B------:R-:W-:Y:S05]  /*21de0*/  BRA `(.L_x_1759) ;  /* 0xffffffbc00c87947 */ /* 0x000fea000383ffff */
.L_x_1634:
[----:B0-----:R0:W1:Y:S02]  /*21df0*/  SYNCS.PHASECHK.TRANS64.TRYWAIT P0, [R5+URZ+0x60], R7 ;  /* 0x00006007050075a7 */ /* 0x001064000800017f */
[----:B-1----:R-:W-:Y:S05]  /*21e00*/  @!P0 NANOSLEEP.SYNCS 0x989680 ;  /* 0x009896800000895d */ /* 0x002fea0003900000 */
[----:B------:R-:W1:Y:S02]  /*21e10*/  @!P0 SYNCS.PHASECHK.TRANS64 P0, [R5+URZ+0x60], R7 ;  /* 0x00006007050085a7 */ /* 0x000e64000800007f */
[----:B-1----:R-:W-:Y:S05]  /*21e20*/  @!P0 BRA `(.L_x_1634) ;  /* 0xfffffffc00f08947 */ /* 0x002fea000383ffff */
[----:B------:R-:W-:Y:S05]  /*21e30*/  BRA `(.L_x_1760) ;  /* 0xffffffc000587947 */ /* 0x000fea000383ffff */
.L_x_1644:
[----:B0-----:R0:W1:Y:S02]  /*21e40*/  SYNCS.PHASECHK.TRANS64.TRYWAIT P0, [R3+URZ+0x16860], R0 ;  /* 0x01686000030075a7 */ /* 0x001064000800017f */
[----:B-1----:R-:W-:Y:S05]  /*21e50*/  @!P0 NANOSLEEP.SYNCS 0x989680 ;  /* 0x009896800000895d */ /* 0x002fea0003900000 */
[----:B------:R-:W1:Y:S02]  /*21e60*/  @!P0 SYNCS.PHASECHK.TRANS64 P0, [R3+URZ+0x16860], R0 ;  /* 0x01686000030085a7 */ /* 0x000e64000800007f */
[----:B-1----:R-:W-:Y:S05]  /*21e70*/  @!P0 BRA `(.L_x_1644) ;  /* 0xfffffffc00f08947 */ /* 0x002fea000383ffff */
[----:B------:R-:W-:Y:S05]  /*21e80*/  BRA `(.L_x_1761) ;  /* 0xffffffc400587947 */ /* 0x000fea000383ffff */
.L_x_1650:
[----:B------:R-:W-:Y:S01]  /*21e90*/  BSSY B0, `(.L_x_1762) ;  /* 0x0000008000007945 */ /* 0x000fe20003800000 */
[----:B------:R-:W-:Y:S02]  /*21ea0*/  IMAD.MOV.U32 R13, RZ, RZ, R16 ;  /* 0x000000ffff0d7224 */ /* 0x000fe400078e0010 */
[----:B0-----:R-:W-:Y:S02]  /*21eb0*/  IMAD.MOV.U32 R12, RZ, RZ, RZ ;  /* 0x000000ffff0c7224 */ /* 0x001fe400078e00ff */
[----:B------:R-:W-:Y:S02]  /*21ec0*/  IMAD.MOV.U32 R11, RZ, RZ, 0x1f ;  /* 0x0000001fff0b7424 */ /* 0x000fe400078e00ff */
[----:B------:R-:W-:-:S07]  /*21ed0*/  IMAD.MOV.U32 R15, RZ, RZ, -0x1 ;  /* 0xffffffffff0f7424 */ /* 0x000fce00078e00ff */
[----:B------:R-:W-:Y:S05]  /*21ee0*/  WARPSYNC.COLLECTIVE R15, `(.L_x_1763) ;  /* 0x000000000f087348 */ /* 0x000fea0003c00000 */
[----:B------:R0:W1:Y:S02]  /*21ef0*/  SHFL.IDX P6, R14, R13, R12, R11 ;  /* 0x0000000c0d0e7389 */ /* 0x00006400000c000b */
[----:B01----:R-:W-:Y:S01]  /*21f00*/  ENDCOLLECTIVE ;  /* 0x000000000000791b */ /* 0x003fe20003800000 */
.L_x_1763:
[----:B------:R-:W-:Y:S05]  /*21f10*/  BSYNC B0 ;  /* 0x0000000000007941 */ /* 0x000fea0003800000 */
.L_x_1762:
        /* <DEDUP_REMOVED lines=9> */
.L_x_1764:
        /* <DEDUP_REMOVED lines=18> */
.L_x_1765:
[----:B------:R-:W-:Y:S01]  /*220d0*/  IMAD.MOV.U32 R12, RZ, RZ, 0x2 ;  /* 0x00000002ff0c7424 */ /* 0x000fe200078e00ff */
[----:B------:R-:W-:-:S05]  /*220e0*/  SEL R4, R14, RZ, P1 ;  /* 0x000000ff0e047207 */ /* 0x000fca0000800000 */
[----:B------:R-:W-:-:S04]  /*220f0*/  IMAD.IADD R4, R17, 0x1, R4 ;  /* 0x0000000111047824 */ /* 0x000fc800078e0204 */
[----:B------:R-:W-:-:S07]  /*22100*/  IMAD.MOV.U32 R13, RZ, RZ, R4 ;  /* 0x000000ffff0d7224 */ /* 0x000fce00078e0004 */
[----:B------:R-:W-:Y:S05]  /*22110*/  WARPSYNC.COLLECTIVE R15, `(.L_x_1766) ;  /* 0x000000000f087348 */ /* 0x000fea0003c00000 */
[----:B------:R0:W1:Y:S02]  /*22120*/  SHFL.UP P6, R14, R13, R12, R11 ;  /* 0x0400000c0d0e7389 */ /* 0x00006400000c000b */
[----:B01----:R-:W-:Y:S01]  /*22130*/  ENDCOLLECTIVE ;  /* 0x000000000000791b */ /* 0x003fe20003800000 */
.L_x_1766:
[----:B------:R-:W-:Y:S02]  /*22140*/  MOV R12, 0x4 ;  /* 0x00000004000c7802 */ /* 0x000fe40000000f00 */
[----:B------:R-:W-:-:S05]  /*22150*/  SEL R3, R14, RZ, P2 ;  /* 0x000000ff0e037207 */ /* 0x000fca0001000000 */
[----:B------:R-:W-:-:S04]  /*22160*/  IMAD.IADD R6, R4, 0x1, R3 ;  /* 0x0000000104067824 */ /* 0x000fc800078e0203 */
[----:B------:R-:W-:-:S07]  /*22170*/  IMAD.MOV.U32 R13, RZ, RZ, R6 ;  /* 0x000000ffff0d7224 */ /* 0x000fce00078e0006 */
[----:B------:R-:W-:Y:S05]  /*22180*/  WARPSYNC.COLLECTIVE R15, `(.L_x_1767) ;  /* 0x000000000f087348 */ /* 0x000fea0003c00000 */
[----:B------:R0:W1:Y:S02]  /*22190*/  SHFL.UP P6, R14, R13, R12, R11 ;  /* 0x0400000c0d0e7389 */ /* 0x00006400000c000b */
[----:B01----:R-:W-:Y:S01]  /*221a0*/  ENDCOLLECTIVE ;  /* 0x000000000000791b */ /* 0x003fe20003800000 */
.L_x_1767:
[----:B------:R-:W-:Y:S01]  /*221b0*/  IMAD.MOV.U32 R12, RZ, RZ, 0x8 ;  /* 0x00000008ff0c7424 */ /* 0x000fe200078e00ff */
[----:B------:R-:W-:-:S05]  /*221c0*/  SEL R3, R14, RZ, P3 ;  /* 0x000000ff0e037207 */ /* 0x000fca0001800000 */
[----:B------:R-:W-:-:S04]  /*221d0*/  IMAD.IADD R2, R6, 0x1, R3 ;  /* 0x0000000106027824 */ /* 0x000fc800078e0203 */
[----:B------:R-:W-:-:S07]  /*221e0*/  IMAD.MOV.U32 R13, RZ, RZ, R2 ;  /* 0x000000ffff0d7224 */ /* 0x000fce00078e0002 */
[----:B------:R-:W-:Y:S05]  /*221f0*/  WARPSYNC.COLLECTIVE R15, `(.L_x_1768) ;  /* 0x000000000f087348 */ /* 0x000fea0003c00000 */
[----:B------:R0:W1:Y:S02]  /*22200*/  SHFL.UP P6, R14, R13, R12, R11 ;  /* 0x0400000c0d0e7389 */ /* 0x00006400000c000b */
[----:B01----:R-:W-:Y:S01]  /*22210*/  ENDCOLLECTIVE ;  /* 0x000000000000791b */ /* 0x003fe20003800000 */
.L_x_1768:
[----:B------:R-:W-:Y:S01]  /*22220*/  IMAD.MOV.U32 R12, RZ, RZ, 0x10 ;  /* 0x00000010ff0c7424 */ /* 0x000fe200078e00ff */
[----:B------:R-:W-:-:S05]  /*22230*/  SEL R3, R14, RZ, P4 ;  /* 0x000000ff0e037207 */ /* 0x000fca0002000000 */
[----:B------:R-:W-:-:S04]  /*22240*/  IMAD.IADD R3, R2, 0x1, R3 ;  /* 0x0000000102037824 */ /* 0x000fc800078e0203 */
[----:B------:R-:W-:-:S07]  /*22250*/  IMAD.MOV.U32 R13, RZ, RZ, R3 ;  /* 0x000000ffff0d7224 */ /* 0x000fce00078e0003 */
[----:B------:R-:W-:Y:S05]  /*22260*/  WARPSYNC.COLLECTIVE R15, `(.L_x_1769) ;  /* 0x000000000f087348 */ /* 0x000fea0003c00000 */
[----:B------:R0:W1:Y:S02]  /*22270*/  SHFL.UP P6, R14, R13, R12, R11 ;  /* 0x0400000c0d0e7389 */ /* 0x00006400000c000b */
[----:B01----:R-:W-:Y:S01]  /*22280*/  ENDCOLLECTIVE ;  /* 0x000000000000791b */ /* 0x003fe20003800000 */
.L_x_1769:
        /* <DEDUP_REMOVED lines=8> */
.L_x_1770:
[----:B------:R-:W-:Y:S05]  /*22310*/  BRA `(.L_x_1771) ;  /* 0xffffffc4008c7947 */ /* 0x000fea000383ffff */
.L_x_1655:
[----:B------:R-:W-:Y:S01]  /*22320*/  BSSY B0, `(.L_x_1772) ;  /* 0x0000008000007945 */ /* 0x000fe20003800000 */
[----:B-----5:R-:W-:Y:S01]  /*22330*/  IMAD.MOV.U32 R13, RZ, RZ, R17 ;  /* 0x000000ffff0d7224 */ /* 0x020fe200078e0011 */
[----:B0-----:R-:W-:Y:S01]  /*22340*/  MOV R12, 0x1 ;  /* 0x00000001000c7802 */ /* 0x001fe20000000f00 */
[----:B------:R-:W-:Y:S02]  /*22350*/  IMAD.MOV.U32 R11, RZ, RZ, RZ ;  /* 0x000000ffff0b7224 */ /* 0x000fe400078e00ff */
[----:B------:R-:W-:-:S07]  /*22360*/  IMAD.MOV.U32 R15, RZ, RZ, -0x1 ;  /* 0xffffffffff0f7424 */ /* 0x000fce00078e00ff */
[----:B-1----:R-:W-:Y:S05]  /*22370*/  WARPSYNC.COLLECTIVE R15, `(.L_x_1773) ;  /* 0x000000000f087348 */ /* 0x002fea0003c00000 */
[----:B------:R0:W2:Y:S02]  /*22380*/  SHFL.UP P6, R14, R13, R12, R11 ;  /* 0x0400000c0d0e7389 */ /* 0x0000a400000c000b */
[----:B012---:R-:W-:Y:S01]  /*22390*/  ENDCOLLECTIVE ;  /* 0x000000000000791b */ /* 0x007fe20003800000 */
.L_x_1773:
[----:B------:R-:W-:Y:S05]  /*223a0*/  BSYNC B0 ;  /* 0x0000000000007941 */ /* 0x000fea0003800000 */
.L_x_1772:
        /* <DEDUP_REMOVED lines=8> */
.L_x_1774:
[----:B------:R-:W-:Y:S01]  /*22430*/  IMAD.MOV.U32 R12, RZ, RZ, 0x4 ;  /* 0x00000004ff0c7424 */ /* 0x000fe200078e00ff */
[----:B------:R-:W-:-:S05]  /*22440*/  SEL R2, R14, RZ, P2 ;  /* 0x000000ff0e027207 */ /* 0x000fca0001000000 */
[----:B------:R-:W-:-:S04]  /*22450*/  IMAD.IADD R2, R13, 0x1, R2 ;  /* 0x000000010d027824 */ /* 0x000fc800078e0202 */
[----:B------:R-:W-:-:S07]  /*22460*/  IMAD.MOV.U32 R13, RZ, RZ, R2 ;  /* 0x000000ffff0d7224 */ /* 0x000fce00078e0002 */
[----:B------:R-:W-:Y:S05]  /*22470*/  WARPSYNC.COLLECTIVE R15, `(.L_x_1775) ;  /* 0x000000000f087348 */ /* 0x000fea0003c00000 */
[----:B------:R0:W1:Y:S02]  /*22480*/  SHFL.UP P6, R14, R13, R12, R11 ;  /* 0x0400000c0d0e7389 */ /* 0x00006400000c000b */
[----:B01----:R-:W-:Y:S01]  /*22490*/  ENDCOLLECTIVE ;  /* 0x000000000000791b */ /* 0x003fe20003800000 */
.L_x_1775:
[----:B------:R-:W-:Y:S02]  /*224a0*/  MOV R12, 0x8 ;  /* 0x00000008000c7802 */ /* 0x000fe40000000f00 */
[----:B------:R-:W-:-:S05]  /*224b0*/  SEL R3, R14, RZ, P3 ;  /* 0x000000ff0e037207 */ /* 0x000fca0001800000 */
[----:B------:R-:W-:-:S04]  /*224c0*/  IMAD.IADD R3, R2, 0x1, R3 ;  /* 0x0000000102037824 */ /* 0x000fc800078e0203 */
[----:B------:R-:W-:-:S07]  /*224d0*/  IMAD.MOV.U32 R13, RZ, RZ, R3 ;  /* 0x000000ffff0d7224 */ /* 0x000fce00078e0003 */
[----:B------:R-:W-:Y:S05]  /*224e0*/  WARPSYNC.COLLECTIVE R15, `(.L_x_1776) ;  /* 0x000000000f087348 */ /* 0x000fea0003c00000 */
[----:B------:R0:W1:Y:S02]  /*224f0*/  SHFL.UP P6, R14, R13, R12, R11 ;  /* 0x0400000c0d0e7389 */ /* 0x00006400000c000b */
[----:B01----:R-:W-:Y:S01]  /*22500*/  ENDCOLLECTIVE ;  /* 0x000000000000791b */ /* 0x003fe20003800000 */
.L_x_1776:
[----:B------:R-:W-:Y:S01]  /*22510*/  IMAD.MOV.U32 R12, RZ, RZ, 0x10 ;  /* 0x00000010ff0c7424 */ /* 0x000fe200078e00ff */
[----:B------:R-:W-:-:S05]  /*22520*/  SEL R4, R14, RZ, P4 ;  /* 0x000000ff0e047207 */ /* 0x000fca0002000000 */
[----:B------:R-:W-:-:S04]  /*22530*/  IMAD.IADD R4, R3, 0x1, R4 ;  /* 0x0000000103047824 */ /* 0x000fc800078e0204 */
[----:B------:R-:W-:-:S07]  /*22540*/  IMAD.MOV.U32 R13, RZ, RZ, R4 ;  /* 0x000000ffff0d7224 */ /* 0x000fce00078e0004 */
[----:B------:R-:W-:Y:S05]  /*22550*/  WARPSYNC.COLLECTIVE R15, `(.L_x_1777) ;  /* 0x000000000f087348 */ /* 0x000fea0003c00000 */
[----:B------:R0:W1:Y:S02]  /*22560*/  SHFL.UP P6, R14, R13, R12, R11 ;  /* 0x0400000c0d0e7389 */ /* 0x00006400000c000b */
[----:B01----:R-:W-:Y:S01]  /*22570*/  ENDCOLLECTIVE ;  /* 0x000000000000791b */ /* 0x003fe20003800000 */
.L_x_1777:
        /* <DEDUP_REMOVED lines=8> */
.L_x_1778:
[----:B------:R-:W-:Y:S05]  /*22600*/  BRA `(.L_x_1779) ;  /* 0xffffffc4006c7947 */ /* 0x000fea000383ffff */
.L_x_1657:
[----:B------:R-:W-:Y:S01]  /*22610*/  BSSY B0, `(.L_x_1780) ;  /* 0x0000006000007945 */ /* 0x000fe20003800000 */
[----:B------:R-:W-:Y:S01]  /*22620*/  PLOP3.LUT P6, PT, P6, PT, PT, 0x8, 0x0 ;  /* 0x000000000000781c */ /* 0x000fe200037ce170 */
[----:B------:R-:W-:-:S12]  /*22630*/  IMAD.MOV.U32 R15, RZ, RZ, -0x1 ;  /* 0xffffffffff0f7424 */ /* 0x000fd800078e00ff */
[----:B01----:R-:W-:Y:S05]  /*22640*/  WARPSYNC.COLLECTIVE R15, `(.L_x_1781) ;  /* 0x000000000f087348 */ /* 0x003fea0003c00000 */
[----:B------:R-:W-:Y:S01]  /*22650*/  VOTE.ANY R14, PT, P6 ;  /* 0x00000000000e7806 */ /* 0x000fe200030e0100 */
[----:B01----:R-:W-:Y:S06]  /*22660*/  ENDCOLLECTIVE ;  /* 0x000000000000791b */ /* 0x003fec0003800000 */
.L_x_1781:
[----:B------:R-:W-:Y:S05]  /*22670*/  BSYNC B0 ;  /* 0x0000000000007941 */ /* 0x000fea0003800000 */
.L_x_1780:
[----:B------:R-:W-:Y:S01]  /*22680*/  IMAD.MOV.U32 R2, RZ, RZ, R14 ;  /* 0x000000ffff027224 */ /* 0x000fe200078e000e */
[----:B------:R-:W-:Y:S01]  /*22690*/  MOV R11, 0x1f ;  /* 0x0000001f000b7802 */ /* 0x000fe20000000f00 */
[----:B------:R-:W-:Y:S02]  /*226a0*/  IMAD.MOV.U32 R13, RZ, RZ, R17 ;  /* 0x000000ffff0d7224 */ /* 0x000fe400078e0011 */
[----:B------:R-:W0:Y:S01]  /*226b0*/  POPC R6, R2 ;  /* 0x0000000200067309 */ /* 0x000e220000000000 */
[----:B------:R-:W-:Y:S02]  /*226c0*/  IMAD.MOV.U32 R15, RZ, RZ, -0x1 ;  /* 0xffffffffff0f7424 */ /* 0x000fe400078e00ff */
[----:B0-----:R-:W-:-:S07]  /*226d0*/  IMAD.MOV.U32 R12, RZ, RZ, R6 ;  /* 0x000000ffff0c7224 */ /* 0x001fce00078e0006 */
[----:B------:R-:W-:Y:S05]  /*226e0*/  WARPSYNC.COLLECTIVE R15, `(.L_x_1782) ;  /* 0x000000000f087348 */ /* 0x000fea0003c00000 */
[----:B------:R0:W1:Y:S02]  /*226f0*/  SHFL.IDX P6, R14, R13, R12, R11 ;  /* 0x0000000c0d0e7389 */ /* 0x00006400000c000b */
[----:B01----:R-:W-:Y:S01]  /*22700*/  ENDCOLLECTIVE ;  /* 0x000000000000791b */ /* 0x003fe20003800000 */
.L_x_1782:
[----:B------:R-:W-:Y:S01]  /*22710*/  IMAD.MOV.U32 R17, RZ, RZ, R14 ;  /* 0x000000ffff117224 */ /* 0x000fe200078e000e */
[----:B------:R-:W-:Y:S06]  /*22720*/  BRA `(.L_x_1783) ;  /* 0xffffffc4005c7947 */ /* 0x000fec000383ffff */
.L_x_1659:
[----:B------:R-:W-:Y:S01]  /*22730*/  BSSY B0, `(.L_x_1784) ;  /* 0x0000007000007945 */ /* 0x000fe20003800000 */
[----:B------:R-:W-:Y:S02]  /*22740*/  IMAD.MOV.U32 R13, RZ, RZ, R3 ;  /* 0x000000ffff0d7224 */ /* 0x000fe400078e0003 */
[----:B------:R-:W-:Y:S02]  /*22750*/  IMAD.MOV.U32 R11, RZ, RZ, 0x1f ;  /* 0x0000001fff0b7424 */ /* 0x000fe400078e00ff */
[----:B------:R-:W-:-:S07]  /*22760*/  IMAD.MOV.U32 R15, RZ, RZ, -0x1 ;  /* 0xffffffffff0f7424 */ /* 0x000fce00078e00ff */
[----:B-123--:R-:W-:Y:S05]  /*22770*/  WARPSYNC.COLLECTIVE R15, `(.L_x_1785) ;  /* 0x000000000f087348 */ /* 0x00efea0003c00000 */
[----:B------:R0:W4:Y:S02]  /*22780*/  SHFL.IDX P6, R14, R13, R12, R11 ;  /* 0x0000000c0d0e7389 */ /* 0x00012400000c000b */
[----:B01234-:R-:W-:Y:S01]  /*22790*/  ENDCOLLECTIVE ;  /* 0x000000000000791b */ /* 0x01ffe20003800000 */
.L_x_1785:
[----:B------:R-:W-:Y:S05]  /*227a0*/  BSYNC B0 ;  /* 0x0000000000007941 */ /* 0x000fea0003800000 */
.L_x_1784:
[----:B------:R-:W-:Y:S05]  /*227b0*/  BRA `(.L_x_1658) ;  /* 0xffffffc400547947 */ /* 0x000fea000383ffff */
.L_x_1663:
[----:B0-----:R0:W2:Y:S02]  /*227c0*/  SYNCS.PHASECHK.TRANS64.TRYWAIT P0, [R9+URZ+0x16820], R0 ;  /* 0x01682000090075a7 */ /* 0x0010a4000800017f */
[----:B--2---:R-:W-:Y:S05]  /*227d0*/  @!P0 NANOSLEEP.SYNCS 0x989680 ;  /* 0x009896800000895d */ /* 0x004fea0003900000 */
[----:B------:R-:W2:Y:S02]  /*227e0*/  @!P0 SYNCS.PHASECHK.TRANS64 P0, [R9+URZ+0x16820], R0 ;  /* 0x01682000090085a7 */ /* 0x000ea4000800007f */
[----:B--2---:R-:W-:Y:S05]  /*227f0*/  @!P0 BRA `(.L_x_1663) ;  /* 0xfffffffc00f08947 */ /* 0x004fea000383ffff */
[----:B------:R-:W-:Y:S05]  /*22800*/  BRA `(.L_x_1786) ;  /* 0xffffffc800cc7947 */ /* 0x000fea000383ffff */
.L_x_1664:
        /* <DEDUP_REMOVED lines=11> */
.L_x_1788:
[----:B------:R-:W-:Y:S05]  /*228c0*/  BSYNC B0 ;  /* 0x0000000000007941 */ /* 0x000fea0003800000 */
.L_x_1787:
[----:B------:R-:W-:Y:S05]  /*228d0*/  BRA `(.L_x_1789) ;  /* 0xffffffc800b47947 */ /* 0x000fea000383ffff */
.L_x_1665:
[----:B------:R-:W-:Y:S01]  /*228e0*/  BSSY B0, `(.L_x_1790) ;  /* 0x0000006000007945 */ /* 0x000fe20003800000 */
[----:B------:R-:W-:-:S07]  /*228f0*/  IMAD.MOV.U32 R15, RZ, RZ, -0x1 ;  /* 0xffffffffff0f7424 */ /* 0x000fce00078e00ff */
[----:B01----:R-:W-:Y:S05]  /*22900*/  WARPSYNC.COLLECTIVE R15, `(.L_x_1791) ;  /* 0x000000000f0c7348 */ /* 0x003fea0003c00000 */
[----:B------:R-:W-:Y:S02]  /*22910*/  ELECT P6, UR62, PT ;  /* 0x00000000003e782f */ /* 0x000fe400038c0000 */
[----:B------:R-:W-:Y:S01]  /*22920*/  MOV R14, UR62 ;  /* 0x0000003e000e7c02 */ /* 0x000fe20008000f00 */
[----:B01----:R-:W-:Y:S10]  /*22930*/  ENDCOLLECTIVE ;  /* 0x000000000000791b */ /* 0x003ff40003800000 */
.L_x_1791:
[----:B------:R-:W-:Y:S05]  /*22940*/  BSYNC B0 ;  /* 0x0000000000007941 */ /* 0x000fea0003800000 */
.L_x_1790:
[----:B------:R-:W-:Y:S05]  /*22950*/  BRA `(.L_x_1792) ;  /* 0xffffffc800a87947 */ /* 0x000fea000383ffff */
.L_x_1667:
[----:B0-----:R0:W2:Y:S02]  /*22960*/  SYNCS.PHASECHK.TRANS64.TRYWAIT P0, [R5+URZ], R4 ;  /* 0x00000004050075a7 */ /* 0x0010a4000800017f */
[----:B--2---:R-:W-:Y:S05]  /*22970*/  @!P0 NANOSLEEP.SYNCS 0x989680 ;  /* 0x009896800000895d */ /* 0x004fea0003900000 */
[----:B------:R-:W2:Y:S02]  /*22980*/  @!P0 SYNCS.PHASECHK.TRANS64 P0, [R5+URZ], R4 ;  /* 0x00000004050085a7 */ /* 0x000ea4000800007f */
[----:B--2---:R-:W-:Y:S05]  /*22990*/  @!P0 BRA `(.L_x_1667) ;  /* 0xfffffffc00f08947 */ /* 0x004fea000383ffff */
[----:B------:R-:W-:Y:S05]  /*229a0*/  BRA `(.L_x_1793) ;  /* 0xffffffc800dc7947 */ /* 0x000fea000383ffff */
.L_x_1668:
[----:B--2---:R2:W3:Y:S02]  /*229b0*/  SYNCS.PHASECHK.TRANS64.TRYWAIT P0, [R3+URZ], R2 ;  /* 0x00000002030075a7 */ /* 0x0044e4000800017f */
[----:B---3--:R-:W-:Y:S05]  /*229c0*/  @!P0 NANOSLEEP.SYNCS 0x989680 ;  /* 0x009896800000895d */ /* 0x008fea0003900000 */
[----:B------:R-:W3:Y:S02]  /*229d0*/  @!P0 SYNCS.PHASECHK.TRANS64 P0, [R3+URZ], R2 ;  /* 0x00000002030085a7 */ /* 0x000ee4000800007f */
[----:B---3--:R-:W-:Y:S05]  /*229e0*/  @!P0 BRA `(.L_x_1668) ;  /* 0xfffffffc00f08947 */ /* 0x008fea000383ffff */
[----:B------:R-:W-:Y:S05]  /*229f0*/  BRA `(.L_x_1794) ;  /* 0xffffffc800d07947 */ /* 0x000fea000383ffff */
.L_x_1670:
[----:B---3--:R3:W4:Y:S02]  /*22a00*/  SYNCS.PHASECHK.TRANS64.TRYWAIT P0, [R23+URZ], R4 ;  /* 0x00000004170075a7 */ /* 0x008724000800017f */
[----:B----4-:R-:W-:Y:S05]  /*22a10*/  @!P0 NANOSLEEP.SYNCS 0x989680 ;  /* 0x009896800000895d */ /* 0x010fea0003900000 */
[----:B------:R-:W4:Y:S02]  /*22a20*/  @!P0 SYNCS.PHASECHK.TRANS64 P0, [R23+URZ], R4 ;  /* 0x00000004170085a7 */ /* 0x000f24000800007f */
[----:B----4-:R-:W-:Y:S05]  /*22a30*/  @!P0 BRA `(.L_x_1670) ;  /* 0xfffffffc00f08947 */ /* 0x010fea000383ffff */
[----:B------:R-:W-:Y:S05]  /*22a40*/  BRA `(.L_x_1795) ;  /* 0xffffffc800d47947 */ /* 0x000fea000383ffff */
.L_x_1796:
        /* <DEDUP_REMOVED lines=11> */
.L_x_2645:


//--------------------- .text._ZN7cutlass13device_kernelIN5flash11enable_sm90INS1_16FlashAttnFwdSm90INS1_25CollectiveMainloopFwdSm90ILi2EN4cute5tupleIJNS5_1CILi1EEES8_S8_EEENS6_IJNS7_ILi192EEENS7_ILi128EEENS7_ILi64EEEEEELi64ENS_6half_tEfNS_4arch4Sm90ELb1ELb0ELb1ELb0ELb0ELb0ELb0ELb1ELb1ELb1ELb0ELb0EEENS1_21CollectiveEpilogueFwdINS6_IJSA_SC_SB_EEES9_SE_SG_Li384ELb0ELb1ELb0ELb0EEENS1_30DynamicPersistentTileSchedulerILi384ELi128ELb0ELb1ELb1EEEEEEEEEvNT_6ParamsE --------------------------
	.section	.text._ZN7cutlass13device_kernelIN5flash11enable_sm90INS1_16FlashAttnFwdSm90INS1_25CollectiveMainloopFwdSm90ILi2EN4cute5tupleIJNS5_1CILi1EEES8_S8_EEENS6_IJNS7_ILi192EEENS7_ILi128EEENS7_ILi64EEEEEELi64ENS_6half_tEfNS_4arch4Sm90ELb1ELb0ELb1ELb0ELb0ELb0ELb0ELb1ELb1ELb1ELb0ELb0EEENS1_21CollectiveEpilogueFwdINS6_IJSA_SC_SB_EEES9_SE_SG_Li384ELb0ELb1ELb0ELb0EEENS1_30DynamicPersistentTileSchedulerILi384ELi128ELb0ELb1ELb1EEEEEEEEEvNT_6ParamsE,"ax",@progbits
	.align	128
.text._ZN7cutlass13device_kernelIN5flash11enable_sm90INS1_16FlashAttnFwdSm90INS1_25CollectiveMainloopFwdSm90ILi2EN4cute5tupleIJNS5_1CILi1EEES8_S8_EEENS6_IJNS7_ILi192EEENS7_ILi128EEENS7_ILi64EEEEEELi64ENS_6half_tEfNS_4arch4Sm90ELb1ELb0ELb1ELb0ELb0ELb0ELb0ELb1ELb1ELb1ELb0ELb0EEENS1_21CollectiveEpilogueFwdINS6_IJSA_SC_SB_EEES9_SE_SG_Li384ELb0ELb1ELb0ELb0EEENS1_30DynamicPersistentTileSchedulerILi384ELi128ELb0ELb1ELb1EEEEEEEEEvNT_6ParamsE:
        .type           _ZN7cutlass13device_kernelIN5flash11enable_sm90INS1_16FlashAttnFwdSm90INS1_25CollectiveMainloopFwdSm90ILi2EN4cute5tupleIJNS5_1CILi1EEES8_S8_EEENS6_IJNS7_ILi192EEENS7_ILi128EEENS7_ILi64EEEEEELi64ENS_6half_tEfNS_4arch4Sm90ELb1ELb0ELb1ELb0ELb0ELb0ELb0ELb1ELb1ELb1ELb0ELb0EEENS1_21CollectiveEpilogueFwdINS6_IJSA_SC_SB_EEES9_SE_SG_Li384ELb0ELb1ELb0ELb0EEENS1_30DynamicPersistentTileSchedulerILi384ELi128ELb0ELb1ELb1EEEEEEEEEvNT_6ParamsE,@function
        .size           _ZN7cutlass13device_kernelIN5flash11enable_sm90INS1_16FlashAttnFwdSm90INS1_25CollectiveMainloopFwdSm90ILi2EN4cute5tupleIJNS5_1CILi1EEES8_S8_EEENS6_IJNS7_ILi192EEENS7_ILi128EEENS7_ILi64EEEEEELi64ENS_6half_tEfNS_4arch4Sm90ELb1ELb0ELb1ELb0ELb0ELb0ELb0ELb1ELb1ELb1ELb0ELb0EEENS1_21CollectiveEpilogueFwdINS6_IJSA_SC_SB_EEES9_SE_SG_Li384ELb0ELb1ELb0ELb0EEENS1_30DynamicPersistentTileSchedulerILi384ELi128ELb0ELb1ELb1EEEEEEEEEvNT_6ParamsE,(.L_x_2646 - _ZN7cutlass13device_kernelIN5flash11enable_sm90INS1_16FlashAttnFwdSm90INS1_25CollectiveMainloopFwdSm90ILi2EN4cute5tupleIJNS5_1CILi1EEES8_S8_EEENS6_IJNS7_ILi192EEENS7_ILi128EEENS7_ILi64EEEEEELi64ENS_6half_tEfNS_4arch4Sm90ELb1ELb0ELb1ELb0ELb0ELb0ELb0ELb1ELb1ELb1ELb0ELb0EEENS1_21CollectiveEpilogueFwdINS6_IJSA_SC_SB_EEES9_SE_SG_Li384ELb0ELb1ELb0ELb0EEENS1_30DynamicPersistentTileSchedulerILi384ELi128ELb0ELb1ELb1EEEEEEEEEvNT_6ParamsE)
        .other          _ZN7cutlass13device_kernelIN5flash11enable_sm90INS1_16FlashAttnFwdSm90INS1_25CollectiveMainloopFwdSm90ILi2EN4cute5tupleIJNS5_1CILi1EEES8_S8_EEENS6_IJNS7_ILi192EEENS7_ILi128EEENS7_ILi64EEEEEELi64ENS_6half_tEfNS_4arch4Sm90ELb1ELb0ELb1ELb0ELb0ELb0ELb0ELb1ELb1ELb1ELb0ELb0EEENS1_21CollectiveEpilogueFwdINS6_IJSA_SC_SB_EEES9_SE_SG_Li384ELb0ELb1ELb0ELb0EEENS1_30DynamicPersistentTileSchedulerILi384ELi128ELb0ELb1ELb1EEEEEEEEEvNT_6ParamsE,@"STO_CUDA_ENTRY STV_DEFAULT"
_ZN7cutlass13device_kernelIN5flash11enable_sm90INS1_16FlashAttnFwdSm90INS1_25CollectiveMainloopFwdSm90ILi2EN4cute5tupleIJNS5_1CILi1EEES8_S8_EEENS6_IJNS7_ILi192EEENS7_ILi128EEENS7_ILi64EEEEEELi64ENS_6half_tEfNS_4arch4Sm90ELb1ELb0ELb1ELb0ELb0ELb0ELb0ELb1ELb1ELb1ELb0ELb0EEENS1_21CollectiveEpilogueFwdINS6_IJSA_SC_SB_EEES9_SE_SG_Li384ELb0ELb1ELb0ELb0EEENS1_30DynamicPersistentTileSchedulerILi384ELi128ELb0ELb1ELb1EEEEEEEEEvNT_6ParamsE:
        /* <DEDUP_REMOVED lines=18> */
.L_x_1798:
[----:B------:R-:W-:Y:S05]  /*0120*/  BSYNC B0 ;  /* 0x0000000000007941 */ /* 0x000fea0003800000 */
.L_x_1797:
        /* <DEDUP_REMOVED lines=41> */
.L_x_1799:
        /* <DEDUP_REMOVED lines=22> */
.L_x_1800:
        /* <DEDUP_REMOVED lines=18> */
.L_x_1801:
        /* <DEDUP_REMOVED lines=22> */
.L_x_1802:
        /* <DEDUP_REMOVED lines=22> */
.L_x_1803:
[----:B------:R-:W-:Y:S01]  /*0900*/  PLOP3.LUT P0, PT, PT, PT, UP0, 0x80, 0x0 ;  /* 0x000000000000781c */ /* 0x000fe20003f0f008 */
[----:B------:R-:W-:Y:S01]  /*0910*/  UMOV UR38, 0x1 ;  /* 0x0000000100267882 */ /* 0x000fe20000000000 */
[----:B------:R-:W-:Y:S01]  /*0920*/  NOP ;  /* 0x0000000000007918 */ /* 0x000fe20000000000 */
[----:B------:R-:W-:Y:S01]  /*0930*/  USEL UR38, UR38, 0x2, !UP0 ;  /* 0x0000000226267887 */ /* 0x000fe2000c000000 */
[----:B------:R-:W-:Y:S01]  /*0940*/  ULDC.64 UR46, c[0x0][0x208] ;  /* 0x00008200002e7ab9 */ /* 0x000fe20000000a00 */
[----:B012-4-:R-:W-:Y:S08]  /*0950*/  BAR.SYNC.DEFER_BLOCKING 0x0 ;  /* 0x0000000000007b1d */ /* 0x017ff00000010000 */
[----:B------:R-:W-:Y:S05]  /*0960*/  @!P0 BRA `(.L_x_1804) ;  /* 0x000000a400688947 */ /* 0x000fea0003800000 */
.L_x_1805:
        /* <DEDUP_REMOVED lines=26> */
[C---:B------:R-:W-:Y:S01]  /*0b10*/  LOP3.LUT R4, R2.reuse, 0x3fffff0, RZ, 0xc0, !PT ;  /* 0x03fffff002047812 */ /* 0x040fe200078ec0ff */
        /* <DEDUP_REMOVED lines=11> */
[----:B------:R-:W-:Y:S02]  /*0bd0*/  SHF.R.S32.HI R6, RZ, 0x1f, R4 ;  /* 0x0000001fff067819 */ /* 0x000fe40000011404 */
[----:B------:R-:W-:Y:S02]  /*0be0*/  SHF.R.S32.HI R153, RZ, 0x7, R153 ;  /* 0x00000007ff997819 */ /* 0x000fe40000011499 */
[----:B------:R-:W-:Y:S02]  /*0bf0*/  LOP3.LUT R8, R8, 0xfffffffc, RZ, 0xc0, !PT ;  /* 0xfffffffc08087812 */ /* 0x000fe400078ec0ff */
[----:B------:R-:W-:Y:S02]  /*0c00*/  LEA.HI R6, R6, R5, RZ, 0x3 ;  /* 0x0000000506067211 */ /* 0x000fe400078f18ff */
[----:B------:R-:W-:Y:S01]  /*0c10*/  LEA R155, R2, R3, 0x3 ;  /* 0x00000003029b7211 */ /* 0x000fe200078e18ff */
[----:B------:R-:W-:Y:S01]  /*0c20*/  IMAD.IADD R8, R157, 0x1, -R8 ;  /* 0x000000019d087824 */ /* 0x000fe200078e0a08 */
[----:B------:R-:W-:Y:S01]  /*0c30*/  LEA.HI R0, R0, R157, RZ, 0x3 ;  /* 0x0000009d00007211 */ /* 0x000fe200078f18ff */
[----:B------:R-:W-:Y:S01]  /*0c40*/  IMAD.HI R2, R153, 0x55555556, RZ ;  /* 0x5555555699027827 */ /* 0x000fe200078e02ff */
[----:B------:R-:W-:-:S02]  /*0c50*/  LOP3.LUT R6, R6, 0xfffffff8, RZ, 0xc0, !PT ;  /* 0xfffffff806067812 */ /* 0x000fc400078ec0ff */
[----:B------:R-:W-:Y:S02]  /*0c60*/  LEA.HI R7, R7, R152, RZ, 0x5 ;  /* 0x0000009807077211 */ /* 0x000fe400078f28ff */
        /* <DEDUP_REMOVED lines=11> */
[----:B------:R-:W-:Y:S01]  /*0d20*/  IMAD.SHL.U32 R19, R18, 0x8, RZ ;  /* 0x0000000812137824 */ /* 0x000fe200078e00ff */
[----:B------:R-:W-:Y:S01]  /*0d30*/  IADD3 R16, R152, -R5, RZ ;  /* 0x8000000598107210 */ /* 0x000fe20007ffe0ff */
[----:B------:R-:W-:-:S02]  /*0d40*/  IMAD.IADD R3, R8, 0x1, -R3 ;  /* 0x0000000108037824 */ /* 0x000fc400078e0a03 */
[----:B------:R-:W-:Y:S01]  /*0d50*/  IMAD R154, R2, 0x40, R7 ;  /* 0x00000040029a7824 */ /* 0x000fe200078e0207 */
[----:B------:R-:W-:-:S03]  /*0d60*/  SHF.R.S32.HI R156, RZ, 0x1f, R19 ;  /* 0x0000001fff9c7819 */ /* 0x000fc60000011413 */
[----:B------:R-:W-:-:S07]  /*0d70*/  IMAD R17, R3, 0x8, R154 ;  /* 0x0000000803117824 */ /* 0x000fce00078e029a */
.L_x_1844:
        /* <DEDUP_REMOVED lines=21> */
.L_x_1806:
[----:B------:R-:W-:Y:S01]  /*0ed0*/  ULDC UR7, c[0x0][0xc54] ;  /* 0x0003150000077ab9 */ /* 0x000fe20000000800 */
[----:B------:R-:W-:Y:S01]  /*0ee0*/  UMOV UR6, UR9 ;  /* 0x0000000900067c82 */ /* 0x000fe20008000000 */
[----:B------:R-:W-:-:S11]  /*0ef0*/  UISETP.NE.AND UP0, UPT, UR7, 0x1, UPT ;  /* 0x000000010700788c */ /* 0x000fd6000bf05270 */
[----:B------:R-:W-:Y:S02]  /*0f00*/  @UP0 ULDC.64 UR10, c[0x0][0xc58] ;  /* 0x00031600000a0ab9 */ /* 0x000fe40000000a00 */
[----:B------:R-:W-:-:S04]  /*0f10*/  UIMAD.WIDE.U32 UR4, UR9, UR10, URZ ;  /* 0x0000000a090472a5 */ /* 0x000fc8000f8e003f */
[----:B------:R-:W-:-:S04]  /*0f20*/  @UP0 USHF.R.U32.HI UR6, URZ, UR11, UR5 ;  /* 0x0000000b3f060299 */ /* 0x000fc80008011605 */
[----:B------:R-:W-:-:S12]  /*0f30*/  UIMAD UR4, UR6, UR7, URZ ;  /* 0x00000007060472a4 */ /* 0x000fd8000f8e023f */
.L_x_1807:
[----:B------:R-:W-:Y:S01]  /*0f40*/  ULDC.64 UR10, c[0x0][0x418] ;  /* 0x00010600000a7ab9 */ /* 0x000fe20000000a00 */
[----:B------:R-:W-:Y:S01]  /*0f50*/  ULOP3.LUT UR6, URZ, UR6, URZ, 0x33, !UPT ;  /* 0x000000063f067292 */ /* 0x000fe2000f8e333f */
[----:B------:R-:W-:Y:S01]  /*0f60*/  PLOP3.LUT P0, PT, PT, PT, PT, 0x80, 0x0 ;  /* 0x000000000000781c */ /* 0x000fe20003f0f070 */
[----:B------:R-:W-:Y:S01]  /*0f70*/  UISETP.NE.U32.AND UP0, UPT, UR10, URZ, UPT ;  /* 0x0000003f0a00728c */ /* 0x000fe2000bf05070 */
[----:B------:R-:W-:Y:S01]  /*0f80*/  IMAD.MOV.U32 R0, RZ, RZ, RZ ;  /* 0x000000ffff007224 */ /* 0x000fe200078e00ff */
[----:B------:R-:W-:Y:S01]  /*0f90*/  ULDC UR5, c[0x0][0xc3c] ;  /* 0x00030f0000057ab9 */ /* 0x000fe20000000800 */
[----:B------:R-:W-:Y:S01]  /*0fa0*/  UIADD3 UR4, UR9, -UR4, URZ ;  /* 0x8000000409047290 */ /* 0x000fe2000fffe03f */
[----:B------:R-:W-:Y:S01]  /*0fb0*/  IMAD.MOV.U32 R26, RZ, RZ, RZ ;  /* 0x000000ffff1a7224 */ /* 0x000fe200078e00ff */
[----:B------:R-:W-:Y:S01]  /*0fc0*/  UISETP.NE.AND.EX UP0, UPT, UR11, URZ, UPT, UP0 ;  /* 0x0000003f0b00728c */ /* 0x000fe2000bf05300 */
[----:B------:R-:W-:Y:S01]  /*0fd0*/  CS2R R118, SRZ ;  /* 0x0000000000767805 */ /* 0x000fe2000001ff00 */
[----:B------:R-:W-:Y:S01]  /*0fe0*/  UIADD3 UR6, UR6, UR5, URZ ;  /* 0x0000000506067290 */ /* 0x000fe2000fffe03f */
[----:B------:R-:W-:Y:S01]  /*0ff0*/  CS2R R116, SRZ ;  /* 0x0000000000747805 */ /* 0x000fe2000001ff00 */
[----:B------:R-:W-:Y:S01]  /*1000*/  ULDC UR11, c[0x0][0x448] ;  /* 0x00011200000b7ab9 */ /* 0x000fe20000000800 */
[----:B------:R-:W-:Y:S01]  /*1010*/  ULDC UR10, c[0x0][0xc54] ;  /* 0x00031500000a7ab9 */ /* 0x000fe20000000800 */
[----:B------:R-:W-:Y:S01]  /*1020*/  UISETP.NE.AND UP2, UPT, UR11, 0x1, UPT ;  /* 0x000000010b00788c */ /* 0x000fe2000bf45270 */
[----:B------:R-:W-:Y:S01]  /*1030*/  CS2R R114, SRZ ;  /* 0x0000000000727805 */ /* 0x000fe2000001ff00 */
[----:B------:R-:W-:Y:S01]  /*1040*/  UIMAD UR41, UR6, 0xc0, URZ ;  /* 0x000000c0062978a4 */ /* 0x000fe2000f8e023f */
[----:B------:R-:W-:Y:S01]  /*1050*/  CS2R R112, SRZ ;  /* 0x0000000000707805 */ /* 0x000fe2000001ff00 */
[----:B------:R-:W-:Y:S01]  /*1060*/  UIMAD UR10, UR8, UR10, UR4 ;  /* 0x0000000a080a72a4 */ /* 0x000fe2000f8e0204 */
[----:B------:R-:W-:Y:S01]  /*1070*/  CS2R R14, SRZ ;  /* 0x00000000000e7805 */ /* 0x000fe2000001ff00 */
[----:B------:R-:W-:Y:S01]  /*1080*/  UIADD3 UR6, UR41, 0xbf, URZ ;  /* 0x000000bf29067890 */ /* 0x000fe2000fffe03f */
[----:B------:R-:W-:Y:S01]  /*1090*/  IMAD.MOV.U32 R110, RZ, RZ, RZ ;  /* 0x000000ffff6e7224 */ /* 0x000fe200078e00ff */
[----:B------:R-:W-:Y:S01]  /*10a0*/  ULDC UR48, c[0x0][0x424] ;  /* 0x0001090000307ab9 */ /* 0x000fe20000000800 */
[----:B------:R-:W-:Y:S01]  /*10b0*/  ULDC UR7, c[0x0][0x288] ;  /* 0x0000a20000077ab9 */ /* 0x000fe20000000800 */
[----:B------:R-:W-:Y:S01]  /*10c0*/  USEL UR48, UR48, 0x1, UP0 ;  /* 0x0000000130307887 */ /* 0x000fe20008000000 */
[----:B------:R-:W-:Y:S01]  /*10d0*/  IMAD.MOV.U32 R21, RZ, RZ, RZ ;  /* 0x000000ffff157224 */ /* 0x000fe200078e00ff */
[----:B------:R-:W-:Y:S01]  /*10e0*/  @UP2 ULDC UR4, c[0x0][0x44c] ;  /* 0x0001130000042ab9 */ /* 0x000fe20000000800 */
[----:B------:R-:W-:Y:S01]  /*10f0*/  UIADD3 UR7, -UR7, 0x80, URZ ;  /* 0x0000008007077890 */ /* 0x000fe2000fffe13f */
[----:B------:R-:W-:Y:S01]  /*1100*/  CS2R R12, SRZ ;  /* 0x00000000000c7805 */ /* 0x000fe2000001ff00 */
[----:B------:R-:W-:Y:S01]  /*1110*/  UIMAD.WIDE.U32 UR4, UR6, UR4, URZ ;  /* 0x00000004060472a5 */ /* 0x000fe2000f8e003f */
[----:B------:R-:W-:Y:S01]  /*1120*/  IMAD.MOV.U32 R106, RZ, RZ, RZ ;  /* 0x000000ffff6a7224 */ /* 0x000fe200078e00ff */
[----:B------:R-:W-:Y:S01]  /*1130*/  ULDC UR9, c[0x0][0x2f0] ;  /* 0x0000bc0000097ab9 */ /* 0x000fe20000000800 */
[----:B------:R-:W-:Y:S01]  /*1140*/  @UP2 ULDC UR11, c[0x0][0x450] ;  /* 0x00011400000b2ab9 */ /* 0x000fe20000000800 */
[----:B------:R-:W-:Y:S01]  /*1150*/  UIMAD UR7, UR48, UR9, UR7 ;  /* 0x00000009300772a4 */ /* 0x000fe2000f8e0207 */
[----:B------:R-:W-:Y:S01]  /*1160*/  IMAD.MOV.U32 R25, RZ, RZ, RZ ;  /* 0x000000ffff197224 */ /* 0x000fe200078e00ff */
[----:B------:R-:W-:Y:S01]  /*1170*/  @UP2 USHF.R.U32.HI UR6, URZ, UR11, UR5 ;  /* 0x0000000b3f062299 */ /* 0x000fe20008011605 */
[----:B------:R-:W-:Y:S01]  /*1180*/  CS2R R102, SRZ ;  /* 0x0000000000667805 */ /* 0x000fe2000001ff00 */
[----:B------:R-:W-:Y:S01]  /*1190*/  UIMAD UR4, UR48, UR9, 0x7f ;  /* 0x0000007f300474a4 */ /* 0x000fe2000f8e0209 */
[----:B------:R-:W-:Y:S01]  /*11a0*/  CS2R R100, SRZ ;  /* 0x0000000000647805 */ /* 0x000fe2000001ff00 */
[----:B------:R-:W-:Y:S01]  /*11b0*/  UIADD3 UR6, UR7, UR6, URZ ;  /* 0x0000000607067290 */ /* 0x000fe2000fffe03f */
[----:B------:R-:W-:Y:S01]  /*11c0*/  CS2R R98, SRZ ;  /* 0x0000000000627805 */ /* 0x000fe2000001ff00 */
[----:B------:R-:W-:Y:S01]  /*11d0*/  USHF.R.S32.HI UR5, URZ, 0x1f, UR4 ;  /* 0x0000001f3f057899 */ /* 0x000fe20008011404 */
[----:B------:R-:W-:Y:S01]  /*11e0*/  CS2R R96, SRZ ;  /* 0x0000000000607805 */ /* 0x000fe2000001ff00 */
[----:B------:R-:W-:Y:S01]  /*11f0*/  USHF.R.S32.HI UR7, URZ, 0x1f, UR6 ;  /* 0x0000001f3f077899 */ /* 0x000fe20008011406 */
[----:B------:R-:W-:Y:S01]  /*1200*/  CS2R R94, SRZ ;  /* 0x00000000005e7805 */ /* 0x000fe2000001ff00 */
[----:B------:R-:W-:Y:S01]  /*1210*/  ULEA.HI UR5, UR5, UR4, URZ, 0x7 ;  /* 0x0000000405057291 */ /* 0x000fe2000f8f383f */
[----:B------:R-:W-:Y:S01]  /*1220*/  CS2R R92, SRZ ;  /* 0x00000000005c7805 */ /* 0x000fe2000001ff00 */
[----:B------:R-:W-:Y:S01]  /*1230*/  ULEA.HI UR7, UR7, UR6, URZ, 0x7 ;  /* 0x0000000607077291 */ /* 0x000fe2000f8f383f */
[----:B------:R-:W-:Y:S01]  /*1240*/  CS2R R90, SRZ ;  /* 0x00000000005a7805 */ /* 0x000fe2000001ff00 */
[----:B------:R-:W-:Y:S01]  /*1250*/  USHF.R.S32.HI UR49, URZ, 0x7, UR5 ;  /* 0x000000073f317899 */ /* 0x000fe20008011405 */
[----:B------:R-:W-:Y:S01]  /*1260*/  CS2R R88, SRZ ;  /* 0x0000000000587805 */ /* 0x000fe2000001ff00 */
[----:B------:R-:W-:Y:S01]  /*1270*/  USHF.R.S32.HI UR7, URZ, 0x7, UR7 ;  /* 0x000000073f077899 */ /* 0x000fe20008011407 */
[----:B------:R-:W-:Y:S01]  /*1280*/  ULDC UR43, c[0x0][0xc48] ;  /* 0x00031200002b7ab9 */ /* 0x000fe20000000800 */
[----:B------:R-:W-:-:S02]  /*1290*/  UMOV UR42, UR10 ;  /* 0x0000000a002a7c82 */ /* 0x000fc40008000000 */
[----:B------:R-:W-:Y:S02]  /*12a0*/  UISETP.LT.AND UP0, UPT, UR49, UR7, UPT ;  /* 0x000000073100728c */ /* 0x000fe4000bf01270 */
[----:B------:R-:W-:Y:S02]  /*12b0*/  UISETP.NE.AND UP1, UPT, UR43, 0x1, UPT ;  /* 0x000000012b00788c */ /* 0x000fe4000bf25270 */
[----:B------:R-:W-:-:S04]  /*12c0*/  USEL UR49, UR49, UR7, UP0 ;  /* 0x0000000731317287 */ /* 0x000fc80008000000 */
[----:B------:R-:W-:-:S05]  /*12d0*/  UISETP.GE.AND UP0, UPT, UR49, 0x1, UPT ;  /* 0x000000013100788c */ /* 0x000fca000bf06270 */
[----:B------:R-:W-:Y:S01]  /*12e0*/  @UP1 ULDC UR8, c[0x0][0xc4c] ;  /* 0x0003130000081ab9 */ /* 0x000fe20000000800 */
[----:B------:R-:W-:Y:S01]  /*12f0*/  PLOP3.LUT P1, PT, PT, PT, UP0, 0x80, 0x0 ;  /* 0x000000000000781c */ /* 0x000fe20003f2f008 */
[----:B------:R-:W-:Y:S01]  /*1300*/  UIMAD.WIDE.U32 UR4, UR10, UR8, URZ ;  /* 0x000000080a0472a5 */ /* 0x000fe2000f8e003f */
[----:B------:R-:W-:-:S03]  /*1310*/  @UP1 ULDC UR6, c[0x0][0xc50] ;  /* 0x0003140000061ab9 */ /* 0x000fc60000000800 */
[----:B------:R-:W-:-:S04]  /*1320*/  @UP1 USHF.R.U32.HI UR42, URZ, UR6, UR5 ;  /* 0x000000063f2a1299 */ /* 0x000fc80008011605 */
[----:B------:R-:W-:-:S04]  /*1330*/  UIADD3 UR4, -UR42, URZ, URZ ;  /* 0x0000003f2a047290 */ /* 0x000fc8000fffe13f */
[----:B------:R-:W-:Y:S01]  /*1340*/  UIMAD UR43, UR43, UR4, UR10 ;  /* 0x000000042b2b72a4 */ /* 0x000fe2000f8e020a */
[----:B------:R-:W-:Y:S11]  /*1350*/  @!P1 BRA `(.L_x_1808) ;  /* 0x0000008400c49947 */ /* 0x000ff60003800000 */
        /* <DEDUP_REMOVED lines=18> */
[----:B------:R-:W-:Y:S01]  /*1480*/  MOV R4, UR4 ;  /* 0x0000000400047c02 */ /* 0x000fe20008000f00 */
[----:B------:R0:W1:Y:S01]  /*1490*/  LDC.64 R2, c[0x4][R0] ;  /* 0x0100000000027b82 */ /* 0x0000620000000a00 */
[----:B------:R-:W-:Y:S01]  /*14a0*/  IMAD.U32 R5, RZ, RZ, UR5 ;  /* 0x00000005ff057e24 */ /* 0x000fe2000f8e00ff */
[----:B------:R-:W-:Y:S01]  /*14b0*/  ULDC.64 UR4, c[0x4][0xb0] ;  /* 0x01002c0000047ab9 */ /* 0x000fe20000000a00 */
[----:B------:R-:W-:Y:S01]  /*14c0*/  IMAD.U32 R10, RZ, RZ, UR6 ;  /* 0x00000006ff0a7e24 */ /* 0x000fe2000f8e00ff */
[----:B------:R-:W-:Y:S01]  /*14d0*/  MOV R13, RZ ;  /* 0x000000ff000d7202 */ /* 0x000fe20000000f00 */
[----:B------:R-:W-:Y:S02]  /*14e0*/  IMAD.U32 R6, RZ, RZ, UR4 ;  /* 0x00000004ff067e24 */ /* 0x000fe4000f8e00ff */
[----:B------:R-:W-:-:S02]  /*14f0*/  IMAD.U32 R7, RZ, RZ, UR5 ;  /* 0x00000005ff077e24 */ /* 0x000fc4000f8e00ff */
[----:B------:R-:W-:Y:S02]  /*1500*/  IMAD.U32 R11, RZ, RZ, UR7 ;  /* 0x00000007ff0b7e24 */ /* 0x000fe4000f8e00ff */
[----:B------:R-:W-:Y:S02]  /*1510*/  IMAD.MOV.U32 R8, RZ, RZ, 0x70 ;  /* 0x00000070ff087424 */ /* 0x000fe400078e00ff */
[----:B0-----:R-:W-:-:S07]  /*1520*/  IMAD.MOV.U32 R12, RZ, RZ, 0x1 ;  /* 0x00000001ff0c7424 */ /* 0x001fce00078e00ff */
[----:B------:R-:W-:-:S07]  /*1530*/  LEPC R20, `(.L_x_1809) ;  /* 0x000000001014794e */ /* 0x000fce0000000000 */
[----:B-1----:R-:W-:Y:S05]  /*1540*/  CALL.ABS.NOINC R2 ;  /* 0x0000000002007343 */ /* 0x002fea0003c00000 */
.L_x_1809:
        /* <DEDUP_REMOVED lines=9> */
.L_x_1936:
[----:B------:R-:W-:Y:S05]  /*15e0*/  @!P0 BRA `(.L_x_1811) ;  /* 0x0000000000048947 */ /* 0x000fea0003800000 */
[----:B------:R-:W-:Y:S01]  /*15f0*/  BPT.TRAP 0x1 ;  /* 0x000000040000795c */ /* 0x000fe20000300000 */
.L_x_1811:
[----:B0-----:R-:W-:Y:S02]  /*1600*/  IMAD.U32 R0, RZ, RZ, UR39 ;  /* 0x00000027ff007e24 */ /* 0x001fe4000f8e00ff */
[----:B------:R-:W-:-:S03]  /*1610*/  IMAD.U32 R3, RZ, RZ, UR37 ;  /* 0x00000025ff037e24 */ /* 0x000fc6000f8e00ff */
[----:B------:R-:W-:Y:S02]  /*1620*/  LEA R0, R0, UR45, 0x3 ;  /* 0x0000002d00007c11 */ /* 0x000fe4000f8e18ff */
[----:B------:R-:W-:-:S04]  /*1630*/  SHF.L.U32 R3, R3, 0x1f, RZ ;  /* 0x0000001f03037819 */ /* 0x000fc800000006ff */
[----:B------:R0:W1:Y:S01]  /*1640*/  SYNCS.PHASECHK.TRANS64.TRYWAIT P2, [R0+URZ+0x16830], R3 ;  /* 0x01683003000075a7 */ /* 0x000062000804017f */
[----:B------:R-:W-:Y:S05]  /*1650*/  @!P0 BRA `(.L_x_1812) ;  /* 0x0000000000048947 */ /* 0x000fea0003800000 */
[----:B------:R-:W-:Y:S01]  /*1660*/  BPT.TRAP 0x1 ;  /* 0x000000040000795c */ /* 0x000fe20000300000 */
.L_x_1812:
[----:B------:R-:W2:Y:S02]  /*1670*/  S2R R2, SR_TID.X ;  /* 0x0000000000027919 */ /* 0x000ea40000002100 */
[----:B--2---:R-:W-:Y:S01]  /*1680*/  LOP3.LUT P1, RZ, R2, 0x7f, RZ, 0xc0, !PT ;  /* 0x0000007f02ff7812 */ /* 0x004fe2000782c0ff */
[----:B-1----:R-:W-:-:S12]  /*1690*/  @P2 BRA `(.L_x_1813) ;  /* 0x0000000000082947 */ /* 0x002fd80003800000 */
[----:B------:R-:W1:Y:S02]  /*16a0*/  SYNCS.PHASECHK.TRANS64.TRYWAIT P2, [R0+URZ+0x16830], R3 ;  /* 0x01683003000075a7 */ /* 0x000e64000804017f */
[----:B-1----:R-:W-:Y:S05]  /*16b0*/  @!P2 BRA `(.L_x_1814) ;  /* 0x000000d40074a947 */ /* 0x002fea0003800000 */
.L_x_1813:
[----:B------:R-:W-:Y:S05]  /*16c0*/  WARPSYNC.ALL ;  /* 0x0000000000007948 */ /* 0x000fea0003800000 */
[----:B------:R-:W-:Y:S01]  /*16d0*/  UIADD3 UR4, UR45, 0xe400, URZ ;  /* 0x0000e4002d047890 */ /* 0x000fe2000fffe03f */
[----:B------:R-:W-:Y:S01]  /*16e0*/  WARPGROUP.ARRIVE ;  /* 0x00000000000079c5 */ /* 0x000fe20000000000 */
[----:B------:R-:W-:Y:S01]  /*16f0*/  ULOP3.LUT UR16, UR50, 0x10000, URZ, 0xfc, !UPT ;  /* 0x0001000032107892 */ /* 0x000fe2000f8efc3f */
[----:B------:R-:W-:Y:S01]  /*1700*/  VIADD R6, R17, UR41 ;  /* 0x0000002911067c36 */ /* 0x000fe20008000000 */
[----:B------:R-:W-:Y:S01]  /*1710*/  USHF.R.U32.HI UR4, URZ, 0x4, UR4 ;  /* 0x000000043f047899 */ /* 0x000fe20008011604 */
[----:B01----:R-:W-:Y:S01]  /*1720*/  @!P1 VIADD R0, R0, 0x16840 ;  /* 0x0001684000009836 */ /* 0x003fe20000000000 */
[----:B------:R-:W-:Y:S01]  /*1730*/  UMOV UR17, 0x40000040 ;  /* 0x4000004000117882 */ /* 0x000fe20000000000 */
[----:B------:R-:W-:Y:S01]  /*1740*/  UMOV UR19, 0x40000040 ;  /* 0x4000004000137882 */ /* 0x000fe20000000000 */
[----:B------:R-:W-:Y:S01]  /*1750*/  ULOP3.LUT UR4, UR4, 0x3fff, URZ, 0xc0, !UPT ;  /* 0x00003fff04047892 */ /* 0x000fe2000f8ec03f */
[----:B------:R-:W-:Y:S01]  /*1760*/  CS2R R118, SRZ ;  /* 0x0000000000767805 */ /* 0x000fe2000001ff00 */
[----:B------:R-:W-:Y:S01]  /*1770*/  UMOV UR5, 0x40000040 ;  /* 0x4000004000057882 */ /* 0x000fe20000000000 */
[----:B------:R-:W-:Y:S01]  /*1780*/  UMOV UR7, 0x40000040 ;  /* 0x4000004000077882 */ /* 0x000fe20000000000 */
[----:B------:R-:W-:Y:S01]  /*1790*/  ULOP3.LUT UR20, UR4, 0x10000, URZ, 0xfc, !UPT ;  /* 0x0001000004147892 */ /* 0x000fe2000f8efc3f */
[----:B------:R-:W-:Y:S01]  /*17a0*/  @!P1 PRMT R0, RZ, 0x654, R0 ;  /* 0x00000654ff009816 */ /* 0x000fe20000000000 */
[----:B------:R-:W-:Y:S01]  /*17b0*/  UIADD3 UR4, UR16, 0x2, URZ ;  /* 0x0000000210047890 */ /* 0x000fe2000fffe03f */
[----:B------:R-:W-:Y:S01]  /*17c0*/  CS2R R116, SRZ ;  /* 0x0000000000747805 */ /* 0x000fe2000001ff00 */
[----:B------:R-:W-:Y:S01]  /*17d0*/  ULEA UR18, UR39, UR20, 0xa ;  /* 0x0000001427127291 */ /* 0x000fe2000f8e503f */
[----:B------:R-:W-:Y:S01]  /*17e0*/  CS2R R114, SRZ ;  /* 0x0000000000727805 */ /* 0x000fe2000001ff00 */
[----:B------:R-:W-:Y:S01]  /*17f0*/  UIADD3 UR8, UR16, 0x4, URZ ;  /* 0x0000000410087890 */ /* 0x000fe2000fffe03f */
[----:B------:R-:W-:Y:S01]  /*1800*/  CS2R R112, SRZ ;  /* 0x0000000000707805 */ /* 0x000fe2000001ff00 */
[----:B------:R-:W-:Y:S01]  /*1810*/  UIADD3 UR6, UR18, 0x2, URZ ;  /* 0x0000000212067890 */ /* 0x000fe2000fffe03f */
[----:B------:R-:W-:Y:S01]  /*1820*/  CS2R R110, SRZ ;  /* 0x00000000006e7805 */ /* 0x000fe2000001ff00 */
[----:B------:R-:W-:Y:S01]  /*1830*/  UIADD3 UR10, UR18, 0x4, URZ ;  /* 0x00000004120a7890 */ /* 0x000fe2000fffe03f */
[----:B------:R-:W-:Y:S01]  /*1840*/  CS2R R108, SRZ ;  /* 0x00000000006c7805 */ /* 0x000fe2000001ff00 */
[----:B------:R-:W-:Y:S01]  /*1850*/  UMOV UR9, 0x40000040 ;  /* 0x4000004000097882 */ /* 0x000fe20000000000 */
[----:B------:R-:W-:Y:S01]  /*1860*/  HGMMA.64x128x16.F32 R24, gdesc[UR16], RZ, !UPT, gsb0 ;  /* 0x01e00000101879f0 */ /* 0x000fe2000c0008ff */
[----:B------:R-:W-:Y:S01]  /*1870*/  UMOV UR11, 0x40000040 ;  /* 0x40000040000b7882 */ /* 0x000fe20000000000 */
[----:B------:R-:W-:Y:S01]  /*1880*/  UIADD3 UR12, UR16, 0x6, URZ ;  /* 0x00000006100c7890 */ /* 0x000fe2000fffe03f */
[----:B------:R-:W-:Y:S01]  /*1890*/  CS2R R106, SRZ ;  /* 0x00000000006a7805 */ /* 0x000fe2000001ff00 */
[----:B------:R-:W-:Y:S01]  /*18a0*/  UIADD3 UR14, UR18, 0x6, URZ ;  /* 0x00000006120e7890 */ /* 0x000fe2000fffe03f */
[----:B------:R-:W-:Y:S01]  /*18b0*/  CS2R R104, SRZ ;  /* 0x0000000000687805 */ /* 0x000fe2000001ff00 */
[----:B------:R-:W-:Y:S01]  /*18c0*/  UMOV UR13, 0x40000040 ;  /* 0x40000040000d7882 */ /* 0x000fe20000000000 */
[----:B------:R-:W-:Y:S01]  /*18d0*/  UMOV UR15, 0x40000040 ;  /* 0x40000040000f7882 */ /* 0x000fe20000000000 */
[----:B------:R-:W-:Y:S01]  /*18e0*/  ULDC UR24, c[0x0][0x988] ;  /* 0x0002620000187ab9 */ /* 0x000fe20000000800 */
[----:B------:R-:W-:Y:S01]  /*18f0*/  UIADD3 UR26, UR49, -0x2, URZ ;  /* 0xfffffffe311a7890 */ /* 0x000fe2000fffe03f */
[----:B------:R-:W-:-:S02]  /*1900*/  CS2R R102, SRZ ;  /* 0x0000000000667805 */ /* 0x000fc4000001ff00 */
[----:B------:R-:W-:Y:S02]  /*1910*/  CS2R R100, SRZ ;  /* 0x0000000000647805 */ /* 0x000fe4000001ff00 */
[----:B------:R-:W-:Y:S02]  /*1920*/  CS2R R98, SRZ ;  /* 0x0000000000627805 */ /* 0x000fe4000001ff00 */
[----:B------:R-:W-:Y:S02]  /*1930*/  CS2R R96, SRZ ;  /* 0x0000000000607805 */ /* 0x000fe4000001ff00 */
[----:B------:R-:W-:Y:S01]  /*1940*/  CS2R R94, SRZ ;  /* 0x00000000005e7805 */ /* 0x000fe2000001ff00 */
[----:B------:R-:W-:Y:S02]  /*1950*/  WARPGROUP.DEPBAR.LE gsb0, 0x0 ;  /* 0x00008000000079c5 */ /* 0x000fe40000010000 */
[----:B------:R-:W-:-:S06]  /*1960*/  WARPGROUP.ARRIVE ;  /* 0x00000000000079c5 */ /* 0x000fcc0000000000 */
[----:B------:R-:W-:Y:S01]  /*1970*/  HGMMA.64x128x16.F32 R24, gdesc[UR4], R24, gsb0 ;  /* 0x01e00000041879f0 */ /* 0x000fe20008000818 */
[----:B------:R-:W-:Y:S02]  /*1980*/  ULDC UR6, c[0x0][0x448] ;  /* 0x0001120000067ab9 */ /* 0x000fe40000000800 */
[----:B------:R-:W-:-:S06]  /*1990*/  UISETP.NE.AND UP0, UPT, UR6, 0x1, UPT ;  /* 0x000000010600788c */ /* 0x000fcc000bf05270 */
[----:B------:R-:W-:-:S05]  /*19a0*/  PLOP3.LUT P2, PT, PT, PT, UP0, 0x80, 0x0 ;  /* 0x000000000000781c */ /* 0x000fca0003f4f008 */
[----:B------:R-:W-:-:S08]  /*19b0*/  @UP0 ULDC UR6, c[0x0][0x44c] ;  /* 0x0001130000060ab9 */ /* 0x000fd00000000800 */
[----:B------:R-:W-:Y:S01]  /*19c0*/  @P2 IMAD.HI.U32 R2, R6, UR6, RZ ;  /* 0x0000000606022c27 */ /* 0x000fe2000f8e00ff */
[----:B------:R-:W-:-:S04]  /*19d0*/  @UP0 ULDC UR6, c[0x0][0x450] ;  /* 0x0001140000060ab9 */ /* 0x000fc80000000800 */
[----:B------:R-:W-:Y:S01]  /*19e0*/  @P2 SHF.R.U32.HI R6, RZ, UR6, R2 ;  /* 0x00000006ff062c19 */ /* 0x000fe20008011602 */
[----:B------:R-:W-:Y:S02]  /*19f0*/  UMOV UR6, 0xffffff80 ;  /* 0xffffff8000067882 */ /* 0x000fe40000000000 */
[----:B------:R-:W-:Y:S02]  /*1a00*/  UIMAD UR6, UR49, UR6, 0x80 ;  /* 0x00000080310674a4 */ /* 0x000fe4000f8e0206 */
[----:B------:R-:W0:Y:S02]  /*1a10*/  SHFL.IDX PT, R3, R6, 0x1, 0x1c1f ;  /* 0x003c1f0006037f89 */ /* 0x000e2400000e0000 */
[----:B------:R-:W-:Y:S02]  /*1a20*/  UIADD3 UR7, UR6, 0x1, URZ ;  /* 0x0000000106077890 */ /* 0x000fe4000fffe03f */
[----:B------:R-:W1:Y:S01]  /*1a30*/  SHFL.IDX PT, R6, R6, RZ, 0x1c1f ;  /* 0x001c1fff06067589 */ /* 0x000e6200000e0000 */
[----:B------:R-:W-:-:S02]  /*1a40*/  WARPGROUP.DEPBAR.LE gsb0, 0x0 ;  /* 0x00008000000079c5 */ /* 0x000fc40000010000 */
[----:B------:R-:W-:-:S06]  /*1a50*/  WARPGROUP.ARRIVE ;  /* 0x00000000000079c5 */ /* 0x000fcc0000000000 */
[----:B------:R-:W-:Y:S01]  /*1a60*/  HGMMA.64x128x16.F32 R24, gdesc[UR8], R24, gsb0 ;  /* 0x01e00000081879f0 */ /* 0x000fe20008000818 */
[----:B------:R-:W-:Y:S01]  /*1a70*/  ULDC UR10, c[0x0][0x9d8] ;  /* 0x00027600000a7ab9 */ /* 0x000fe20000000800 */
[----:B------:R-:W-:Y:S02]  /*1a80*/  ULDC UR11, c[0x0][0x2f0] ;  /* 0x0000bc00000b7ab9 */ /* 0x000fe40000000800 */
[----:B------:R-:W-:Y:S01]  /*1a90*/  UIMAD UR6, UR48, UR11, UR6 ;  /* 0x0000000b300672a4 */ /* 0x000fe2000f8e0206 */
[----:B------:R-:W-:Y:S02]  /*1aa0*/  WARPGROUP.DEPBAR.LE gsb0, 0x0 ;  /* 0x00008000000079c5 */ /* 0x000fe40000010000 */
[----:B------:R-:W-:-:S06]  /*1ab0*/  WARPGROUP.ARRIVE ;  /* 0x00000000000079c5 */ /* 0x000fcc0000000000 */
[----:B------:R-:W-:Y:S01]  /*1ac0*/  HGMMA.64x128x16.F32 R24, gdesc[UR12], R24, gsb0 ;  /* 0x01e000000c1879f0 */ /* 0x000fe20008000818 */
[----:B------:R-:W-:Y:S02]  /*1ad0*/  ULDC UR14, c[0x0][0x288] ;  /* 0x0000a200000e7ab9 */ /* 0x000fe40000000800 */
[----:B------:R-:W-:Y:S02]  /*1ae0*/  WARPGROUP.DEPBAR.LE gsb0, 0x0 ;  /* 0x00008000000079c5 */ /* 0x000fe40000010000 */
[----:B------:R-:W-:Y:S01]  /*1af0*/  FMUL.FTZ R88, R29, UR10 ;  /* 0x0000000a1d587c20 */ /* 0x000fe20008410000 */
[----:B------:R-:W-:Y:S01]  /*1b00*/  FMUL.FTZ R29, R37, UR10 ;  /* 0x0000000a251d7c20 */ /* 0x000fe20008410000 */
[----:B------:R-:W-:Y:S01]  /*1b10*/  FMUL.FTZ R47, R47, UR10 ;  /* 0x0000000a2f2f7c20 */ /* 0x000fe20008410000 */
[----:B------:R-:W-:Y:S02]  /*1b20*/  IMAD.U32 R37, RZ, RZ, UR7 ;  /* 0x00000007ff257e24 */ /* 0x000fe4000f8e00ff */
[----:B------:R-:W-:Y:S01]  /*1b30*/  FMUL.FTZ R26, R26, UR10 ;  /* 0x0000000a1a1a7c20 */ /* 0x000fe20008410000 */
[----:B------:R-:W-:Y:S01]  /*1b40*/  FMUL.FTZ R27, R27, UR10 ;  /* 0x0000000a1b1b7c20 */ /* 0x000fe20008410000 */
[----:B------:R-:W-:Y:S01]  /*1b50*/  FMUL.FTZ R5, R56, UR10 ;  /* 0x0000000a38057c20 */ /* 0x000fe20008410000 */
[----:B------:R2:W-:Y:S01]  /*1b60*/  MUFU.TANH R9, R47 ;  /* 0x0000002f00097308 */ /* 0x0005e20000002400 */
[----:B------:R-:W-:-:S02]  /*1b70*/  IMAD R56, R16, -0x2, R37 ;  /* 0xfffffffe10387824 */ /* 0x000fc400078e0225 */
[----:B------:R-:W-:Y:S01]  /*1b80*/  FMUL.FTZ R30, R30, UR10 ;  /* 0x0000000a1e1e7c20 */ /* 0x000fe20008410000 */
[----:B------:R-:W-:Y:S01]  /*1b90*/  FMUL.FTZ R2, R55, UR10 ;  /* 0x0000000a37027c20 */ /* 0x000fe20008410000 */
[----:B------:R-:W-:Y:S01]  /*1ba0*/  MOV R55, UR6 ;  /* 0x0000000600377c02 */ /* 0x000fe20008000f00 */
[----:B------:R-:W-:Y:S01]  /*1bb0*/  FMUL.FTZ R31, R31, UR10 ;  /* 0x0000000a1f1f7c20 */ /* 0x000fe20008410000 */
[----:B------:R-:W-:Y:S01]  /*1bc0*/  FMUL.FTZ R8, R25, UR10 ;  /* 0x0000000a19087c20 */ /* 0x000fe20008410000 */
[----:B------:R-:W-:Y:S01]  /*1bd0*/  FMUL.FTZ R34, R34, UR10 ;  /* 0x0000000a22227c20 */ /* 0x000fe20008410000 */
[----:B------:R-:W3:Y:S01]  /*1be0*/  MUFU.TANH R26, R26 ;  /* 0x0000001a001a7308 */ /* 0x000ee20000002400 */
[----:B--2---:R-:W-:Y:S02]  /*1bf0*/  IMAD.U32 R47, RZ, RZ, UR11 ;  /* 0x0000000bff2f7e24 */ /* 0x004fe4000f8e00ff */
[----:B------:R-:W-:Y:S01]  /*1c00*/  FMUL.FTZ R25, R41, UR10 ;  /* 0x0000000a29197c20 */ /* 0x000fe20008410000 */
[----:B------:R-:W-:-:S02]  /*1c10*/  IMAD R55, R16, -0x2, R55 ;  /* 0xfffffffe10377824 */ /* 0x000fc400078e0237 */
[----:B------:R-:W-:Y:S01]  /*1c20*/  FMUL.FTZ R35, R35, UR10 ;  /* 0x0000000a23237c20 */ /* 0x000fe20008410000 */
[----:B------:R-:W-:Y:S02]  /*1c30*/  IMAD R56, R47, UR48, R56 ;  /* 0x000000302f387c24 */ /* 0x000fe4000f8e0238 */
[----:B------:R-:W-:Y:S01]  /*1c40*/  FMUL.FTZ R38, R38, UR10 ;  /* 0x0000000a26267c20 */ /* 0x000fe20008410000 */
[----:B------:R-:W-:Y:S01]  /*1c50*/  FMUL.FTZ R59, R59, UR10 ;  /* 0x0000000a3b3b7c20 */ /* 0x000fe20008410000 */
[----:B------:R-:W2:Y:S01]  /*1c60*/  MUFU.TANH R27, R27 ;  /* 0x0000001b001b7308 */ /* 0x000ea20000002400 */
[----:B------:R-:W-:Y:S01]  /*1c70*/  FMUL.FTZ R89, R32, UR10 ;  /* 0x0000000a20597c20 */ /* 0x000fe20008410000 */
[----:B0-----:R-:W-:Y:S01]  /*1c80*/  IADD3 R4, R3, -UR14, R56 ;  /* 0x8000000e03047c10 */ /* 0x001fe2000fffe038 */
[----:B------:R-:W-:Y:S01]  /*1c90*/  FMUL.FTZ R39, R39, UR10 ;  /* 0x0000000a27277c20 */ /* 0x000fe20008410000 */
[----:B------:R-:W-:Y:S01]  /*1ca0*/  FMUL.FTZ R32, R36, UR10 ;  /* 0x0000000a24207c20 */ /* 0x000fe20008410000 */
[----:B------:R-:W-:Y:S01]  /*1cb0*/  FMUL.FTZ R42, R42, UR10 ;  /* 0x0000000a2a2a7c20 */ /* 0x000fe20008410000 */
        /* <DEDUP_REMOVED lines=20> */
[----:B------:R-:W-:Y:S01]  /*1e00*/  FMUL.FTZ R67, R67, UR10 ;  /* 0x0000000a43437c20 */ /* 0x000fe20008410000 */
[----:B------:R-:W-:Y:S01]  /*1e10*/  FMUL.FTZ R70, R70, UR10 ;  /* 0x0000000a46467c20 */ /* 0x000fe20008410000 */
[----:B------:R-:W-:Y:S01]  /*1e20*/  FMUL.FTZ R71, R71, UR10 ;  /* 0x0000000a47477c20 */ /* 0x000fe20008410000 */
[----:B------:R-:W-:Y:S01]  /*1e30*/  FMUL.FTZ R74, R74, UR10 ;  /* 0x0000000a4a4a7c20 */ /* 0x000fe20008410000 */
[----:B------:R-:W-:Y:S01]  /*1e40*/  FMUL.FTZ R75, R75, UR10 ;  /* 0x0000000a4b4b7c20 */ /* 0x000fe20008410000 */
[----:B------:R-:W-:Y:S01]  /*1e50*/  FMUL.FTZ R78, R78, UR10 ;  /* 0x0000000a4e4e7c20 */ /* 0x000fe20008410000 */
[----:B------:R-:W5:Y:S01]  /*1e60*/  MUFU.TANH R34, R34 ;  /* 0x0000002200227308 */ /* 0x000f620000002400 */
[----:B----4-:R-:W-:Y:S01]  /*1e70*/  VIMNMX R2, R55, R4, PT ;  /* 0x0000000437027248 */ /* 0x010fe20003fe0100 */
[----:B------:R-:W-:Y:S01]  /*1e80*/  FMUL.FTZ R79, R79, UR10 ;  /* 0x0000000a4f4f7c20 */ /* 0x000fe20008410000 */
[----:B------:R-:W-:Y:S01]  /*1e90*/  FMUL.FTZ R82, R82, UR10 ;  /* 0x0000000a52527c20 */ /* 0x000fe20008410000 */
[----:B------:R-:W-:Y:S01]  /*1ea0*/  FMUL.FTZ R83, R83, UR10 ;  /* 0x0000000a53537c20 */ /* 0x000fe20008410000 */
[----:B------:R-:W-:Y:S01]  /*1eb0*/  ISETP.GT.AND P3, PT, R2, RZ, PT ;  /* 0x000000ff0200720c */ /* 0x000fe20003f64270 */
[----:B------:R-:W-:Y:S01]  /*1ec0*/  FMUL.FTZ R86, R86, UR10 ;  /* 0x0000000a56567c20 */ /* 0x000fe20008410000 */
[C---:B------:R-:W-:Y:S01]  /*1ed0*/  ISETP.GT.AND P4, PT, R2.reuse, 0x1, PT ;  /* 0x000000010200780c */ /* 0x040fe20003f84270 */
[----:B------:R-:W4:Y:S01]  /*1ee0*/  MUFU.TANH R35, R35 ;  /* 0x0000002300237308 */ /* 0x000f220000002400 */
[----:B------:R-:W-:Y:S01]  /*1ef0*/  ISETP.GT.AND P5, PT, R2, 0x8, PT ;  /* 0x000000080200780c */ /* 0x000fe20003fa4270 */
[----:B------:R-:W-:Y:S01]  /*1f00*/  FMUL.FTZ R87, R87, UR10 ;  /* 0x0000000a57577c20 */ /* 0x000fe20008410000 */
[----:B---3--:R-:W-:Y:S01]  /*1f10*/  FSEL R93, R26, -INF , P3 ;  /* 0xff8000001a5d7808 */ /* 0x008fe20001800000 */
[----:B------:R-:W-:Y:S01]  /*1f20*/  FMUL.FTZ R21, R44, UR10 ;  /* 0x0000000a2c157c20 */ /* 0x000fe20008410000 */
[----:B--2---:R-:W-:Y:S01]  /*1f30*/  FSEL R91, R27, -INF , P4 ;  /* 0xff8000001b5b7808 */ /* 0x004fe20002000000 */
[----:B------:R-:W-:Y:S01]  /*1f40*/  FMUL.FTZ R28, R28, UR10 ;  /* 0x0000000a1c1c7c20 */ /* 0x000fe20008410000 */
[C---:B------:R-:W-:Y:S01]  /*1f50*/  ISETP.GT.AND P3, PT, R2.reuse, 0x9, PT ;  /* 0x000000090200780c */ /* 0x040fe20003f64270 */
[----:B------:R-:W2:Y:S01]  /*1f60*/  MUFU.TANH R38, R38 ;  /* 0x0000002600267308 */ /* 0x000ea20000002400 */
[----:B------:R-:W-:Y:S01]  /*1f70*/  FMNMX.FTZ R4, R93, R91, !PT ;  /* 0x0000005b5d047209 */ /* 0x000fe20007810000 */
[----:B------:R-:W-:Y:S01]  /*1f80*/  FMUL.FTZ R33, R33, UR10 ;  /* 0x0000000a21217c20 */ /* 0x000fe20008410000 */
[C---:B------:R-:W-:Y:S01]  /*1f90*/  ISETP.GT.AND P4, PT, R2.reuse, 0x10, PT ;  /* 0x000000100200780c */ /* 0x040fe20003f84270 */
[----:B------:R3:W-:Y:S01]  /*1fa0*/  @!P1 SYNCS.ARRIVE.TRANS64.RED.A1T0 RZ, [R0+URZ], RZ ;  /* 0x000000ff00ff99a7 */ /* 0x0007e2000810043f */
[----:B0-----:R-:W-:Y:S01]  /*1fb0*/  FSEL R57, R31, -INF , P3 ;  /* 0xff8000001f397808 */ /* 0x001fe20001800000 */
[----:B------:R-:W-:Y:S01]  /*1fc0*/  @UP0 ULDC UR6, c[0x0][0x44c] ;  /* 0x0001130000060ab9 */ /* 0x000fe20000000800 */
[----:B------:R-:W-:Y:S01]  /*1fd0*/  ISETP.GT.AND P3, PT, R2, 0x11, PT ;  /* 0x000000110200780c */ /* 0x000fe20003f64270 */
[----:B------:R0:W-:Y:S01]  /*1fe0*/  MUFU.TANH R36, R59 ;  /* 0x0000003b00247308 */ /* 0x0001e20000002400 */
[----:B-----5:R-:W-:Y:S01]  /*1ff0*/  FSEL R53, R34, -INF , P4 ;  /* 0xff80000022357808 */ /* 0x020fe20002000000 */
[----:B------:R-:W-:Y:S01]  /*2000*/  UIMAD.WIDE.U32 UR6, UR41, UR6, URZ ;  /* 0x00000006290672a5 */ /* 0x000fe2000f8e003f */
[----:B------:R-:W-:Y:S01]  /*2010*/  ISETP.GT.AND P4, PT, R2, 0x18, PT ;  /* 0x000000180200780c */ /* 0x000fe20003f84270 */
[----:B------:R-:W-:Y:S01]  /*2020*/  UIMAD UR11, UR48, UR11, -UR14 ;  /* 0x0000000b300b72a4 */ /* 0x000fe2000f8e0a0e */
[----:B----4-:R-:W-:-:S02]  /*2030*/  FSEL R52, R35, -INF , P3 ;  /* 0xff80000023347808 */ /* 0x010fc40001800000 */
[----:B------:R-:W-:Y:S01]  /*2040*/  ISETP.GT.AND P3, PT, R2, 0x19, PT ;  /* 0x000000190200780c */ /* 0x000fe20003f64270 */
[----:B------:R-:W-:Y:S01]  /*2050*/  MUFU.TANH R39, R39 ;  /* 0x0000002700277308 */ /* 0x000fe20000002400 */
[----:B0-----:R-:W-:-:S04]  /*2060*/  FSEL R59, R30, -INF , P5 ;  /* 0xff8000001e3b7808 */ /* 0x001fc80002800000 */
[----:B------:R-:W-:-:S03]  /*2070*/  FMNMX.FTZ R4, R59, R4, !PT ;  /* 0x000000043b047209 */ /* 0x000fc60007810000 */
[----:B------:R-:W0:Y:S01]  /*2080*/  MUFU.TANH R42, R42 ;  /* 0x0000002a002a7308 */ /* 0x000e220000002400 */
[----:B------:R-:W-:-:S04]  /*2090*/  FMNMX.FTZ R4, R57, R4, !PT ;  /* 0x0000000439047209 */ /* 0x000fc80007810000 */
[----:B------:R-:W-:-:S03]  /*20a0*/  FMNMX.FTZ R3, R53, R4, !PT ;  /* 0x0000000435037209 */ /* 0x000fc60007810000 */
[----:B------:R-:W4:Y:S01]  /*20b0*/  MUFU.TANH R43, R43 ;  /* 0x0000002b002b7308 */ /* 0x000f220000002400 */
[----:B------:R-:W-:-:S07]  /*20c0*/  FMNMX.FTZ R4, R52, R3, !PT ;  /* 0x0000000334047209 */ /* 0x000fce0007810000 */
[----:B------:R-:W5:Y:S08]  /*20d0*/  MUFU.TANH R46, R46 ;  /* 0x0000002e002e7308 */ /* 0x000f700000002400 */
[----:B------:R2:W-:Y:S08]  /*20e0*/  MUFU.TANH R11, R51 ;  /* 0x00000033000b7308 */ /* 0x0005f00000002400 */
[----:B------:R1:W3:Y:S01]  /*20f0*/  MUFU.TANH R45, R50 ;  /* 0x00000032002d7308 */ /* 0x0002e20000002400 */
[----:B--2---:R-:W-:-:S02]  /*2100*/  FSEL R51, R38, -INF , P4 ;  /* 0xff80000026337808 */ /* 0x004fc40002000000 */
[----:B------:R-:W-:Y:S02]  /*2110*/  ISETP.GT.AND P4, PT, R2, 0x20, PT ;  /* 0x000000200200780c */ /* 0x000fe40003f84270 */
[----:B------:R-:W-:Y:S02]  /*2120*/  FMNMX.FTZ R3, R51, R4, !PT ;  /* 0x0000000433037209 */ /* 0x000fe40007810000 */
[----:B0-----:R-:W-:Y:S01]  /*2130*/  FSEL R49, R42, -INF , P4 ;  /* 0xff8000002a317808 */ /* 0x001fe20002000000 */
[----:B------:R-:W0:Y:S01]  /*2140*/  MUFU.TANH R54, R54 ;  /* 0x0000003600367308 */ /* 0x000e220000002400 */
[----:B-1----:R-:W-:Y:S02]  /*2150*/  FSEL R50, R39, -INF , P3 ;  /* 0xff80000027327808 */ /* 0x002fe40001800000 */
[----:B------:R-:W-:Y:S02]  /*2160*/  ISETP.GT.AND P3, PT, R2, 0x21, PT ;  /* 0x000000210200780c */ /* 0x000fe40003f64270 */
[----:B------:R-:W-:-:S02]  /*2170*/  FMNMX.FTZ R4, R50, R3, !PT ;  /* 0x0000000332047209 */ /* 0x000fc40007810000 */
[C---:B------:R-:W-:Y:S01]  /*2180*/  ISETP.GT.AND P4, PT, R2.reuse, 0x28, PT ;  /* 0x000000280200780c */ /* 0x040fe20003f84270 */
[----:B------:R1:W2:Y:S01]  /*2190*/  MUFU.TANH R40, R58 ;  /* 0x0000003a00287308 */ /* 0x0002a20000002400 */
[----:B----4-:R-:W-:Y:S02]  /*21a0*/  FSEL R48, R43, -INF , P3 ;  /* 0xff8000002b307808 */ /* 0x010fe40001800000 */
[----:B------:R-:W-:Y:S02]  /*21b0*/  FMNMX.FTZ R3, R49, R4, !PT ;  /* 0x0000000431037209 */ /* 0x000fe40007810000 */
[----:B------:R-:W-:Y:S02]  /*21c0*/  ISETP.GT.AND P3, PT, R2, 0x29, PT ;  /* 0x000000290200780c */ /* 0x000fe40003f64270 */
[----:B-----5:R-:W-:Y:S01]  /*21d0*/  FSEL R47, R46, -INF , P4 ;  /* 0xff8000002e2f7808 */ /* 0x020fe20002000000 */
[----:B------:R-:W4:Y:S01]  /*21e0*/  MUFU.TANH R62, R62 ;  /* 0x0000003e003e7308 */ /* 0x000f220000002400 */
[----:B------:R-:W-:Y:S01]  /*21f0*/  FMNMX.FTZ R4, R48, R3, !PT ;  /* 0x0000000330047209 */ /* 0x000fe20007810000 */
[----:B-1----:R-:W-:Y:S01]  /*2200*/  FMUL.FTZ R58, R60, UR10 ;  /* 0x0000000a3c3a7c20 */ /* 0x002fe20008410000 */
[----:B------:R-:W-:Y:S01]  /*2210*/  ISETP.GT.AND P4, PT, R2, 0x30, PT ;  /* 0x000000300200780c */ /* 0x000fe20003f84270 */
[----:B------:R-:W-:Y:S01]  /*2220*/  FMUL.FTZ R60, R64, UR10 ;  /* 0x0000000a403c7c20 */ /* 0x000fe20008410000 */
[----:B------:R-:W-:Y:S01]  /*2230*/  FSEL R46, R9, -INF , P3 ;  /* 0xff800000092e7808 */ /* 0x000fe20001800000 */
[----:B------:R-:W-:Y:S01]  /*2240*/  FMUL.FTZ R64, R69, UR10 ;  /* 0x0000000a45407c20 */ /* 0x000fe20008410000 */
[----:B------:R-:W-:Y:S01]  /*2250*/  FMNMX.FTZ R3, R47, R4, !PT ;  /* 0x000000042f037209 */ /* 0x000fe20007810000 */
[----:B------:R-:W1:Y:S01]  /*2260*/  MUFU.TANH R37, R63 ;  /* 0x0000003f00257308 */ /* 0x000e620000002400 */
[----:B------:R-:W-:Y:S01]  /*2270*/  ISETP.GT.AND P3, PT, R2, 0x31, PT ;  /* 0x000000310200780c */ /* 0x000fe20003f64270 */
[----:B------:R-:W-:Y:S01]  /*2280*/  FMUL.FTZ R69, R81, UR10 ;  /* 0x0000000a51457c20 */ /* 0x000fe20008410000 */
[----:B---3--:R-:W-:-:S02]  /*2290*/  FSEL R45, R45, -INF , P4 ;  /* 0xff8000002d2d7808 */ /* 0x008fc40002000000 */
[----:B------:R-:W-:Y:S02]  /*22a0*/  FMNMX.FTZ R4, R46, R3, !PT ;  /* 0x000000032e047209 */ /* 0x000fe40007810000 */
[C---:B------:R-:W-:Y:S01]  /*22b0*/  ISETP.GT.AND P4, PT, R2.reuse, 0x38, PT ;  /* 0x000000380200780c */ /* 0x040fe20003f84270 */
[----:B------:R-:W3:Y:S01]  /*22c0*/  MUFU.TANH R66, R66 ;  /* 0x0000004200427308 */ /* 0x000ee20000002400 */
[----:B------:R-:W-:Y:S02]  /*22d0*/  FSEL R43, R11, -INF , P3 ;  /* 0xff8000000b2b7808 */ /* 0x000fe40001800000 */
[----:B------:R-:W-:Y:S02]  /*22e0*/  FMNMX.FTZ R4, R45, R4, !PT ;  /* 0x000000042d047209 */ /* 0x000fe40007810000 */
[----:B------:R-:W-:Y:S02]  /*22f0*/  ISETP.GT.AND P3, PT, R2, 0x39, PT ;  /* 0x000000390200780c */ /* 0x000fe40003f64270 */
[----:B0-----:R-:W-:Y:S01]  /*2300*/  FSEL R42, R54, -INF , P4 ;  /* 0xff800000362a7808 */ /* 0x001fe20002000000 */
[----:B------:R-:W0:Y:S01]  /*2310*/  MUFU.TANH R35, R67 ;  /* 0x0000004300237308 */ /* 0x000e220000002400 */
[----:B------:R-:W-:-:S02]  /*2320*/  FMNMX.FTZ R3, R43, R4, !PT ;  /* 0x000000042b037209 */ /* 0x000fc40007810000 */
[----:B------:R-:W-:Y:S02]  /*2330*/  ISETP.GT.AND P4, PT, R2, 0x40, PT ;  /* 0x000000400200780c */ /* 0x000fe40003f84270 */
[----:B------:R-:W-:Y:S02]  /*2340*/  FSEL R41, R41, -INF , P3 ;  /* 0xff80000029297808 */ /* 0x000fe40001800000 */
[----:B------:R-:W-:Y:S01]  /*2350*/  FMNMX.FTZ R4, R42, R3, !PT ;  /* 0x000000032a047209 */ /* 0x000fe20007810000 */
[----:B------:R5:W0:Y:S01]  /*2360*/  MUFU.TANH R34, R70 ;  /* 0x0000004600227308 */ /* 0x000a220000002400 */
[----:B------:R-:W-:Y:S02]  /*2370*/  ISETP.GT.AND P3, PT, R2, 0x41, PT ;  /* 0x000000410200780c */ /* 0x000fe40003f64270 */
[----:B--2---:R-:W-:Y:S02]  /*2380*/  FSEL R40, R40, -INF , P4 ;  /* 0xff80000028287808 */ /* 0x004fe40002000000 */
[----:B------:R-:W-:-:S02]  /*2390*/  FMNMX.FTZ R3, R41, R4, !PT ;  /* 0x0000000429037209 */ /* 0x000fc40007810000 */
[----:B------:R-:W-:Y:S01]  /*23a0*/  ISETP.GT.AND P4, PT, R2, 0x48, PT ;  /* 0x000000480200780c */ /* 0x000fe20003f84270 */
[----:B------:R-:W2:Y:S01]  /*23b0*/  MUFU.TANH R31, R71 ;  /* 0x00000047001f7308 */ /* 0x000ea20000002400 */
[----:B------:R-:W-:Y:S01]  /*23c0*/  FSEL R39, R36, -INF , P3 ;  /* 0xff80000024277808 */ /* 0x000fe20001800000 */
[----:B-----5:R-:W-:Y:S01]  /*23d0*/  FMUL.FTZ R70, R84, UR10 ;  /* 0x0000000a54467c20 */ /* 0x020fe20008410000 */
[----:B------:R-:W-:Y:S02]  /*23e0*/  FMNMX.FTZ R4, R40, R3, !PT ;  /* 0x0000000328047209 */ /* 0x000fe40007810000 */
[----:B------:R-:W-:Y:S02]  /*23f0*/  ISETP.GT.AND P3, PT, R2, 0x49, PT ;  /* 0x000000490200780c */ /* 0x000fe40003f64270 */
[----:B----4-:R-:W-:Y:S01]  /*2400*/  FSEL R38, R62, -INF , P4 ;  /* 0xff8000003e267808 */ /* 0x010fe20002000000 */
[----:B------:R4:W5:Y:S01]  /*2410*/  MUFU.TANH R30, R74 ;  /* 0x0000004a001e7308 */ /* 0x0009620000002400 */
[----:B------:R-:W-:Y:S01]  /*2420*/  FMNMX.FTZ R3, R39, R4, !PT ;  /* 0x0000000427037209 */ /* 0x000fe20007810000 */
[----:B------:R-:W-:Y:S01]  /*2430*/  FMUL.FTZ R62, R65, UR10 ;  /* 0x0000000a413e7c20 */ /* 0x000fe20008410000 */
[----:B------:R-:W-:Y:S01]  /*2440*/  ISETP.GT.AND P4, PT, R2, 0x50, PT ;  /* 0x000000500200780c */ /* 0x000fe20003f84270 */
[----:B------:R-:W-:Y:S01]  /*2450*/  FMUL.FTZ R65, R76, UR10 ;  /* 0x0000000a4c417c20 */ /* 0x000fe20008410000 */
[----:B-1----:R-:W-:-:S02]  /*2460*/  FSEL R37, R37, -INF , P3 ;  /* 0xff80000025257808 */ /* 0x002fc40001800000 */
[----:B------:R-:W-:Y:S01]  /*2470*/  FMNMX.FTZ R4, R38, R3, !PT ;  /* 0x0000000326047209 */ /* 0x000fe20007810000 */
[----:B------:R-:W1:Y:S01]  /*2480*/  MUFU.TANH R26, R75 ;  /* 0x0000004b001a7308 */ /* 0x000e620000002400 */
[----:B------:R-:W-:Y:S01]  /*2490*/  ISETP.GT.AND P3, PT, R2, 0x51, PT ;  /* 0x000000510200780c */ /* 0x000fe20003f64270 */
[----:B----4-:R-:W-:Y:S01]  /*24a0*/  FMUL.FTZ R74, R61, UR10 ;  /* 0x0000000a3d4a7c20 */ /* 0x010fe20008410000 */
[----:B---3--:R-:W-:Y:S01]  /*24b0*/  FSEL R36, R66, -INF , P4 ;  /* 0xff80000042247808 */ /* 0x008fe20002000000 */
[----:B------:R-:W-:Y:S01]  /*24c0*/  FMUL.FTZ R66, R73, UR10 ;  /* 0x0000000a49427c20 */ /* 0x000fe20008410000 */
[----:B------:R-:W-:Y:S02]  /*24d0*/  FMNMX.FTZ R3, R37, R4, !PT ;  /* 0x0000000425037209 */ /* 0x000fe40007810000 */
[----:B------:R-:W-:Y:S01]  /*24e0*/  ISETP.GT.AND P4, PT, R2, 0x58, PT ;  /* 0x000000580200780c */ /* 0x000fe20003f84270 */
[----:B------:R-:W3:Y:S01]  /*24f0*/  MUFU.TANH R27, R78 ;  /* 0x0000004e001b7308 */ /* 0x000ee20000002400 */
[----:B0-----:R-:W-:-:S02]  /*2500*/  FSEL R35, R35, -INF , P3 ;  /* 0xff80000023237808 */ /* 0x001fc40001800000 */
[----:B------:R-:W-:Y:S02]  /*2510*/  FMNMX.FTZ R4, R36, R3, !PT ;  /* 0x0000000324047209 */ /* 0x000fe40007810000 */
[----:B------:R-:W-:Y:S02]  /*2520*/  ISETP.GT.AND P3, PT, R2, 0x59, PT ;  /* 0x000000590200780c */ /* 0x000fe40003f64270 */
[----:B------:R-:W-:Y:S01]  /*2530*/  FSEL R34, R34, -INF , P4 ;  /* 0xff80000022227808 */ /* 0x000fe20002000000 */
[----:B------:R-:W0:Y:S01]  /*2540*/  MUFU.TANH R9, R79 ;  /* 0x0000004f00097308 */ /* 0x000e220000002400 */
[----:B------:R-:W-:Y:S02]  /*2550*/  FMNMX.FTZ R3, R35, R4, !PT ;  /* 0x0000000423037209 */ /* 0x000fe40007810000 */
[----:B------:R-:W-:Y:S02]  /*2560*/  ISETP.GT.AND P4, PT, R2, 0x60, PT ;  /* 0x000000600200780c */ /* 0x000fe40003f84270 */
[----:B--2---:R-:W-:-:S02]  /*2570*/  FSEL R31, R31, -INF , P3 ;  /* 0xff8000001f1f7808 */ /* 0x004fc40001800000 */
[----:B------:R-:W-:Y:S01]  /*2580*/  FMNMX.FTZ R4, R34, R3, !PT ;  /* 0x0000000322047209 */ /* 0x000fe20007810000 */
[----:B------:R-:W2:Y:S01]  /*2590*/  MUFU.TANH R11, R82 ;  /* 0x00000052000b7308 */ /* 0x000ea20000002400 */
[----:B------:R-:W-:Y:S02]  /*25a0*/  ISETP.GT.AND P3, PT, R2, 0x61, PT ;  /* 0x000000610200780c */ /* 0x000fe40003f64270 */
[----:B-----5:R-:W-:Y:S02]  /*25b0*/  FSEL R30, R30, -INF , P4 ;  /* 0xff8000001e1e7808 */ /* 0x020fe40002000000 */
[----:B------:R-:W-:Y:S02]  /*25c0*/  FMNMX.FTZ R3, R31, R4, !PT ;  /* 0x000000041f037209 */ /* 0x000fe40007810000 */
[----:B------:R-:W-:Y:S01]  /*25d0*/  ISETP.GT.AND P4, PT, R2, 0x68, PT ;  /* 0x000000680200780c */ /* 0x000fe20003f84270 */
[----:B------:R-:W4:Y:S01]  /*25e0*/  MUFU.TANH R83, R83 ;  /* 0x0000005300537308 */ /* 0x000f220000002400 */
[----:B-1----:R-:W-:-:S02]  /*25f0*/  FSEL R26, R26, -INF , P3 ;  /* 0xff8000001a1a7808 */ /* 0x002fc40001800000 */
[----:B------:R-:W-:Y:S02]  /*2600*/  FMNMX.FTZ R3, R30, R3, !PT ;  /* 0x000000031e037209 */ /* 0x000fe40007810000 */
[----:B------:R-:W-:Y:S02]  /*2610*/  ISETP.GT.AND P3, PT, R2, 0x69, PT ;  /* 0x000000690200780c */ /* 0x000fe40003f64270 */
[----:B---3--:R-:W-:Y:S01]  /*2620*/  FSEL R27, R27, -INF , P4 ;  /* 0xff8000001b1b7808 */ /* 0x008fe20002000000 */
[----:B------:R-:W1:Y:S01]  /*2630*/  MUFU.TANH R86, R86 ;  /* 0x0000005600567308 */ /* 0x000e620000002400 */
[----:B------:R-:W-:Y:S02]  /*2640*/  FMNMX.FTZ R4, R26, R3, !PT ;  /* 0x000000031a047209 */ /* 0x000fe40007810000 */
[----:B------:R-:W-:Y:S02]  /*2650*/  ISETP.GT.AND P4, PT, R2, 0x70, PT ;  /* 0x000000700200780c */ /* 0x000fe40003f84270 */
[----:B0-----:R-:W-:-:S02]  /*2660*/  FSEL R9, R9, -INF , P3 ;  /* 0xff80000009097808 */ /* 0x001fc40001800000 */
[----:B------:R-:W-:Y:S01]  /*2670*/  FMNMX.FTZ R4, R27, R4, !PT ;  /* 0x000000041b047209 */ /* 0x000fe20007810000 */
[----:B------:R-:W0:Y:S01]  /*2680*/  MUFU.TANH R87, R87 ;  /* 0x0000005700577308 */ /* 0x000e220000002400 */
[C---:B------:R-:W-:Y:S02]  /*2690*/  ISETP.GT.AND P3, PT, R2.reuse, 0x71, PT ;  /* 0x000000710200780c */ /* 0x040fe40003f64270 */
[----:B--2---:R-:W-:Y:S02]  /*26a0*/  FSEL R11, R11, -INF , P4 ;  /* 0xff8000000b0b7808 */ /* 0x004fe40002000000 */
[----:B------:R-:W-:Y:S02]  /*26b0*/  FMNMX.FTZ R44, R9, R4, !PT ;  /* 0x00000004092c7209 */ /* 0x000fe40007810000 */
[----:B------:R-:W-:Y:S01]  /*26c0*/  ISETP.GT.AND P4, PT, R2, 0x78, PT ;  /* 0x000000780200780c */ /* 0x000fe20003f84270 */
[----:B------:R-:W-:Y:S01]  /*26d0*/  MUFU.TANH R10, R10 ;  /* 0x0000000a000a7308 */ /* 0x000fe20000002400 */
[----:B----4-:R-:W-:-:S02]  /*26e0*/  FSEL R4, R83, -INF , P3 ;  /* 0xff80000053047808 */ /* 0x010fc40001800000 */
[----:B------:R-:W-:Y:S02]  /*26f0*/  FMNMX.FTZ R63, R11, R44, !PT ;  /* 0x0000002c0b3f7209 */ /* 0x000fe40007810000 */
[----:B------:R-:W-:Y:S02]  /*2700*/  ISETP.GT.AND P3, PT, R2, 0x79, PT ;  /* 0x000000790200780c */ /* 0x000fe40003f64270 */
[----:B-1----:R-:W-:Y:S01]  /*2710*/  FSEL R3, R86, -INF , P4 ;  /* 0xff80000056037808 */ /* 0x002fe20002000000 */
[----:B------:R-:W1:Y:S01]  /*2720*/  MUFU.TANH R8, R8 ;  /* 0x0000000800087308 */ /* 0x000e620000002400 */
[----:B------:R-:W-:Y:S01]  /*2730*/  FMNMX.FTZ R44, R4, R63, !PT ;  /* 0x0000003f042c7209 */ /* 0x000fe20007810000 */
[----:B------:R-:W-:Y:S01]  /*2740*/  FMUL.FTZ R63, R72, UR10 ;  /* 0x0000000a483f7c20 */ /* 0x000fe20008410000 */
[----:B0-----:R-:W-:Y:S01]  /*2750*/  FSEL R2, R87, -INF , P3 ;  /* 0xff80000057027808 */ /* 0x001fe20001800000 */
[----:B------:R-:W-:Y:S01]  /*2760*/  VIADD R72, R56, -UR14 ;  /* 0x8000000e38487c36 */ /* 0x000fe20008000000 */
[----:B------:R-:W-:Y:S01]  /*2770*/  FMNMX.FTZ R61, R3, R44, !PT ;  /* 0x0000002c033d7209 */ /* 0x000fe20007810000 */
[----:B------:R-:W-:-:S02]  /*2780*/  @UP0 ULDC UR14, c[0x0][0x450] ;  /* 0x00011400000e0ab9 */ /* 0x000fc40000000800 */
[----:B------:R-:W0:Y:S01]  /*2790*/  MUFU.TANH R28, R28 ;  /* 0x0000001c001c7308 */ /* 0x000e220000002400 */
[----:B------:R-:W-:Y:S01]  /*27a0*/  FMNMX.FTZ R44, R2, R61, !PT ;  /* 0x0000003d022c7209 */ /* 0x000fe20007810000 */
[----:B------:R-:W-:Y:S01]  /*27b0*/  FMUL.FTZ R61, R68, UR10 ;  /* 0x0000000a443d7c20 */ /* 0x000fe20008410000 */
[----:B------:R-:W-:Y:S01]  /*27c0*/  VIADDMNMX R72, R6, R72, R55, PT ;  /* 0x0000004806487246 */ /* 0x000fe20003800137 */
[----:B------:R-:W-:Y:S02]  /*27d0*/  FMUL.FTZ R68, R77, UR10 ;  /* 0x0000000a4d447c20 */ /* 0x000fe40008410000 */
[----:B------:R-:W2:Y:S01]  /*27e0*/  SHFL.BFLY PT, R67, R44, 0x2, 0x1f ;  /* 0x0c401f002c437f89 */ /* 0x000ea200000e0000 */
[C---:B------:R-:W-:Y:S01]  /*27f0*/  ISETP.GT.AND P4, PT, R72.reuse, 0x1, PT ;  /* 0x000000014800780c */ /* 0x040fe20003f84270 */
[----:B------:R-:W-:Y:S01]  /*2800*/  MUFU.TANH R88, R88 ;  /* 0x0000005800587308 */ /* 0x000fe20000002400 */
[----:B------:R-:W-:Y:S02]  /*2810*/  ISETP.GT.AND P5, PT, R72, 0x8, PT ;  /* 0x000000084800780c */ /* 0x000fe40003fa4270 */
[----:B-1----:R-:W-:-:S02]  /*2820*/  FSEL R56, R8, -INF , P4 ;  /* 0xff80000008387808 */ /* 0x002fc40002000000 */
[----:B------:R-:W-:-:S03]  /*2830*/  ISETP.GT.AND P4, PT, R72, 0x10, PT ;  /* 0x000000104800780c */ /* 0x000fc60003f84270 */
[----:B------:R-:W1:Y:S01]  /*2840*/  MUFU.TANH R89, R89 ;  /* 0x0000005900597308 */ /* 0x000e620000002400 */
[----:B0-----:R-:W-:-:S07]  /*2850*/  FSEL R28, R28, -INF , P5 ;  /* 0xff8000001c1c7808 */ /* 0x001fce0002800000 */
[----:B------:R-:W-:Y:S01]  /*2860*/  MUFU.TANH R33, R33 ;  /* 0x0000002100217308 */ /* 0x000fe20000002400 */
[----:B--2---:R-:W-:Y:S01]  /*2870*/  FMNMX.FTZ R54, R44, R67, !PT ;  /* 0x000000432c367209 */ /* 0x004fe20007810000 */
[----:B------:R-:W-:-:S06]  /*2880*/  FMUL.FTZ R67, R80, UR10 ;  /* 0x0000000a50437c20 */ /* 0x000fcc0008410000 */
[----:B------:R-:W0:Y:S01]  /*2890*/  MUFU.TANH R32, R32 ;  /* 0x0000002000207308 */ /* 0x000e220000002400 */
[----:B-1----:R-:W-:Y:S01]  /*28a0*/  FSEL R89, R89, -INF , P4 ;  /* 0xff80000059597808 */ /* 0x002fe20002000000 */
[----:B------:R-:W1:Y:S01]  /*28b0*/  SHFL.BFLY PT, R71, R54, 0x1, 0x1f ;  /* 0x0c201f0036477f89 */ /* 0x000e6200000e0000 */
[----:B------:R-:W-:-:S05]  /*28c0*/  ISETP.GT.AND P4, PT, R72, 0x18, PT ;  /* 0x000000184800780c */ /* 0x000fca0003f84270 */
[----:B------:R-:W-:Y:S08]  /*28d0*/  MUFU.TANH R29, R29 ;  /* 0x0000001d001d7308 */ /* 0x000ff00000002400 */
[----:B------:R-:W2:Y:S01]  /*28e0*/  MUFU.TANH R24, R24 ;  /* 0x0000001800187308 */ /* 0x000ea20000002400 */
[----:B0-----:R-:W-:Y:S02]  /*28f0*/  FSEL R32, R32, -INF , P4 ;  /* 0xff80000020207808 */ /* 0x001fe40002000000 */
[----:B------:R-:W-:-:S05]  /*2900*/  ISETP.GT.AND P4, PT, R72, 0x20, PT ;  /* 0x000000204800780c */ /* 0x000fca0003f84270 */
[----:B------:R-:W0:Y:S01]  /*2910*/  MUFU.TANH R25, R25 ;  /* 0x0000001900197308 */ /* 0x000e220000002400 */
[----:B-1----:R-:W-:Y:S01]  /*2920*/  FMNMX.FTZ R44, R54, R71, !PT ;  /* 0x00000047362c7209 */ /* 0x002fe20007810000 */
[----:B------:R-:W-:Y:S01]  /*2930*/  FMUL.FTZ R71, R85, UR10 ;  /* 0x0000000a55477c20 */ /* 0x000fe20008410000 */
[----:B------:R-:W-:Y:S01]  /*2940*/  UMOV UR10, UR41 ;  /* 0x00000029000a7c82 */ /* 0x000fe20008000000 */
[----:B------:R-:W-:Y:S01]  /*2950*/  @UP0 USHF.R.U32.HI UR10, URZ, UR14, UR7 ;  /* 0x0000000e3f0a0299 */ /* 0x000fe20008011607 */
[C---:B------:R-:W-:Y:S01]  /*2960*/  FSETP.NEU.FTZ.AND P3, PT, R44.reuse, -INF , PT ;  /* 0xff8000002c00780b */ /* 0x040fe20003f7d000 */
[----:B------:R-:W-:Y:S02]  /*2970*/  FMUL.FTZ R54, R44, UR24 ;  /* 0x000000182c367c20 */ /* 0x000fe40008410000 */
[----:B------:R-:W1:Y:S01]  /*2980*/  MUFU.TANH R21, R21 ;  /* 0x0000001500157308 */ /* 0x000e620000002400 */
[----:B--2---:R-:W-:Y:S01]  /*2990*/  FSEL R24, R24, -INF , P4 ;  /* 0xff80000018187808 */ /* 0x004fe20002000000 */
[----:B------:R-:W-:Y:S01]  /*29a0*/  UIADD3 UR11, UR11, UR10, URZ ;  /* 0x0000000a0b0b7290 */ /* 0x000fe2000fffe03f */
[----:B------:R-:W-:-:S02]  /*29b0*/  ISETP.GT.AND P4, PT, R72, 0x28, PT ;  /* 0x000000284800780c */ /* 0x000fc40003f84270 */
[----:B------:R-:W-:Y:S01]  /*29c0*/  FSEL R54, R54, RZ, P3 ;  /* 0x000000ff36367208 */ /* 0x000fe20001800000 */
[----:B------:R-:W-:Y:S01]  /*29d0*/  USHF.R.S32.HI UR6, URZ, 0x1f, UR11 ;  /* 0x0000001f3f067899 */ /* 0x000fe2000801140b */
[----:B------:R-:W-:Y:S01]  /*29e0*/  ISETP.GT.AND P3, PT, R72, RZ, PT ;  /* 0x000000ff4800720c */ /* 0x000fe20003f64270 */
[----:B------:R-:W2:Y:S02]  /*29f0*/  MUFU.TANH R20, R20 ;  /* 0x0000001400147308 */ /* 0x000ea40000002400 */
[--C-:B------:R-:W-:Y:S01]  /*2a00*/  FFMA.FTZ R8, R57, UR24, -R54.reuse ;  /* 0x0000001839087c23 */ /* 0x100fe20008010836 */
[----:B------:R-:W-:Y:S01]  /*2a10*/  FSEL R55, R10, -INF , P3 ;  /* 0xff8000000a377808 */ /* 0x000fe20001800000 */
[--C-:B------:R-:W-:Y:S01]  /*2a20*/  FFMA.FTZ R145, R53, UR24, -R54.reuse ;  /* 0x0000001835917c23 */ /* 0x100fe20008010836 */
[----:B------:R-:W-:Y:S01]  /*2a30*/  ISETP.GT.AND P3, PT, R72, 0x9, PT ;  /* 0x000000094800780c */ /* 0x000fe20003f64270 */
[--C-:B------:R-:W-:Y:S01]  /*2a40*/  FFMA.FTZ R147, R51, UR24, -R54.reuse ;  /* 0x0000001833937c23 */ /* 0x100fe20008010836 */
[----:B------:R-:W-:Y:S01]  /*2a50*/  FMNMX.FTZ R57, R55, R56, !PT ;  /* 0x0000003837397209 */ /* 0x000fe20007810000 */
[----:B------:R-:W3:Y:S01]  /*2a60*/  MUFU.TANH R14, R14 ;  /* 0x0000000e000e7308 */ /* 0x000ee20000002400 */
[----:B------:R-:W-:Y:S01]  /*2a70*/  FSEL R88, R88, -INF , P3 ;  /* 0xff80000058587808 */ /* 0x000fe20001800000 */
[--C-:B------:R-:W-:Y:S01]  /*2a80*/  FFMA.FTZ R141, R49, UR24, -R54.reuse ;  /* 0x00000018318d7c23 */ /* 0x100fe20008010836 */
[----:B------:R-:W-:Y:S01]  /*2a90*/  FMNMX.FTZ R57, R28, R57, !PT ;  /* 0x000000391c397209 */ /* 0x000fe20007810000 */
[--C-:B------:R-:W-:Y:S01]  /*2aa0*/  FFMA.FTZ R143, R47, UR24, -R54.reuse ;  /* 0x000000182f8f7c23 */ /* 0x100fe20008010836 */
[----:B------:R-:W-:Y:S01]  /*2ab0*/  ISETP.GT.AND P3, PT, R72, 0x11, PT ;  /* 0x000000114800780c */ /* 0x000fe20003f64270 */
[--C-:B------:R-:W-:Y:S01]  /*2ac0*/  FFMA.FTZ R46, R46, UR24, -R54.reuse ;  /* 0x000000182e2e7c23 */ /* 0x100fe20008010836 */
[----:B------:R-:W-:Y:S01]  /*2ad0*/  FMNMX.FTZ R10, R88, R57, !PT ;  /* 0x00000039580a7209 */ /* 0x000fe20007810000 */
[--C-:B------:R-:W-:Y:S01]  /*2ae0*/  FFMA.FTZ R57, R52, UR24, -R54.reuse ;  /* 0x0000001834397c23 */ /* 0x100fe20008010836 */
[----:B------:R-:W-:Y:S01]  /*2af0*/  FSEL R33, R33, -INF , P3 ;  /* 0xff80000021217808 */ /* 0x000fe20001800000 */
[----:B------:R-:W4:Y:S01]  /*2b00*/  MUFU.TANH R15, R15 ;  /* 0x0000000f000f7308 */ /* 0x000f220000002400 */
[----:B------:R-:W-:Y:S01]  /*2b10*/  FMNMX.FTZ R10, R89, R10, !PT ;  /* 0x0000000a590a7209 */ /* 0x000fe20007810000 */
[--C-:B------:R-:W-:Y:S01]  /*2b20*/  FFMA.FTZ R139, R42, UR24, -R54.reuse ;  /* 0x000000182a8b7c23 */ /* 0x100fe20008010836 */
[----:B------:R-:W-:Y:S01]  /*2b30*/  ISETP.GT.AND P3, PT, R72, 0x19, PT ;  /* 0x000000194800780c */ /* 0x000fe20003f64270 */
[--C-:B------:R-:W-:Y:S01]  /*2b40*/  FFMA.FTZ R133, R40, UR24, -R54.reuse ;  /* 0x0000001828857c23 */ /* 0x100fe20008010836 */
[----:B------:R-:W-:Y:S01]  /*2b50*/  FMNMX.FTZ R53, R33, R10, !PT ;  /* 0x0000000a21357209 */ /* 0x000fe20007810000 */
[--C-:B------:R-:W-:Y:S01]  /*2b60*/  FFMA.FTZ R135, R38, UR24, -R54.reuse ;  /* 0x0000001826877c23 */ /* 0x100fe20008010836 */
[----:B------:R-:W-:Y:S01]  /*2b70*/  FSEL R29, R29, -INF , P3 ;  /* 0xff8000001d1d7808 */ /* 0x000fe20001800000 */
[----:B------:R-:W5:Y:S01]  /*2b80*/  MUFU.TANH R12, R12 ;  /* 0x0000000c000c7308 */ /* 0x000f620000002400 */
[----:B------:R-:W-:Y:S01]  /*2b90*/  FMNMX.FTZ R52, R32, R53, !PT ;  /* 0x0000003520347209 */ /* 0x000fe20007810000 */
[--C-:B------:R-:W-:Y:S01]  /*2ba0*/  FFMA.FTZ R38, R37, UR24, -R54.reuse ;  /* 0x0000001825267c23 */ /* 0x100fe20008010836 */
[----:B------:R-:W-:Y:S01]  /*2bb0*/  ISETP.GT.AND P3, PT, R72, 0x21, PT ;  /* 0x000000214800780c */ /* 0x000fe20003f64270 */
[--C-:B------:R-:W-:Y:S01]  /*2bc0*/  FFMA.FTZ R149, R93, UR24, -R54.reuse ;  /* 0x000000185d957c23 */ /* 0x100fe20008010836 */
[----:B------:R-:W-:Y:S01]  /*2bd0*/  FMNMX.FTZ R51, R29, R52, !PT ;  /* 0x000000341d337209 */ /* 0x000fe20007810000 */
[--C-:B------:R-:W-:Y:S01]  /*2be0*/  FFMA.FTZ R91, R91, UR24, -R54.reuse ;  /* 0x000000185b5b7c23 */ /* 0x100fe20008010836 */
[----:B0-----:R-:W-:Y:S01]  /*2bf0*/  FSEL R25, R25, -INF , P3 ;  /* 0xff80000019197808 */ /* 0x001fe20001800000 */
[----:B------:R0:W-:Y:S01]  /*2c00*/  MUFU.EX2 R10, R57 ;  /* 0x00000039000a7308 */ /* 0x0001e20000000800 */
[----:B------:R-:W-:Y:S01]  /*2c10*/  FMNMX.FTZ R52, R24, R51, !PT ;  /* 0x0000003318347209 */ /* 0x000fe20007810000 */
[--C-:B------:R-:W-:Y:S01]  /*2c20*/  FFMA.FTZ R151, R59, UR24, -R54.reuse ;  /* 0x000000183b977c23 */ /* 0x100fe20008010836 */
[----:B------:R-:W-:Y:S01]  /*2c30*/  ISETP.GT.AND P3, PT, R72, 0x29, PT ;  /* 0x000000294800780c */ /* 0x000fe20003f64270 */
[--C-:B------:R-:W-:Y:S01]  /*2c40*/  FFMA.FTZ R127, R27, UR24, -R54.reuse ;  /* 0x000000181b7f7c23 */ /* 0x100fe20008010836 */
[----:B-1----:R-:W-:Y:S01]  /*2c50*/  FSEL R21, R21, -INF , P4 ;  /* 0xff80000015157808 */ /* 0x002fe20002000000 */
[--C-:B------:R-:W-:Y:S01]  /*2c60*/  FFMA.FTZ R123, R3, UR24, -R54.reuse ;  /* 0x00000018037b7c23 */ /* 0x100fe20008010836 */
[----:B------:R-:W-:Y:S01]  /*2c70*/  FMNMX.FTZ R52, R25, R52, !PT ;  /* 0x0000003419347209 */ /* 0x000fe20007810000 */
[----:B------:R-:W1:Y:S01]  /*2c80*/  MUFU.TANH R13, R13 ;  /* 0x0000000d000d7308 */ /* 0x000e620000002400 */
[--C-:B0-----:R-:W-:Y:S01]  /*2c90*/  FFMA.FTZ R57, R50, UR24, -R54.reuse ;  /* 0x0000001832397c23 */ /* 0x101fe20008010836 */
[----:B------:R-:W-:Y:S01]  /*2ca0*/  ISETP.GT.AND P4, PT, R72, 0x30, PT ;  /* 0x000000304800780c */ /* 0x000fe20003f84270 */
[--C-:B------:R-:W-:Y:S01]  /*2cb0*/  FFMA.FTZ R125, R30, UR24, -R54.reuse ;  /* 0x000000181e7d7c23 */ /* 0x100fe20008010836 */
[----:B--2---:R-:W-:Y:S01]  /*2cc0*/  FSEL R50, R20, -INF , P3 ;  /* 0xff80000014327808 */ /* 0x004fe20001800000 */
[--C-:B------:R-:W-:Y:S01]  /*2cd0*/  FFMA.FTZ R30, R9, UR24, -R54.reuse ;  /* 0x00000018091e7c23 */ /* 0x100fe20008010836 */
[----:B------:R-:W-:Y:S01]  /*2ce0*/  FMNMX.FTZ R53, R21, R52, !PT ;  /* 0x0000003415357209 */ /* 0x000fe20007810000 */
[--C-:B------:R-:W-:Y:S01]  /*2cf0*/  FFMA.FTZ R137, R45, UR24, -R54.reuse ;  /* 0x000000182d897c23 */ /* 0x100fe20008010836 */
[----:B------:R-:W0:Y:S01]  /*2d00*/  MUFU.TANH R5, R5 ;  /* 0x0000000500057308 */ /* 0x000e220000002400 */
[----:B---3--:R-:W-:Y:S01]  /*2d10*/  FSEL R51, R14, -INF , P4 ;  /* 0xff8000000e337808 */ /* 0x008fe20002000000 */
[--C-:B------:R-:W-:Y:S01]  /*2d20*/  FFMA.FTZ R121, R11, UR24, -R54.reuse ;  /* 0x000000180b797c23 */ /* 0x100fe20008010836 */
[----:B------:R-:W-:Y:S01]  /*2d30*/  ISETP.GT.AND P3, PT, R72, 0x31, PT ;  /* 0x000000314800780c */ /* 0x000fe20003f64270 */
[--C-:B------:R-:W-:Y:S01]  /*2d40*/  FFMA.FTZ R131, R34, UR24, -R54.reuse ;  /* 0x0000001822837c23 */ /* 0x100fe20008010836 */
[----:B------:R-:W-:Y:S01]  /*2d50*/  FMNMX.FTZ R14, R50, R53, !PT ;  /* 0x00000035320e7209 */ /* 0x000fe20007810000 */
[--C-:B------:R-:W-:Y:S01]  /*2d60*/  FFMA.FTZ R34, R31, UR24, -R54.reuse ;  /* 0x000000181f227c23 */ /* 0x100fe20008010836 */
[----:B------:R-:W-:Y:S01]  /*2d70*/  ISETP.GT.AND P4, PT, R72, 0x38, PT ;  /* 0x000000384800780c */ /* 0x000fe20003f84270 */
[----:B------:R-:W2:Y:S01]  /*2d80*/  MUFU.TANH R7, R7 ;  /* 0x0000000700077308 */ /* 0x000ea20000002400 */
[----:B----4-:R-:W-:Y:S01]  /*2d90*/  FSEL R15, R15, -INF , P3 ;  /* 0xff8000000f0f7808 */ /* 0x010fe20001800000 */
[--C-:B------:R-:W-:Y:S01]  /*2da0*/  FFMA.FTZ R129, R36, UR24, -R54.reuse ;  /* 0x0000001824817c23 */ /* 0x100fe20008010836 */
[----:B------:R-:W-:Y:S01]  /*2db0*/  FMNMX.FTZ R14, R51, R14, !PT ;  /* 0x0000000e330e7209 */ /* 0x000fe20007810000 */
[--C-:B------:R-:W-:Y:S01]  /*2dc0*/  FFMA.FTZ R36, R35, UR24, -R54.reuse ;  /* 0x0000001823247c23 */ /* 0x100fe20008010836 */
[----:B------:R-:W-:Y:S01]  /*2dd0*/  ISETP.GT.AND P3, PT, R72, 0x39, PT ;  /* 0x000000394800780c */ /* 0x000fe20003f64270 */
[--C-:B------:R-:W-:Y:S01]  /*2de0*/  FFMA.FTZ R26, R26, UR24, -R54.reuse ;  /* 0x000000181a1a7c23 */ /* 0x100fe20008010836 */
[----:B-----5:R-:W-:Y:S01]  /*2df0*/  FSEL R52, R12, -INF , P4 ;  /* 0xff8000000c347808 */ /* 0x020fe20002000000 */
[----:B------:R-:W3:Y:S01]  /*2e00*/  MUFU.TANH R58, R58 ;  /* 0x0000003a003a7308 */ /* 0x000ee20000002400 */
[----:B------:R-:W-:Y:S01]  /*2e10*/  FMNMX.FTZ R49, R15, R14, !PT ;  /* 0x0000000e0f317209 */ /* 0x000fe20007810000 */
[--C-:B------:R-:W-:Y:S01]  /*2e20*/  FFMA.FTZ R12, R48, UR24, -R54.reuse ;  /* 0x00000018300c7c23 */ /* 0x100fe20008010836 */
[----:B------:R-:W-:Y:S01]  /*2e30*/  ISETP.GT.AND P4, PT, R72, 0x40, PT ;  /* 0x000000404800780c */ /* 0x000fe20003f84270 */
[--C-:B------:R-:W-:Y:S01]  /*2e40*/  FFMA.FTZ R4, R4, UR24, -R54.reuse ;  /* 0x0000001804047c23 */ /* 0x100fe20008010836 */
[----:B-1----:R-:W-:Y:S01]  /*2e50*/  FSEL R13, R13, -INF , P3 ;  /* 0xff8000000d0d7808 */ /* 0x002fe20001800000 */
[----:B------:R-:W-:Y:S01]  /*2e60*/  FFMA.FTZ R2, R2, UR24, -R54 ;  /* 0x0000001802027c23 */ /* 0x000fe20008010836 */
[----:B------:R-:W-:Y:S01]  /*2e70*/  FMNMX.FTZ R14, R52, R49, !PT ;  /* 0x00000031340e7209 */ /* 0x000fe20007810000 */
[----:B------:R-:W1:Y:S01]  /*2e80*/  MUFU.TANH R74, R74 ;  /* 0x0000004a004a7308 */ /* 0x000e620000002400 */
[----:B------:R-:W-:Y:S01]  /*2e90*/  ISETP.GT.AND P3, PT, R72, 0x41, PT ;  /* 0x000000414800780c */ /* 0x000fe20003f64270 */
[----:B------:R-:W-:Y:S01]  /*2ea0*/  ULEA.HI UR6, UR6, UR11, URZ, 0x7 ;  /* 0x0000000b06067291 */ /* 0x000fe2000f8f383f */
[----:B0-----:R-:W-:-:S02]  /*2eb0*/  FSEL R5, R5, -INF , P4 ;  /* 0xff80000005057808 */ /* 0x001fc40002000000 */
[----:B------:R-:W-:Y:S02]  /*2ec0*/  CS2R R92, SRZ ;  /* 0x00000000005c7805 */ /* 0x000fe4000001ff00 */
[----:B------:R-:W-:Y:S01]  /*2ed0*/  FMNMX.FTZ R14, R13, R14, !PT ;  /* 0x0000000e0d0e7209 */ /* 0x000fe20007810000 */
[----:B------:R-:W-:Y:S01]  /*2ee0*/  USHF.R.S32.HI UR6, URZ, 0x7, UR6 ;  /* 0x000000073f067899 */ /* 0x000fe20008011406 */
[C---:B------:R-:W-:Y:S01]  /*2ef0*/  ISETP.GT.AND P4, PT, R72.reuse, 0x48, PT ;  /* 0x000000484800780c */ /* 0x040fe20003f84270 */
[----:B------:R-:W0:Y:S01]  /*2f00*/  MUFU.TANH R60, R60 ;  /* 0x0000003c003c7308 */ /* 0x000e220000002400 */
[----:B--2---:R-:W-:Y:S01]  /*2f10*/  FSEL R7, R7, -INF , P3 ;  /* 0xff80000007077808 */ /* 0x004fe20001800000 */
[----:B------:R-:W-:Y:S01]  /*2f20*/  UISETP.LT.AND UP1, UPT, URZ, UR6, UPT ;  /* 0x000000063f00728c */ /* 0x000fe2000bf21270 */
[----:B------:R-:W-:Y:S02]  /*2f30*/  FMNMX.FTZ R14, R5, R14, !PT ;  /* 0x0000000e050e7209 */ /* 0x000fe40007810000 */
[----:B------:R-:W-:Y:S01]  /*2f40*/  ISETP.GT.AND P3, PT, R72, 0x49, PT ;  /* 0x000000494800780c */ /* 0x000fe20003f64270 */
[----:B------:R-:W-:Y:S01]  /*2f50*/  USEL UR21, URZ, UR6, !UP1 ;  /* 0x000000063f157287 */ /* 0x000fe2000c800000 */
[----:B---3--:R-:W-:Y:S01]  /*2f60*/  FSEL R58, R58, -INF , P4 ;  /* 0xff8000003a3a7808 */ /* 0x008fe20002000000 */
[----:B------:R-:W2:Y:S01]  /*2f70*/  MUFU.TANH R62, R62 ;  /* 0x0000003e003e7308 */ /* 0x000ea20000002400 */
[----:B------:R-:W-:Y:S01]  /*2f80*/  FMNMX.FTZ R47, R7, R14, !PT ;  /* 0x0000000e072f7209 */ /* 0x000fe20007810000 */
[----:B------:R-:W-:Y:S01]  /*2f90*/  UISETP.GE.AND UP1, UPT, UR26, UR21, UPT ;  /* 0x000000151a00728c */ /* 0x000fe2000bf26270 */
[----:B------:R-:W-:-:S02]  /*2fa0*/  ISETP.GT.AND P4, PT, R72, 0x50, PT ;  /* 0x000000504800780c */ /* 0x000fc40003f84270 */
[----:B-1----:R-:W-:Y:S02]  /*2fb0*/  FSEL R74, R74, -INF , P3 ;  /* 0xff8000004a4a7808 */ /* 0x002fe40001800000 */
[----:B------:R-:W-:Y:S01]  /*2fc0*/  FMNMX.FTZ R47, R58, R47, !PT ;  /* 0x0000002f3a2f7209 */ /* 0x000fe20007810000 */
[----:B------:R-:W1:Y:S01]  /*2fd0*/  MUFU.TANH R61, R61 ;  /* 0x0000003d003d7308 */ /* 0x000e620000002400 */
[----:B------:R-:W-:Y:S02]  /*2fe0*/  ISETP.GT.AND P3, PT, R72, 0x51, PT ;  /* 0x000000514800780c */ /* 0x000fe40003f64270 */
[----:B0-----:R-:W-:Y:S02]  /*2ff0*/  FSEL R60, R60, -INF , P4 ;  /* 0xff8000003c3c7808 */ /* 0x001fe40002000000 */
[----:B------:R-:W-:Y:S02]  /*3000*/  FMNMX.FTZ R47, R74, R47, !PT ;  /* 0x0000002f4a2f7209 */ /* 0x000fe40007810000 */
[----:B------:R-:W-:Y:S01]  /*3010*/  ISETP.GT.AND P4, PT, R72, 0x58, PT ;  /* 0x000000584800780c */ /* 0x000fe20003f84270 */
[----:B------:R-:W0:Y:S01]  /*3020*/  MUFU.TANH R64, R64 ;  /* 0x0000004000407308 */ /* 0x000e220000002400 */
[----:B--2---:R-:W-:-:S02]  /*3030*/  FSEL R62, R62, -INF , P3 ;  /* 0xff8000003e3e7808 */ /* 0x004fc40001800000 */
[----:B------:R-:W-:Y:S02]  /*3040*/  FMNMX.FTZ R47, R60, R47, !PT ;  /* 0x0000002f3c2f7209 */ /* 0x000fe40007810000 */
[----:B------:R-:W-:Y:S02]  /*3050*/  ISETP.GT.AND P3, PT, R72, 0x59, PT ;  /* 0x000000594800780c */ /* 0x000fe40003f64270 */
[----:B------:R-:W-:Y:S01]  /*3060*/  FMNMX.FTZ R48, R62, R47, !PT ;  /* 0x0000002f3e307209 */ /* 0x000fe20007810000 */
[----:B------:R-:W2:Y:S01]  /*3070*/  MUFU.TANH R63, R63 ;  /* 0x0000003f003f7308 */ /* 0x000ea20000002400 */
[----:B-1----:R-:W-:Y:S02]  /*3080*/  FSEL R61, R61, -INF , P4 ;  /* 0xff8000003d3d7808 */ /* 0x002fe40002000000 */
[----:B------:R-:W-:-:S05]  /*3090*/  ISETP.GT.AND P4, PT, R72, 0x60, PT ;  /* 0x000000604800780c */ /* 0x000fca0003f84270 */
[----:B------:R-:W1:Y:S01]  /*30a0*/  MUFU.TANH R66, R66 ;  /* 0x0000004200427308 */ /* 0x000e620000002400 */
[----:B0-----:R-:W-:Y:S02]  /*30b0*/  FSEL R64, R64, -INF , P3 ;  /* 0xff80000040407808 */ /* 0x001fe40001800000 */
[----:B------:R-:W-:-:S05]  /*30c0*/  ISETP.GT.AND P3, PT, R72, 0x61, PT ;  /* 0x000000614800780c */ /* 0x000fca0003f64270 */
[----:B------:R-:W0:Y:S01]  /*30d0*/  MUFU.TANH R65, R65 ;  /* 0x0000004100417308 */ /* 0x000e220000002400 */
[----:B--2---:R-:W-:Y:S02]  /*30e0*/  FSEL R63, R63, -INF , P4 ;  /* 0xff8000003f3f7808 */ /* 0x004fe40002000000 */
[----:B------:R-:W-:-:S05]  /*30f0*/  ISETP.GT.AND P4, PT, R72, 0x68, PT ;  /* 0x000000684800780c */ /* 0x000fca0003f84270 */
[----:B------:R2:W-:Y:S01]  /*3100*/  MUFU.EX2 R14, R46 ;  /* 0x0000002e000e7308 */ /* 0x0005e20000000800 */
[----:B-1----:R-:W-:Y:S02]  /*3110*/  FSEL R66, R66, -INF , P3 ;  /* 0xff80000042427808 */ /* 0x002fe40001800000 */
[----:B------:R-:W-:-:S05]  /*3120*/  ISETP.GT.AND P3, PT, R72, 0x69, PT ;  /* 0x000000694800780c */ /* 0x000fca0003f64270 */
[----:B------:R-:W1:Y:S01]  /*3130*/  MUFU.TANH R68, R68 ;  /* 0x0000004400447308 */ /* 0x000e620000002400 */
[--C-:B--2---:R-:W-:Y:S01]  /*3140*/  FFMA.FTZ R46, R43, UR24, -R54.reuse ;  /* 0x000000182b2e7c23 */ /* 0x104fe20008010836 */
[----:B------:R-:W-:Y:S02]  /*3150*/  FMNMX.FTZ R43, R61, R48, !PT ;  /* 0x000000303d2b7209 */ /* 0x000fe40007810000 */
[----:B0-----:R-:W-:Y:S02]  /*3160*/  FSEL R65, R65, -INF , P4 ;  /* 0xff80000041417808 */ /* 0x001fe40002000000 */
[----:B------:R-:W-:Y:S02]  /*3170*/  FMNMX.FTZ R42, R64, R43, !PT ;  /* 0x0000002b402a7209 */ /* 0x000fe40007810000 */
[----:B------:R-:W0:Y:S01]  /*3180*/  MUFU.TANH R67, R67 ;  /* 0x0000004300437308 */ /* 0x000e220000002400 */
[----:B------:R-:W-:Y:S02]  /*3190*/  ISETP.GT.AND P4, PT, R72, 0x70, PT ;  /* 0x000000704800780c */ /* 0x000fe40003f84270 */
[----:B------:R-:W-:Y:S01]  /*31a0*/  FMNMX.FTZ R43, R63, R42, !PT ;  /* 0x0000002a3f2b7209 */ /* 0x000fe20007810000 */
[----:B------:R-:W-:-:S03]  /*31b0*/  FFMA.FTZ R42, R41, UR24, -R54 ;  /* 0x00000018292a7c23 */ /* 0x000fc60008010836 */
[----:B------:R-:W-:Y:S01]  /*31c0*/  FMNMX.FTZ R48, R66, R43, !PT ;  /* 0x0000002b42307209 */ /* 0x000fe20007810000 */
[----:B------:R-:W2:Y:S01]  /*31d0*/  MUFU.TANH R69, R69 ;  /* 0x0000004500457308 */ /* 0x000ea20000002400 */
[----:B-1----:R-:W-:Y:S02]  /*31e0*/  FSEL R68, R68, -INF , P3 ;  /* 0xff80000044447808 */ /* 0x002fe40001800000 */
[----:B------:R-:W-:Y:S02]  /*31f0*/  FMNMX.FTZ R41, R65, R48, !PT ;  /* 0x0000003041297209 */ /* 0x000fe40007810000 */
[----:B------:R-:W-:Y:S02]  /*3200*/  ISETP.GT.AND P3, PT, R72, 0x71, PT ;  /* 0x000000714800780c */ /* 0x000fe40003f64270 */
[----:B------:R-:W-:Y:S01]  /*3210*/  FMNMX.FTZ R40, R68, R41, !PT ;  /* 0x0000002944287209 */ /* 0x000fe20007810000 */
[----:B------:R-:W1:Y:S01]  /*3220*/  MUFU.TANH R70, R70 ;  /* 0x0000004600467308 */ /* 0x000e620000002400 */
[----:B0-----:R-:W-:Y:S01]  /*3230*/  FSEL R67, R67, -INF , P4 ;  /* 0xff80000043437808 */ /* 0x001fe20002000000 */
[----:B------:R-:W-:Y:S01]  /*3240*/  FFMA.FTZ R41, R39, UR24, -R54 ;  /* 0x0000001827297c23 */ /* 0x000fe20008010836 */
[----:B------:R-:W-:-:S02]  /*3250*/  ISETP.GT.AND P4, PT, R72, 0x78, PT ;  /* 0x000000784800780c */ /* 0x000fc40003f84270 */
[----:B------:R-:W-:-:S03]  /*3260*/  FMNMX.FTZ R40, R67, R40, !PT ;  /* 0x0000002843287209 */ /* 0x000fc60007810000 */
[----:B------:R-:W0:Y:S01]  /*3270*/  MUFU.TANH R71, R71 ;  /* 0x0000004700477308 */ /* 0x000e220000002400 */
[----:B--2---:R-:W-:Y:S02]  /*3280*/  FSEL R69, R69, -INF , P3 ;  /* 0xff80000045457808 */ /* 0x004fe40001800000 */
[----:B------:R-:W-:Y:S02]  /*3290*/  ISETP.GT.AND P3, PT, R72, 0x79, PT ;  /* 0x000000794800780c */ /* 0x000fe40003f64270 */
[----:B------:R-:W-:-:S03]  /*32a0*/  FMNMX.FTZ R39, R69, R40, !PT ;  /* 0x0000002845277209 */ /* 0x000fc60007810000 */
[----:B------:R-:W-:Y:S01]  /*32b0*/  MUFU.EX2 R149, R149 ;  /* 0x0000009500957308 */ /* 0x000fe20000000800 */
[----:B-1----:R-:W-:-:S04]  /*32c0*/  FSEL R70, R70, -INF , P4 ;  /* 0xff80000046467808 */ /* 0x002fc80002000000 */
[----:B------:R-:W-:-:S03]  /*32d0*/  FMNMX.FTZ R48, R70, R39, !PT ;  /* 0x0000002746307209 */ /* 0x000fc60007810000 */
[----:B------:R1:W2:Y:S01]  /*32e0*/  MUFU.EX2 R6, R91 ;  /* 0x0000005b00067308 */ /* 0x0002a20000000800 */
[----:B0-----:R-:W-:-:S04]  /*32f0*/  FSEL R71, R71, -INF , P3 ;  /* 0xff80000047477808 */ /* 0x001fc80001800000 */
[----:B------:R-:W-:-:S03]  /*3300*/  FMNMX.FTZ R48, R71, R48, !PT ;  /* 0x0000003047307209 */ /* 0x000fc60007810000 */
[----:B------:R-:W0:Y:S01]  /*3310*/  MUFU.EX2 R151, R151 ;  /* 0x0000009700977308 */ /* 0x000e220000000800 */
[----:B-1----:R-:W-:Y:S01]  /*3320*/  CS2R R90, SRZ ;  /* 0x00000000005a7805 */ /* 0x002fe2000001ff00 */
[----:B------:R-:W1:Y:S06]  /*3330*/  SHFL.BFLY PT, R37, R48, 0x2, 0x1f ;  /* 0x0c401f0030257f89 */ /* 0x000e6c00000e0000 */
[----:B------:R-:W3:Y:S08]  /*3340*/  MUFU.EX2 R8, R8 ;  /* 0x0000000800087308 */ /* 0x000ef00000000800 */
[----:B------:R-:W4:Y:S08]  /*3350*/  MUFU.EX2 R145, R145 ;  /* 0x0000009100917308 */ /* 0x000f300000000800 */
[----:B------:R-:W5:Y:S01]  /*3360*/  MUFU.EX2 R147, R147 ;  /* 0x0000009300937308 */ /* 0x000f620000000800 */
[----:B-1----:R-:W-:-:S05]  /*3370*/  FMNMX.FTZ R37, R48, R37, !PT ;  /* 0x0000002530257209 */ /* 0x002fca0007810000 */
[----:B------:R-:W1:Y:S02]  /*3380*/  SHFL.BFLY PT, R48, R37, 0x1, 0x1f ;  /* 0x0c201f0025307f89 */ /* 0x000e6400000e0000 */
[----:B------:R-:W5:Y:S08]  /*3390*/  MUFU.EX2 R20, R57 ;  /* 0x0000003900147308 */ /* 0x000f700000000800 */
[----:B------:R-:W5:Y:S08]  /*33a0*/  MUFU.EX2 R141, R141 ;  /* 0x0000008d008d7308 */ /* 0x000f700000000800 */
[----:B------:R-:W5:Y:S01]  /*33b0*/  MUFU.EX2 R12, R12 ;  /* 0x0000000c000c7308 */ /* 0x000f620000000800 */
[----:B-1----:R-:W-:-:S07]  /*33c0*/  FMNMX.FTZ R49, R37, R48, !PT ;  /* 0x0000003025317209 */ /* 0x002fce0007810000 */
[----:B------:R-:W-:Y:S01]  /*33d0*/  MUFU.EX2 R143, R143 ;  /* 0x0000008f008f7308 */ /* 0x000fe20000000800 */
[C---:B------:R-:W-:Y:S01]  /*33e0*/  FSETP.NEU.FTZ.AND P3, PT, R49.reuse, -INF , PT ;  /* 0xff8000003100780b */ /* 0x040fe20003f7d000 */
[----:B------:R-:W-:-:S06]  /*33f0*/  FMUL.FTZ R48, R49, UR24 ;  /* 0x0000001831307c20 */ /* 0x000fcc0008410000 */
[----:B------:R-:W-:Y:S01]  /*3400*/  MUFU.EX2 R137, R137 ;  /* 0x0000008900897308 */ /* 0x000fe20000000800 */
[----:B------:R-:W-:Y:S02]  /*3410*/  FSEL R48, R48, RZ, P3 ;  /* 0x000000ff30307208 */ /* 0x000fe40001800000 */
[----:B------:R-:W-:-:S03]  /*3420*/  PLOP3.LUT P3, PT, PT, PT, UP1, 0x80, 0x0 ;  /* 0x000000000000781c */ /* 0x000fc60003f6f018 */
[----:B------:R-:W-:Y:S01]  /*3430*/  FFMA.FTZ R140, R24, UR24, -R48 ;  /* 0x00000018188c7c23 */ /* 0x000fe20008010830 */
[----:B--2---:R-:W-:Y:S01]  /*3440*/  FADD.FTZ R24, R149, R6 ;  /* 0x0000000695187221 */ /* 0x004fe20000010000 */
[--C-:B------:R-:W-:Y:S01]  /*3450*/  FFMA.FTZ R27, R29, UR24, -R48.reuse ;  /* 0x000000181d1b7c23 */ /* 0x100fe20008010830 */
[--C-:B------:R-:W-:Y:S01]  /*3460*/  FFMA.FTZ R148, R55, UR24, -R48.reuse ;  /* 0x0000001837947c23 */ /* 0x100fe20008010830 */
[----:B------:R-:W-:Y:S01]  /*3470*/  FFMA.FTZ R3, R56, UR24, -R48 ;  /* 0x0000001838037c23 */ /* 0x000fe20008010830 */
[----:B0-----:R-:W-:Y:S01]  /*3480*/  FADD.FTZ R29, R151, R24 ;  /* 0x00000018971d7221 */ /* 0x001fe20000010000 */
[--C-:B------:R-:W-:Y:S01]  /*3490*/  FFMA.FTZ R150, R28, UR24, -R48.reuse ;  /* 0x000000181c967c23 */ /* 0x100fe20008010830 */
[--C-:B------:R-:W-:Y:S01]  /*34a0*/  FFMA.FTZ R132, R5, UR24, -R48.reuse ;  /* 0x0000001805847c23 */ /* 0x100fe20008010830 */
[--C-:B------:R-:W-:Y:S01]  /*34b0*/  FFMA.FTZ R9, R88, UR24, -R48.reuse ;  /* 0x0000001858097c23 */ /* 0x100fe20008010830 */
[----:B---3--:R-:W-:Y:S01]  /*34c0*/  FADD.FTZ R24, R8, R29 ;  /* 0x0000001d08187221 */ /* 0x008fe20000010000 */
[----:B------:R-:W-:Y:S01]  /*34d0*/  MUFU.EX2 R148, R148 ;  /* 0x0000009400947308 */ /* 0x000fe20000000800 */
[--C-:B------:R-:W-:Y:S01]  /*34e0*/  FFMA.FTZ R144, R89, UR24, -R48.reuse ;  /* 0x0000001859907c23 */ /* 0x100fe20008010830 */
[----:B------:R-:W-:Y:S01]  /*34f0*/  FFMA.FTZ R11, R33, UR24, -R48 ;  /* 0x00000018210b7c23 */ /* 0x000fe20008010830 */
[----:B----4-:R-:W-:Y:S01]  /*3500*/  FADD.FTZ R5, R145, R24 ;  /* 0x0000001891057221 */ /* 0x010fe20000010000 */
[--C-:B------:R-:W-:Y:S01]  /*3510*/  FFMA.FTZ R146, R32, UR24, -R48.reuse ;  /* 0x0000001820927c23 */ /* 0x100fe20008010830 */
[--C-:B------:R-:W-:Y:S01]  /*3520*/  FFMA.FTZ R25, R25, UR24, -R48.reuse ;  /* 0x0000001819197c23 */ /* 0x100fe20008010830 */
[--C-:B------:R-:W-:Y:S01]  /*3530*/  FFMA.FTZ R142, R21, UR24, -R48.reuse ;  /* 0x00000018158e7c23 */ /* 0x100fe20008010830 */
[----:B------:R-:W-:Y:S01]  /*3540*/  FADD.FTZ R24, R10, R5 ;  /* 0x000000050a187221 */ /* 0x000fe20000010000 */
[----:B------:R-:W0:Y:S01]  /*3550*/  MUFU.EX2 R3, R3 ;  /* 0x0000000300037308 */ /* 0x000e220000000800 */
[--C-:B------:R-:W-:Y:S01]  /*3560*/  FFMA.FTZ R5, R7, UR24, -R48.reuse ;  /* 0x0000001807057c23 */ /* 0x100fe20008010830 */
[----:B------:R-:W-:Y:S01]  /*3570*/  FFMA.FTZ R21, R50, UR24, -R48 ;  /* 0x0000001832157c23 */ /* 0x000fe20008010830 */
[----:B-----5:R-:W-:Y:S01]  /*3580*/  FADD.FTZ R7, R147, R24 ;  /* 0x0000001893077221 */ /* 0x020fe20000010000 */
[--C-:B------:R-:W-:Y:S01]  /*3590*/  FFMA.FTZ R136, R51, UR24, -R48.reuse ;  /* 0x0000001833887c23 */ /* 0x100fe20008010830 */
[--C-:B------:R-:W-:Y:S01]  /*35a0*/  FFMA.FTZ R15, R15, UR24, -R48.reuse ;  /* 0x000000180f0f7c23 */ /* 0x100fe20008010830 */
[--C-:B------:R-:W-:Y:S01]  /*35b0*/  FFMA.FTZ R138, R52, UR24, -R48.reuse ;  /* 0x00000018348a7c23 */ /* 0x100fe20008010830 */
[----:B------:R-:W-:Y:S01]  /*35c0*/  FADD.FTZ R24, R20, R7 ;  /* 0x0000000714187221 */ /* 0x000fe20000010000 */
[----:B------:R-:W1:Y:S01]  /*35d0*/  MUFU.EX2 R150, R150 ;  /* 0x0000009600967308 */ /* 0x000e620000000800 */
[--C-:B------:R-:W-:Y:S01]  /*35e0*/  FFMA.FTZ R13, R13, UR24, -R48.reuse ;  /* 0x000000180d0d7c23 */ /* 0x100fe20008010830 */
[----:B------:R-:W-:Y:S01]  /*35f0*/  FFMA.FTZ R134, R58, UR24, -R48 ;  /* 0x000000183a867c23 */ /* 0x000fe20008010830 */
[----:B------:R-:W-:Y:S01]  /*3600*/  FADD.FTZ R7, R141, R24 ;  /* 0x000000188d077221 */ /* 0x000fe20000010000 */
[--C-:B------:R-:W-:Y:S01]  /*3610*/  FFMA.FTZ R128, R60, UR24, -R48.reuse ;  /* 0x000000183c807c23 */ /* 0x100fe20008010830 */
[----:B------:R-:W-:Y:S01]  /*3620*/  F2FP.F16.F32.PACK_AB R149, R6, R149 ;  /* 0x000000950695723e */ /* 0x000fe200000000ff */
[--C-:B------:R-:W-:Y:S01]  /*3630*/  FFMA.FTZ R130, R61, UR24, -R48.reuse ;  /* 0x000000183d827c23 */ /* 0x100fe20008010830 */
[----:B------:R-:W-:Y:S01]  /*3640*/  FADD.FTZ R28, R12, R7 ;  /* 0x000000070c1c7221 */ /* 0x000fe20000010000 */
[----:B------:R-:W2:Y:S01]  /*3650*/  MUFU.EX2 R9, R9 ;  /* 0x0000000900097308 */ /* 0x000ea20000000800 */
[----:B0-----:R-:W-:Y:S01]  /*3660*/  FADD.FTZ R29, R148, R3 ;  /* 0x00000003941d7221 */ /* 0x001fe20000010000 */
[----:B------:R-:W-:Y:S01]  /*3670*/  FFMA.FTZ R7, R74, UR24, -R48 ;  /* 0x000000184a077c23 */ /* 0x000fe20008010830 */
[----:B------:R-:W-:Y:S01]  /*3680*/  FADD.FTZ R31, R143, R28 ;  /* 0x0000001c8f1f7221 */ /* 0x000fe20000010000 */
[--C-:B------:R-:W-:Y:S01]  /*3690*/  FFMA.FTZ R64, R64, UR24, -R48.reuse ;  /* 0x0000001840407c23 */ /* 0x100fe20008010830 */
[--C-:B------:R-:W-:Y:S01]  /*36a0*/  FFMA.FTZ R63, R63, UR24, -R48.reuse ;  /* 0x000000183f3f7c23 */ /* 0x100fe20008010830 */
[--C-:B------:R-:W-:Y:S01]  /*36b0*/  FFMA.FTZ R66, R66, UR24, -R48.reuse ;  /* 0x0000001842427c23 */ /* 0x100fe20008010830 */
[----:B------:R-:W-:Y:S01]  /*36c0*/  FADD.FTZ R28, R14, R31 ;  /* 0x0000001f0e1c7221 */ /* 0x000fe20000010000 */
[----:B------:R-:W0:Y:S01]  /*36d0*/  MUFU.EX2 R144, R144 ;  /* 0x0000009000907308 */ /* 0x000e220000000800 */
[----:B-1----:R-:W-:Y:S01]  /*36e0*/  FADD.FTZ R24, R150, R29 ;  /* 0x0000001d96187221 */ /* 0x002fe20000010000 */
[--C-:B------:R-:W-:Y:S01]  /*36f0*/  FFMA.FTZ R65, R65, UR24, -R48.reuse ;  /* 0x0000001841417c23 */ /* 0x100fe20008010830 */
[--C-:B------:R-:W-:Y:S01]  /*3700*/  FFMA.FTZ R68, R68, UR24, -R48.reuse ;  /* 0x0000001844447c23 */ /* 0x100fe20008010830 */
[--C-:B------:R-:W-:Y:S01]  /*3710*/  FFMA.FTZ R67, R67, UR24, -R48.reuse ;  /* 0x0000001843437c23 */ /* 0x100fe20008010830 */
[--C-:B------:R-:W-:Y:S01]  /*3720*/  FFMA.FTZ R69, R69, UR24, -R48.reuse ;  /* 0x0000001845457c23 */ /* 0x100fe20008010830 */
[----:B------:R-:W-:Y:S01]  /*3730*/  FFMA.FTZ R70, R70, UR24, -R48 ;  /* 0x0000001846467c23 */ /* 0x000fe20008010830 */
[----:B------:R-:W-:Y:S01]  /*3740*/  F2FP.F16.F32.PACK_AB R148, R3, R148 ;  /* 0x000000940394723e */ /* 0x000fe200000000ff */
[----:B------:R-:W1:Y:S01]  /*3750*/  MUFU.EX2 R11, R11 ;  /* 0x0000000b000b7308 */ /* 0x000e620000000800 */
[C---:B--2---:R-:W-:Y:S01]  /*3760*/  FADD.FTZ R29, R9.reuse, R24 ;  /* 0x00000018091d7221 */ /* 0x044fe20000010000 */
[----:B------:R-:W-:-:S02]  /*3770*/  F2FP.F16.F32.PACK_AB R150, R9, R150 ;  /* 0x000000960996723e */ /* 0x000fc400000000ff */
[----:B------:R-:W-:Y:S02]  /*3780*/  CS2R R88, SRZ ;  /* 0x0000000000587805 */ /* 0x000fe4000001ff00 */
[----:B------:R-:W-:Y:S02]  /*3790*/  F2FP.F16.F32.PACK_AB R151, R8, R151 ;  /* 0x000000970897723e */ /* 0x000fe400000000ff */
[----:B------:R-:W-:Y:S01]  /*37a0*/  F2FP.F16.F32.PACK_AB R145, R10, R145 ;  /* 0x000000910a91723e */ /* 0x000fe200000000ff */
[----:B------:R-:W2:Y:S01]  /*37b0*/  MUFU.EX2 R46, R46 ;  /* 0x0000002e002e7308 */ /* 0x000ea20000000800 */
[----:B0-----:R-:W-:Y:S01]  /*37c0*/  FADD.FTZ R24, R144, R29 ;  /* 0x0000001d90187221 */ /* 0x001fe20000010000 */
[----:B------:R-:W-:Y:S01]  /*37d0*/  FADD.FTZ R29, R137, R28 ;  /* 0x0000001c891d7221 */ /* 0x000fe20000010000 */
[----:B------:R-:W-:Y:S02]  /*37e0*/  F2FP.F16.F32.PACK_AB R147, R20, R147 ;  /* 0x000000931493723e */ /* 0x000fe400000000ff */
[----:B------:R-:W-:-:S02]  /*37f0*/  F2FP.F16.F32.PACK_AB R141, R12, R141 ;  /* 0x0000008d0c8d723e */ /* 0x000fc400000000ff */
[----:B------:R-:W-:Y:S01]  /*3800*/  F2FP.F16.F32.PACK_AB R143, R14, R143 ;  /* 0x0000008f0e8f723e */ /* 0x000fe200000000ff */
[----:B------:R-:W0:Y:S01]  /*3810*/  MUFU.EX2 R146, R146 ;  /* 0x0000009200927308 */ /* 0x000e220000000800 */
[C---:B-1----:R-:W-:Y:S01]  /*3820*/  FADD.FTZ R31, R11.reuse, R24 ;  /* 0x000000180b1f7221 */ /* 0x042fe20000010000 */
[----:B------:R-:W-:-:S06]  /*3830*/  F2FP.F16.F32.PACK_AB R144, R11, R144 ;  /* 0x000000900b90723e */ /* 0x000fcc00000000ff */
[----:B------:R-:W1:Y:S01]  /*3840*/  MUFU.EX2 R139, R139 ;  /* 0x0000008b008b7308 */ /* 0x000e620000000800 */
[----:B--2---:R-:W-:Y:S01]  /*3850*/  FADD.FTZ R28, R46, R29 ;  /* 0x0000001d2e1c7221 */ /* 0x004fe20000010000 */
[--C-:B------:R-:W-:Y:S01]  /*3860*/  FFMA.FTZ R29, R62, UR24, -R48.reuse ;  /* 0x000000183e1d7c23 */ /* 0x100fe20008010830 */
[----:B------:R-:W-:Y:S01]  /*3870*/  FFMA.FTZ R48, R71, UR24, -R48 ;  /* 0x0000001847307c23 */ /* 0x000fe20008010830 */
[----:B------:R-:W-:-:S04]  /*3880*/  F2FP.F16.F32.PACK_AB R137, R46, R137 ;  /* 0x000000892e89723e */ /* 0x000fc800000000ff */
        /* <DEDUP_REMOVED lines=104> */
[----:B------:R-:W-:-:S03]  /*3f10*/  F2FP.F16.F32.PACK_AB R120, R120, R67 ;  /* 0x000000437878723e */ /* 0x000fc600000000ff */
[----:B0-----:R-:W-:-:S04]  /*3f20*/  FADD.FTZ R2, R70, R5 ;  /* 0x0000000546027221 */ /* 0x001fc80000010000 */
[C---:B-1----:R-:W-:Y:S01]  /*3f30*/  FADD.FTZ R2, R3.reuse, R2 ;  /* 0x0000000203027221 */ /* 0x042fe20000010000 */
[----:B------:R-:W-:Y:S01]  /*3f40*/  F2FP.F16.F32.PACK_AB R122, R3, R70 ;  /* 0x00000046037a723e */ /* 0x000fe200000000ff */
[----:B------:R-:W-:Y:S06]  /*3f50*/  @!P3 BRA `(.L_x_1815) ;  /* 0x0000002c0090b947 */ /* 0x000fec0003800000 */
[----:B------:R-:W-:Y:S01]  /*3f60*/  IMAD.MOV.U32 R4, RZ, RZ, R44 ;  /* 0x000000ffff047224 */ /* 0x000fe200078e002c */
[----:B------:R-:W-:Y:S01]  /*3f70*/  UMOV UR27, UR37 ;  /* 0x00000025001b7c82 */ /* 0x000fe20008000000 */
[----:B------:R-:W-:Y:S01]  /*3f80*/  IMAD.MOV.U32 R3, RZ, RZ, R49 ;  /* 0x000000ffff037224 */ /* 0x000fe200078e0031 */
[----:B------:R-:W-:Y:S01]  /*3f90*/  UMOV UR25, UR39 ;  /* 0x0000002700197c82 */ /* 0x000fe20008000000 */
[----:B------:R-:W-:Y:S01]  /*3fa0*/  IMAD.MOV.U32 R119, RZ, RZ, RZ ;  /* 0x000000ffff777224 */ /* 0x000fe200078e00ff */
[----:B------:R-:W-:Y:S01]  /*3fb0*/  ULDC UR22, c[0x0][0x288] ;  /* 0x0000a20000167ab9 */ /* 0x000fe20000000800 */
[----:B------:R-:W-:Y:S01]  /*3fc0*/  ULDC UR23, c[0x0][0x9d8] ;  /* 0x0002760000177ab9 */ /* 0x000fe20000000800 */
[----:B------:R-:W-:-:S05]  /*3fd0*/  ULDC UR24, c[0x0][0x988] ;  /* 0x0002620000187ab9 */ /* 0x000fca0000000800 */
.L_x_1824:
        /* <DEDUP_REMOVED lines=9> */
.L_x_1817:
[----:B------:R-:W-:Y:S01]  /*4070*/  ULEA UR6, UR39, UR45, 0x3 ;  /* 0x0000002d27067291 */ /* 0x000fe2000f8e183f */
[----:B------:R-:W-:-:S05]  /*4080*/  IMAD.U32 R5, RZ, RZ, UR37 ;  /* 0x00000025ff057e24 */ /* 0x000fca000f8e00ff */
[----:B------:R-:W-:-:S04]  /*4090*/  SHF.L.U32 R5, R5, 0x1f, RZ ;  /* 0x0000001f05057819 */ /* 0x000fc800000006ff */
[----:B------:R0:W1:Y:S01]  /*40a0*/  SYNCS.PHASECHK.TRANS64.TRYWAIT P3, [UR6+0x16830], R5 ;  /* 0x01683005ff0075a7 */ /* 0x0000620008060146 */
[----:B------:R-:W-:Y:S05]  /*40b0*/  @!P0 BRA `(.L_x_1818) ;  /* 0x0000000000048947 */ /* 0x000fea0003800000 */
[----:B------:R-:W-:Y:S01]  /*40c0*/  BPT.TRAP 0x1 ;  /* 0x000000040000795c */ /* 0x000fe20000300000 */
.L_x_1818:
[----:B-1----:R-:W-:Y:S05]  /*40d0*/  @P3 BRA `(.L_x_1816) ;  /* 0x0000000000083947 */ /* 0x002fea0003800000 */
[----:B------:R-:W1:Y:S02]  /*40e0*/  SYNCS.PHASECHK.TRANS64.TRYWAIT P3, [UR6+0x16830], R5 ;  /* 0x01683005ff0075a7 */ /* 0x000e640008060146 */
[----:B-1----:R-:W-:Y:S05]  /*40f0*/  @!P3 BRA `(.L_x_1819) ;  /* 0x000000a800f8b947 */ /* 0x002fea0003800000 */
.L_x_1816:
        /* <DEDUP_REMOVED lines=25> */
.L_x_1821:
[----:B------:R-:W-:Y:S01]  /*4290*/  ULEA UR6, UR25, UR45, 0x3 ;  /* 0x0000002d19067291 */ /* 0x000fe2000f8e183f */
[----:B------:R-:W-:-:S04]  /*42a0*/  MOV R5, UR27 ;  /* 0x0000001b00057c02 */ /* 0x000fc80008000f00 */
[----:B------:R-:W-:-:S04]  /*42b0*/  SHF.L.U32 R5, R5, 0x1f, RZ ;  /* 0x0000001f05057819 */ /* 0x000fc800000006ff */
[----:B------:R0:W1:Y:S01]  /*42c0*/  SYNCS.PHASECHK.TRANS64.TRYWAIT P3, [UR6+0x16850], R5 ;  /* 0x01685005ff0075a7 */ /* 0x0000620008060146 */
[----:B------:R-:W-:Y:S05]  /*42d0*/  @!P0 BRA `(.L_x_1822) ;  /* 0x0000000000048947 */ /* 0x000fea0003800000 */
[----:B------:R-:W-:Y:S01]  /*42e0*/  BPT.TRAP 0x1 ;  /* 0x000000040000795c */ /* 0x000fe20000300000 */
.L_x_1822:
[----:B-1----:R-:W-:Y:S05]  /*42f0*/  @P3 BRA `(.L_x_1820) ;  /* 0x0000000000083947 */ /* 0x002fea0003800000 */
[----:B------:R-:W1:Y:S02]  /*4300*/  SYNCS.PHASECHK.TRANS64.TRYWAIT P3, [UR6+0x16850], R5 ;  /* 0x01685005ff0075a7 */ /* 0x000e640008060146 */
[----:B-1----:R-:W-:Y:S05]  /*4310*/  @!P3 BRA `(.L_x_1823) ;  /* 0x000000a80088b947 */ /* 0x002fea0003800000 */
.L_x_1820:
[----:B------:R-:W-:Y:S01]  /*4320*/  UIADD3 UR6, UR45, 0x400, URZ ;  /* 0x000004002d067890 */ /* 0x000fe2000fffe03f */
[----:B------:R-:W-:Y:S01]  /*4330*/  WARPGROUP.ARRIVE ;  /* 0x00000000000079c5 */ /* 0x000fe20000000000 */
[----:B------:R-:W-:Y:S01]  /*4340*/  UMOV UR7, 0x40000040 ;  /* 0x4000004000077882 */ /* 0x000fe20000000000 */
[----:B------:R-:W-:Y:S01]  /*4350*/  FMUL.FTZ R8, R27, UR23 ;  /* 0x000000171b087c20 */ /* 0x000fe20008410000 */
[----:B------:R-:W-:Y:S01]  /*4360*/  USHF.R.U32.HI UR6, URZ, 0x4, UR6 ;  /* 0x000000043f067899 */ /* 0x000fe20008011606 */
[----:B------:R-:W-:Y:S01]  /*4370*/  FMUL.FTZ R27, R40, UR23 ;  /* 0x00000017281b7c20 */ /* 0x000fe20008410000 */
[----:B------:R-:W-:Y:S02]  /*4380*/  VIADD R40, R17, UR41 ;  /* 0x0000002911287c36 */ /* 0x000fe40008000000 */
[----:B------:R-:W-:Y:S01]  /*4390*/  FMUL.FTZ R9, R28, UR23 ;  /* 0x000000171c097c20 */ /* 0x000fe20008410000 */
[----:B------:R-:W-:Y:S01]  /*43a0*/  ULOP3.LUT UR6, UR6, 0x3fff, URZ, 0xc0, !UPT ;  /* 0x00003fff06067892 */ /* 0x000fe2000f8ec03f */
[----:B------:R-:W-:Y:S01]  /*43b0*/  FMUL.FTZ R28, R41, UR23 ;  /* 0x00000017291c7c20 */ /* 0x000fe20008410000 */
[----:B------:R-:W-:Y:S01]  /*43c0*/  FMUL.FTZ R20, R35, UR23 ;  /* 0x0000001723147c20 */ /* 0x000fe20008410000 */
[----:B------:R-:W-:Y:S01]  /*43d0*/  FMUL.FTZ R35, R48, UR23 ;  /* 0x0000001730237c20 */ /* 0x000fe20008410000 */
[----:B------:R-:W-:Y:S01]  /*43e0*/  ULEA UR10, UR25, UR6, 0xa ;  /* 0x00000006190a7291 */ /* 0x000fe2000f8e503f */
[----:B------:R-:W2:Y:S01]  /*43f0*/  LDC R48, c[0x0][0x2f0] ;  /* 0x0000bc00ff307b82 */ /* 0x000ea20000000800 */
[----:B------:R-:W-:Y:S01]  /*4400*/  FMUL.FTZ R12, R31, UR23 ;  /* 0x000000171f0c7c20 */ /* 0x000fe20008410000 */
[----:B------:R-:W-:Y:S01]  /*4410*/  FMUL.FTZ R31, R44, UR23 ;  /* 0x000000172c1f7c20 */ /* 0x000fe20008410000 */
[----:B------:R-:W-:Y:S01]  /*4420*/  FMUL.FTZ R7, R26, UR23 ;  /* 0x000000171a077c20 */ /* 0x000fe20008410000 */
[----:B------:R-:W-:Y:S01]  /*4430*/  FMUL.FTZ R11, R30, UR23 ;  /* 0x000000171e0b7c20 */ /* 0x000fe20008410000 */
[----:B------:R-:W-:Y:S01]  /*4440*/  FMUL.FTZ R30, R43, UR23 ;  /* 0x000000172b1e7c20 */ /* 0x000fe20008410000 */
[----:B------:R-:W-:Y:S01]  /*4450*/  UMOV UR6, UR10 ;  /* 0x0000000a00067c82 */ /* 0x000fe20008000000 */
[----:B------:R-:W-:Y:S01]  /*4460*/  MUFU.TANH R8, R8 ;  /* 0x0000000800087308 */ /* 0x000fe20000002400 */
[----:B------:R-:W-:Y:S01]  /*4470*/  HGMMA.64x64x16.F32 R88, R148, gdesc[UR4].tnspB, R88, gsb0 ;  /* 0x40e0000494587df0 */ /* 0x000fe20008000858 */
[----:B------:R-:W-:Y:S01]  /*4480*/  UIADD3 UR6, UR10, 0x80, URZ ;  /* 0x000000800a067890 */ /* 0x000fe2000fffe03f */
[----:B------:R-:W-:Y:S01]  /*4490*/  FMUL.FTZ R15, R34, UR23 ;  /* 0x00000017220f7c20 */ /* 0x000fe20008410000 */
[----:B------:R-:W-:Y:S01]  /*44a0*/  UMOV UR7, 0x40000040 ;  /* 0x4000004000077882 */ /* 0x000fe20000000000 */
[----:B-1----:R-:W-:Y:S01]  /*44b0*/  FMUL.FTZ R6, R25, UR23 ;  /* 0x0000001719067c20 */ /* 0x002fe20008410000 */
[----:B------:R-:W-:Y:S01]  /*44c0*/  FMUL.FTZ R25, R38, UR23 ;  /* 0x0000001726197c20 */ /* 0x000fe20008410000 */
[----:B------:R-:W-:Y:S01]  /*44d0*/  FMUL.FTZ R26, R39, UR23 ;  /* 0x00000017271a7c20 */ /* 0x000fe20008410000 */
[----:B------:R-:W1:Y:S01]  /*44e0*/  MUFU.TANH R7, R7 ;  /* 0x0000000700077308 */ /* 0x000e620000002400 */
[----:B------:R-:W-:Y:S01]  /*44f0*/  FMUL.FTZ R39, R53, UR23 ;  /* 0x0000001735277c20 */ /* 0x000fe20008410000 */
[----:B------:R-:W-:Y:S01]  /*4500*/  FMUL.FTZ R38, R52, UR23 ;  /* 0x0000001734267c20 */ /* 0x000fe20008410000 */
[----:B------:R-:W-:Y:S01]  /*4510*/  FMUL.FTZ R10, R29, UR23 ;  /* 0x000000171d0a7c20 */ /* 0x000fe20008410000 */
[----:B------:R-:W-:Y:S01]  /*4520*/  FMUL.FTZ R29, R42, UR23 ;  /* 0x000000172a1d7c20 */ /* 0x000fe20008410000 */
[----:B------:R-:W-:Y:S01]  /*4530*/  FMUL.FTZ R14, R33, UR23 ;  /* 0x00000017210e7c20 */ /* 0x000fe20008410000 */
[----:B------:R-:W-:Y:S01]  /*4540*/  FMUL.FTZ R33, R46, UR23 ;  /* 0x000000172e217c20 */ /* 0x000fe20008410000 */
[----:B------:R-:W-:Y:S01]  /*4550*/  FMUL.FTZ R46, R54, UR23 ;  /* 0x00000017362e7c20 */ /* 0x000fe20008410000 */
[----:B------:R-:W3:Y:S01]  /*4560*/  MUFU.TANH R11, R11 ;  /* 0x0000000b000b7308 */ /* 0x000ee20000002400 */
[----:B------:R-:W-:Y:S01]  /*4570*/  FMUL.FTZ R34, R47, UR23 ;  /* 0x000000172f227c20 */ /* 0x000fe20008410000 */
[----:B------:R-:W-:Y:S01]  /*4580*/  FMUL.FTZ R47, R55, UR23 ;  /* 0x00000017372f7c20 */ /* 0x000fe20008410000 */
[----:B0-----:R-:W-:Y:S01]  /*4590*/  FMUL.FTZ R5, R24, UR23 ;  /* 0x0000001718057c20 */ /* 0x001fe20008410000 */
        /* <DEDUP_REMOVED lines=12> */
[----:B------:R-:W4:Y:S01]  /*4660*/  MUFU.TANH R15, R15 ;  /* 0x0000000f000f7308 */ /* 0x000f220000002400 */
        /* <DEDUP_REMOVED lines=8> */
[----:B------:R-:W-:Y:S01]  /*46f0*/  FMUL.FTZ R69, R69, UR23 ;  /* 0x0000001745457c20 */ /* 0x000fe20008410000 */
[----:B------:R-:W-:Y:S01]  /*4700*/  FMUL.FTZ R85, R85, UR23 ;  /* 0x0000001755557c20 */ /* 0x000fe20008410000 */
[----:B------:R-:W-:Y:S01]  /*4710*/  UISETP.GT.AND UP1, UPT, UR26, UR21, UPT ;  /* 0x000000151a00728c */ /* 0x000fe2000bf24270 */
[----:B------:R-:W-:-:S04]  /*4720*/  UMOV UR27, UR37 ;  /* 0x00000025001b7c82 */ /* 0x000fc80008000000 */
[----:B------:R-:W5:Y:S08]  /*4730*/  MUFU.TANH R25, R25 ;  /* 0x0000001900197308 */ /* 0x000f700000002400 */
[----:B------:R-:W5:Y:S08]  /*4740*/  MUFU.TANH R26, R26 ;  /* 0x0000001a001a7308 */ /* 0x000f700000002400 */
[----:B------:R-:W5:Y:S08]  /*4750*/  MUFU.TANH R29, R29 ;  /* 0x0000001d001d7308 */ /* 0x000f700000002400 */
[----:B------:R-:W5:Y:S01]  /*4760*/  MUFU.TANH R30, R30 ;  /* 0x0000001e001e7308 */ /* 0x000f620000002400 */
[----:B------:R-:W-:-:S02]  /*4770*/  WARPGROUP.DEPBAR.LE gsb0, 0x0 ;  /* 0x00008000000079c5 */ /* 0x000fc40000010000 */
[----:B------:R-:W-:-:S05]  /*4780*/  WARPGROUP.ARRIVE ;  /* 0x00000000000079c5 */ /* 0x000fca0000000000 */
[----:B------:R-:W5:Y:S01]  /*4790*/  MUFU.TANH R33, R33 ;  /* 0x0000002100217308 */ /* 0x000f620000002400 */
[----:B------:R-:W-:Y:S01]  /*47a0*/  HGMMA.64x64x16.F32 R88, R144, gdesc[UR4].tnspB, R88, gsb0 ;  /* 0x40e0000490587df0 */ /* 0x000fe20008000858 */
[----:B------:R-:W-:Y:S01]  /*47b0*/  @UP0 ULDC UR6, c[0x0][0x44c] ;  /* 0x0001130000060ab9 */ /* 0x000fe20000000800 */
[----:B------:R-:W-:Y:S01]  /*47c0*/  UMOV UR7, 0x40000040 ;  /* 0x4000004000077882 */ /* 0x000fe20000000000 */
[----:B------:R-:W-:Y:S01]  /*47d0*/  @P2 IMAD.HI.U32 R41, R40, UR6, RZ ;  /* 0x0000000628292c27 */ /* 0x000fe2000f8e00ff */
[----:B------:R-:W-:-:S03]  /*47e0*/  @UP0 ULDC UR6, c[0x0][0x450] ;  /* 0x0001140000060ab9 */ /* 0x000fc60000000800 */
[----:B------:R-:W5:Y:S01]  /*47f0*/  MUFU.TANH R34, R34 ;  /* 0x0000002200227308 */ /* 0x000f620000002400 */
[----:B------:R-:W-:Y:S01]  /*4800*/  @P2 SHF.R.U32.HI R40, RZ, UR6, R41 ;  /* 0x00000006ff282c19 */ /* 0x000fe20008011629 */
[----:B------:R-:W-:Y:S01]  /*4810*/  UMOV UR6, 0xffffff80 ;  /* 0xffffff8000067882 */ /* 0x000fe20000000000 */
[----:B------:R-:W-:Y:S01]  /*4820*/  FMUL.FTZ R41, R56, UR23 ;  /* 0x0000001738297c20 */ /* 0x000fe20008410000 */
[----:B------:R-:W-:Y:S02]  /*4830*/  UIMAD UR6, UR26, UR6, 0x1 ;  /* 0x000000011a0674a4 */ /* 0x000fe4000f8e0206 */
[----:B------:R-:W1:Y:S02]  /*4840*/  SHFL.IDX PT, R44, R40, 0x1, 0x1c1f ;  /* 0x003c1f00282c7f89 */ /* 0x000e6400000e0000 */
[----:B------:R-:W5:Y:S01]  /*4850*/  MUFU.TANH R37, R37 ;  /* 0x0000002500257308 */ /* 0x000f620000002400 */
[----:B------:R-:W-:Y:S01]  /*4860*/  UIADD3 UR26, UR26, -0x1, URZ ;  /* 0xffffffff1a1a7890 */ /* 0x000fe2000fffe03f */
[----:B------:R-:W-:Y:S01]  /*4870*/  IMAD.U32 R43, RZ, RZ, UR6 ;  /* 0x00000006ff2b7e24 */ /* 0x000fe2000f8e00ff */
[----:B------:R-:W-:Y:S01]  /*4880*/  UIADD3 UR6, UR10, 0x100, URZ ;  /* 0x000001000a067890 */ /* 0x000fe2000fffe03f */
[----:B------:R-:W5:Y:S02]  /*4890*/  SHFL.IDX PT, R78, R40, RZ, 0x1c1f ;  /* 0x001c1fff284e7589 */ /* 0x000f6400000e0000 */
[----:B------:R-:W-:-:S02]  /*48a0*/  IMAD R43, R16, -0x2, R43 ;  /* 0xfffffffe102b7824 */ /* 0x000fc400078e022b */
[----:B------:R-:W5:Y:S02]  /*48b0*/  MUFU.TANH R45, R45 ;  /* 0x0000002d002d7308 */ /* 0x000f640000002400 */
[----:B--2---:R-:W-:Y:S02]  /*48c0*/  IMAD R43, R48, UR48, R43 ;  /* 0x00000030302b7c24 */ /* 0x004fe4000f8e022b */
[----:B------:R-:W-:-:S04]  /*48d0*/  FMUL.FTZ R48, R59, UR23 ;  /* 0x000000173b307c20 */ /* 0x000fc80008410000 */
[----:B------:R-:W2:Y:S01]  /*48e0*/  MUFU.TANH R46, R46 ;  /* 0x0000002e002e7308 */ /* 0x000ea20000002400 */
[----:B-1----:R-:W-:-:S07]  /*48f0*/  IADD3 R44, R44, -UR22, R43 ;  /* 0x800000162c2c7c10 */ /* 0x002fce000fffe02b */
[----:B------:R-:W1:Y:S01]  /*4900*/  MUFU.TANH R47, R47 ;  /* 0x0000002f002f7308 */ /* 0x000e620000002400 */
[C---:B------:R-:W-:Y:S02]  /*4910*/  ISETP.GT.AND P3, PT, R44.reuse, RZ, PT ;  /* 0x000000ff2c00720c */ /* 0x040fe40003f64270 */
[----:B------:R-:W-:Y:S02]  /*4920*/  ISETP.GT.AND P4, PT, R44, 0x1, PT ;  /* 0x000000012c00780c */ /* 0x000fe40003f84270 */
[----:B------:R-:W-:-:S03]  /*4930*/  FSEL R7, R7, -INF , P3 ;  /* 0xff80000007077808 */ /* 0x000fc60001800000 */
[----:B------:R-:W1:Y:S01]  /*4940*/  MUFU.TANH R49, R49 ;  /* 0x0000003100317308 */ /* 0x000e620000002400 */
[----:B------:R-:W-:Y:S02]  /*4950*/  ISETP.GT.AND P3, PT, R44, 0x8, PT ;  /* 0x000000082c00780c */ /* 0x000fe40003f64270 */
[----:B------:R-:W-:Y:S02]  /*4960*/  FSEL R8, R8, -INF , P4 ;  /* 0xff80000008087808 */ /* 0x000fe40002000000 */
[----:B------:R-:W-:Y:S02]  /*4970*/  FMNMX.FTZ R53, R7, R4, !PT ;  /* 0x0000000407357209 */ /* 0x000fe40007810000 */
[----:B------:R-:W-:Y:S01]  /*4980*/  ISETP.GT.AND P4, PT, R44, 0x9, PT ;  /* 0x000000092c00780c */ /* 0x000fe20003f84270 */
[----:B------:R-:W1:Y:S01]  /*4990*/  MUFU.TANH R48, R48 ;  /* 0x0000003000307308 */ /* 0x000e620000002400 */
[----:B---3--:R-:W-:Y:S02]  /*49a0*/  FSEL R11, R11, -INF , P3 ;  /* 0xff8000000b0b7808 */ /* 0x008fe40001800000 */
[----:B------:R-:W-:-:S02]  /*49b0*/  FMNMX.FTZ R52, R8, R53, !PT ;  /* 0x0000003508347209 */ /* 0x000fc40007810000 */
[----:B------:R-:W-:Y:S02]  /*49c0*/  ISETP.GT.AND P3, PT, R44, 0x10, PT ;  /* 0x000000102c00780c */ /* 0x000fe40003f64270 */
[----:B0-----:R-:W-:Y:S01]  /*49d0*/  FSEL R12, R12, -INF , P4 ;  /* 0xff8000000c0c7808 */ /* 0x001fe20002000000 */
[----:B------:R-:W0:Y:S01]  /*49e0*/  MUFU.TANH R50, R50 ;  /* 0x0000003200327308 */ /* 0x000e220000002400 */
[----:B------:R-:W-:Y:S01]  /*49f0*/  FMNMX.FTZ R53, R11, R52, !PT ;  /* 0x000000340b357209 */ /* 0x000fe20007810000 */
[----:B------:R-:W-:Y:S01]  /*4a00*/  FMUL.FTZ R52, R66, UR23 ;  /* 0x0000001742347c20 */ /* 0x000fe20008410000 */
[----:B------:R-:W-:Y:S02]  /*4a10*/  ISETP.GT.AND P4, PT, R44, 0x11, PT ;  /* 0x000000112c00780c */ /* 0x000fe40003f84270 */
[----:B----4-:R-:W-:Y:S02]  /*4a20*/  FSEL R15, R15, -INF , P3 ;  /* 0xff8000000f0f7808 */ /* 0x010fe40001800000 */
[----:B------:R-:W-:Y:S01]  /*4a30*/  FMNMX.FTZ R54, R12, R53, !PT ;  /* 0x000000350c367209 */ /* 0x000fe20007810000 */
[----:B------:R-:W3:Y:S01]  /*4a40*/  MUFU.TANH R51, R51 ;  /* 0x0000003300337308 */ /* 0x000ee20000002400 */
[----:B------:R-:W-:Y:S01]  /*4a50*/  ISETP.GT.AND P3, PT, R44, 0x18, PT ;  /* 0x000000182c00780c */ /* 0x000fe20003f64270 */
[----:B------:R-:W-:Y:S01]  /*4a60*/  FMUL.FTZ R53, R67, UR23 ;  /* 0x0000001743357c20 */ /* 0x000fe20008410000 */
[----:B-----5:R-:W-:-:S02]  /*4a70*/  FSEL R20, R20, -INF , P4 ;  /* 0xff80000014147808 */ /* 0x020fc40002000000 */
[----:B------:R-:W-:Y:S02]  /*4a80*/  FMNMX.FTZ R55, R15, R54, !PT ;  /* 0x000000360f377209 */ /* 0x000fe40007810000 */
[----:B------:R-:W-:Y:S01]  /*4a90*/  ISETP.GT.AND P4, PT, R44, 0x19, PT ;  /* 0x000000192c00780c */ /* 0x000fe20003f84270 */
[----:B------:R-:W4:Y:S01]  /*4aa0*/  MUFU.TANH R52, R52 ;  /* 0x0000003400347308 */ /* 0x000f220000002400 */
[----:B------:R-:W-:Y:S01]  /*4ab0*/  FSEL R25, R25, -INF , P3 ;  /* 0xff80000019197808 */ /* 0x000fe20001800000 */
[----:B------:R-:W-:Y:S02]  /*4ac0*/  WARPGROUP.DEPBAR.LE gsb0, 0x0 ;  /* 0x00008000000079c5 */ /* 0x000fe40000010000 */
[----:B------:R-:W-:Y:S01]  /*4ad0*/  FMNMX.FTZ R54, R20, R55, !PT ;  /* 0x0000003714367209 */ /* 0x000fe20007810000 */
[----:B------:R-:W-:Y:S01]  /*4ae0*/  WARPGROUP.ARRIVE ;  /* 0x00000000000079c5 */ /* 0x000fe20000000000 */
[----:B------:R-:W-:Y:S02]  /*4af0*/  ISETP.GT.AND P3, PT, R44, 0x20, PT ;  /* 0x000000202c00780c */ /* 0x000fe40003f64270 */
[----:B------:R-:W-:Y:S01]  /*4b00*/  FSEL R26, R26, -INF , P4 ;  /* 0xff8000001a1a7808 */ /* 0x000fe20002000000 */
[----:B------:R-:W5:Y:S01]  /*4b10*/  MUFU.TANH R53, R53 ;  /* 0x0000003500357308 */ /* 0x000f620000002400 */
[----:B------:R-:W-:Y:S01]  /*4b20*/  FMNMX.FTZ R55, R25, R54, !PT ;  /* 0x0000003619377209 */ /* 0x000fe20007810000 */
[----:B------:R-:W-:Y:S01]  /*4b30*/  FMUL.FTZ R54, R70, UR23 ;  /* 0x0000001746367c20 */ /* 0x000fe20008410000 */
[----:B------:R-:W-:Y:S01]  /*4b40*/  ISETP.GT.AND P4, PT, R44, 0x21, PT ;  /* 0x000000212c00780c */ /* 0x000fe20003f84270 */
[----:B------:R-:W-:Y:S01]  /*4b50*/  HGMMA.64x64x16.F32 R88, R140, gdesc[UR4].tnspB, R88, gsb0 ;  /* 0x40e000048c587df0 */ /* 0x000fe20008000858 */
[----:B------:R-:W-:Y:S01]  /*4b60*/  FSEL R29, R29, -INF , P3 ;  /* 0xff8000001d1d7808 */ /* 0x000fe20001800000 */
[----:B------:R-:W-:Y:S01]  /*4b70*/  UIADD3 UR6, UR10, 0x180, URZ ;  /* 0x000001800a067890 */ /* 0x000fe2000fffe03f */
[----:B------:R-:W-:Y:S01]  /*4b80*/  FMNMX.FTZ R56, R26, R55, !PT ;  /* 0x000000371a387209 */ /* 0x000fe20007810000 */
[----:B------:R-:W-:Y:S01]  /*4b90*/  FMUL.FTZ R55, R71, UR23 ;  /* 0x0000001747377c20 */ /* 0x000fe20008410000 */
[----:B------:R-:W-:Y:S01]  /*4ba0*/  ISETP.GT.AND P3, PT, R44, 0x28, PT ;  /* 0x000000282c00780c */ /* 0x000fe20003f64270 */
[----:B------:R-:W5:Y:S01]  /*4bb0*/  MUFU.TANH R54, R54 ;  /* 0x0000003600367308 */ /* 0x000f620000002400 */
[----:B------:R-:W-:Y:S01]  /*4bc0*/  FSEL R30, R30, -INF , P4 ;  /* 0xff8000001e1e7808 */ /* 0x000fe20002000000 */
[----:B------:R-:W-:Y:S01]  /*4bd0*/  UMOV UR7, 0x40000040 ;  /* 0x4000004000077882 */ /* 0x000fe20000000000 */
[----:B------:R-:W-:Y:S01]  /*4be0*/  FMNMX.FTZ R57, R29, R56, !PT ;  /* 0x000000381d397209 */ /* 0x000fe20007810000 */
[----:B------:R-:W-:Y:S01]  /*4bf0*/  FMUL.FTZ R70, R72, UR23 ;  /* 0x0000001748467c20 */ /* 0x000fe20008410000 */
[----:B------:R-:W-:Y:S01]  /*4c00*/  ISETP.GT.AND P4, PT, R44, 0x29, PT ;  /* 0x000000292c00780c */ /* 0x000fe20003f84270 */
[----:B------:R-:W-:Y:S01]  /*4c10*/  FMUL.FTZ R72, R76, UR23 ;  /* 0x000000174c487c20 */ /* 0x000fe20008410000 */
[----:B------:R-:W-:Y:S01]  /*4c20*/  FSEL R33, R33, -INF , P3 ;  /* 0xff80000021217808 */ /* 0x000fe20001800000 */
[----:B------:R-:W5:Y:S01]  /*4c30*/  MUFU.TANH R55, R55 ;  /* 0x0000003700377308 */ /* 0x000f620000002400 */
[----:B------:R-:W-:-:S02]  /*4c40*/  FMNMX.FTZ R56, R30, R57, !PT ;  /* 0x000000391e387209 */ /* 0x000fc40007810000 */
[----:B------:R-:W-:Y:S02]  /*4c50*/  ISETP.GT.AND P3, PT, R44, 0x30, PT ;  /* 0x000000302c00780c */ /* 0x000fe40003f64270 */
[----:B------:R-:W-:Y:S02]  /*4c60*/  FSEL R34, R34, -INF , P4 ;  /* 0xff80000022227808 */ /* 0x000fe40002000000 */
[----:B------:R-:W-:Y:S01]  /*4c70*/  FMNMX.FTZ R57, R33, R56, !PT ;  /* 0x0000003821397209 */ /* 0x000fe20007810000 */
[----:B------:R-:W-:Y:S01]  /*4c80*/  FMUL.FTZ R56, R74, UR23 ;  /* 0x000000174a387c20 */ /* 0x000fe20008410000 */
[----:B------:R-:W-:Y:S01]  /*4c90*/  ISETP.GT.AND P4, PT, R44, 0x31, PT ;  /* 0x000000312c00780c */ /* 0x000fe20003f84270 */
[----:B------:R-:W-:Y:S01]  /*4ca0*/  MUFU.TANH R62, R62 ;  /* 0x0000003e003e7308 */ /* 0x000fe20000002400 */
[----:B------:R-:W-:Y:S01]  /*4cb0*/  FSEL R37, R37, -INF , P3 ;  /* 0xff80000025257808 */ /* 0x000fe20001800000 */
[----:B------:R-:W-:Y:S01]  /*4cc0*/  FMUL.FTZ R74, R80, UR23 ;  /* 0x00000017504a7c20 */ /* 0x000fe20008410000 */
        /* <DEDUP_REMOVED lines=8> */
[----:B--2---:R-:W-:Y:S02]  /*4d50*/  FSEL R46, R46, -INF , P3 ;  /* 0xff8000002e2e7808 */ /* 0x004fe40001800000 */
[----:B------:R-:W-:Y:S01]  /*4d60*/  FMNMX.FTZ R59, R45, R58, !PT ;  /* 0x0000003a2d3b7209 */ /* 0x000fe20007810000 */
[----:B------:R-:W2:Y:S01]  /*4d70*/  MUFU.TANH R57, R57 ;  /* 0x0000003900397308 */ /* 0x000ea20000002400 */
[----:B------:R-:W-:Y:S02]  /*4d80*/  ISETP.GT.AND P3, PT, R44, 0x40, PT ;  /* 0x000000402c00780c */ /* 0x000fe40003f64270 */
[----:B-1----:R-:W-:Y:S02]  /*4d90*/  FSEL R47, R47, -INF , P4 ;  /* 0xff8000002f2f7808 */ /* 0x002fe40002000000 */
[----:B------:R-:W-:Y:S01]  /*4da0*/  FMNMX.FTZ R58, R46, R59, !PT ;  /* 0x0000003b2e3a7209 */ /* 0x000fe20007810000 */
[----:B------:R-:W-:Y:S01]  /*4db0*/  FMUL.FTZ R59, R79, UR23 ;  /* 0x000000174f3b7c20 */ /* 0x000fe20008410000 */
[----:B------:R-:W-:Y:S01]  /*4dc0*/  ISETP.GT.AND P4, PT, R44, 0x41, PT ;  /* 0x000000412c00780c */ /* 0x000fe20003f84270 */
[----:B------:R-:W-:Y:S01]  /*4dd0*/  MUFU.TANH R83, R83 ;  /* 0x0000005300537308 */ /* 0x000fe20000002400 */
[----:B------:R-:W-:-:S02]  /*4de0*/  FSEL R49, R49, -INF , P3 ;  /* 0xff80000031317808 */ /* 0x000fc40001800000 */
[----:B------:R-:W-:Y:S02]  /*4df0*/  FMNMX.FTZ R58, R47, R58, !PT ;  /* 0x0000003a2f3a7209 */ /* 0x000fe40007810000 */
[----:B------:R-:W-:Y:S02]  /*4e00*/  ISETP.GT.AND P3, PT, R44, 0x48, PT ;  /* 0x000000482c00780c */ /* 0x000fe40003f64270 */
[----:B------:R-:W-:Y:S01]  /*4e10*/  FSEL R48, R48, -INF , P4 ;  /* 0xff80000030307808 */ /* 0x000fe20002000000 */
[----:B------:R-:W1:Y:S01]  /*4e20*/  MUFU.TANH R59, R59 ;  /* 0x0000003b003b7308 */ /* 0x000e620000002400 */
[----:B------:R-:W-:Y:S01]  /*4e30*/  FMNMX.FTZ R63, R49, R58, !PT ;  /* 0x0000003a313f7209 */ /* 0x000fe20007810000 */
[----:B------:R-:W-:Y:S01]  /*4e40*/  FMUL.FTZ R58, R82, UR23 ;  /* 0x00000017523a7c20 */ /* 0x000fe20008410000 */
[----:B------:R-:W-:Y:S01]  /*4e50*/  ISETP.GT.AND P4, PT, R44, 0x49, PT ;  /* 0x000000492c00780c */ /* 0x000fe20003f84270 */
[----:B------:R-:W1:Y:S01]  /*4e60*/  S2R R82, SR_TID.X ;  /* 0x0000000000527919 */ /* 0x000e620000002100 */
[----:B0-----:R-:W-:-:S02]  /*4e70*/  FSEL R50, R50, -INF , P3 ;  /* 0xff80000032327808 */ /* 0x001fc40001800000 */
[----:B------:R-:W-:Y:S01]  /*4e80*/  FMNMX.FTZ R63, R48, R63, !PT ;  /* 0x0000003f303f7209 */ /* 0x000fe20007810000 */
[----:B------:R-:W0:Y:S01]  /*4e90*/  MUFU.TANH R58, R58 ;  /* 0x0000003a003a7308 */ /* 0x000e220000002400 */
[----:B------:R-:W-:Y:S02]  /*4ea0*/  ISETP.GT.AND P3, PT, R44, 0x50, PT ;  /* 0x000000502c00780c */ /* 0x000fe40003f64270 */
[----:B---3--:R-:W-:Y:S02]  /*4eb0*/  FSEL R51, R51, -INF , P4 ;  /* 0xff80000033337808 */ /* 0x008fe40002000000 */
[----:B------:R-:W-:Y:S02]  /*4ec0*/  FMNMX.FTZ R66, R50, R63, !PT ;  /* 0x0000003f32427209 */ /* 0x000fe40007810000 */
[----:B------:R-:W-:Y:S01]  /*4ed0*/  ISETP.GT.AND P4, PT, R44, 0x51, PT ;  /* 0x000000512c00780c */ /* 0x000fe20003f84270 */
[----:B------:R-:W3:Y:S01]  /*4ee0*/  MUFU.TANH R86, R86 ;  /* 0x0000005600567308 */ /* 0x000ee20000002400 */
[----:B----4-:R-:W-:-:S02]  /*4ef0*/  FSEL R52, R52, -INF , P3 ;  /* 0xff80000034347808 */ /* 0x010fc40001800000 */
[----:B------:R-:W-:Y:S02]  /*4f00*/  FMNMX.FTZ R63, R51, R66, !PT ;  /* 0x00000042333f7209 */ /* 0x000fe40007810000 */
[----:B------:R-:W-:Y:S01]  /*4f10*/  ISETP.GT.AND P3, PT, R44, 0x58, PT ;  /* 0x000000582c00780c */ /* 0x000fe20003f64270 */
[----:B------:R-:W-:Y:S02]  /*4f20*/  WARPGROUP.DEPBAR.LE gsb0, 0x0 ;  /* 0x00008000000079c5 */ /* 0x000fe40000010000 */
[----:B-----5:R-:W-:Y:S01]  /*4f30*/  FSEL R53, R53, -INF , P4 ;  /* 0xff80000035357808 */ /* 0x020fe20002000000 */
[----:B------:R-:W4:Y:S01]  /*4f40*/  MUFU.TANH R87, R87 ;  /* 0x0000005700577308 */ /* 0x000f220000002400 */
[----:B------:R-:W-:Y:S01]  /*4f50*/  FMNMX.FTZ R66, R52, R63, !PT ;  /* 0x0000003f34427209 */ /* 0x000fe20007810000 */
[----:B------:R-:W-:Y:S01]  /*4f60*/  WARPGROUP.ARRIVE ;  /* 0x00000000000079c5 */ /* 0x000fe20000000000 */
[----:B------:R-:W-:Y:S02]  /*4f70*/  ISETP.GT.AND P4, PT, R44, 0x59, PT ;  /* 0x000000592c00780c */ /* 0x000fe40003f84270 */
[----:B------:R-:W-:-:S02]  /*4f80*/  FSEL R54, R54, -INF , P3 ;  /* 0xff80000036367808 */ /* 0x000fc40001800000 */
[----:B------:R-:W-:Y:S01]  /*4f90*/  FMNMX.FTZ R63, R53, R66, !PT ;  /* 0x00000042353f7209 */ /* 0x000fe20007810000 */
[----:B------:R-:W-:Y:S01]  /*4fa0*/  HGMMA.64x64x16.F32 R88, R136, gdesc[UR4].tnspB, R88, gsb0 ;  /* 0x40e0000488587df0 */ /* 0x000fe20008000858 */
[----:B------:R-:W-:Y:S01]  /*4fb0*/  ISETP.GT.AND P3, PT, R44, 0x60, PT ;  /* 0x000000602c00780c */ /* 0x000fe20003f64270 */
[----:B------:R-:W5:Y:S01]  /*4fc0*/  MUFU.TANH R5, R5 ;  /* 0x0000000500057308 */ /* 0x000f620000002400 */
[----:B------:R-:W-:Y:S01]  /*4fd0*/  FSEL R55, R55, -INF , P4 ;  /* 0xff80000037377808 */ /* 0x000fe20002000000 */
[----:B------:R-:W-:Y:S01]  /*4fe0*/  UIADD3 UR6, UR10, 0x200, URZ ;  /* 0x000002000a067890 */ /* 0x000fe2000fffe03f */
[----:B------:R-:W-:Y:S01]  /*4ff0*/  FMNMX.FTZ R66, R54, R63, !PT ;  /* 0x0000003f36427209 */ /* 0x000fe20007810000 */
[----:B------:R-:W-:Y:S01]  /*5000*/  UMOV UR7, 0x40000040 ;  /* 0x4000004000077882 */ /* 0x000fe20000000000 */
[----:B------:R-:W-:Y:S02]  /*5010*/  ISETP.GT.AND P4, PT, R44, 0x61, PT ;  /* 0x000000612c00780c */ /* 0x000fe40003f84270 */
        /* <DEDUP_REMOVED lines=8> */
[----:B------:R-:W-:Y:S02]  /*50a0*/  FSEL R62, R62, -INF , P3 ;  /* 0xff8000003e3e7808 */ /* 0x000fe40001800000 */
[----:B------:R-:W-:-:S02]  /*50b0*/  FMNMX.FTZ R63, R57, R66, !PT ;  /* 0x00000042393f7209 */ /* 0x000fc40007810000 */
[----:B------:R-:W-:Y:S01]  /*50c0*/  ISETP.GT.AND P3, PT, R44, 0x70, PT ;  /* 0x000000702c00780c */ /* 0x000fe20003f64270 */
[----:B------:R-:W2:Y:S01]  /*50d0*/  MUFU.TANH R10, R10 ;  /* 0x0000000a000a7308 */ /* 0x000ea20000002400 */
[----:B-1----:R-:W-:Y:S02]  /*50e0*/  FSEL R59, R59, -INF , P4 ;  /* 0xff8000003b3b7808 */ /* 0x002fe40002000000 */
[----:B------:R-:W-:Y:S01]  /*50f0*/  FMNMX.FTZ R66, R62, R63, !PT ;  /* 0x0000003f3e427209 */ /* 0x000fe20007810000 */
[----:B------:R-:W-:Y:S01]  /*5100*/  FMUL.FTZ R63, R60, UR23 ;  /* 0x000000173c3f7c20 */ /* 0x000fe20008410000 */
[----:B------:R-:W-:Y:S02]  /*5110*/  ISETP.GT.AND P4, PT, R44, 0x71, PT ;  /* 0x000000712c00780c */ /* 0x000fe40003f84270 */
[----:B0-----:R-:W-:Y:S01]  /*5120*/  FSEL R58, R58, -INF , P3 ;  /* 0xff8000003a3a7808 */ /* 0x001fe20001800000 */
[----:B------:R-:W0:Y:S01]  /*5130*/  MUFU.TANH R13, R13 ;  /* 0x0000000d000d7308 */ /* 0x000e220000002400 */
[----:B------:R-:W-:-:S02]  /*5140*/  FMNMX.FTZ R67, R59, R66, !PT ;  /* 0x000000423b437209 */ /* 0x000fc40007810000 */
[----:B------:R-:W-:Y:S02]  /*5150*/  ISETP.GT.AND P3, PT, R44, 0x78, PT ;  /* 0x000000782c00780c */ /* 0x000fe40003f64270 */
[----:B------:R-:W-:Y:S02]  /*5160*/  FSEL R60, R83, -INF , P4 ;  /* 0xff800000533c7808 */ /* 0x000fe40002000000 */
[----:B------:R-:W-:Y:S01]  /*5170*/  FMNMX.FTZ R71, R58, R67, !PT ;  /* 0x000000433a477209 */ /* 0x000fe20007810000 */
[----:B------:R-:W-:Y:S01]  /*5180*/  FMUL.FTZ R67, R61, UR23 ;  /* 0x000000173d437c20 */ /* 0x000fe20008410000 */
[----:B------:R-:W-:Y:S01]  /*5190*/  ISETP.GT.AND P4, PT, R44, 0x79, PT ;  /* 0x000000792c00780c */ /* 0x000fe20003f84270 */
[----:B------:R-:W1:Y:S01]  /*51a0*/  MUFU.TANH R14, R14 ;  /* 0x0000000e000e7308 */ /* 0x000e620000002400 */
[----:B---3--:R-:W-:Y:S02]  /*51b0*/  FSEL R61, R86, -INF , P3 ;  /* 0xff800000563d7808 */ /* 0x008fe40001800000 */
[----:B------:R-:W-:-:S02]  /*51c0*/  FMNMX.FTZ R44, R60, R71, !PT ;  /* 0x000000473c2c7209 */ /* 0x000fc40007810000 */
[----:B----4-:R-:W-:Y:S02]  /*51d0*/  FSEL R66, R87, -INF , P4 ;  /* 0xff80000057427808 */ /* 0x010fe40002000000 */
[----:B------:R-:W-:Y:S01]  /*51e0*/  FMNMX.FTZ R71, R61, R44, !PT ;  /* 0x0000002c3d477209 */ /* 0x000fe20007810000 */
[----:B------:R-:W3:Y:S01]  /*51f0*/  MUFU.TANH R21, R21 ;  /* 0x0000001500157308 */ /* 0x000ee20000002400 */
[----:B------:R-:W-:Y:S02]  /*5200*/  IADD3 R43, R78, -UR22, R43 ;  /* 0x800000164e2b7c10 */ /* 0x000fe4000fffe02b */
[----:B------:R-:W-:Y:S02]  /*5210*/  FMNMX.FTZ R71, R66, R71, !PT ;  /* 0x0000004742477209 */ /* 0x000fe40007810000 */
[C---:B------:R-:W-:Y:S02]  /*5220*/  ISETP.GT.AND P4, PT, R43.reuse, RZ, PT ;  /* 0x000000ff2b00720c */ /* 0x040fe40003f84270 */
[----:B------:R-:W-:Y:S01]  /*5230*/  ISETP.GT.AND P5, PT, R43, 0x1, PT ;  /* 0x000000012b00780c */ /* 0x000fe20003fa4270 */
[----:B------:R-:W4:Y:S01]  /*5240*/  SHFL.BFLY PT, R44, R71, 0x2, 0x1f ;  /* 0x0c401f00472c7f89 */ /* 0x000f2200000e0000 */
[----:B------:R-:W3:Y:S08]  /*5250*/  MUFU.TANH R24, R24 ;  /* 0x0000001800187308 */ /* 0x000ef00000002400 */
[----:B------:R-:W3:Y:S08]  /*5260*/  MUFU.TANH R27, R27 ;  /* 0x0000001b001b7308 */ /* 0x000ef00000002400 */
[----:B------:R-:W3:Y:S01]  /*5270*/  MUFU.TANH R28, R28 ;  /* 0x0000001c001c7308 */ /* 0x000ee20000002400 */
[----:B------:R-:W-:-:S02]  /*5280*/  WARPGROUP.DEPBAR.LE gsb0, 0x0 ;  /* 0x00008000000079c5 */ /* 0x000fc40000010000 */
[----:B------:R-:W-:Y:S01]  /*5290*/  WARPGROUP.ARRIVE ;  /* 0x00000000000079c5 */ /* 0x000fe20000000000 */
[----:B----4-:R-:W-:-:S04]  /*52a0*/  FMNMX.FTZ R79, R71, R44, !PT ;  /* 0x0000002c474f7209 */ /* 0x010fc80007810000 */
[----:B------:R-:W4:Y:S01]  /*52b0*/  MUFU.TANH R31, R31 ;  /* 0x0000001f001f7308 */ /* 0x000f220000002400 */
[----:B------:R-:W-:Y:S01]  /*52c0*/  HGMMA.64x64x16.F32 R88, R132, gdesc[UR4].tnspB, R88, gsb0 ;  /* 0x40e0000484587df0 */ /* 0x000fe20008000858 */
[----:B------:R-:W-:Y:S01]  /*52d0*/  FMUL.FTZ R71, R73, UR23 ;  /* 0x0000001749477c20 */ /* 0x000fe20008410000 */
[----:B------:R-:W-:Y:S01]  /*52e0*/  FMUL.FTZ R73, R77, UR23 ;  /* 0x000000174d497c20 */ /* 0x000fe20008410000 */
[----:B------:R-:W5:Y:S01]  /*52f0*/  SHFL.BFLY PT, R44, R79, 0x1, 0x1f ;  /* 0x0c201f004f2c7f89 */ /* 0x000f6200000e0000 */
[----:B------:R-:W-:Y:S01]  /*5300*/  FMUL.FTZ R77, R84, UR23 ;  /* 0x00000017544d7c20 */ /* 0x000fe20008410000 */
[----:B------:R-:W-:Y:S02]  /*5310*/  UIADD3 UR6, UR10, 0x280, URZ ;  /* 0x000002800a067890 */ /* 0x000fe4000fffe03f */
[----:B------:R-:W4:Y:S01]  /*5320*/  MUFU.TANH R32, R32 ;  /* 0x0000002000207308 */ /* 0x000f220000002400 */
[----:B------:R-:W-:-:S07]  /*5330*/  UMOV UR7, 0x40000040 ;  /* 0x4000004000077882 */ /* 0x000fce0000000000 */
[----:B------:R-:W4:Y:S08]  /*5340*/  MUFU.TANH R35, R35 ;  /* 0x0000002300237308 */ /* 0x000f300000002400 */
[----:B------:R-:W4:Y:S01]  /*5350*/  MUFU.TANH R36, R36 ;  /* 0x0000002400247308 */ /* 0x000f220000002400 */
[----:B-----5:R-:W-:-:S04]  /*5360*/  FMNMX.FTZ R44, R79, R44, !PT ;  /* 0x0000002c4f2c7209 */ /* 0x020fc80007810000 */
[C---:B------:R-:W-:Y:S01]  /*5370*/  FSETP.NEU.FTZ.AND P3, PT, R44.reuse, -INF , PT ;  /* 0xff8000002c00780b */ /* 0x040fe20003f7d000 */
[----:B------:R-:W-:Y:S02]  /*5380*/  FMUL.FTZ R76, R44, UR24 ;  /* 0x000000182c4c7c20 */ /* 0x000fe40008410000 */
[----:B------:R-:W5:Y:S03]  /*5390*/  MUFU.TANH R38, R38 ;  /* 0x0000002600267308 */ /* 0x000f660000002400 */
[----:B------:R-:W-:-:S05]  /*53a0*/  FSEL R76, R76, RZ, P3 ;  /* 0x000000ff4c4c7208 */ /* 0x000fca0001800000 */
[----:B------:R-:W5:Y:S01]  /*53b0*/  MUFU.TANH R39, R39 ;  /* 0x0000002700277308 */ /* 0x000f620000002400 */
[--C-:B------:R-:W-:Y:S01]  /*53c0*/  FFMA.FTZ R79, R8, UR24, -R76.reuse ;  /* 0x00000018084f7c23 */ /* 0x100fe2000801084c */
[----:B------:R-:W-:Y:S01]  /*53d0*/  FSEL R8, R5, -INF , P4 ;  /* 0xff80000005087808 */ /* 0x000fe20002000000 */
[--C-:B------:R-:W-:Y:S01]  /*53e0*/  FFMA.FTZ R149, R7, UR24, -R76.reuse ;  /* 0x0000001807957c23 */ /* 0x100fe2000801084c */
[----:B------:R-:W-:Y:S01]  /*53f0*/  ISETP.GT.AND P4, PT, R43, 0x8, PT ;  /* 0x000000082b00780c */ /* 0x000fe20003f84270 */
[--C-:B------:R-:W-:Y:S01]  /*5400*/  FFMA.FTZ R151, R11, UR24, -R76.reuse ;  /* 0x000000180b977c23 */ /* 0x100fe2000801084c */
[----:B------:R-:W-:Y:S01]  /*5410*/  FSEL R5, R6, -INF , P5 ;  /* 0xff80000006057808 */ /* 0x000fe20002800000 */
[--C-:B------:R-:W-:Y:S01]  /*5420*/  FFMA.FTZ R139, R46, UR24, -R76.reuse ;  /* 0x000000182e8b7c23 */ /* 0x100fe2000801084c */
[----:B------:R-:W-:Y:S01]  /*5430*/  FMNMX.FTZ R78, R8, R3, !PT ;  /* 0x00000003084e7209 */ /* 0x000fe20007810000 */
[----:B------:R-:W5:Y:S01]  /*5440*/  MUFU.TANH R41, R41 ;  /* 0x0000002900297308 */ /* 0x000f620000002400 */
[----:B------:R-:W-:Y:S01]  /*5450*/  ISETP.GT.AND P5, PT, R43, 0x9, PT ;  /* 0x000000092b00780c */ /* 0x000fe20003fa4270 */
[--C-:B------:R-:W-:Y:S01]  /*5460*/  FFMA.FTZ R147, R25, UR24, -R76.reuse ;  /* 0x0000001819937c23 */ /* 0x100fe2000801084c */
[----:B--2---:R-:W-:Y:S01]  /*5470*/  FSEL R9, R9, -INF , P4 ;  /* 0xff80000009097808 */ /* 0x004fe20002000000 */
[--C-:B------:R-:W-:Y:S01]  /*5480*/  FFMA.FTZ R137, R37, UR24, -R76.reuse ;  /* 0x0000001825897c23 */ /* 0x100fe2000801084c */
[----:B------:R-:W-:Y:S01]  /*5490*/  FMNMX.FTZ R78, R5, R78, !PT ;  /* 0x0000004e054e7209 */ /* 0x000fe20007810000 */
[--C-:B------:R-:W-:Y:S01]  /*54a0*/  FFMA.FTZ R143, R33, UR24, -R76.reuse ;  /* 0x00000018218f7c23 */ /* 0x100fe2000801084c */
[----:B------:R-:W-:Y:S01]  /*54b0*/  ISETP.GT.AND P4, PT, R43, 0x10, PT ;  /* 0x000000102b00780c */ /* 0x000fe20003f84270 */
[----:B------:R-:W2:Y:S01]  /*54c0*/  MUFU.TANH R42, R42 ;  /* 0x0000002a002a7308 */ /* 0x000ea20000002400 */
[----:B------:R-:W-:Y:S01]  /*54d0*/  FSEL R10, R10, -INF , P5 ;  /* 0xff8000000a0a7808 */ /* 0x000fe20002800000 */
[--C-:B------:R-:W-:Y:S01]  /*54e0*/  FFMA.FTZ R33, R58, UR24, -R76.reuse ;  /* 0x000000183a217c23 */ /* 0x100fe2000801084c */
[----:B------:R-:W-:Y:S01]  /*54f0*/  FMNMX.FTZ R7, R9, R78, !PT ;  /* 0x0000004e09077209 */ /* 0x000fe20007810000 */
[--C-:B------:R-:W-:Y:S01]  /*5500*/  FFMA.FTZ R58, R60, UR24, -R76.reuse ;  /* 0x000000183c3a7c23 */ /* 0x100fe2000801084c */
[----:B------:R-:W-:Y:S01]  /*5510*/  ISETP.GT.AND P5, PT, R43, 0x11, PT ;  /* 0x000000112b00780c */ /* 0x000fe20003fa4270 */
[--C-:B------:R-:W-:Y:S01]  /*5520*/  FFMA.FTZ R45, R45, UR24, -R76.reuse ;  /* 0x000000182d2d7c23 */ /* 0x100fe2000801084c */
[----:B0-----:R-:W-:Y:S01]  /*5530*/  FSEL R13, R13, -INF , P4 ;  /* 0xff8000000d0d7808 */ /* 0x001fe20002000000 */
[----:B------:R-:W0:Y:S01]  /*5540*/  MUFU.TANH R63, R63 ;  /* 0x0000003f003f7308 */ /* 0x000e220000002400 */
        /* <DEDUP_REMOVED lines=8> */
[----:B------:R-:W-:Y:S01]  /*55d0*/  ISETP.GT.AND P5, PT, R43, 0x19, PT ;  /* 0x000000192b00780c */ /* 0x000fe20003fa4270 */
[----:B------:R-:W-:Y:S01]  /*55e0*/  FFMA.FTZ R26, R26, UR24, -R76 ;  /* 0x000000181a1a7c23 */ /* 0x000fe2000801084c */
[----:B---3--:R-:W-:Y:S01]  /*55f0*/  FSEL R21, R21, -INF , P4 ;  /* 0xff80000015157808 */ /* 0x008fe20002000000 */
[----:B------:R-:W-:-:S02]  /*5600*/  WARPGROUP.DEPBAR.LE gsb0, 0x0 ;  /* 0x00008000000079c5 */ /* 0x000fc40000010000 */
[----:B------:R-:W-:Y:S01]  /*5610*/  FMNMX.FTZ R78, R14, R7, !PT ;  /* 0x000000070e4e7209 */ /* 0x000fe20007810000 */
[----:B------:R-:W-:Y:S01]  /*5620*/  WARPGROUP.ARRIVE ;  /* 0x00000000000079c5 */ /* 0x000fe20000000000 */
[----:B------:R-:W-:Y:S01]  /*5630*/  ISETP.GT.AND P4, PT, R43, 0x20, PT ;  /* 0x000000202b00780c */ /* 0x000fe20003f84270 */
[----:B------:R-:W3:Y:S01]  /*5640*/  MUFU.TANH R64, R64 ;  /* 0x0000004000407308 */ /* 0x000ee20000002400 */
[----:B------:R-:W-:Y:S01]  /*5650*/  FSEL R24, R24, -INF , P5 ;  /* 0xff80000018187808 */ /* 0x000fe20002800000 */
[--C-:B------:R-:W-:Y:S01]  /*5660*/  FFMA.FTZ R133, R49, UR24, -R76.reuse ;  /* 0x0000001831857c23 */ /* 0x100fe2000801084c */
[----:B------:R-:W-:Y:S01]  /*5670*/  FMNMX.FTZ R7, R21, R78, !PT ;  /* 0x0000004e15077209 */ /* 0x000fe20007810000 */
[----:B------:R-:W-:Y:S01]  /*5680*/  HGMMA.64x64x16.F32 R88, R128, gdesc[UR4].tnspB, R88, gsb0 ;  /* 0x40e0000480587df0 */ /* 0x000fe20008000858 */
[----:B------:R-:W-:Y:S01]  /*5690*/  ISETP.GT.AND P5, PT, R43, 0x21, PT ;  /* 0x000000212b00780c */ /* 0x000fe20003fa4270 */
[----:B------:R-:W-:Y:S01]  /*56a0*/  UIADD3 UR6, UR10, 0x300, URZ ;  /* 0x000003000a067890 */ /* 0x000fe2000fffe03f */
[----:B------:R-:W-:Y:S01]  /*56b0*/  FSEL R27, R27, -INF , P4 ;  /* 0xff8000001b1b7808 */ /* 0x000fe20002000000 */
[----:B------:R-:W3:Y:S01]  /*56c0*/  MUFU.TANH R65, R65 ;  /* 0x0000004100417308 */ /* 0x000ee20000002400 */
[----:B------:R-:W-:Y:S01]  /*56d0*/  FMNMX.FTZ R78, R24, R7, !PT ;  /* 0x00000007184e7209 */ /* 0x000fe20007810000 */
[----:B------:R-:W-:Y:S01]  /*56e0*/  UMOV UR7, 0x40000040 ;  /* 0x4000004000077882 */ /* 0x000fe20000000000 */
[----:B------:R-:W-:Y:S01]  /*56f0*/  ISETP.GT.AND P4, PT, R43, 0x28, PT ;  /* 0x000000282b00780c */ /* 0x000fe20003f84270 */
[--C-:B------:R-:W-:Y:S01]  /*5700*/  FFMA.FTZ R141, R29, UR24, -R76.reuse ;  /* 0x000000181d8d7c23 */ /* 0x100fe2000801084c */
[----:B------:R-:W-:Y:S01]  /*5710*/  FSEL R28, R28, -INF , P5 ;  /* 0xff8000001c1c7808 */ /* 0x000fe20002800000 */
[--C-:B------:R-:W-:Y:S01]  /*5720*/  FFMA.FTZ R30, R30, UR24, -R76.reuse ;  /* 0x000000181e1e7c23 */ /* 0x100fe2000801084c */
[----:B------:R-:W-:Y:S01]  /*5730*/  FMNMX.FTZ R7, R27, R78, !PT ;  /* 0x0000004e1b077209 */ /* 0x000fe20007810000 */
[----:B------:R-:W3:Y:S01]  /*5740*/  MUFU.TANH R68, R68 ;  /* 0x0000004400447308 */ /* 0x000ee20000002400 */
[----:B------:R-:W-:Y:S01]  /*5750*/  ISETP.GT.AND P5, PT, R43, 0x29, PT ;  /* 0x000000292b00780c */ /* 0x000fe20003fa4270 */
[--C-:B------:R-:W-:Y:S01]  /*5760*/  FFMA.FTZ R47, R47, UR24, -R76.reuse ;  /* 0x000000182f2f7c23 */ /* 0x100fe2000801084c */
[----:B----4-:R-:W-:Y:S01]  /*5770*/  FSEL R31, R31, -INF , P4 ;  /* 0xff8000001f1f7808 */ /* 0x010fe20002000000 */
[--C-:B------:R-:W-:Y:S01]  /*5780*/  FFMA.FTZ R34, R34, UR24, -R76.reuse ;  /* 0x0000001822227c23 */ /* 0x100fe2000801084c */
[----:B------:R-:W-:Y:S01]  /*5790*/  FMNMX.FTZ R78, R28, R7, !PT ;  /* 0x000000071c4e7209 */ /* 0x000fe20007810000 */
[--C-:B------:R-:W-:Y:S01]  /*57a0*/  FFMA.FTZ R135, R50, UR24, -R76.reuse ;  /* 0x0000001832877c23 */ /* 0x100fe2000801084c */
[----:B------:R-:W-:Y:S01]  /*57b0*/  ISETP.GT.AND P4, PT, R43, 0x30, PT ;  /* 0x000000302b00780c */ /* 0x000fe20003f84270 */
[----:B------:R-:W4:Y:S01]  /*57c0*/  MUFU.TANH R69, R69 ;  /* 0x0000004500457308 */ /* 0x000f220000002400 */
[----:B------:R-:W-:Y:S01]  /*57d0*/  FSEL R32, R32, -INF , P5 ;  /* 0xff80000020207808 */ /* 0x000fe20002800000 */
[--C-:B------:R-:W-:Y:S01]  /*57e0*/  FFMA.FTZ R50, R53, UR24, -R76.reuse ;  /* 0x0000001835327c23 */ /* 0x100fe2000801084c */
[----:B------:R-:W-:Y:S01]  /*57f0*/  FMNMX.FTZ R7, R31, R78, !PT ;  /* 0x0000004e1f077209 */ /* 0x000fe20007810000 */
[--C-:B------:R-:W-:Y:S01]  /*5800*/  FFMA.FTZ R15, R54, UR24, -R76.reuse ;  /* 0x00000018360f7c23 */ /* 0x100fe2000801084c */
[----:B------:R-:W-:Y:S01]  /*5810*/  ISETP.GT.AND P5, PT, R43, 0x31, PT ;  /* 0x000000312b00780c */ /* 0x000fe20003fa4270 */
[--C-:B------:R-:W-:Y:S01]  /*5820*/  FFMA.FTZ R54, R57, UR24, -R76.reuse ;  /* 0x0000001839367c23 */ /* 0x100fe2000801084c */
[----:B------:R-:W-:Y:S01]  /*5830*/  FSEL R35, R35, -INF , P4 ;  /* 0xff80000023237808 */ /* 0x000fe20002000000 */
[----:B------:R-:W4:Y:S01]  /*5840*/  MUFU.TANH R70, R70 ;  /* 0x0000004600467308 */ /* 0x000f220000002400 */
[----:B------:R-:W-:Y:S01]  /*5850*/  FMNMX.FTZ R78, R32, R7, !PT ;  /* 0x00000007204e7209 */ /* 0x000fe20007810000 */
[--C-:B------:R-:W-:Y:S01]  /*5860*/  FFMA.FTZ R29, R62, UR24, -R76.reuse ;  /* 0x000000183e1d7c23 */ /* 0x100fe2000801084c */
[----:B------:R-:W-:Y:S01]  /*5870*/  ISETP.GT.AND P4, PT, R43, 0x38, PT ;  /* 0x000000382b00780c */ /* 0x000fe20003f84270 */
[----:B------:R-:W-:Y:S01]  /*5880*/  FFMA.FTZ R66, R66, UR24, -R76 ;  /* 0x0000001842427c23 */ /* 0x000fe2000801084c */
[----:B------:R-:W-:-:S02]  /*5890*/  FSEL R36, R36, -INF , P5 ;  /* 0xff80000024247808 */ /* 0x000fc40002800000 */
[----:B------:R-:W-:Y:S01]  /*58a0*/  FMNMX.FTZ R7, R35, R78, !PT ;  /* 0x0000004e23077209 */ /* 0x000fe20007810000 */
[----:B------:R-:W4:Y:S01]  /*58b0*/  MUFU.TANH R71, R71 ;  /* 0x0000004700477308 */ /* 0x000f220000002400 */
[C---:B------:R-:W-:Y:S02]  /*58c0*/  ISETP.GT.AND P5, PT, R43.reuse, 0x39, PT ;  /* 0x000000392b00780c */ /* 0x040fe40003fa4270 */
[----:B-----5:R-:W-:Y:S02]  /*58d0*/  FSEL R38, R38, -INF , P4 ;  /* 0xff80000026267808 */ /* 0x020fe40002000000 */
[----:B------:R-:W-:Y:S02]  /*58e0*/  FMNMX.FTZ R7, R36, R7, !PT ;  /* 0x0000000724077209 */ /* 0x000fe40007810000 */
[----:B------:R-:W-:Y:S01]  /*58f0*/  ISETP.GT.AND P4, PT, R43, 0x40, PT ;  /* 0x000000402b00780c */ /* 0x000fe20003f84270 */
[----:B------:R-:W5:Y:S01]  /*5900*/  MUFU.TANH R72, R72 ;  /* 0x0000004800487308 */ /* 0x000f620000002400 */
[----:B------:R-:W-:-:S02]  /*5910*/  FSEL R39, R39, -INF , P5 ;  /* 0xff80000027277808 */ /* 0x000fc40002800000 */
[----:B------:R-:W-:Y:S02]  /*5920*/  FMNMX.FTZ R78, R38, R7, !PT ;  /* 0x00000007264e7209 */ /* 0x000fe40007810000 */
[----:B------:R-:W-:Y:S02]  /*5930*/  ISETP.GT.AND P5, PT, R43, 0x41, PT ;  /* 0x000000412b00780c */ /* 0x000fe40003fa4270 */
[----:B------:R-:W-:Y:S01]  /*5940*/  FSEL R41, R41, -INF , P4 ;  /* 0xff80000029297808 */ /* 0x000fe20002000000 */
[----:B------:R-:W5:Y:S01]  /*5950*/  MUFU.TANH R73, R73 ;  /* 0x0000004900497308 */ /* 0x000f620000002400 */
[----:B------:R-:W-:Y:S02]  /*5960*/  FMNMX.FTZ R78, R39, R78, !PT ;  /* 0x0000004e274e7209 */ /* 0x000fe40007810000 */
[----:B------:R-:W-:Y:S02]  /*5970*/  ISETP.GT.AND P4, PT, R43, 0x48, PT ;  /* 0x000000482b00780c */ /* 0x000fe40003f84270 */
[----:B--2---:R-:W-:-:S02]  /*5980*/  FSEL R7, R42, -INF , P5 ;  /* 0xff8000002a077808 */ /* 0x004fc40002800000 */
[----:B------:R-:W-:Y:S01]  /*5990*/  FMNMX.FTZ R78, R41, R78, !PT ;  /* 0x0000004e294e7209 */ /* 0x000fe20007810000 */
[----:B------:R-:W2:Y:S01]  /*59a0*/  MUFU.TANH R74, R74 ;  /* 0x0000004a004a7308 */ /* 0x000ea20000002400 */
[----:B------:R-:W-:Y:S02]  /*59b0*/  ISETP.GT.AND P5, PT, R43, 0x49, PT ;  /* 0x000000492b00780c */ /* 0x000fe40003fa4270 */
[----:B0-----:R-:W-:Y:S02]  /*59c0*/  FSEL R63, R63, -INF , P4 ;  /* 0xff8000003f3f7808 */ /* 0x001fe40002000000 */
[----:B------:R-:W-:Y:S02]  /*59d0*/  FMNMX.FTZ R78, R7, R78, !PT ;  /* 0x0000004e074e7209 */ /* 0x000fe40007810000 */
[----:B------:R-:W-:Y:S01]  /*59e0*/  ISETP.GT.AND P4, PT, R43, 0x50, PT ;  /* 0x000000502b00780c */ /* 0x000fe20003f84270 */
[----:B------:R-:W0:Y:S01]  /*59f0*/  MUFU.TANH R75, R75 ;  /* 0x0000004b004b7308 */ /* 0x000e220000002400 */
[----:B-1----:R-:W-:-:S02]  /*5a00*/  FSEL R67, R67, -INF , P5 ;  /* 0xff80000043437808 */ /* 0x002fc40002800000 */
[----:B------:R-:W-:Y:S02]  /*5a10*/  FMNMX.FTZ R78, R63, R78, !PT ;  /* 0x0000004e3f4e7209 */ /* 0x000fe40007810000 */
[----:B------:R-:W-:Y:S02]  /*5a20*/  ISETP.GT.AND P5, PT, R43, 0x51, PT ;  /* 0x000000512b00780c */ /* 0x000fe40003fa4270 */
[----:B---3--:R-:W-:Y:S01]  /*5a30*/  FSEL R64, R64, -INF , P4 ;  /* 0xff80000040407808 */ /* 0x008fe20002000000 */
[----:B------:R-:W1:Y:S01]  /*5a40*/  MUFU.TANH R77, R77 ;  /* 0x0000004d004d7308 */ /* 0x000e620000002400 */
[----:B------:R-:W-:Y:S01]  /*5a50*/  FMNMX.FTZ R11, R67, R78, !PT ;  /* 0x0000004e430b7209 */ /* 0x000fe20007810000 */
[----:B------:R-:W-:Y:S02]  /*5a60*/  WARPGROUP.DEPBAR.LE gsb0, 0x0 ;  /* 0x00008000000079c5 */ /* 0x000fe40000010000 */
[----:B------:R-:W-:Y:S01]  /*5a70*/  ISETP.GT.AND P4, PT, R43, 0x58, PT ;  /* 0x000000582b00780c */ /* 0x000fe20003f84270 */
[----:B------:R-:W-:Y:S01]  /*5a80*/  WARPGROUP.ARRIVE ;  /* 0x00000000000079c5 */ /* 0x000fe20000000000 */
[----:B------:R-:W-:-:S02]  /*5a90*/  FSEL R65, R65, -INF , P5 ;  /* 0xff80000041417808 */ /* 0x000fc40002800000 */
[----:B------:R-:W-:Y:S01]  /*5aa0*/  FMNMX.FTZ R42, R64, R11, !PT ;  /* 0x0000000b402a7209 */ /* 0x000fe20007810000 */
[----:B------:R-:W3:Y:S01]  /*5ab0*/  MUFU.TANH R40, R85 ;  /* 0x0000005500287308 */ /* 0x000ee20000002400 */
[----:B------:R-:W-:Y:S01]  /*5ac0*/  ISETP.GT.AND P5, PT, R43, 0x59, PT ;  /* 0x000000592b00780c */ /* 0x000fe20003fa4270 */
[----:B------:R-:W-:Y:S01]  /*5ad0*/  HGMMA.64x64x16.F32 R88, R124, gdesc[UR4].tnspB, R88, gsb0 ;  /* 0x40e000047c587df0 */ /* 0x000fe20008000858 */
[----:B------:R-:W-:Y:S01]  /*5ae0*/  FSEL R68, R68, -INF , P4 ;  /* 0xff80000044447808 */ /* 0x000fe20002000000 */
[----:B------:R-:W-:Y:S01]  /*5af0*/  UIADD3 UR6, UR10, 0x380, URZ ;  /* 0x000003800a067890 */ /* 0x000fe2000fffe03f */
[----:B------:R-:W-:Y:S01]  /*5b00*/  FMNMX.FTZ R11, R65, R42, !PT ;  /* 0x0000002a410b7209 */ /* 0x000fe20007810000 */
[----:B------:R-:W-:Y:S01]  /*5b10*/  UMOV UR7, 0x40000040 ;  /* 0x4000004000077882 */ /* 0x000fe20000000000 */
[----:B------:R-:W-:Y:S01]  /*5b20*/  ISETP.GT.AND P4, PT, R43, 0x60, PT ;  /* 0x000000602b00780c */ /* 0x000fe20003f84270 */
[----:B------:R-:W-:Y:S01]  /*5b30*/  MUFU.EX2 R149, R149 ;  /* 0x0000009500957308 */ /* 0x000fe20000000800 */
[----:B----4-:R-:W-:-:S02]  /*5b40*/  FSEL R69, R69, -INF , P5 ;  /* 0xff80000045457808 */ /* 0x010fc40002800000 */
[----:B------:R-:W-:Y:S02]  /*5b50*/  FMNMX.FTZ R42, R68, R11, !PT ;  /* 0x0000000b442a7209 */ /* 0x000fe40007810000 */
[----:B------:R-:W-:Y:S02]  /*5b60*/  ISETP.GT.AND P5, PT, R43, 0x61, PT ;  /* 0x000000612b00780c */ /* 0x000fe40003fa4270 */
[----:B------:R-:W-:Y:S01]  /*5b70*/  FSEL R70, R70, -INF , P4 ;  /* 0xff80000046467808 */ /* 0x000fe20002000000 */
[----:B------:R-:W-:Y:S01]  /*5b80*/  MUFU.EX2 R6, R79 ;  /* 0x0000004f00067308 */ /* 0x000fe20000000800 */
[----:B------:R-:W-:Y:S02]  /*5b90*/  FMNMX.FTZ R11, R69, R42, !PT ;  /* 0x0000002a450b7209 */ /* 0x000fe40007810000 */
[----:B------:R-:W-:Y:S02]  /*5ba0*/  ISETP.GT.AND P4, PT, R43, 0x68, PT ;  /* 0x000000682b00780c */ /* 0x000fe40003f84270 */
[----:B------:R-:W-:-:S02]  /*5bb0*/  FSEL R71, R71, -INF , P5 ;  /* 0xff80000047477808 */ /* 0x000fc40002800000 */
[----:B------:R-:W-:Y:S01]  /*5bc0*/  FMNMX.FTZ R78, R70, R11, !PT ;  /* 0x0000000b464e7209 */ /* 0x000fe20007810000 */
[----:B------:R4:W-:Y:S01]  /*5bd0*/  MUFU.EX2 R42, R45 ;  /* 0x0000002d002a7308 */ /* 0x0009e20000000800 */
[----:B------:R-:W-:Y:S02]  /*5be0*/  ISETP.GT.AND P5, PT, R43, 0x69, PT ;  /* 0x000000692b00780c */ /* 0x000fe40003fa4270 */
[----:B-----5:R-:W-:Y:S02]  /*5bf0*/  FSEL R72, R72, -INF , P4 ;  /* 0xff80000048487808 */ /* 0x020fe40002000000 */
[----:B------:R-:W-:Y:S02]  /*5c00*/  FMNMX.FTZ R11, R71, R78, !PT ;  /* 0x0000004e470b7209 */ /* 0x000fe40007810000 */
[----:B------:R-:W-:Y:S01]  /*5c10*/  ISETP.GT.AND P4, PT, R43, 0x70, PT ;  /* 0x000000702b00780c */ /* 0x000fe20003f84270 */
[----:B------:R-:W-:Y:S01]  /*5c20*/  MUFU.EX2 R151, R151 ;  /* 0x0000009700977308 */ /* 0x000fe20000000800 */
[----:B------:R-:W-:-:S02]  /*5c30*/  FSEL R73, R73, -INF , P5 ;  /* 0xff80000049497808 */ /* 0x000fc40002800000 */
[----:B------:R-:W-:Y:S02]  /*5c40*/  FMNMX.FTZ R46, R72, R11, !PT ;  /* 0x0000000b482e7209 */ /* 0x000fe40007810000 */
[----:B------:R-:W-:Y:S02]  /*5c50*/  ISETP.GT.AND P5, PT, R43, 0x71, PT ;  /* 0x000000712b00780c */ /* 0x000fe40003fa4270 */
[----:B--2---:R-:W-:Y:S01]  /*5c60*/  FSEL R74, R74, -INF , P4 ;  /* 0xff8000004a4a7808 */ /* 0x004fe20002000000 */
[----:B------:R-:W-:Y:S01]  /*5c70*/  MUFU.EX2 R12, R12 ;  /* 0x0000000c000c7308 */ /* 0x000fe20000000800 */
[----:B------:R-:W-:Y:S02]  /*5c80*/  FMNMX.FTZ R11, R73, R46, !PT ;  /* 0x0000002e490b7209 */ /* 0x000fe40007810000 */
[----:B------:R-:W-:Y:S02]  /*5c90*/  ISETP.GT.AND P4, PT, R43, 0x78, PT ;  /* 0x000000782b00780c */ /* 0x000fe40003f84270 */
[----:B0-----:R-:W-:-:S02]  /*5ca0*/  FSEL R75, R75, -INF , P5 ;  /* 0xff8000004b4b7808 */ /* 0x001fc40002800000 */
[----:B------:R-:W-:Y:S01]  /*5cb0*/  FMNMX.FTZ R78, R74, R11, !PT ;  /* 0x0000000b4a4e7209 */ /* 0x000fe20007810000 */
[----:B------:R-:W-:Y:S01]  /*5cc0*/  MUFU.EX2 R145, R145 ;  /* 0x0000009100917308 */ /* 0x000fe20000000800 */
[----:B------:R-:W-:Y:S01]  /*5cd0*/  ISETP.GT.AND P5, PT, R43, 0x79, PT ;  /* 0x000000792b00780c */ /* 0x000fe20003fa4270 */
[--C-:B------:R-:W-:Y:S01]  /*5ce0*/  FFMA.FTZ R11, R52, UR24, -R76.reuse ;  /* 0x00000018340b7c23 */ /* 0x100fe2000801084c */
[----:B-1----:R-:W-:Y:S01]  /*5cf0*/  FSEL R77, R77, -INF , P4 ;  /* 0xff8000004d4d7808 */ /* 0x002fe20002000000 */
[--C-:B------:R-:W-:Y:S01]  /*5d00*/  FFMA.FTZ R52, R55, UR24, -R76.reuse ;  /* 0x0000001837347c23 */ /* 0x100fe2000801084c */
[----:B------:R-:W-:Y:S02]  /*5d10*/  FMNMX.FTZ R78, R75, R78, !PT ;  /* 0x0000004e4b4e7209 */ /* 0x000fe40007810000 */
[----:B---3--:R-:W-:Y:S01]  /*5d20*/  FSEL R43, R40, -INF , P5 ;  /* 0xff800000282b7808 */ /* 0x008fe20002800000 */
[----:B------:R-:W-:Y:S01]  /*5d30*/  MUFU.EX2 R20, R20 ;  /* 0x0000001400147308 */ /* 0x000fe20000000800 */
[----:B------:R-:W-:Y:S01]  /*5d40*/  FMNMX.FTZ R78, R77, R78, !PT ;  /* 0x0000004e4d4e7209 */ /* 0x000fe20007810000 */
[--C-:B------:R-:W-:Y:S01]  /*5d50*/  FFMA.FTZ R40, R48, UR24, -R76.reuse ;  /* 0x0000001830287c23 */ /* 0x100fe2000801084c */
[----:B------:R-:W-:-:S02]  /*5d60*/  FFMA.FTZ R48, R51, UR24, -R76 ;  /* 0x0000001833307c23 */ /* 0x000fc4000801084c */
[----:B------:R-:W-:-:S03]  /*5d70*/  FMNMX.FTZ R78, R43, R78, !PT ;  /* 0x0000004e2b4e7209 */ /* 0x000fc60007810000 */
[----:B------:R-:W-:Y:S02]  /*5d80*/  MUFU.EX2 R147, R147 ;  /* 0x0000009300937308 */ /* 0x000fe40000000800 */
[----:B------:R-:W0:Y:S06]  /*5d90*/  SHFL.BFLY PT, R25, R78, 0x2, 0x1f ;  /* 0x0c401f004e197f89 */ /* 0x000e2c00000e0000 */
[----:B------:R-:W-:Y:S08]  /*5da0*/  MUFU.EX2 R26, R26 ;  /* 0x0000001a001a7308 */ /* 0x000ff00000000800 */
[----:B------:R-:W-:Y:S01]  /*5db0*/  MUFU.EX2 R141, R141 ;  /* 0x0000008d008d7308 */ /* 0x000fe20000000800 */
[----:B------:R-:W-:-:S02]  /*5dc0*/  WARPGROUP.DEPBAR.LE gsb0, 0x0 ;  /* 0x00008000000079c5 */ /* 0x000fc40000010000 */
[----:B------:R-:W-:-:S05]  /*5dd0*/  WARPGROUP.ARRIVE ;  /* 0x00000000000079c5 */ /* 0x000fca0000000000 */
[----:B------:R-:W-:Y:S01]  /*5de0*/  MUFU.EX2 R30, R30 ;  /* 0x0000001e001e7308 */ /* 0x000fe20000000800 */
[----:B------:R-:W-:Y:S01]  /*5df0*/  HGMMA.64x64x16.F32 R88, R120, gdesc[UR4].tnspB, R88, gsb0 ;  /* 0x40e0000478587df0 */ /* 0x000fe20008000858 */
[----:B0-----:R-:W-:Y:S01]  /*5e00*/  FMNMX.FTZ R49, R78, R25, !PT ;  /* 0x000000194e317209 */ /* 0x001fe20007810000 */
[--C-:B------:R-:W-:Y:S01]  /*5e10*/  FFMA.FTZ R25, R56, UR24, -R76.reuse ;  /* 0x0000001838197c23 */ /* 0x100fe2000801084c */
[----:B------:R-:W-:-:S03]  /*5e20*/  FFMA.FTZ R56, R59, UR24, -R76 ;  /* 0x000000183b387c23 */ /* 0x000fc6000801084c */
[----:B------:R-:W0:Y:S01]  /*5e30*/  SHFL.BFLY PT, R78, R49, 0x1, 0x1f ;  /* 0x0c201f00314e7f89 */ /* 0x000e2200000e0000 */
[----:B------:R1:W-:Y:S08]  /*5e40*/  MUFU.EX2 R46, R47 ;  /* 0x0000002f002e7308 */ /* 0x0003f00000000800 */
[----:B------:R-:W-:Y:S08]  /*5e50*/  MUFU.EX2 R143, R143 ;  /* 0x0000008f008f7308 */ /* 0x000ff00000000800 */
[----:B------:R-:W-:Y:S01]  /*5e60*/  MUFU.EX2 R34, R34 ;  /* 0x0000002200227308 */ /* 0x000fe20000000800 */
[----:B0-----:R-:W-:-:S07]  /*5e70*/  FMNMX.FTZ R49, R49, R78, !PT ;  /* 0x0000004e31317209 */ /* 0x001fce0007810000 */
[----:B------:R-:W-:Y:S01]  /*5e80*/  MUFU.EX2 R137, R137 ;  /* 0x0000008900897308 */ /* 0x000fe20000000800 */
[C---:B------:R-:W-:Y:S01]  /*5e90*/  FSETP.NEU.FTZ.AND P4, PT, R49.reuse, -INF , PT ;  /* 0xff8000003100780b */ /* 0x040fe20003f9d000 */
[----:B------:R-:W-:-:S06]  /*5ea0*/  FMUL.FTZ R37, R49, UR24 ;  /* 0x0000001831257c20 */ /* 0x000fcc0008410000 */
[----:B------:R-:W-:Y:S01]  /*5eb0*/  MUFU.EX2 R139, R139 ;  /* 0x0000008b008b7308 */ /* 0x000fe20000000800 */
[----:B------:R-:W-:Y:S01]  /*5ec0*/  FSEL R60, R37, RZ, P4 ;  /* 0x000000ff253c7208 */ /* 0x000fe20002000000 */
[----:B------:R-:W-:-:S04]  /*5ed0*/  FFMA.FTZ R37, R61, UR24, -R76 ;  /* 0x000000183d257c23 */ /* 0x000fc8000801084c */
[--C-:B------:R-:W-:Y:S01]  /*5ee0*/  FFMA.FTZ R136, R35, UR24, -R60.reuse ;  /* 0x0000001823887c23 */ /* 0x100fe2000801083c */
[----:B------:R-:W-:Y:S01]  /*5ef0*/  FSEL R35, R44, RZ, P3 ;  /* 0x000000ff2c237208 */ /* 0x000fe20001800000 */
[--C-:B------:R-:W-:Y:S01]  /*5f00*/  FFMA.FTZ R148, R8, UR24, -R60.reuse ;  /* 0x0000001808947c23 */ /* 0x100fe2000801083c */
[--C-:B------:R-:W-:Y:S01]  /*5f10*/  FFMA.FTZ R5, R5, UR24, -R60.reuse ;  /* 0x0000001805057c23 */ /* 0x100fe2000801083c */
[--C-:B------:R-:W-:Y:S01]  /*5f20*/  FFMA.FTZ R150, R9, UR24, -R60.reuse ;  /* 0x0000001809967c23 */ /* 0x100fe2000801083c */
[----:B----4-:R-:W-:Y:S01]  /*5f30*/  FFMA.FTZ R45, R10, UR24, -R60 ;  /* 0x000000180a2d7c23 */ /* 0x010fe2000801083c */
[----:B------:R-:W-:Y:S01]  /*5f40*/  FADD.FTZ R35, -R35, R4 ;  /* 0x0000000423237221 */ /* 0x000fe20000010100 */
[----:B------:R-:W-:Y:S01]  /*5f50*/  FSEL R4, R49, RZ, P4 ;  /* 0x000000ff31047208 */ /* 0x000fe20002000000 */
[----:B------:R-:W-:Y:S01]  /*5f60*/  MUFU.EX2 R148, R148 ;  /* 0x0000009400947308 */ /* 0x000fe20000000800 */
[--C-:B------:R-:W-:Y:S01]  /*5f70*/  FFMA.FTZ R144, R13, UR24, -R60.reuse ;  /* 0x000000180d907c23 */ /* 0x100fe2000801083c */
[----:B------:R-:W-:Y:S01]  /*5f80*/  FMUL.FTZ R35, R35, UR24 ;  /* 0x0000001823237c20 */ /* 0x000fe20008410000 */
[--C-:B------:R-:W-:Y:S01]  /*5f90*/  FFMA.FTZ R13, R14, UR24, -R60.reuse ;  /* 0x000000180e0d7c23 */ /* 0x100fe2000801083c */
[----:B------:R-:W-:Y:S01]  /*5fa0*/  FADD.FTZ R3, -R4, R3 ;  /* 0x0000000304037221 */ /* 0x000fe20000010100 */
[--C-:B------:R-:W-:Y:S01]  /*5fb0*/  FFMA.FTZ R142, R31, UR24, -R60.reuse ;  /* 0x000000181f8e7c23 */ /* 0x100fe2000801083c */
[--C-:B------:R-:W-:Y:S01]  /*5fc0*/  FFMA.FTZ R31, R39, UR24, -R60.reuse ;  /* 0x00000018271f7c23 */ /* 0x100fe2000801083c */
[--C-:B------:R-:W-:Y:S01]  /*5fd0*/  FFMA.FTZ R146, R21, UR24, -R60.reuse ;  /* 0x0000001815927c23 */ /* 0x100fe2000801083c */
[----:B------:R-:W-:Y:S01]  /*5fe0*/  FMUL.FTZ R3, R3, UR24 ;  /* 0x0000001803037c20 */ /* 0x000fe20008410000 */
[----:B------:R0:W2:Y:S01]  /*5ff0*/  MUFU.EX2 R4, R35 ;  /* 0x0000002300047308 */ /* 0x0000a20000000800 */
[--C-:B------:R-:W-:Y:S01]  /*6000*/  FFMA.FTZ R132, R41, UR24, -R60.reuse ;  /* 0x0000001829847c23 */ /* 0x100fe2000801083c */
[--C-:B------:R-:W-:Y:S01]  /*6010*/  FFMA.FTZ R9, R24, UR24, -R60.reuse ;  /* 0x0000001818097c23 */ /* 0x100fe2000801083c */
[--C-:B------:R-:W-:Y:S01]  /*6020*/  FFMA.FTZ R140, R27, UR24, -R60.reuse ;  /* 0x000000181b8c7c23 */ /* 0x100fe2000801083c */
[--C-:B------:R-:W-:Y:S01]  /*6030*/  FFMA.FTZ R21, R28, UR24, -R60.reuse ;  /* 0x000000181c157c23 */ /* 0x100fe2000801083c */
[--C-:B-1----:R-:W-:Y:S01]  /*6040*/  FFMA.FTZ R47, R32, UR24, -R60.reuse ;  /* 0x00000018202f7c23 */ /* 0x102fe2000801083c */
[--C-:B------:R-:W-:Y:S01]  /*6050*/  FFMA.FTZ R27, R36, UR24, -R60.reuse ;  /* 0x00000018241b7c23 */ /* 0x100fe2000801083c */
[--C-:B------:R-:W-:Y:S01]  /*6060*/  FFMA.FTZ R138, R38, UR24, -R60.reuse ;  /* 0x00000018268a7c23 */ /* 0x100fe2000801083c */
[----:B------:R-:W1:Y:S01]  /*6070*/  MUFU.EX2 R3, R3 ;  /* 0x0000000300037308 */ /* 0x000e620000000800 */
[--C-:B------:R-:W-:Y:S01]  /*6080*/  FFMA.FTZ R7, R7, UR24, -R60.reuse ;  /* 0x0000001807077c23 */ /* 0x100fe2000801083c */
[--C-:B------:R-:W-:Y:S01]  /*6090*/  FFMA.FTZ R134, R63, UR24, -R60.reuse ;  /* 0x000000183f867c23 */ /* 0x100fe2000801083c */
[--C-:B0-----:R-:W-:Y:S01]  /*60a0*/  FFMA.FTZ R35, R67, UR24, -R60.reuse ;  /* 0x0000001843237c23 */ /* 0x101fe2000801083c */
[--C-:B------:R-:W-:Y:S01]  /*60b0*/  FFMA.FTZ R128, R64, UR24, -R60.reuse ;  /* 0x0000001840807c23 */ /* 0x100fe2000801083c */
[--C-:B------:R-:W-:Y:S01]  /*60c0*/  FFMA.FTZ R130, R68, UR24, -R60.reuse ;  /* 0x0000001844827c23 */ /* 0x100fe2000801083c */
[--C-:B------:R-:W-:Y:S01]  /*60d0*/  FFMA.FTZ R124, R70, UR24, -R60.reuse ;  /* 0x00000018467c7c23 */ /* 0x100fe2000801083c */
[----:B------:R-:W-:Y:S01]  /*60e0*/  FFMA.FTZ R126, R72, UR24, -R60 ;  /* 0x00000018487e7c23 */ /* 0x000fe2000801083c */
[----:B------:R-:W0:Y:S01]  /*60f0*/  MUFU.EX2 R5, R5 ;  /* 0x0000000500057308 */ /* 0x000e220000000800 */
[----:B--2---:R-:W-:Y:S01]  /*6100*/  FFMA.FTZ R39, R4, R0, R149 ;  /* 0x0000000004277223 */ /* 0x004fe20000010095 */
[----:B------:R-:W-:-:S02]  /*6110*/  IMAD.U32 R10, RZ, RZ, UR39 ;  /* 0x00000027ff0a7e24 */ /* 0x000fc4000f8e00ff */
[--C-:B------:R-:W-:Y:S01]  /*6120*/  FFMA.FTZ R73, R73, UR24, -R60.reuse ;  /* 0x0000001849497c23 */ /* 0x100fe2000801083c */
[----:B------:R-:W-:Y:S01]  /*6130*/  FFMA.FTZ R74, R74, UR24, -R60 ;  /* 0x000000184a4a7c23 */ /* 0x000fe2000801083c */
[----:B------:R-:W-:Y:S01]  /*6140*/  FADD.FTZ R0, R6, R39 ;  /* 0x0000002706007221 */ /* 0x000fe20000010000 */
[----:B------:R-:W-:Y:S01]  /*6150*/  VIADD R8, R23, 0x9 ;  /* 0x0000000917087836 */ /* 0x000fe20000000000 */
[----:B------:R-:W-:Y:S01]  /*6160*/  @!P1 LEA R10, R10, UR45, 0x3 ;  /* 0x0000002d0a0a9c11 */ /* 0x000fe2000f8e18ff */
[----:B------:R-:W2:Y:S01]  /*6170*/  MUFU.EX2 R150, R150 ;  /* 0x0000009600967308 */ /* 0x000ea20000000800 */
[----:B-1----:R-:W-:Y:S01]  /*6180*/  FFMA.FTZ R2, R3, R2, R148 ;  /* 0x0000000203027223 */ /* 0x002fe20000010094 */
[----:B------:R-:W-:Y:S01]  /*6190*/  FADD.FTZ R39, R151, R0 ;  /* 0x0000000097277221 */ /* 0x000fe20000010000 */
[----:B------:R-:W-:Y:S01]  /*61a0*/  ISETP.GE.U32.AND P3, PT, R82, 0x180, PT ;  /* 0x000001805200780c */ /* 0x000fe20003f66070 */
[----:B------:R-:W-:Y:S02]  /*61b0*/  @!P1 VIADD R10, R10, 0x16840 ;  /* 0x000168400a0a9836 */ /* 0x000fe40000000000 */
[--C-:B------:R-:W-:Y:S01]  /*61c0*/  FFMA.FTZ R75, R75, UR24, -R60.reuse ;  /* 0x000000184b4b7c23 */ /* 0x100fe2000801083c */
[----:B------:R-:W-:Y:S01]  /*61d0*/  FADD.FTZ R0, R12, R39 ;  /* 0x000000270c007221 */ /* 0x000fe20000010000 */
[----:B------:R-:W-:Y:S01]  /*61e0*/  FFMA.FTZ R39, R65, UR24, -R60 ;  /* 0x0000001841277c23 */ /* 0x000fe2000801083c */
[----:B------:R-:W1:Y:S01]  /*61f0*/  MUFU.EX2 R45, R45 ;  /* 0x0000002d002d7308 */ /* 0x000e620000000800 */
[C---:B0-----:R-:W-:Y:S01]  /*6200*/  FADD.FTZ R41, R5.reuse, R2 ;  /* 0x0000000205297221 */ /* 0x041fe20000010000 */
[----:B------:R-:W-:Y:S01]  /*6210*/  F2FP.F16.F32.PACK_AB R148, R5, R148 ;  /* 0x000000940594723e */ /* 0x000fe200000000ff */
[----:B------:R-:W-:-:S02]  /*6220*/  WARPGROUP.DEPBAR.LE gsb0, 0x0 ;  /* 0x00008000000079c5 */ /* 0x000fc40000010000 */
[----:B------:R-:W-:Y:S01]  /*6230*/  SEL R8, R8, 0x9, !P3 ;  /* 0x0000000908087807 */ /* 0x000fe20005800000 */
[----:B------:R-:W-:Y:S01]  /*6240*/  FFMA.FTZ R77, R77, UR24, -R60 ;  /* 0x000000184d4d7c23 */ /* 0x000fe2000801083c */
[----:B------:R-:W-:Y:S01]  /*6250*/  @!P1 PRMT R10, RZ, 0x654, R10 ;  /* 0x00000654ff0a9816 */ /* 0x000fe2000000000a */
[----:B------:R-:W0:Y:S01]  /*6260*/  MUFU.EX2 R144, R144 ;  /* 0x0000009000907308 */ /* 0x000e220000000800 */
[----:B--2---:R-:W-:Y:S01]  /*6270*/  FADD.FTZ R2, R150, R41 ;  /* 0x0000002996027221 */ /* 0x004fe20000010000 */
[----:B------:R2:W-:Y:S06]  /*6280*/  BAR.ARV R8, 0x100 ;  /* 0x000400080000751d */ /* 0x0005ec0000002000 */
[----:B------:R-:W3:Y:S01]  /*6290*/  MUFU.EX2 R13, R13 ;  /* 0x0000000d000d7308 */ /* 0x000ee20000000800 */
[----:B-1----:R-:W-:Y:S01]  /*62a0*/  FADD.FTZ R41, R45, R2 ;  /* 0x000000022d297221 */ /* 0x002fe20000010000 */
[----:B------:R1:W-:Y:S01]  /*62b0*/  @!P1 SYNCS.ARRIVE.TRANS64.RED.A1T0 RZ, [R10+URZ], RZ ;  /* 0x000000ff0aff99a7 */ /* 0x0003e2000810043f */
[----:B------:R-:W-:Y:S01]  /*62c0*/  FFMA.FTZ R43, R43, UR24, -R60 ;  /* 0x000000182b2b7c23 */ /* 0x000fe2000801083c */
[----:B------:R-:W-:Y:S01]  /*62d0*/  PLOP3.LUT P3, PT, PT, PT, UP1, 0x80, 0x0 ;  /* 0x000000000000781c */ /* 0x000fe20003f6f018 */
[-C--:B------:R-:W-:Y:S01]  /*62e0*/  FMUL.FTZ R88, R88, R3.reuse ;  /* 0x0000000358587220 */ /* 0x080fe20000410000 */
[-C--:B------:R-:W-:Y:S01]  /*62f0*/  FMUL.FTZ R89, R89, R3.reuse ;  /* 0x0000000359597220 */ /* 0x080fe20000410000 */
[-C--:B------:R-:W-:Y:S01]  /*6300*/  FMUL.FTZ R92, R92, R3.reuse ;  /* 0x000000035c5c7220 */ /* 0x080fe20000410000 */
[----:B------:R-:W4:Y:S01]  /*6310*/  MUFU.EX2 R146, R146 ;  /* 0x0000009200927308 */ /* 0x000f220000000800 */
[----:B0-----:R-:W-:Y:S01]  /*6320*/  FADD.FTZ R2, R144, R41 ;  /* 0x0000002990027221 */ /* 0x001fe20000010000 */
[----:B------:R-:W-:Y:S01]  /*6330*/  FADD.FTZ R41, R145, R0 ;  /* 0x0000000091297221 */ /* 0x000fe20000010000 */
[----:B-1----:R-:W-:Y:S01]  /*6340*/  IMAD.U32 R10, RZ, RZ, UR25 ;  /* 0x00000019ff0a7e24 */ /* 0x002fe2000f8e00ff */
[----:B------:R-:W-:Y:S01]  /*6350*/  UMOV UR25, UR39 ;  /* 0x0000002700197c82 */ /* 0x000fe20008000000 */
[-C--:B------:R-:W-:Y:S01]  /*6360*/  FMUL.FTZ R93, R93, R3.reuse ;  /* 0x000000035d5d7220 */ /* 0x080fe20000410000 */
[----:B------:R-:W-:Y:S01]  /*6370*/  FADD.FTZ R0, R20, R41 ;  /* 0x0000002914007221 */ /* 0x000fe20000010000 */
[----:B------:R-:W-:Y:S01]  /*6380*/  FFMA.FTZ R41, R69, UR24, -R60 ;  /* 0x0000001845297c23 */ /* 0x000fe2000801083c */
[----:B------:R-:W0:Y:S01]  /*6390*/  MUFU.EX2 R9, R9 ;  /* 0x0000000900097308 */ /* 0x000e220000000800 */
[C---:B---3--:R-:W-:Y:S01]  /*63a0*/  FADD.FTZ R51, R13.reuse, R2 ;  /* 0x000000020d337221 */ /* 0x048fe20000010000 */
[----:B------:R-:W-:Y:S01]  /*63b0*/  F2FP.F16.F32.PACK_AB R144, R13, R144 ;  /* 0x000000900d90723e */ /* 0x000fe200000000ff */
[-C--:B------:R-:W-:Y:S01]  /*63c0*/  FMUL.FTZ R96, R96, R3.reuse ;  /* 0x0000000360607220 */ /* 0x080fe20000410000 */
[----:B------:R-:W-:Y:S01]  /*63d0*/  @!P1 LEA R10, R10, UR45, 0x3 ;  /* 0x0000002d0a0a9c11 */ /* 0x000fe2000f8e18ff */
[-C--:B------:R-:W-:Y:S01]  /*63e0*/  FMUL.FTZ R97, R97, R3.reuse ;  /* 0x0000000361617220 */ /* 0x080fe20000410000 */
[-C--:B------:R-:W-:Y:S01]  /*63f0*/  FMUL.FTZ R100, R100, R3.reuse ;  /* 0x0000000364647220 */ /* 0x080fe20000410000 */
[----:B------:R-:W-:Y:S01]  /*6400*/  FMUL.FTZ R101, R101, R3 ;  /* 0x0000000365657220 */ /* 0x000fe20000410000 */
[----:B------:R-:W1:Y:S01]  /*6410*/  MUFU.EX2 R140, R140 ;  /* 0x0000008c008c7308 */ /* 0x000e620000000800 */
[----:B----4-:R-:W-:Y:S01]  /*6420*/  FADD.FTZ R2, R146, R51 ;  /* 0x0000003392027221 */ /* 0x010fe20000010000 */
[----:B------:R-:W-:Y:S01]  /*6430*/  FADD.FTZ R51, R147, R0 ;  /* 0x0000000093337221 */ /* 0x000fe20000010000 */
[----:B--2---:R-:W-:-:S02]  /*6440*/  @!P1 VIADD R8, R10, 0x16860 ;  /* 0x000168600a089836 */ /* 0x004fc40000000000 */
[-C--:B------:R-:W-:Y:S01]  /*6450*/  FMUL.FTZ R104, R104, R3.reuse ;  /* 0x0000000368687220 */ /* 0x080fe20000410000 */
[-C--:B------:R-:W-:Y:S01]  /*6460*/  FMUL.FTZ R105, R105, R3.reuse ;  /* 0x0000000369697220 */ /* 0x080fe20000410000 */
[----:B------:R-:W-:Y:S01]  /*6470*/  FADD.FTZ R0, R26, R51 ;  /* 0x000000331a007221 */ /* 0x000fe20000010000 */
[----:B------:R-:W-:Y:S01]  /*6480*/  FFMA.FTZ R51, R71, UR24, -R60 ;  /* 0x0000001847337c23 */ /* 0x000fe2000801083c */
[----:B------:R-:W2:Y:S01]  /*6490*/  MUFU.EX2 R21, R21 ;  /* 0x0000001500157308 */ /* 0x000ea20000000800 */
[C---:B0-----:R-:W-:Y:S01]  /*64a0*/  FADD.FTZ R53, R9.reuse, R2 ;  /* 0x0000000209357221 */ /* 0x041fe20000010000 */
[----:B------:R-:W-:Y:S01]  /*64b0*/  F2FP.F16.F32.PACK_AB R146, R9, R146 ;  /* 0x000000920992723e */ /* 0x000fe200000000ff */
[-C--:B------:R-:W-:Y:S01]  /*64c0*/  FMUL.FTZ R108, R108, R3.reuse ;  /* 0x000000036c6c7220 */ /* 0x080fe20000410000 */
[----:B------:R-:W-:Y:S01]  /*64d0*/  @!P1 PRMT R8, RZ, 0x654, R8 ;  /* 0x00000654ff089816 */ /* 0x000fe20000000008 */
[-C--:B------:R-:W-:Y:S01]  /*64e0*/  FMUL.FTZ R109, R109, R3.reuse ;  /* 0x000000036d6d7220 */ /* 0x080fe20000410000 */
[-C--:B------:R-:W-:Y:S01]  /*64f0*/  FMUL.FTZ R112, R112, R3.reuse ;  /* 0x0000000370707220 */ /* 0x080fe20000410000 */
[-C--:B------:R-:W-:Y:S01]  /*6500*/  FMUL.FTZ R113, R113, R3.reuse ;  /* 0x0000000371717220 */ /* 0x080fe20000410000 */
[----:B------:R-:W0:Y:S01]  /*6510*/  MUFU.EX2 R142, R142 ;  /* 0x0000008e008e7308 */ /* 0x000e220000000800 */
[----:B-1----:R-:W-:Y:S01]  /*6520*/  FADD.FTZ R2, R140, R53 ;  /* 0x000000358c027221 */ /* 0x002fe20000010000 */
[----:B------:R-:W-:Y:S01]  /*6530*/  FADD.FTZ R53, R141, R0 ;  /* 0x000000008d357221 */ /* 0x000fe20000010000 */
[----:B------:R1:W-:Y:S01]  /*6540*/  @!P1 SYNCS.ARRIVE.TRANS64.RED.A1T0 RZ, [R8+URZ], RZ ;  /* 0x000000ff08ff99a7 */ /* 0x0003e2000810043f */
[-C--:B------:R-:W-:Y:S01]  /*6550*/  FMUL.FTZ R116, R116, R3.reuse ;  /* 0x0000000374747220 */ /* 0x080fe20000410000 */
[----:B------:R-:W-:Y:S01]  /*6560*/  FMUL.FTZ R117, R117, R3 ;  /* 0x0000000375757220 */ /* 0x000fe20000410000 */
[----:B------:R-:W-:Y:S01]  /*6570*/  FADD.FTZ R0, R30, R53 ;  /* 0x000000351e007221 */ /* 0x000fe20000010000 */
[-C--:B------:R-:W-:Y:S01]  /*6580*/  FMUL.FTZ R90, R90, R4.reuse ;  /* 0x000000045a5a7220 */ /* 0x080fe20000410000 */
[----:B------:R-:W3:Y:S01]  /*6590*/  MUFU.EX2 R47, R47 ;  /* 0x0000002f002f7308 */ /* 0x000ee20000000800 */
        /* <DEDUP_REMOVED lines=16> */
[----:B---3--:R-:W-:Y:S01]  /*66a0*/  FADD.FTZ R55, R47, R2 ;  /* 0x000000022f377221 */ /* 0x008fe20000010000 */
[----:B------:R-:W-:Y:S01]  /*66b0*/  FADD.FTZ R5, R139, R0 ;  /* 0x000000008b057221 */ /* 0x000fe20000010000 */
[-C--:B------:R-:W-:Y:S01]  /*66c0*/  FMUL.FTZ R107, R107, R4.reuse ;  /* 0x000000046b6b7220 */ /* 0x080fe20000410000 */
[-C--:B------:R-:W-:Y:S01]  /*66d0*/  FMUL.FTZ R110, R110, R4.reuse ;  /* 0x000000046e6e7220 */ /* 0x080fe20000410000 */
[-C--:B------:R-:W-:Y:S01]  /*66e0*/  FMUL.FTZ R111, R111, R4.reuse ;  /* 0x000000046f6f7220 */ /* 0x080fe20000410000 */
[----:B------:R-:W-:Y:S01]  /*66f0*/  FADD.FTZ R0, R46, R5 ;  /* 0x000000052e007221 */ /* 0x000fe20000010000 */
[-C--:B------:R-:W-:Y:S01]  /*6700*/  FMUL.FTZ R114, R114, R4.reuse ;  /* 0x0000000472727220 */ /* 0x080fe20000410000 */
[----:B------:R-:W3:Y:S01]  /*6710*/  MUFU.EX2 R138, R138 ;  /* 0x0000008a008a7308 */ /* 0x000ee20000000800 */
[----:B--2---:R-:W-:Y:S01]  /*6720*/  FADD.FTZ R2, R136, R55 ;  /* 0x0000003788027221 */ /* 0x004fe20000010000 */
[-C--:B------:R-:W-:Y:S01]  /*6730*/  FMUL.FTZ R115, R115, R4.reuse ;  /* 0x0000000473737220 */ /* 0x080fe20000410000 */
[-C--:B------:R-:W-:Y:S01]  /*6740*/  FMUL.FTZ R118, R118, R4.reuse ;  /* 0x0000000476767220 */ /* 0x080fe20000410000 */
[----:B------:R-:W-:Y:S01]  /*6750*/  FMUL.FTZ R119, R119, R4 ;  /* 0x0000000477777220 */ /* 0x000fe20000410000 */
[----:B------:R-:W-:Y:S01]  /*6760*/  F2FP.F16.F32.PACK_AB R149, R6, R149 ;  /* 0x000000950695723e */ /* 0x000fe200000000ff */
[----:B------:R-:W-:Y:S01]  /*6770*/  IMAD.MOV.U32 R3, RZ, RZ, R49 ;  /* 0x000000ffff037224 */ /* 0x000fe200078e0031 */
[----:B------:R-:W-:Y:S01]  /*6780*/  F2FP.F16.F32.PACK_AB R151, R12, R151 ;  /* 0x000000970c97723e */ /* 0x000fe200000000ff */
[----:B------:R-:W2:Y:S01]  /*6790*/  MUFU.EX2 R31, R31 ;  /* 0x0000001f001f7308 */ /* 0x000ea20000000800 */
[----:B0-----:R-:W-:Y:S01]  /*67a0*/  FADD.FTZ R55, R27, R2 ;  /* 0x000000021b377221 */ /* 0x001fe20000010000 */
[----:B------:R-:W-:-:S02]  /*67b0*/  F2FP.F16.F32.PACK_AB R150, R45, R150 ;  /* 0x000000962d96723e */ /* 0x000fc400000000ff */
[----:B------:R-:W-:Y:S02]  /*67c0*/  F2FP.F16.F32.PACK_AB R145, R20, R145 ;  /* 0x000000911491723e */ /* 0x000fe400000000ff */
[----:B------:R-:W-:Y:S02]  /*67d0*/  F2FP.F16.F32.PACK_AB R147, R26, R147 ;  /* 0x000000931a93723e */ /* 0x000fe400000000ff */
[----:B------:R-:W0:Y:S01]  /*67e0*/  MUFU.EX2 R133, R133 ;  /* 0x0000008500857308 */ /* 0x000e220000000800 */
[----:B---3--:R-:W-:Y:S01]  /*67f0*/  FADD.FTZ R2, R138, R55 ;  /* 0x000000378a027221 */ /* 0x008fe20000010000 */
[----:B------:R-:W-:Y:S02]  /*6800*/  F2FP.F16.F32.PACK_AB R140, R21, R140 ;  /* 0x0000008c158c723e */ /* 0x000fe400000000ff */
[----:B------:R-:W-:Y:S02]  /*6810*/  F2FP.F16.F32.PACK_AB R141, R30, R141 ;  /* 0x0000008d1e8d723e */ /* 0x000fe400000000ff */
[----:B------:R-:W-:-:S02]  /*6820*/  F2FP.F16.F32.PACK_AB R142, R47, R142 ;  /* 0x0000008e2f8e723e */ /* 0x000fc400000000ff */
[----:B------:R-:W3:Y:S01]  /*6830*/  MUFU.EX2 R132, R132 ;  /* 0x0000008400847308 */ /* 0x000ee20000000800 */
[----:B--2---:R-:W-:Y:S01]  /*6840*/  FADD.FTZ R13, R31, R2 ;  /* 0x000000021f0d7221 */ /* 0x004fe20000010000 */
[----:B------:R-:W-:Y:S02]  /*6850*/  F2FP.F16.F32.PACK_AB R143, R34, R143 ;  /* 0x0000008f228f723e */ /* 0x000fe400000000ff */
[----:B------:R-:W-:Y:S02]  /*6860*/  F2FP.F16.F32.PACK_AB R136, R27, R136 ;  /* 0x000000881b88723e */ /* 0x000fe400000000ff */
[----:B------:R-:W-:Y:S02]  /*6870*/  F2FP.F16.F32.PACK_AB R137, R42, R137 ;  /* 0x000000892a89723e */ /* 0x000fe400000000ff */
[----:B------:R-:W2:Y:S01]  /*6880*/  MUFU.EX2 R40, R40 ;  /* 0x0000002800287308 */ /* 0x000ea20000000800 */
[----:B0-----:R-:W-:Y:S01]  /*6890*/  FADD.FTZ R5, R133, R0 ;  /* 0x0000000085057221 */ /* 0x001fe20000010000 */
[----:B------:R-:W-:-:S02]  /*68a0*/  F2FP.F16.F32.PACK_AB R138, R31, R138 ;  /* 0x0000008a1f8a723e */ /* 0x000fc400000000ff */
[----:B------:R-:W-:Y:S02]  /*68b0*/  F2FP.F16.F32.PACK_AB R139, R46, R139 ;  /* 0x0000008b2e8b723e */ /* 0x000fe400000000ff */
[----:B------:R-:W-:Y:S02]  /*68c0*/  MOV R4, R44 ;  /* 0x0000002c00047202 */ /* 0x000fe40000000f00 */
[----:B------:R-:W0:Y:S01]  /*68d0*/  MUFU.EX2 R7, R7 ;  /* 0x0000000700077308 */ /* 0x000e220000000800 */
[----:B---3--:R-:W-:-:S07]  /*68e0*/  FADD.FTZ R2, R132, R13 ;  /* 0x0000000d84027221 */ /* 0x008fce0000010000 */
[----:B------:R-:W3:Y:S01]  /*68f0*/  MUFU.EX2 R135, R135 ;  /* 0x0000008700877308 */ /* 0x000ee20000000800 */
[C---:B--2---:R-:W-:Y:S01]  /*6900*/  FADD.FTZ R0, R40.reuse, R5 ;  /* 0x0000000528007221 */ /* 0x044fe20000010000 */
[----:B------:R-:W-:-:S06]  /*6910*/  F2FP.F16.F32.PACK_AB R133, R40, R133 ;  /* 0x000000852885723e */ /* 0x000fcc00000000ff */
[----:B------:R-:W2:Y:S01]  /*6920*/  MUFU.EX2 R134, R134 ;  /* 0x0000008600867308 */ /* 0x000ea20000000800 */
[C---:B0-----:R-:W-:Y:S01]  /*6930*/  FADD.FTZ R9, R7.reuse, R2 ;  /* 0x0000000207097221 */ /* 0x041fe20000010000 */
[----:B------:R-:W-:-:S06]  /*6940*/  F2FP.F16.F32.PACK_AB R132, R7, R132 ;  /* 0x000000840784723e */ /* 0x000fcc00000000ff */
[----:B------:R-:W0:Y:S01]  /*6950*/  MUFU.EX2 R48, R48 ;  /* 0x0000003000307308 */ /* 0x000e220000000800 */
[----:B---3--:R-:W-:-:S07]  /*6960*/  FADD.FTZ R5, R135, R0 ;  /* 0x0000000087057221 */ /* 0x008fce0000010000 */
[----:B------:R-:W3:Y:S01]  /*6970*/  MUFU.EX2 R35, R35 ;  /* 0x0000002300237308 */ /* 0x000ee20000000800 */
[----:B--2---:R-:W-:-:S07]  /*6980*/  FADD.FTZ R2, R134, R9 ;  /* 0x0000000986027221 */ /* 0x004fce0000010000 */
[----:B------:R-:W2:Y:S01]  /*6990*/  MUFU.EX2 R11, R11 ;  /* 0x0000000b000b7308 */ /* 0x000ea20000000800 */
[C---:B0-----:R-:W-:Y:S01]  /*69a0*/  FADD.FTZ R0, R48.reuse, R5 ;  /* 0x0000000530007221 */ /* 0x041fe20000010000 */
[----:B------:R-:W-:-:S06]  /*69b0*/  F2FP.F16.F32.PACK_AB R135, R48, R135 ;  /* 0x000000873087723e */ /* 0x000fcc00000000ff */
[----:B------:R-:W0:Y:S01]  /*69c0*/  MUFU.EX2 R128, R128 ;  /* 0x0000008000807308 */ /* 0x000e220000000800 */
[C---:B---3--:R-:W-:Y:S01]  /*69d0*/  FADD.FTZ R9, R35.reuse, R2 ;  /* 0x0000000223097221 */ /* 0x048fe20000010000 */
[----:B------:R-:W-:-:S06]  /*69e0*/  F2FP.F16.F32.PACK_AB R134, R35, R134 ;  /* 0x000000862386723e */ /* 0x000fcc00000000ff */
[----:B------:R-:W3:Y:S01]  /*69f0*/  MUFU.EX2 R50, R50 ;  /* 0x0000003200327308 */ /* 0x000ee20000000800 */
[----:B--2---:R-:W-:-:S07]  /*6a00*/  FADD.FTZ R5, R11, R0 ;  /* 0x000000000b057221 */ /* 0x004fce0000010000 */
[----:B------:R-:W2:Y:S01]  /*6a10*/  MUFU.EX2 R39, R39 ;  /* 0x0000002700277308 */ /* 0x000ea20000000800 */
[----:B0-----:R-:W-:-:S07]  /*6a20*/  FADD.FTZ R2, R128, R9 ;  /* 0x0000000980027221 */ /* 0x001fce0000010000 */
[----:B------:R-:W0:Y:S01]  /*6a30*/  MUFU.EX2 R15, R15 ;  /* 0x0000000f000f7308 */ /* 0x000e220000000800 */
[C---:B---3--:R-:W-:Y:S01]  /*6a40*/  FADD.FTZ R0, R50.reuse, R5 ;  /* 0x0000000532007221 */ /* 0x048fe20000010000 */
[----:B------:R-:W-:-:S06]  /*6a50*/  F2FP.F16.F32.PACK_AB R129, R50, R11 ;  /* 0x0000000b3281723e */ /* 0x000fcc00000000ff */
[----:B------:R-:W3:Y:S01]  /*6a60*/  MUFU.EX2 R130, R130 ;  /* 0x0000008200827308 */ /* 0x000ee20000000800 */
[C---:B--2---:R-:W-:Y:S01]  /*6a70*/  FADD.FTZ R9, R39.reuse, R2 ;  /* 0x0000000227097221 */ /* 0x044fe20000010000 */
[----:B------:R-:W-:-:S06]  /*6a80*/  F2FP.F16.F32.PACK_AB R128, R39, R128 ;  /* 0x000000802780723e */ /* 0x000fcc00000000ff */
[----:B------:R-:W2:Y:S01]  /*6a90*/  MUFU.EX2 R52, R52 ;  /* 0x0000003400347308 */ /* 0x000ea20000000800 */
[----:B0-----:R-:W-:-:S07]  /*6aa0*/  FADD.FTZ R5, R15, R0 ;  /* 0x000000000f057221 */ /* 0x001fce0000010000 */
        /* <DEDUP_REMOVED lines=41> */
[----:B--2---:R-:W-:-:S04]  /*6d40*/  FADD.FTZ R7, R122, R7 ;  /* 0x000000077a077221 */ /* 0x004fc80000010000 */
[C---:B0-----:R-:W-:Y:S01]  /*6d50*/  FADD.FTZ R2, R43.reuse, R7 ;  /* 0x000000072b027221 */ /* 0x041fe20000010000 */
[----:B------:R-:W-:Y:S01]  /*6d60*/  F2FP.F16.F32.PACK_AB R122, R43, R122 ;  /* 0x0000007a2b7a723e */ /* 0x000fe200000000ff */
[C---:B---3--:R-:W-:Y:S01]  /*6d70*/  FADD.FTZ R0, R66.reuse, R0 ;  /* 0x0000000042007221 */ /* 0x048fe20000010000 */
[----:B------:R-:W-:Y:S01]  /*6d80*/  F2FP.F16.F32.PACK_AB R123, R66, R37 ;  /* 0x00000025427b723e */ /* 0x000fe200000000ff */
[----:B-1----:R-:W-:Y:S06]  /*6d90*/  @P3 BRA `(.L_x_1824) ;  /* 0xffffffd000903947 */ /* 0x002fec000383ffff */
.L_x_1815:
[----:B------:R-:W-:-:S13]  /*6da0*/  ISETP.LE.AND P2, PT, RZ, UR26, PT ;  /* 0x0000001aff007c0c */ /* 0x000fda000bf43270 */
[----:B------:R-:W-:Y:S05]  /*6db0*/  @!P2 BRA `(.L_x_1825) ;  /* 0x000000240034a947 */ /* 0x000fea0003800000 */
[----:B------:R-:W-:Y:S01]  /*6dc0*/  IMAD.MOV.U32 R3, RZ, RZ, R44 ;  /* 0x000000ffff037224 */ /* 0x000fe200078e002c */
[----:B------:R-:W-:Y:S01]  /*6dd0*/  UMOV UR23, UR37 ;  /* 0x0000002500177c82 */ /* 0x000fe20008000000 */
[----:B------:R-:W-:Y:S01]  /*6de0*/  IMAD.MOV.U32 R4, RZ, RZ, R49 ;  /* 0x000000ffff047224 */ /* 0x000fe200078e0031 */
[----:B------:R-:W-:Y:S01]  /*6df0*/  UMOV UR21, UR39 ;  /* 0x0000002700157c82 */ /* 0x000fe20008000000 */
[----:B------:R-:W-:Y:S01]  /*6e00*/  ULDC UR22, c[0x0][0x9d8] ;  /* 0x0002760000167ab9 */ /* 0x000fe20000000800 */
[----:B------:R-:W-:-:S05]  /*6e10*/  ULDC UR24, c[0x0][0x988] ;  /* 0x0002620000187ab9 */ /* 0x000fca0000000800 */
.L_x_1834:
        /* <DEDUP_REMOVED lines=9> */
.L_x_1827:
[----:B------:R-:W-:Y:S01]  /*6eb0*/  ULEA UR6, UR39, UR45, 0x3 ;  /* 0x0000002d27067291 */ /* 0x000fe2000f8e183f */
[----:B------:R-:W-:-:S05]  /*6ec0*/  IMAD.U32 R5, RZ, RZ, UR37 ;  /* 0x00000025ff057e24 */ /* 0x000fca000f8e00ff */
[----:B------:R-:W-:-:S04]  /*6ed0*/  SHF.L.U32 R5, R5, 0x1f, RZ ;  /* 0x0000001f05057819 */ /* 0x000fc800000006ff */
[----:B------:R0:W1:Y:S01]  /*6ee0*/  SYNCS.PHASECHK.TRANS64.TRYWAIT P2, [UR6+0x16830], R5 ;  /* 0x01683005ff0075a7 */ /* 0x0000620008040146 */
[----:B------:R-:W-:Y:S05]  /*6ef0*/  @!P0 BRA `(.L_x_1828) ;  /* 0x0000000000048947 */ /* 0x000fea0003800000 */
[----:B------:R-:W-:Y:S01]  /*6f00*/  BPT.TRAP 0x1 ;  /* 0x000000040000795c */ /* 0x000fe20000300000 */
.L_x_1828:
[----:B-1----:R-:W-:Y:S05]  /*6f10*/  @P2 BRA `(.L_x_1826) ;  /* 0x0000000000082947 */ /* 0x002fea0003800000 */
[----:B------:R-:W1:Y:S02]  /*6f20*/  SYNCS.PHASECHK.TRANS64.TRYWAIT P2, [UR6+0x16830], R5 ;  /* 0x01683005ff0075a7 */ /* 0x000e640008040146 */
[----:B-1----:R-:W-:Y:S05]  /*6f30*/  @!P2 BRA `(.L_x_1829) ;  /* 0x0000007c0098a947 */ /* 0x002fea0003800000 */
.L_x_1826:
        /* <DEDUP_REMOVED lines=25> */
.L_x_1831:
[----:B------:R-:W-:Y:S01]  /*70d0*/  ULEA UR6, UR21, UR45, 0x3 ;  /* 0x0000002d15067291 */ /* 0x000fe2000f8e183f */
[----:B------:R-:W-:-:S05]  /*70e0*/  IMAD.U32 R5, RZ, RZ, UR23 ;  /* 0x00000017ff057e24 */ /* 0x000fca000f8e00ff */
[----:B------:R-:W-:-:S04]  /*70f0*/  SHF.L.U32 R5, R5, 0x1f, RZ ;  /* 0x0000001f05057819 */ /* 0x000fc800000006ff */
[----:B------:R0:W1:Y:S01]  /*7100*/  SYNCS.PHASECHK.TRANS64.TRYWAIT P2, [UR6+0x16850], R5 ;  /* 0x01685005ff0075a7 */ /* 0x0000620008040146 */
[----:B------:R-:W-:Y:S05]  /*7110*/  @!P0 BRA `(.L_x_1832) ;  /* 0x0000000000048947 */ /* 0x000fea0003800000 */
[----:B------:R-:W-:Y:S01]  /*7120*/  BPT.TRAP 0x1 ;  /* 0x000000040000795c */ /* 0x000fe20000300000 */
.L_x_1832:
[----:B-1----:R-:W-:Y:S05]  /*7130*/  @P2 BRA `(.L_x_1830) ;  /* 0x0000000000082947 */ /* 0x002fea0003800000 */
[----:B------:R-:W1:Y:S02]  /*7140*/  SYNCS.PHASECHK.TRANS64.TRYWAIT P2, [UR6+0x16850], R5 ;  /* 0x01685005ff0075a7 */ /* 0x000e640008040146 */
[----:B-1----:R-:W-:Y:S05]  /*7150*/  @!P2 BRA `(.L_x_1833) ;  /* 0x0000007c0028a947 */ /* 0x002fea0003800000 */
.L_x_1830:
[----:B------:R-:W-:Y:S01]  /*7160*/  UIADD3 UR6, UR45, 0x400, URZ ;  /* 0x000004002d067890 */ /* 0x000fe2000fffe03f */
[----:B------:R-:W-:Y:S01]  /*7170*/  WARPGROUP.ARRIVE ;  /* 0x00000000000079c5 */ /* 0x000fe20000000000 */
[----:B------:R-:W-:Y:S01]  /*7180*/  UMOV UR7, 0x40000040 ;  /* 0x4000004000077882 */ /* 0x000fe20000000000 */
[----:B01----:R-:W-:Y:S01]  /*7190*/  FMUL.FTZ R5, R24, UR22 ;  /* 0x0000001618057c20 */ /* 0x003fe20008410000 */
[----:B------:R-:W-:Y:S01]  /*71a0*/  USHF.R.U32.HI UR6, URZ, 0x4, UR6 ;  /* 0x000000043f067899 */ /* 0x000fe20008011606 */
[----:B------:R-:W-:Y:S01]  /*71b0*/  FMUL.FTZ R6, R25, UR22 ;  /* 0x0000001619067c20 */ /* 0x000fe20008410000 */
        /* <DEDUP_REMOVED lines=73> */
[----:B------:R-:W0:Y:S01]  /*7650*/  S2R R80, SR_TID.X ;  /* 0x0000000000507919 */ /* 0x000e220000002100 */
[----:B------:R-:W-:Y:S01]  /*7660*/  UMOV UR23, UR37 ;  /* 0x0000002500177c82 */ /* 0x000fe20008000000 */
[----:B------:R-:W3:Y:S01]  /*7670*/  MUFU.TANH R28, R28 ;  /* 0x0000001c001c7308 */ /* 0x000ee20000002400 */
[----:B-1----:R-:W-:-:S07]  /*7680*/  FMNMX.FTZ R54, R24, R49, !PT ;  /* 0x0000003118367209 */ /* 0x002fce0007810000 */
[----:B------:R-:W1:Y:S01]  /*7690*/  MUFU.TANH R31, R31 ;  /* 0x0000001f001f7308 */ /* 0x000e620000002400 */
[----:B--2---:R-:W-:Y:S01]  /*76a0*/  FMNMX.FTZ R49, R27, R54, !PT ;  /* 0x000000361b317209 */ /* 0x004fe20007810000 */
[----:B------:R-:W-:-:S06]  /*76b0*/  FMUL.FTZ R54, R69, UR22 ;  /* 0x0000001645367c20 */ /* 0x000fcc0008410000 */
[----:B------:R-:W2:Y:S01]  /*76c0*/  MUFU.TANH R33, R33 ;  /* 0x0000002100217308 */ /* 0x000ea20000002400 */
[----:B---3--:R-:W-:Y:S01]  /*76d0*/  FMNMX.FTZ R56, R28, R49, !PT ;  /* 0x000000311c387209 */ /* 0x008fe20007810000 */
[----:B------:R-:W-:Y:S02]  /*76e0*/  WARPGROUP.DEPBAR.LE gsb0, 0x0 ;  /* 0x00008000000079c5 */ /* 0x000fe40000010000 */
[----:B------:R-:W-:-:S04]  /*76f0*/  WARPGROUP.ARRIVE ;  /* 0x00000000000079c5 */ /* 0x000fc80000000000 */
[----:B------:R-:W3:Y:S01]  /*7700*/  MUFU.TANH R35, R35 ;  /* 0x0000002300237308 */ /* 0x000ee20000002400 */
[----:B-1----:R-:W-:Y:S01]  /*7710*/  FMNMX.FTZ R56, R31, R56, !PT ;  /* 0x000000381f387209 */ /* 0x002fe20007810000 */
[----:B------:R-:W-:Y:S01]  /*7720*/  HGMMA.64x64x16.F32 R88, R144, gdesc[UR4].tnspB, R88, gsb0 ;  /* 0x40e0000490587df0 */ /* 0x000fe20008000858 */
[----:B------:R-:W-:Y:S01]  /*7730*/  UIADD3 UR6, UR10, 0x100, URZ ;  /* 0x000001000a067890 */ /* 0x000fe2000fffe03f */
[----:B------:R-:W-:Y:S01]  /*7740*/  UMOV UR7, 0x40000040 ;  /* 0x4000004000077882 */ /* 0x000fe20000000000 */
[----:B0-----:R-:W-:-:S03]  /*7750*/  ISETP.GE.U32.AND P2, PT, R80, 0x180, PT ;  /* 0x000001805000780c */ /* 0x001fc60003f46070 */
[----:B------:R-:W0:Y:S01]  /*7760*/  MUFU.TANH R36, R36 ;  /* 0x0000002400247308 */ /* 0x000e220000002400 */
[----:B--2---:R-:W-:-:S07]  /*7770*/  FMNMX.FTZ R56, R33, R56, !PT ;  /* 0x0000003821387209 */ /* 0x004fce0007810000 */
[----:B------:R-:W1:Y:S01]  /*7780*/  MUFU.TANH R39, R39 ;  /* 0x0000002700277308 */ /* 0x000e620000002400 */
[----:B---3--:R-:W-:Y:S01]  /*7790*/  FMNMX.FTZ R49, R35, R56, !PT ;  /* 0x0000003823317209 */ /* 0x008fe20007810000 */
[----:B------:R-:W-:Y:S01]  /*77a0*/  FMUL.FTZ R56, R73, UR22 ;  /* 0x0000001649387c20 */ /* 0x000fe20008410000 */
        /* <DEDUP_REMOVED lines=9> */
[----:B------:R-:W-:-:S06]  /*7840*/  FMUL.FTZ R58, R77, UR22 ;  /* 0x000000164d3a7c20 */ /* 0x000fcc0008410000 */
        /* <DEDUP_REMOVED lines=10> */
[----:B------:R-:W-:Y:S01]  /*78f0*/  FMUL.FTZ R60, R81, UR22 ;  /* 0x00000016513c7c20 */ /* 0x000fe20008410000 */
[----:B------:R-:W-:Y:S01]  /*7900*/  HGMMA.64x64x16.F32 R88, R140, gdesc[UR4].tnspB, R88, gsb0 ;  /* 0x40e000048c587df0 */ /* 0x000fe20008000858 */
[----:B------:R-:W-:Y:S01]  /*7910*/  UIADD3 UR6, UR10, 0x180, URZ ;  /* 0x000001800a067890 */ /* 0x000fe2000fffe03f */
[----:B--2---:R-:W-:Y:S01]  /*7920*/  FMNMX.FTZ R62, R52, R49, !PT ;  /* 0x00000031343e7209 */ /* 0x004fe20007810000 */
[----:B------:R-:W-:Y:S02]  /*7930*/  UMOV UR7, 0x40000040 ;  /* 0x4000004000077882 */ /* 0x000fe40000000000 */
[----:B------:R-:W1:Y:S08]  /*7940*/  MUFU.TANH R54, R54 ;  /* 0x0000003600367308 */ /* 0x000e700000002400 */
        /* <DEDUP_REMOVED lines=47> */
[--C-:B------:R-:W-:Y:S01]  /*7c40*/  FFMA.FTZ R5, R6, UR24, -R4.reuse ;  /* 0x0000001806057c23 */ /* 0x100fe20008010804 */
[----:B------:R-:W-:Y:S01]  /*7c50*/  FMNMX.FTZ R6, R8, R3, !PT ;  /* 0x0000000308067209 */ /* 0x000fe20007810000 */
[--C-:B------:R-:W-:Y:S01]  /*7c60*/  FFMA.FTZ R144, R13, UR24, -R4.reuse ;  /* 0x000000180d907c23 */ /* 0x100fe20008010804 */
[----:B------:R-:W1:Y:S01]  /*7c70*/  MUFU.TANH R32, R32 ;  /* 0x0000002000207308 */ /* 0x000e620000002400 */
[--C-:B------:R-:W-:Y:S01]  /*7c80*/  FFMA.FTZ R146, R21, UR24, -R4.reuse ;  /* 0x0000001815927c23 */ /* 0x100fe20008010804 */
[----:B--2---:R-:W-:Y:S01]  /*7c90*/  FMNMX.FTZ R6, R7, R6, !PT ;  /* 0x0000000607067209 */ /* 0x004fe20007810000 */
[----:B------:R-:W-:Y:S02]  /*7ca0*/  WARPGROUP.DEPBAR.LE gsb0, 0x0 ;  /* 0x00008000000079c5 */ /* 0x000fe40000010000 */
[----:B------:R-:W-:Y:S01]  /*7cb0*/  WARPGROUP.ARRIVE ;  /* 0x00000000000079c5 */ /* 0x000fe20000000000 */
[----:B---3--:R-:W-:Y:S01]  /*7cc0*/  FMNMX.FTZ R13, R11, R6, !PT ;  /* 0x000000060b0d7209 */ /* 0x008fe20007810000 */
[--C-:B------:R-:W-:Y:S01]  /*7cd0*/  FFMA.FTZ R140, R27, UR24, -R4.reuse ;  /* 0x000000181b8c7c23 */ /* 0x100fe20008010804 */
[----:B------:R-:W2:Y:S01]  /*7ce0*/  MUFU.TANH R34, R34 ;  /* 0x0000002200227308 */ /* 0x000ea20000002400 */
        /* <DEDUP_REMOVED lines=29> */
[----:B------:R-:W-:Y:S01]  /*7ec0*/  FFMA.FTZ R62, R62, UR24, -R4 ;  /* 0x000000183e3e7c23 */ /* 0x000fe20008010804 */
[----:B------:R-:W-:Y:S01]  /*7ed0*/  FMNMX.FTZ R27, R32, R21, !PT ;  /* 0x00000015201b7209 */ /* 0x000fe20007810000 */
[----:B------:R-:W1:Y:S03]  /*7ee0*/  MUFU.TANH R42, R42 ;  /* 0x0000002a002a7308 */ /* 0x000e660000002400 */
[----:B--2---:R-:W-:-:S04]  /*7ef0*/  FMNMX.FTZ R6, R34, R27, !PT ;  /* 0x0000001b22067209 */ /* 0x004fc80007810000 */
        /* <DEDUP_REMOVED lines=18> */
[--C-:B------:R-:W-:Y:S01]  /*8020*/  FFMA.FTZ R134, R47, UR24, -R4.reuse ;  /* 0x000000182f867c23 */ /* 0x100fe20008010804 */
[----:B------:R-:W2:Y:S01]  /*8030*/  MUFU.TANH R66, R66 ;  /* 0x0000004200427308 */ /* 0x000ea20000002400 */
[----:B------:R-:W-:Y:S01]  /*8040*/  HGMMA.64x64x16.F32 R88, R128, gdesc[UR4].tnspB, R88, gsb0 ;  /* 0x40e0000480587df0 */ /* 0x000fe20008000858 */
[----:B------:R-:W-:Y:S01]  /*8050*/  UIADD3 UR6, UR10, 0x300, URZ ;  /* 0x000003000a067890 */ /* 0x000fe2000fffe03f */
[----:B0-----:R-:W-:Y:S01]  /*8060*/  FMNMX.FTZ R6, R64, R33, !PT ;  /* 0x0000002140067209 */ /* 0x001fe20007810000 */
[----:B------:R-:W-:Y:S01]  /*8070*/  UMOV UR7, 0x40000040 ;  /* 0x4000004000077882 */ /* 0x000fe20000000000 */
[----:B------:R-:W-:-:S03]  /*8080*/  FFMA.FTZ R47, R54, UR24, -R4 ;  /* 0x00000018362f7c23 */ /* 0x000fc60008010804 */
        /* <DEDUP_REMOVED lines=21> */
[----:B-1----:R-:W-:Y:S01]  /*81e0*/  FMNMX.FTZ R39, R75, R6, !PT ;  /* 0x000000064b277209 */ /* 0x002fe20007810000 */
[--C-:B------:R-:W-:Y:S01]  /*81f0*/  FFMA.FTZ R6, R51, UR24, -R4.reuse ;  /* 0x0000001833067c23 */ /* 0x100fe20008010804 */
[----:B------:R-:W-:Y:S03]  /*8200*/  MUFU.EX2 R27, R36 ;  /* 0x00000024001b7308 */ /* 0x000fe60000000800 */
[----:B------:R-:W-:Y:S01]  /*8210*/  HGMMA.64x64x16.F32 R88, R124, gdesc[UR4].tnspB, R88, gsb0 ;  /* 0x40e000047c587df0 */ /* 0x000fe20008000858 */
[----:B------:R-:W-:Y:S01]  /*8220*/  UIADD3 UR6, UR10, 0x380, URZ ;  /* 0x000003800a067890 */ /* 0x000fe2000fffe03f */
[----:B--2---:R-:W-:Y:S01]  /*8230*/  FMNMX.FTZ R24, R76, R39, !PT ;  /* 0x000000274c187209 */ /* 0x004fe20007810000 */
[----:B------:R-:W-:Y:S01]  /*8240*/  UMOV UR7, 0x40000040 ;  /* 0x4000004000077882 */ /* 0x000fe20000000000 */
[--C-:B------:R-:W-:Y:S01]  /*8250*/  FFMA.FTZ R39, R52, UR24, -R4.reuse ;  /* 0x0000001834277c23 */ /* 0x100fe20008010804 */
[----:B------:R0:W-:Y:S02]  /*8260*/  MUFU.EX2 R21, R28 ;  /* 0x0000001c00157308 */ /* 0x0001e40000000800 */
[----:B------:R-:W1:Y:S06]  /*8270*/  SHFL.BFLY PT, R51, R24, 0x2, 0x1f ;  /* 0x0c401f0018337f89 */ /* 0x000e6c00000e0000 */
[----:B------:R-:W-:Y:S01]  /*8280*/  MUFU.EX2 R69, R69 ;  /* 0x0000004500457308 */ /* 0x000fe20000000800 */
[----:B0-----:R-:W-:-:S07]  /*8290*/  FFMA.FTZ R28, R59, UR24, -R4 ;  /* 0x000000183b1c7c23 */ /* 0x001fce0008010804 */
[----:B------:R-:W0:Y:S08]  /*82a0*/  MUFU.EX2 R148, R148 ;  /* 0x0000009400947308 */ /* 0x000e300000000800 */
[----:B------:R-:W2:Y:S01]  /*82b0*/  MUFU.EX2 R5, R5 ;  /* 0x0000000500057308 */ /* 0x000ea20000000800 */
[----:B-1----:R-:W-:Y:S01]  /*82c0*/  FMNMX.FTZ R36, R24, R51, !PT ;  /* 0x0000003318247209 */ /* 0x002fe20007810000 */
[--C-:B------:R-:W-:Y:S01]  /*82d0*/  FFMA.FTZ R51, R56, UR24, -R4.reuse ;  /* 0x0000001838337c23 */ /* 0x100fe20008010804 */
[----:B------:R-:W-:-:S03]  /*82e0*/  FFMA.FTZ R24, R57, UR24, -R4 ;  /* 0x0000001839187c23 */ /* 0x000fc60008010804 */
[----:B------:R-:W1:Y:S02]  /*82f0*/  SHFL.BFLY PT, R79, R36, 0x1, 0x1f ;  /* 0x0c201f00244f7f89 */ /* 0x000e6400000e0000 */
[----:B------:R-:W-:Y:S01]  /*8300*/  MUFU.EX2 R150, R150 ;  /* 0x0000009600967308 */ /* 0x000fe20000000800 */
[----:B0-----:R-:W-:-:S07]  /*8310*/  FFMA.FTZ R2, R69, R2, R148 ;  /* 0x0000000245027223 */ /* 0x001fce0000010094 */
[----:B------:R-:W-:Y:S01]  /*8320*/  MUFU.EX2 R77, R77 ;  /* 0x0000004d004d7308 */ /* 0x000fe20000000800 */
[----:B--2---:R-:W-:-:S07]  /*8330*/  F2FP.F16.F32.PACK_AB R148, R5, R148 ;  /* 0x000000940594723e */ /* 0x004fce00000000ff */
[----:B------:R-:W-:Y:S01]  /*8340*/  MUFU.EX2 R144, R144 ;  /* 0x0000009000907308 */ /* 0x000fe20000000800 */
[----:B-1----:R-:W-:-:S07]  /*8350*/  FMNMX.FTZ R44, R36, R79, !PT ;  /* 0x0000004f242c7209 */ /* 0x002fce0007810000 */
        /* <DEDUP_REMOVED lines=8> */
[--C-:B------:R-:W-:Y:S01]  /*83e0*/  FFMA.FTZ R145, R15, UR24, -R59.reuse ;  /* 0x000000180f917c23 */ /* 0x100fe2000801083b */
[----:B------:R-:W-:Y:S01]  /*83f0*/  @!P1 LEA R11, R11, UR45, 0x3 ;  /* 0x0000002d0b0b9c11 */ /* 0x000fe2000f8e18ff */
[----:B------:R-:W-:Y:S01]  /*8400*/  FFMA.FTZ R8, R12, UR24, -R59 ;  /* 0x000000180c087c23 */ /* 0x000fe2000801083b */
[----:B------:R-:W-:Y:S01]  /*8410*/  MUFU.EX2 R57, R57 ;  /* 0x0000003900397308 */ /* 0x000fe20000000800 */
[----:B------:R-:W-:-:S02]  /*8420*/  WARPGROUP.DEPBAR.LE gsb0, 0x0 ;  /* 0x00008000000079c5 */ /* 0x000fc40000010000 */
[----:B------:R-:W-:Y:S01]  /*8430*/  WARPGROUP.ARRIVE ;  /* 0x00000000000079c5 */ /* 0x000fe20000000000 */
[----:B------:R-:W-:Y:S01]  /*8440*/  IADD3 R7, R23, 0x9, RZ ;  /* 0x0000000917077810 */ /* 0x000fe20007ffe0ff */
[----:B------:R-:W-:Y:S02]  /*8450*/  @!P1 VIADD R15, R11, 0x16840 ;  /* 0x000168400b0f9836 */ /* 0x000fe40000000000 */
[--C-:B------:R-:W-:Y:S01]  /*8460*/  FFMA.FTZ R12, R20, UR24, -R59.reuse ;  /* 0x00000018140c7c23 */ /* 0x100fe2000801083b */
[----:B------:R-:W-:Y:S01]  /*8470*/  FFMA.FTZ R147, R25, UR24, -R59 ;  /* 0x0000001819937c23 */ /* 0x000fe2000801083b */
[----:B------:R-:W0:Y:S01]  /*8480*/  MUFU.EX2 R4, R4 ;  /* 0x0000000400047308 */ /* 0x000e220000000800 */
[----:B------:R-:W-:Y:S01]  /*8490*/  HGMMA.64x64x16.F32 R88, R120, gdesc[UR4].tnspB, R88, gsb0 ;  /* 0x40e0000478587df0 */ /* 0x000fe20008000858 */
[----:B------:R-:W-:Y:S01]  /*84a0*/  SEL R11, R7, 0x9, !P2 ;  /* 0x00000009070b7807 */ /* 0x000fe20005000000 */
[----:B------:R-:W-:Y:S01]  /*84b0*/  FADD.FTZ R7, R5, R2 ;  /* 0x0000000205077221 */ /* 0x000fe20000010000 */
[----:B------:R-:W-:Y:S01]  /*84c0*/  @!P1 PRMT R15, RZ, 0x654, R15 ;  /* 0x00000654ff0f9816 */ /* 0x000fe2000000000f */
        /* <DEDUP_REMOVED lines=11> */
[----:B------:R-:W2:Y:S01]  /*8580*/  MUFU.EX2 R151, R151 ;  /* 0x0000009700977308 */ /* 0x000ea20000000800 */
[----:B0-----:R-:W-:Y:S01]  /*8590*/  FFMA.FTZ R0, R57, R0, R4 ;  /* 0x0000000039007223 */ /* 0x001fe20000010004 */
[--C-:B------:R-:W-:Y:S01]  /*85a0*/  FFMA.FTZ R133, R45, UR24, -R59.reuse ;  /* 0x000000182d857c23 */ /* 0x100fe2000801083b */
[--C-:B------:R-:W-:Y:S01]  /*85b0*/  FFMA.FTZ R135, R50, UR24, -R59.reuse ;  /* 0x0000001832877c23 */ /* 0x100fe2000801083b */
[--C-:B------:R-:W-:Y:S01]  /*85c0*/  FFMA.FTZ R129, R64, UR24, -R59.reuse ;  /* 0x0000001840817c23 */ /* 0x100fe2000801083b */
[--C-:B------:R-:W-:Y:S01]  /*85d0*/  FFMA.FTZ R131, R66, UR24, -R59.reuse ;  /* 0x0000001842837c23 */ /* 0x100fe2000801083b */
[--C-:B------:R-:W-:Y:S01]  /*85e0*/  FFMA.FTZ R125, R68, UR24, -R59.reuse ;  /* 0x00000018447d7c23 */ /* 0x100fe2000801083b */
[--C-:B------:R-:W-:Y:S01]  /*85f0*/  FFMA.FTZ R70, R70, UR24, -R59.reuse ;  /* 0x0000001846467c23 */ /* 0x100fe2000801083b */
[----:B------:R-:W0:Y:S01]  /*8600*/  MUFU.EX2 R8, R8 ;  /* 0x0000000800087308 */ /* 0x000e220000000800 */
[----:B-1----:R-:W-:Y:S01]  /*8610*/  FADD.FTZ R2, R149, R0 ;  /* 0x0000000095027221 */ /* 0x002fe20000010000 */
[--C-:B------:R-:W-:Y:S01]  /*8620*/  FFMA.FTZ R0, R63, UR24, -R59.reuse ;  /* 0x000000183f007c23 */ /* 0x100fe2000801083b */
[----:B------:R-:W-:Y:S01]  /*8630*/  F2FP.F16.F32.PACK_AB R149, R149, R4 ;  /* 0x000000049595723e */ /* 0x000fe200000000ff */
[--C-:B------:R-:W-:Y:S01]  /*8640*/  FFMA.FTZ R71, R71, UR24, -R59.reuse ;  /* 0x0000001847477c23 */ /* 0x100fe2000801083b */
[--C-:B------:R-:W-:Y:S01]  /*8650*/  FFMA.FTZ R72, R72, UR24, -R59.reuse ;  /* 0x0000001848487c23 */ /* 0x100fe2000801083b */
[--C-:B------:R-:W-:Y:S01]  /*8660*/  FFMA.FTZ R73, R73, UR24, -R59.reuse ;  /* 0x0000001849497c23 */ /* 0x100fe2000801083b */
[--C-:B------:R-:W-:Y:S01]  /*8670*/  FFMA.FTZ R74, R74, UR24, -R59.reuse ;  /* 0x000000184a4a7c23 */ /* 0x100fe2000801083b */
[----:B------:R-:W1:Y:S01]  /*8680*/  MUFU.EX2 R145, R145 ;  /* 0x0000009100917308 */ /* 0x000e620000000800 */
[----:B------:R-:W-:Y:S01]  /*8690*/  FFMA.FTZ R75, R75, UR24, -R59 ;  /* 0x000000184b4b7c23 */ /* 0x000fe2000801083b */
[----:B------:R-:W-:Y:S01]  /*86a0*/  ISETP.LT.AND P2, PT, RZ, UR26, PT ;  /* 0x0000001aff007c0c */ /* 0x000fe2000bf41270 */
[----:B------:R-:W-:-:S05]  /*86b0*/  UIADD3 UR6, UR26, -0x1, URZ ;  /* 0xffffffff1a067890 */ /* 0x000fca000fffe03f */
[----:B------:R-:W3:Y:S02]  /*86c0*/  MUFU.EX2 R12, R12 ;  /* 0x0000000c000c7308 */ /* 0x000ee40000000800 */
[----:B------:R-:W-:-:S06]  /*86d0*/  UMOV UR26, UR6 ;  /* 0x00000006001a7c82 */ /* 0x000fcc0008000000 */
[----:B------:R-:W-:Y:S08]  /*86e0*/  MUFU.EX2 R146, R146 ;  /* 0x0000009200927308 */ /* 0x000ff00000000800 */
[----:B------:R4:W-:Y:S08]  /*86f0*/  MUFU.EX2 R33, R40 ;  /* 0x0000002800217308 */ /* 0x0009f00000000800 */
[----:B------:R-:W5:Y:S01]  /*8700*/  MUFU.EX2 R147, R147 ;  /* 0x0000009300937308 */ /* 0x000f620000000800 */
[----:B----4-:R-:W-:Y:S01]  /*8710*/  FADD.FTZ R40, R150, R7 ;  /* 0x0000000796287221 */ /* 0x010fe20000010000 */
[----:B--2---:R-:W-:Y:S01]  /*8720*/  FADD.FTZ R7, R151, R2 ;  /* 0x0000000297077221 */ /* 0x004fe20000010000 */
[----:B0-----:R-:W-:-:S02]  /*8730*/  F2FP.F16.F32.PACK_AB R151, R8, R151 ;  /* 0x000000970897723e */ /* 0x001fc400000000ff */
[----:B------:R-:W-:Y:S01]  /*8740*/  F2FP.F16.F32.PACK_AB R150, R77, R150 ;  /* 0x000000964d96723e */ /* 0x000fe200000000ff */
[----:B------:R-:W-:Y:S02]  /*8750*/  FADD.FTZ R2, R8, R7 ;  /* 0x0000000708027221 */ /* 0x000fe40000010000 */
[----:B------:R-:W-:Y:S02]  /*8760*/  MUFU.EX2 R13, R13 ;  /* 0x0000000d000d7308 */ /* 0x000fe40000000800 */
[----:B-1----:R-:W-:Y:S01]  /*8770*/  FADD.FTZ R7, R145, R2 ;  /* 0x0000000291077221 */ /* 0x002fe20000010000 */
[----:B------:R-:W-:Y:S01]  /*8780*/  FFMA.FTZ R2, R65, UR24, -R59 ;  /* 0x0000001841027c23 */ /* 0x000fe2000801083b */
[C---:B---3--:R-:W-:Y:S02]  /*8790*/  F2FP.F16.F32.PACK_AB R145, R12.reuse, R145 ;  /* 0x000000910c91723e */ /* 0x048fe400000000ff */
[----:B------:R-:W-:Y:S01]  /*87a0*/  FADD.FTZ R42, R12, R7 ;  /* 0x000000070c2a7221 */ /* 0x000fe20000010000 */
[----:B------:R-:W-:-:S02]  /*87b0*/  WARPGROUP.DEPBAR.LE gsb0, 0x0 ;  /* 0x00008000000079c5 */ /* 0x000fc40000010000 */
[----:B------:R0:W-:Y:S06]  /*87c0*/  BAR.ARV R11, 0x100 ;  /* 0x0004000b0000751d */ /* 0x0001ec0000002000 */
[----:B------:R1:W-:Y:S01]  /*87d0*/  @!P1 SYNCS.ARRIVE.TRANS64.RED.A1T0 RZ, [R15+URZ], RZ ;  /* 0x000000ff0fff99a7 */ /* 0x0003e2000810043f */
[----:B------:R-:W2:Y:S01]  /*87e0*/  MUFU.EX2 R20, R20 ;  /* 0x0000001400147308 */ /* 0x000ea20000000800 */
[----:B-----5:R-:W-:Y:S01]  /*87f0*/  FADD.FTZ R7, R147, R42 ;  /* 0x0000002a93077221 */ /* 0x020fe20000010000 */
[-C--:B------:R-:W-:Y:S01]  /*8800*/  FMUL.FTZ R88, R88, R69.reuse ;  /* 0x0000004558587220 */ /* 0x080fe20000410000 */
[-C--:B------:R-:W-:Y:S01]  /*8810*/  FMUL.FTZ R89, R89, R69.reuse ;  /* 0x0000004559597220 */ /* 0x080fe20000410000 */
[-C--:B------:R-:W-:Y:S01]  /*8820*/  FMUL.FTZ R92, R92, R69.reuse ;  /* 0x000000455c5c7220 */ /* 0x080fe20000410000 */
[-C--:B------:R-:W-:Y:S01]  /*8830*/  FMUL.FTZ R93, R93, R69.reuse ;  /* 0x000000455d5d7220 */ /* 0x080fe20000410000 */
[-C--:B------:R-:W-:Y:S01]  /*8840*/  FMUL.FTZ R96, R96, R69.reuse ;  /* 0x0000004560607220 */ /* 0x080fe20000410000 */
[----:B-1----:R-:W-:Y:S01]  /*8850*/  IMAD.U32 R15, RZ, RZ, UR21 ;  /* 0x00000015ff0f7e24 */ /* 0x002fe2000f8e00ff */
[----:B------:R-:W-:Y:S01]  /*8860*/  MUFU.EX2 R140, R140 ;  /* 0x0000008c008c7308 */ /* 0x000fe20000000800 */
[----:B------:R-:W-:Y:S01]  /*8870*/  UMOV UR21, UR39 ;  /* 0x0000002700157c82 */ /* 0x000fe20008000000 */
[-C--:B------:R-:W-:Y:S01]  /*8880*/  FMUL.FTZ R97, R97, R69.reuse ;  /* 0x0000004561617220 */ /* 0x080fe20000410000 */
[-C--:B------:R-:W-:Y:S01]  /*8890*/  FMUL.FTZ R100, R100, R69.reuse ;  /* 0x0000004564647220 */ /* 0x080fe20000410000 */
[----:B------:R-:W-:Y:S01]  /*88a0*/  @!P1 LEA R15, R15, UR45, 0x3 ;  /* 0x0000002d0f0f9c11 */ /* 0x000fe2000f8e18ff */
[-C--:B------:R-:W-:Y:S01]  /*88b0*/  FMUL.FTZ R101, R101, R69.reuse ;  /* 0x0000004565657220 */ /* 0x080fe20000410000 */
[-C--:B------:R-:W-:Y:S01]  /*88c0*/  FMUL.FTZ R104, R104, R69.reuse ;  /* 0x0000004568687220 */ /* 0x080fe20000410000 */
[----:B------:R-:W-:Y:S01]  /*88d0*/  FMUL.FTZ R105, R105, R69 ;  /* 0x0000004569697220 */ /* 0x000fe20000410000 */
[----:B------:R-:W1:Y:S01]  /*88e0*/  MUFU.EX2 R141, R141 ;  /* 0x0000008d008d7308 */ /* 0x000e620000000800 */
[----:B0-----:R-:W-:-:S02]  /*88f0*/  @!P1 VIADD R11, R15, 0x16860 ;  /* 0x000168600f0b9836 */ /* 0x001fc40000000000 */
[C---:B--2---:R-:W-:Y:S01]  /*8900*/  FADD.FTZ R42, R20.reuse, R7 ;  /* 0x00000007142a7221 */ /* 0x044fe20000010000 */
[----:B------:R-:W-:Y:S01]  /*8910*/  F2FP.F16.F32.PACK_AB R147, R20, R147 ;  /* 0x000000931493723e */ /* 0x000fe200000000ff */
[-C--:B------:R-:W-:Y:S01]  /*8920*/  FMUL.FTZ R108, R108, R69.reuse ;  /* 0x000000456c6c7220 */ /* 0x080fe20000410000 */
[-C--:B------:R-:W-:Y:S01]  /*8930*/  FMUL.FTZ R109, R109, R69.reuse ;  /* 0x000000456d6d7220 */ /* 0x080fe20000410000 */
[----:B------:R-:W-:Y:S01]  /*8940*/  @!P1 PRMT R15, RZ, 0x654, R11 ;  /* 0x00000654ff0f9816 */ /* 0x000fe2000000000b */
[----:B------:R-:W-:Y:S01]  /*8950*/  FADD.FTZ R11, R77, R40 ;  /* 0x000000284d0b7221 */ /* 0x000fe20000010000 */
[----:B------:R-:W0:Y:S01]  /*8960*/  MUFU.EX2 R26, R26 ;  /* 0x0000001a001a7308 */ /* 0x000e220000000800 */
[-C--:B------:R-:W-:Y:S01]  /*8970*/  FMUL.FTZ R112, R112, R69.reuse ;  /* 0x0000004570707220 */ /* 0x080fe20000410000 */
[----:B------:R2:W-:Y:S01]  /*8980*/  @!P1 SYNCS.ARRIVE.TRANS64.RED.A1T0 RZ, [R15+URZ], RZ ;  /* 0x000000ff0fff99a7 */ /* 0x0005e2000810043f */
[----:B------:R-:W-:Y:S01]  /*8990*/  FADD.FTZ R40, R144, R11 ;  /* 0x0000000b90287221 */ /* 0x000fe20000010000 */
[----:B------:R-:W-:Y:S01]  /*89a0*/  F2FP.F16.F32.PACK_AB R144, R9, R144 ;  /* 0x000000900990723e */ /* 0x000fe200000000ff */
[-C--:B------:R-:W-:Y:S01]  /*89b0*/  FMUL.FTZ R113, R113, R69.reuse ;  /* 0x0000004571717220 */ /* 0x080fe20000410000 */
[-C--:B------:R-:W-:Y:S01]  /*89c0*/  FMUL.FTZ R116, R116, R69.reuse ;  /* 0x0000004574747220 */ /* 0x080fe20000410000 */
[----:B------:R-:W-:Y:S01]  /*89d0*/  FADD.FTZ R11, R9, R40 ;  /* 0x00000028090b7221 */ /* 0x000fe20000010000 */
[----:B------:R-:W3:Y:S01]  /*89e0*/  MUFU.EX2 R142, R142 ;  /* 0x0000008e008e7308 */ /* 0x000ee20000000800 */
[----:B-1----:R-:W-:Y:S01]  /*89f0*/  FADD.FTZ R7, R141, R42 ;  /* 0x0000002a8d077221 */ /* 0x002fe20000010000 */
[----:B------:R-:W-:Y:S01]  /*8a00*/  FFMA.FTZ R40, R67, UR24, -R59 ;  /* 0x0000001843287c23 */ /* 0x000fe2000801083b */
[----:B------:R-:W-:Y:S01]  /*8a10*/  FADD.FTZ R46, R146, R11 ;  /* 0x0000000b922e7221 */ /* 0x000fe20000010000 */
[----:B------:R-:W-:Y:S01]  /*8a20*/  FFMA.FTZ R59, R76, UR24, -R59 ;  /* 0x000000184c3b7c23 */ /* 0x000fe2000801083b */
[----:B------:R-:W-:Y:S01]  /*8a30*/  F2FP.F16.F32.PACK_AB R146, R13, R146 ;  /* 0x000000920d92723e */ /* 0x000fe200000000ff */
[----:B------:R-:W-:Y:S01]  /*8a40*/  FMUL.FTZ R117, R117, R69 ;  /* 0x0000004575757220 */ /* 0x000fe20000410000 */
[----:B------:R-:W-:Y:S01]  /*8a50*/  FADD.FTZ R11, R13, R46 ;  /* 0x0000002e0d0b7221 */ /* 0x000fe20000010000 */
[----:B------:R-:W1:Y:S01]  /*8a60*/  MUFU.EX2 R143, R143 ;  /* 0x0000008f008f7308 */ /* 0x000e620000000800 */
[C---:B0-----:R-:W-:Y:S01]  /*8a70*/  FADD.FTZ R42, R26.reuse, R7 ;  /* 0x000000071a2a7221 */ /* 0x041fe20000010000 */
[----:B------:R-:W-:Y:S01]  /*8a80*/  F2FP.F16.F32.PACK_AB R141, R26, R141 ;  /* 0x0000008d1a8d723e */ /* 0x000fe200000000ff */
[----:B------:R-:W-:Y:S01]  /*8a90*/  FADD.FTZ R46, R140, R11 ;  /* 0x0000000b8c2e7221 */ /* 0x000fe20000010000 */
[----:B------:R-:W-:Y:S01]  /*8aa0*/  F2FP.F16.F32.PACK_AB R140, R21, R140 ;  /* 0x0000008c158c723e */ /* 0x000fe200000000ff */
[-C--:B------:R-:W-:Y:S01]  /*8ab0*/  FMUL.FTZ R90, R90, R57.reuse ;  /* 0x000000395a5a7220 */ /* 0x080fe20000410000 */
[-C--:B------:R-:W-:Y:S01]  /*8ac0*/  FMUL.FTZ R91, R91, R57.reuse ;  /* 0x000000395b5b7220 */ /* 0x080fe20000410000 */
[----:B------:R-:W-:Y:S01]  /*8ad0*/  FADD.FTZ R11, R21, R46 ;  /* 0x0000002e150b7221 */ /* 0x000fe20000010000 */
[----:B------:R-:W0:Y:S01]  /*8ae0*/  MUFU.EX2 R31, R31 ;  /* 0x0000001f001f7308 */ /* 0x000e220000000800 */
[-C--:B------:R-:W-:Y:S01]  /*8af0*/  FMUL.FTZ R94, R94, R57.reuse ;  /* 0x000000395e5e7220 */ /* 0x080fe20000410000 */
[-C--:B------:R-:W-:Y:S01]  /*8b00*/  FMUL.FTZ R95, R95, R57.reuse ;  /* 0x000000395f5f7220 */ /* 0x080fe20000410000 */
[----:B---3--:R-:W-:Y:S01]  /*8b10*/  FADD.FTZ R46, R142, R11 ;  /* 0x0000000b8e2e7221 */ /* 0x008fe20000010000 */
[-C--:B------:R-:W-:Y:S01]  /*8b20*/  FMUL.FTZ R98, R98, R57.reuse ;  /* 0x0000003962627220 */ /* 0x080fe20000410000 */
[-C--:B------:R-:W-:Y:S01]  /*8b30*/  FMUL.FTZ R99, R99, R57.reuse ;  /* 0x0000003963637220 */ /* 0x080fe20000410000 */
[-C--:B------:R-:W-:Y:S01]  /*8b40*/  FMUL.FTZ R102, R102, R57.reuse ;  /* 0x0000003966667220 */ /* 0x080fe20000410000 */
[-C--:B------:R-:W-:Y:S01]  /*8b50*/  FMUL.FTZ R103, R103, R57.reuse ;  /* 0x0000003967677220 */ /* 0x080fe20000410000 */
[----:B------:R-:W3:Y:S01]  /*8b60*/  MUFU.EX2 R30, R30 ;  /* 0x0000001e001e7308 */ /* 0x000ee20000000800 */
[----:B-1----:R-:W-:Y:S01]  /*8b70*/  FADD.FTZ R7, R143, R42 ;  /* 0x0000002a8f077221 */ /* 0x002fe20000010000 */
[-C--:B------:R-:W-:Y:S01]  /*8b80*/  FMUL.FTZ R106, R106, R57.reuse ;  /* 0x000000396a6a7220 */ /* 0x080fe20000410000 */
[-C--:B------:R-:W-:Y:S01]  /*8b90*/  FMUL.FTZ R107, R107, R57.reuse ;  /* 0x000000396b6b7220 */ /* 0x080fe20000410000 */
[-C--:B------:R-:W-:Y:S01]  /*8ba0*/  FMUL.FTZ R110, R110, R57.reuse ;  /* 0x000000396e6e7220 */ /* 0x080fe20000410000 */
[-C--:B------:R-:W-:Y:S01]  /*8bb0*/  FMUL.FTZ R111, R111, R57.reuse ;  /* 0x000000396f6f7220 */ /* 0x080fe20000410000 */
[-C--:B------:R-:W-:Y:S01]  /*8bc0*/  FMUL.FTZ R114, R114, R57.reuse ;  /* 0x0000003972727220 */ /* 0x080fe20000410000 */
[-C--:B------:R-:W-:Y:S01]  /*8bd0*/  FMUL.FTZ R115, R115, R57.reuse ;  /* 0x0000003973737220 */ /* 0x080fe20000410000 */
[----:B------:R-:W1:Y:S01]  /*8be0*/  MUFU.EX2 R136, R136 ;  /* 0x0000008800887308 */ /* 0x000e620000000800 */
[C---:B0-----:R-:W-:Y:S01]  /*8bf0*/  FADD.FTZ R11, R31.reuse, R46 ;  /* 0x0000002e1f0b7221 */ /* 0x041fe20000010000 */
[----:B------:R-:W-:Y:S01]  /*8c00*/  F2FP.F16.F32.PACK_AB R142, R31, R142 ;  /* 0x0000008e1f8e723e */ /* 0x000fe200000000ff */
[-C--:B------:R-:W-:Y:S01]  /*8c10*/  FMUL.FTZ R118, R118, R57.reuse ;  /* 0x0000003976767220 */ /* 0x080fe20000410000 */
[----:B------:R-:W-:-:S04]  /*8c20*/  FMUL.FTZ R119, R119, R57 ;  /* 0x0000003977777220 */ /* 0x000fc80000410000 */
[----:B------:R-:W0:Y:S01]  /*8c30*/  MUFU.EX2 R137, R137 ;  /* 0x0000008900897308 */ /* 0x000e220000000800 */
[C---:B---3--:R-:W-:Y:S01]  /*8c40*/  FADD.FTZ R42, R30.reuse, R7 ;  /* 0x000000071e2a7221 */ /* 0x048fe20000010000 */
[----:B------:R-:W-:-:S06]  /*8c50*/  F2FP.F16.F32.PACK_AB R143, R30, R143 ;  /* 0x0000008f1e8f723e */ /* 0x000fcc00000000ff */
[----:B------:R-:W3:Y:S01]  /*8c60*/  MUFU.EX2 R32, R32 ;  /* 0x0000002000207308 */ /* 0x000ee20000000800 */
[----:B-1----:R-:W-:Y:S01]  /*8c70*/  FADD.FTZ R46, R136, R11 ;  /* 0x0000000b882e7221 */ /* 0x002fe20000010000 */
[----:B------:R-:W-:-:S03]  /*8c80*/  F2FP.F16.F32.PACK_AB R136, R27, R136 ;  /* 0x000000881b88723e */ /* 0x000fc600000000ff */
[----:B------:R-:W-:-:S03]  /*8c90*/  FADD.FTZ R7, R27, R46 ;  /* 0x0000002e1b077221 */ /* 0x000fc60000010000 */
[----:B------:R-:W1:Y:S01]  /*8ca0*/  MUFU.EX2 R138, R138 ;  /* 0x0000008a008a7308 */ /* 0x000e620000000800 */
[----:B0-----:R-:W-:-:S07]  /*8cb0*/  FADD.FTZ R5, R137, R42 ;  /* 0x0000002a89057221 */ /* 0x001fce0000010000 */
        /* <DEDUP_REMOVED lines=13> */
[----:B-1----:R-:W-:-:S07]  /*8d90*/  FADD.FTZ R12, R132, R7 ;  /* 0x00000007840c7221 */ /* 0x002fce0000010000 */
[----:B------:R-:W1:Y:S01]  /*8da0*/  MUFU.EX2 R38, R38 ;  /* 0x0000002600267308 */ /* 0x000e620000000800 */
[----:B0-----:R-:W-:-:S07]  /*8db0*/  FADD.FTZ R5, R133, R8 ;  /* 0x0000000885057221 */ /* 0x001fce0000010000 */
[----:B------:R-:W0:Y:S01]  /*8dc0*/  MUFU.EX2 R134, R134 ;  /* 0x0000008600867308 */ /* 0x000e220000000800 */
[C---:B---3--:R-:W-:Y:S01]  /*8dd0*/  FADD.FTZ R7, R43.reuse, R12 ;  /* 0x0000000c2b077221 */ /* 0x048fe20000010000 */
[----:B------:R-:W-:-:S06]  /*8de0*/  F2FP.F16.F32.PACK_AB R132, R43, R132 ;  /* 0x000000842b84723e */ /* 0x000fcc00000000ff */
[----:B------:R-:W3:Y:S01]  /*8df0*/  MUFU.EX2 R135, R135 ;  /* 0x0000008700877308 */ /* 0x000ee20000000800 */
[C---:B-1----:R-:W-:Y:S01]  /*8e00*/  FADD.FTZ R8, R38.reuse, R5 ;  /* 0x0000000526087221 */ /* 0x042fe20000010000 */
[----:B------:R-:W-:-:S06]  /*8e10*/  F2FP.F16.F32.PACK_AB R133, R38, R133 ;  /* 0x000000852685723e */ /* 0x000fcc00000000ff */
[----:B------:R-:W1:Y:S01]  /*8e20*/  MUFU.EX2 R35, R35 ;  /* 0x0000002300237308 */ /* 0x000e620000000800 */
[----:B0-----:R-:W-:-:S07]  /*8e30*/  FADD.FTZ R12, R134, R7 ;  /* 0x00000007860c7221 */ /* 0x001fce0000010000 */
[----:B------:R-:W0:Y:S01]  /*8e40*/  MUFU.EX2 R0, R0 ;  /* 0x0000000000007308 */ /* 0x000e220000000800 */
[----:B---3--:R-:W-:-:S07]  /*8e50*/  FADD.FTZ R5, R135, R8 ;  /* 0x0000000887057221 */ /* 0x008fce0000010000 */
[----:B------:R-:W3:Y:S01]  /*8e60*/  MUFU.EX2 R6, R6 ;  /* 0x0000000600067308 */ /* 0x000ee20000000800 */
[C---:B-1----:R-:W-:Y:S01]  /*8e70*/  FADD.FTZ R7, R35.reuse, R12 ;  /* 0x0000000c23077221 */ /* 0x042fe20000010000 */
[----:B------:R-:W-:-:S06]  /*8e80*/  F2FP.F16.F32.PACK_AB R134, R35, R134 ;  /* 0x000000862386723e */ /* 0x000fcc00000000ff */
[----:B------:R-:W1:Y:S01]  /*8e90*/  MUFU.EX2 R129, R129 ;  /* 0x0000008100817308 */ /* 0x000e620000000800 */
[C---:B0-----:R-:W-:Y:S01]  /*8ea0*/  FADD.FTZ R8, R0.reuse, R5 ;  /* 0x0000000500087221 */ /* 0x041fe20000010000 */
[----:B------:R-:W-:-:S06]  /*8eb0*/  F2FP.F16.F32.PACK_AB R135, R0, R135 ;  /* 0x000000870087723e */ /* 0x000fcc00000000ff */
[----:B------:R-:W0:Y:S01]  /*8ec0*/  MUFU.EX2 R39, R39 ;  /* 0x0000002700277308 */ /* 0x000e220000000800 */
[----:B---3--:R-:W-:-:S07]  /*8ed0*/  FADD.FTZ R12, R6, R7 ;  /* 0x00000007060c7221 */ /* 0x008fce0000010000 */
[----:B------:R-:W3:Y:S01]  /*8ee0*/  MUFU.EX2 R2, R2 ;  /* 0x0000000200027308 */ /* 0x000ee20000000800 */
[----:B-1----:R-:W-:-:S07]  /*8ef0*/  FADD.FTZ R5, R129, R8 ;  /* 0x0000000881057221 */ /* 0x002fce0000010000 */
[----:B------:R-:W1:Y:S01]  /*8f00*/  MUFU.EX2 R10, R10 ;  /* 0x0000000a000a7308 */ /* 0x000e620000000800 */
[C---:B0-----:R-:W-:Y:S01]  /*8f10*/  FADD.FTZ R7, R39.reuse, R12 ;  /* 0x0000000c27077221 */ /* 0x041fe20000010000 */
[----:B------:R-:W-:-:S06]  /*8f20*/  F2FP.F16.F32.PACK_AB R128, R39, R6 ;  /* 0x000000062780723e */ /* 0x000fcc00000000ff */
        /* <DEDUP_REMOVED lines=22> */
[----:B------:R-:W-:Y:S01]  /*9090*/  F2FP.F16.F32.PACK_AB R125, R4, R125 ;  /* 0x0000007d047d723e */ /* 0x000fe200000000ff */
[----:B------:R-:W-:-:S05]  /*90a0*/  IMAD.MOV.U32 R4, RZ, RZ, R49 ;  /* 0x000000ffff047224 */ /* 0x000fca00078e0031 */
        /* <DEDUP_REMOVED lines=23> */
[----:B---3--:R-:W-:Y:S01]  /*9220*/  FADD.FTZ R5, R8, R5 ;  /* 0x0000000508057221 */ /* 0x008fe20000010000 */
[C---:B-1----:R-:W-:Y:S01]  /*9230*/  FADD.FTZ R2, R3.reuse, R2 ;  /* 0x0000000203027221 */ /* 0x042fe20000010000 */
[----:B------:R-:W-:Y:S01]  /*9240*/  F2FP.F16.F32.PACK_AB R122, R3, R36 ;  /* 0x00000024037a723e */ /* 0x000fe200000000ff */
[----:B------:R-:W-:Y:S02]  /*9250*/  IMAD.MOV.U32 R3, RZ, RZ, R44 ;  /* 0x000000ffff037224 */ /* 0x000fe400078e002c */
[C---:B0-----:R-:W-:Y:S01]  /*9260*/  FADD.FTZ R0, R59.reuse, R5 ;  /* 0x000000053b007221 */ /* 0x041fe20000010000 */
[----:B------:R-:W-:Y:S01]  /*9270*/  F2FP.F16.F32.PACK_AB R123, R59, R8 ;  /* 0x000000083b7b723e */ /* 0x000fe200000000ff */
[----:B--2---:R-:W-:Y:S06]  /*9280*/  @P2 BRA `(.L_x_1834) ;  /* 0xffffffd800e42947 */ /* 0x004fec000383ffff */
.L_x_1825:
[----:B------:R-:W-:Y:S06]  /*9290*/  BAR.ARV 0x8, 0x200 ;  /* 0x0208000000007b1d */ /* 0x000fec0000002000 */
[----:B------:R-:W-:Y:S05]  /*92a0*/  @!P0 BRA `(.L_x_1835) ;  /* 0x0000000000048947 */ /* 0x000fea0003800000 */
[----:B------:R-:W-:Y:S01]  /*92b0*/  BPT.TRAP 0x1 ;  /* 0x000000040000795c */ /* 0x000fe20000300000 */
.L_x_1835:
[----:B------:R-:W-:Y:S01]  /*92c0*/  ULEA UR5, UR39, UR45, 0x3 ;  /* 0x0000002d27057291 */ /* 0x000fe2000f8e183f */
[----:B------:R-:W-:-:S05]  /*92d0*/  IMAD.U32 R3, RZ, RZ, UR37 ;  /* 0x00000025ff037e24 */ /* 0x000fca000f8e00ff */
[----:B------:R-:W-:-:S04]  /*92e0*/  SHF.L.U32 R3, R3, 0x1f, RZ ;  /* 0x0000001f03037819 */ /* 0x000fc800000006ff */
[----:B------:R0:W1:Y:S01]  /*92f0*/  SYNCS.PHASECHK.TRANS64.TRYWAIT P2, [UR5+0x16850], R3 ;  /* 0x01685003ff0075a7 */ /* 0x0000620008040145 */
[----:B------:R-:W-:Y:S05]  /*9300*/  @!P0 BRA `(.L_x_1836) ;  /* 0x0000000000048947 */ /* 0x000fea0003800000 */
[----:B------:R-:W-:Y:S01]  /*9310*/  BPT.TRAP 0x1 ;  /* 0x000000040000795c */ /* 0x000fe20000300000 */
.L_x_1836:
[----:B-1----:R-:W-:Y:S05]  /*9320*/  @P2 BRA `(.L_x_1837) ;  /* 0x0000000000082947 */ /* 0x002fea0003800000 */
[----:B------:R-:W1:Y:S02]  /*9330*/  SYNCS.PHASECHK.TRANS64.TRYWAIT P0, [UR5+0x16850], R3 ;  /* 0x01685003ff0075a7 */ /* 0x000e640008000145 */
[----:B-1----:R-:W-:Y:S05]  /*9340*/  @!P0 BRA `(.L_x_1838) ;  /* 0x0000005800c48947 */ /* 0x002fea0003800000 */
.L_x_1837:
        /* <DEDUP_REMOVED lines=19> */
[----:B------:R-:W-:Y:S01]  /*9480*/  MOV R2, RZ ;  /* 0x000000ff00027202 */ /* 0x000fe20000000f00 */
[----:B-1----:R-:W-:-:S03]  /*9490*/  FADD.FTZ R5, R5, R0 ;  /* 0x0000000005057221 */ /* 0x002fc60000010000 */
[----:B------:R-:W0:Y:S01]  /*94a0*/  SHFL.BFLY PT, R4, R3, 0x1, 0x1f ;  /* 0x0c201f0003047f89 */ /* 0x000e2200000e0000 */
[----:B------:R-:W-:-:S03]  /*94b0*/  IMAD.MOV.U32 R0, RZ, RZ, -0x800000 ;  /* 0xff800000ff007424 */ /* 0x000fc600078e00ff */
[----:B------:R-:W1:Y:S01]  /*94c0*/  SHFL.BFLY PT, R6, R5, 0x1, 0x1f ;  /* 0x0c201f0005067f89 */ /* 0x000e6200000e0000 */
[----:B0-----:R-:W-:Y:S01]  /*94d0*/  FADD.FTZ R8, R3, R4 ;  /* 0x0000000403087221 */ /* 0x001fe20000010000 */
[----:B------:R-:W-:Y:S02]  /*94e0*/  IMAD.U32 R3, RZ, RZ, UR24 ;  /* 0x00000018ff037e24 */ /* 0x000fe4000f8e00ff */
[----:B------:R-:W-:Y:S02]  /*94f0*/  IMAD.U32 R4, RZ, RZ, UR24 ;  /* 0x00000018ff047e24 */ /* 0x000fe4000f8e00ff */
[----:B-1----:R-:W-:Y:S01]  /*9500*/  FADD.FTZ R9, R5, R6 ;  /* 0x0000000605097221 */ /* 0x002fe20000010000 */
[----:B------:R-:W-:Y:S01]  /*9510*/  FSETP.NE.FTZ.AND P0, PT, R8, RZ, PT ;  /* 0x000000ff0800720b */ /* 0x000fe20003f15000 */
[----:B------:R-:W-:-:S03]  /*9520*/  IMAD.MOV.U32 R5, RZ, RZ, RZ ;  /* 0x000000ffff057224 */ /* 0x000fc600078e00ff */
[----:B------:R-:W-:-:S09]  /*9530*/  FSETP.NE.FTZ.AND P2, PT, R9, RZ, PT ;  /* 0x000000ff0900720b */ /* 0x000fd20003f55000 */
[----:B------:R-:W0:Y:S01]  /*9540*/  @P0 MUFU.LG2 R6, R8 ;  /* 0x0000000800060308 */ /* 0x000e220000000c00 */
[----:B------:R-:W-:-:S07]  /*9550*/  @P0 FMUL.FTZ R4, R4, 0.69314718246459960938 ;  /* 0x3f31721804040820 */ /* 0x000fce0000410000 */
[----:B------:R1:W-:Y:S08]  /*9560*/  @P0 MUFU.RCP R2, R8 ;  /* 0x0000000800020308 */ /* 0x0003f00000001000 */
[----:B------:R-:W2:Y:S01]  /*9570*/  @P2 MUFU.LG2 R7, R9 ;  /* 0x0000000900072308 */ /* 0x000ea20000000c00 */
[----:B-1----:R-:W-:Y:S01]  /*9580*/  @P2 FMUL.FTZ R8, R3, 0.69314718246459960938 ;  /* 0x3f31721803082820 */ /* 0x002fe20000410000 */
[----:B0-----:R-:W-:Y:S01]  /*9590*/  @P0 FMUL.FTZ R3, R6, 0.69314718246459960938 ;  /* 0x3f31721806030820 */ /* 0x001fe20000410000 */
[----:B------:R-:W-:-:S03]  /*95a0*/  @!P1 IADD3 R6, R10, 0x16860, RZ ;  /* 0x000168600a069810 */ /* 0x000fc60007ffe0ff */
[----:B------:R-:W-:Y:S01]  /*95b0*/  @P0 FFMA.FTZ R26, R4, R49, R3 ;  /* 0x00000031041a0223 */ /* 0x000fe20000010003 */
[----:B------:R-:W-:Y:S01]  /*95c0*/  @!P1 PRMT R6, RZ, 0x654, R6 ;  /* 0x00000654ff069816 */ /* 0x000fe20000000006 */
[----:B------:R-:W0:Y:S01]  /*95d0*/  @P2 MUFU.RCP R5, R9 ;  /* 0x0000000900052308 */ /* 0x000e220000001000 */
[----:B------:R-:W-:Y:S01]  /*95e0*/  PLOP3.LUT P0, PT, PT, PT, PT, 0x8, 0x0 ;  /* 0x000000000000781c */ /* 0x000fe20003f0e170 */
[----:B------:R-:W-:Y:S02]  /*95f0*/  WARPGROUP.DEPBAR.LE gsb0, 0x0 ;  /* 0x00008000000079c5 */ /* 0x000fe40000010000 */
[----:B------:R-:W-:Y:S01]  /*9600*/  WARPGROUP.ARRIVE ;  /* 0x00000000000079c5 */ /* 0x000fe20000000000 */
[----:B--2---:R-:W-:-:S05]  /*9610*/  @P2 FMUL.FTZ R7, R7, 0.69314718246459960938 ;  /* 0x3f31721807072820 */ /* 0x004fca0000410000 */
[----:B------:R-:W-:Y:S01]  /*9620*/  HGMMA.64x64x16.F32 R88, R144, gdesc[UR4].tnspB, R88, gsb0 ;  /* 0x40e0000490587df0 */ /* 0x000fe20008000858 */
[----:B------:R-:W-:Y:S01]  /*9630*/  UIADD3 UR6, UR4, 0x100, URZ ;  /* 0x0000010004067890 */ /* 0x000fe2000fffe03f */
[----:B------:R-:W-:Y:S01]  /*9640*/  UMOV UR7, 0x40000040 ;  /* 0x4000004000077882 */ /* 0x000fe20000000000 */
[----:B------:R-:W-:Y:S01]  /*9650*/  @P2 FFMA.FTZ R0, R8, R44, R7 ;  /* 0x0000002c08002223 */ /* 0x000fe20000010007 */
        /* <DEDUP_REMOVED lines=65> */
.L_x_1808:
        /* <DEDUP_REMOVED lines=18> */
[----:B------:R-:W-:Y:S01]  /*9b90*/  IMAD.MOV.U32 R28, RZ, RZ, R37 ;  /* 0x000000ffff1c7224 */ /* 0x000fe200078e0025 */
        /* <DEDUP_REMOVED lines=13> */
[----:B------:R-:W-:Y:S01]  /*9c70*/  F2FP.F16.F32.PACK_AB R115, R119, R118 ;  /* 0x000000767773723e */ /* 0x000fe200000000ff */
[----:B------:R-:W-:Y:S01]  /*9c80*/  ULDC UR5, c[0x0][0xa88] ;  /* 0x0002a20000057ab9 */ /* 0x000fe20000000800 */
[----:B------:R-:W-:Y:S01]  /*9c90*/  BAR.SYNC.DEFER_BLOCKING 0x1, 0x180 ;  /* 0x0046000000007b1d */ /* 0x000fe20000010000 */
[----:B-1----:R-:W-:Y:S01]  /*9ca0*/  ISETP.NE.AND P1, PT, R32, 0x1, PT ;  /* 0x000000012000780c */ /* 0x002fe20003f25270 */
[----:B------:R-:W-:-:S04]  /*9cb0*/  IMAD.U32 R34, RZ, RZ, UR8 ;  /* 0x00000008ff227e24 */ /* 0x000fc8000f8e00ff */
[----:B------:R-:W-:Y:S01]  /*9cc0*/  ULDC.64 UR8, c[0x0][0xae8] ;  /* 0x0002ba0000087ab9 */ /* 0x000fe20000000a00 */
[----:B------:R-:W-:Y:S02]  /*9cd0*/  MOV R2, R27 ;  /* 0x0000001b00027202 */ /* 0x000fe40000000f00 */
[----:B0-----:R-:W-:Y:S01]  /*9ce0*/  MOV R3, R4 ;  /* 0x0000000400037202 */ /* 0x001fe20000000f00 */
[----:B------:R-:W-:Y:S02]  /*9cf0*/  ULDC.64 UR10, c[0x0][0xaf0] ;  /* 0x0002bc00000a7ab9 */ /* 0x000fe40000000a00 */
[--C-:B------:R-:W-:Y:S02]  /*9d00*/  IMAD.WIDE R10, R155, 0x2, R2.reuse ;  /* 0x000000029b0a7825 */ /* 0x100fe400078e0202 */
[----:B------:R-:W0:Y:S02]  /*9d10*/  @P1 LDC R20, c[0x0][0xbec] ;  /* 0x0002fb00ff141b82 */ /* 0x000e240000000800 */
[----:B------:R-:W-:Y:S01]  /*9d20*/  IMAD.WIDE R2, R5, 0x2, R2 ;  /* 0x0000000205027825 */ /* 0x000fe200078e0202 */
[----:B------:R-:W-:-:S02]  /*9d30*/  LOP3.LUT R4, R10, 0x380, RZ, 0xc0, !PT ;  /* 0x000003800a047812 */ /* 0x000fc400078ec0ff */
[----:B------:R-:W-:Y:S02]  /*9d40*/  IADD3 R33, P0, R10, 0x60, RZ ;  /* 0x000000600a217810 */ /* 0x000fe40007f1e0ff */
[----:B------:R-:W-:Y:S01]  /*9d50*/  SHF.R.U64 R5, R4, 0x3, RZ ;  /* 0x0000000304057819 */ /* 0x000fe200000012ff */
[----:B------:R-:W1:Y:S01]  /*9d60*/  @P1 LDC R35, c[0x0][0xbf0] ;  /* 0x0002fc00ff231b82 */ /* 0x000e620000000800 */
[----:B------:R-:W-:Y:S01]  /*9d70*/  LOP3.LUT R4, R33, 0x380, RZ, 0xc0, !PT ;  /* 0x0000038021047812 */ /* 0x000fe200078ec0ff */
[--C-:B------:R-:W-:Y:S01]  /*9d80*/  IMAD.X R9, RZ, RZ, R11.reuse, P0 ;  /* 0x000000ffff097224 */ /* 0x100fe200000e060b */
[----:B------:R-:W-:Y:S02]  /*9d90*/  IADD3 R31, P2, R10, 0x40, RZ ;  /* 0x000000400a1f7810 */ /* 0x000fe40007f5e0ff */
[----:B------:R-:W-:Y:S02]  /*9da0*/  SHF.R.U64 R4, R4, 0x3, RZ ;  /* 0x0000000304047819 */ /* 0x000fe400000012ff */
[----:B------:R-:W-:Y:S01]  /*9db0*/  IADD3 R29, P3, R10, 0x20, RZ ;  /* 0x000000200a1d7810 */ /* 0x000fe20007f7e0ff */
[----:B------:R-:W-:Y:S01]  /*9dc0*/  IMAD.X R7, RZ, RZ, R11, P2 ;  /* 0x000000ffff077224 */ /* 0x000fe200010e060b */
[----:B------:R-:W-:-:S02]  /*9dd0*/  LOP3.LUT R6, R31, 0x380, RZ, 0xc0, !PT ;  /* 0x000003801f067812 */ /* 0x000fc400078ec0ff */
[----:B------:R-:W-:Y:S02]  /*9de0*/  LOP3.LUT R8, R4, R33, RZ, 0x3c, !PT ;  /* 0x0000002104087212 */ /* 0x000fe400078e3cff */
[----:B------:R-:W-:Y:S02]  /*9df0*/  SHF.R.U64 R6, R6, 0x3, RZ ;  /* 0x0000000306067819 */ /* 0x000fe400000012ff */
[----:B------:R-:W-:Y:S01]  /*9e00*/  LOP3.LUT R4, R29, 0x380, RZ, 0xc0, !PT ;  /* 0x000003801d047812 */ /* 0x000fe200078ec0ff */
[----:B0-----:R-:W-:Y:S01]  /*9e10*/  @P1 IMAD.HI.U32 R20, R37, R20, RZ ;  /* 0x0000001425141227 */ /* 0x001fe200078e00ff */
[----:B------:R-:W-:Y:S02]  /*9e20*/  LOP3.LUT R6, R6, R31, RZ, 0x3c, !PT ;  /* 0x0000001f06067212 */ /* 0x000fe400078e3cff */
[----:B------:R-:W-:Y:S02]  /*9e30*/  SHF.R.U64 R4, R4, 0x3, RZ ;  /* 0x0000000304047819 */ /* 0x000fe400000012ff */
[----:B------:R-:W-:-:S02]  /*9e40*/  IADD3 R31, P2, R2, 0x3000, RZ ;  /* 0x00003000021f7810 */ /* 0x000fc40007f5e0ff */
[----:B------:R-:W-:Y:S02]  /*9e50*/  LOP3.LUT R4, R4, R29, RZ, 0x3c, !PT ;  /* 0x0000001d04047212 */ /* 0x000fe400078e3cff */
[----:B------:R-:W-:Y:S01]  /*9e60*/  LOP3.LUT R29, R31, 0x380, RZ, 0xc0, !PT ;  /* 0x000003801f1d7812 */ /* 0x000fe200078ec0ff */
[----:B------:R-:W-:Y:S01]  /*9e70*/  IMAD.X R21, RZ, RZ, R3, P2 ;  /* 0x000000ffff157224 */ /* 0x000fe200010e0603 */
[----:B-1----:R-:W-:Y:S02]  /*9e80*/  @P1 SHF.R.U32.HI R28, RZ, R35, R20 ;  /* 0x00000023ff1c1219 */ /* 0x002fe40000011614 */
[----:B------:R-:W-:Y:S02]  /*9e90*/  SHF.R.U64 R20, R29, 0x3, RZ ;  /* 0x000000031d147819 */ /* 0x000fe400000012ff */
[----:B------:R-:W-:Y:S02]  /*9ea0*/  IADD3 R29, -R28, RZ, RZ ;  /* 0x000000ff1c1d7210 */ /* 0x000fe40007ffe1ff */
[----:B------:R-:W-:Y:S01]  /*9eb0*/  LOP3.LUT R10, R5, R10, RZ, 0x3c, !PT ;  /* 0x0000000a050a7212 */ /* 0x000fe200078e3cff */
[----:B------:R-:W-:Y:S01]  /*9ec0*/  IMAD.X R5, RZ, RZ, R11, P3 ;  /* 0x000000ffff057224 */ /* 0x000fe200018e060b */
[----:B------:R-:W-:Y:S01]  /*9ed0*/  LOP3.LUT R20, R20, R31, RZ, 0x3c, !PT ;  /* 0x0000001f14147212 */ /* 0x000fe200078e3cff */
[----:B------:R-:W-:Y:S01]  /*9ee0*/  IMAD R29, R32, R29, R37 ;  /* 0x0000001d201d7224 */ /* 0x000fe200078e0225 */
[----:B------:R-:W-:-:S02]  /*9ef0*/  MOV R31, R10 ;  /* 0x0000000a001f7202 */ /* 0x000fc40000000f00 */
[----:B------:R-:W-:Y:S02]  /*9f00*/  SHF.R.S32.HI R11, RZ, 0x1f, R28 ;  /* 0x0000001fff0b7819 */ /* 0x000fe4000001141c */
[----:B------:R-:W-:Y:S02]  /*9f10*/  IADD3 R10, P0, R28, UR6, RZ ;  /* 0x000000061c0a7c10 */ /* 0x000fe4000ff1e0ff */
[----:B------:R-:W-:Y:S02]  /*9f20*/  IADD3 R33, P3, R2, 0x1800, RZ ;  /* 0x0000180002217810 */ /* 0x000fe40007f7e0ff */
[----:B------:R-:W-:Y:S02]  /*9f30*/  SHF.R.S32.HI R30, RZ, 0x1f, R29 ;  /* 0x0000001fff1e7819 */ /* 0x000fe4000001141d */
[----:B------:R-:W-:Y:S01]  /*9f40*/  IADD3.X R11, R11, UR7, R34, P0, !PT ;  /* 0x000000070b0b7c10 */ /* 0x000fe200087fe422 */
[----:B------:R-:W-:Y:S01]  /*9f50*/  ULDC.64 UR6, c[0x0][0xb88] ;  /* 0x0002e20000067ab9 */ /* 0x000fe20000000a00 */
[----:B------:R-:W-:Y:S01]  /*9f60*/  LOP3.LUT R24, R33, 0x380, RZ, 0xc0, !PT ;  /* 0x0000038021187812 */ /* 0x000fe200078ec0ff */
[----:B------:R-:W-:Y:S01]  /*9f70*/  IMAD.X R25, RZ, RZ, R3, P3 ;  /* 0x000000ffff197224 */ /* 0x000fe200018e0603 */
[----:B------:R-:W-:Y:S01]  /*9f80*/  MOV R28, R8 ;  /* 0x00000008001c7202 */ /* 0x000fe20000000f00 */
[----:B------:R-:W-:Y:S01]  /*9f90*/  IMAD R8, R30, UR6, RZ ;  /* 0x000000061e087c24 */ /* 0x000fe2000f8e02ff */
[----:B------:R-:W-:Y:S01]  /*9fa0*/  MOV R30, R6 ;  /* 0x00000006001e7202 */ /* 0x000fe20000000f00 */
[----:B------:R-:W-:Y:S01]  /*9fb0*/  IMAD.WIDE.U32 R6, R29, UR6, R10 ;  /* 0x000000061d067c25 */ /* 0x000fe2000f8e000a */
[----:B------:R-:W-:-:S02]  /*9fc0*/  SHF.R.U64 R24, R24, 0x3, RZ ;  /* 0x0000000318187819 */ /* 0x000fc400000012ff */
[----:B------:R-:W-:Y:S01]  /*9fd0*/  LOP3.LUT P0, RZ, R152, 0x3, RZ, 0xc0, !PT ;  /* 0x0000000398ff7812 */ /* 0x000fe2000780c0ff */
[----:B------:R-:W-:Y:S01]  /*9fe0*/  IMAD R29, R29, UR7, R8 ;  /* 0x000000071d1d7c24 */ /* 0x000fe2000f8e0208 */
[----:B------:R-:W-:Y:S01]  /*9ff0*/  LOP3.LUT R24, R24, R33, RZ, 0x3c, !PT ;  /* 0x0000002118187212 */ /* 0x000fe200078e3cff */
[----:B------:R-:W-:Y:S01]  /*a000*/  VIADD R10, R154, UR41 ;  /* 0x000000299a0a7c36 */ /* 0x000fe20008000000 */
[----:B------:R-:W-:Y:S01]  /*a010*/  ULDC.64 UR6, c[0x0][0xb50] ;  /* 0x0002d40000067ab9 */ /* 0x000fe20000000a00 */
[----:B------:R-:W-:Y:S01]  /*a020*/  IMAD R33, R32, UR5, RZ ;  /* 0x0000000520217c24 */ /* 0x000fe2000f8e02ff */
[----:B------:R-:W-:Y:S01]  /*a030*/  LEA R34, P5, R6, UR6, 0x2 ;  /* 0x0000000606227c11 */ /* 0x000fe2000f8a10ff */
[----:B------:R-:W-:Y:S01]  /*a040*/  IMAD.IADD R7, R7, 0x1, R29 ;  /* 0x0000000107077824 */ /* 0x000fe200078e021d */
[----:B------:R-:W-:Y:S01]  /*a050*/  MOV R29, R4 ;  /* 0x00000004001d7202 */ /* 0x000fe20000000f00 */
        /* <DEDUP_REMOVED lines=11> */
[----:B------:R1:W2:Y:S01]  /*a110*/  SHFL.IDX PT, R39, R35, 0x1, 0x1c1f ;  /* 0x003c1f0023277f89 */ /* 0x0002a200000e0000 */
[----:B------:R-:W-:-:S02]  /*a120*/  F2FP.F16.F32.PACK_AB R8, R97, R96 ;  /* 0x000000606108723e */ /* 0x000fc400000000ff */
[----:B------:R-:W-:Y:S01]  /*a130*/  F2FP.F16.F32.PACK_AB R9, R99, R98 ;  /* 0x000000626309723e */ /* 0x000fe200000000ff */
[----:B------:R3:W-:Y:S01]  /*a140*/  STSM.16.M88.4 [R31], R4 ;  /* 0x000000041f007844 */ /* 0x0007e20000000200 */
[----:B------:R-:W-:Y:S02]  /*a150*/  F2FP.F16.F32.PACK_AB R10, R101, R100 ;  /* 0x00000064650a723e */ /* 0x000fe400000000ff */
[----:B------:R-:W-:Y:S02]  /*a160*/  F2FP.F16.F32.PACK_AB R11, R103, R102 ;  /* 0x00000066670b723e */ /* 0x000fe400000000ff */
[----:B-1----:R-:W-:-:S03]  /*a170*/  LOP3.LUT R35, R2, 0x380, RZ, 0xc0, !PT ;  /* 0x0000038002237812 */ /* 0x002fc600078ec0ff */
[----:B------:R1:W-:Y:S01]  /*a180*/  STSM.16.M88.4 [R29], R8 ;  /* 0x000000081d007844 */ /* 0x0003e20000000200 */
[----:B------:R-:W-:-:S03]  /*a190*/  SHF.R.U64 R35, R35, 0x3, RZ ;  /* 0x0000000323237819 */ /* 0x000fc600000012ff */
[----:B------:R-:W-:Y:S01]  /*a1a0*/  STSM.16.M88.4 [R30], R12 ;  /* 0x0000000c1e007844 */ /* 0x000fe20000000200 */
[----:B------:R-:W-:Y:S02]  /*a1b0*/  LOP3.LUT R34, R35, R2, RZ, 0x3c, !PT ;  /* 0x0000000223227212 */ /* 0x000fe400078e3cff */
[----:B------:R-:W-:Y:S01]  /*a1c0*/  MOV R35, R3 ;  /* 0x0000000300237202 */ /* 0x000fe20000000f00 */
[----:B------:R-:W-:Y:S01]  /*a1d0*/  STSM.16.M88.4 [R28], R112 ;  /* 0x000000701c007844 */ /* 0x000fe20000000200 */
[----:B------:R-:W-:Y:S06]  /*a1e0*/  BAR.SYNC.DEFER_BLOCKING 0x1, 0x180 ;  /* 0x0046000000007b1d */ /* 0x000fec0000010000 */
[----:B0-----:R0:W-:Y:S04]  /*a1f0*/  @!P4 ST.E desc[UR46][R36.64], R26 ;  /* 0x0000001a2400c985 */ /* 0x0011e8000c10192e */
[----:B--2---:R2:W-:Y:S04]  /*a200*/  @!P0 ST.E desc[UR46][R38.64], R0 ;  /* 0x0000000026008985 */ /* 0x0045e8000c10192e */
[----:B---3--:R-:W3:Y:S04]  /*a210*/  LD.E.128 R4, desc[UR46][R34.64] ;  /* 0x0000002e22047980 */ /* 0x008ee8000c101d00 */
[----:B-1----:R-:W4:Y:S01]  /*a220*/  LD.E.128 R8, desc[UR46][R24.64] ;  /* 0x0000002e18087980 */ /* 0x002f22000c101d00 */
[----:B0-----:R-:W0:Y:S03]  /*a230*/  @P1 LDC R37, c[0x0][0xbf0] ;  /* 0x0002fc00ff251b82 */ /* 0x001e260000000800 */
[----:B------:R1:W4:Y:S01]  /*a240*/  LD.E.128 R28, desc[UR46][R20.64] ;  /* 0x0000002e141c7980 */ /* 0x000322000c101d00 */
[----:B------:R-:W-:Y:S01]  /*a250*/  IADD3 R15, P0, R2, 0x4800, RZ ;  /* 0x00004800020f7810 */ /* 0x000fe20007f1e0ff */
[----:B--2---:R-:W-:Y:S01]  /*a260*/  IMAD R0, R18, 0x30, R22 ;  /* 0x0000003012007824 */ /* 0x004fe200078e0216 */
[----:B------:R-:W-:-:S02]  /*a270*/  UIMAD UR5, UR12, UR8, URZ ;  /* 0x000000080c0572a4 */ /* 0x000fc4000f8e023f */
[----:B------:R-:W-:Y:S01]  /*a280*/  UIMAD.WIDE.U32 UR6, UR43, UR8, URZ ;  /* 0x000000082b0672a5 */ /* 0x000fe2000f8e003f */
[----:B------:R-:W-:Y:S01]  /*a290*/  IMAD.X R13, RZ, RZ, R3, P0 ;  /* 0x000000ffff0d7224 */ /* 0x000fe200000e0603 */
[----:B------:R-:W-:Y:S01]  /*a2a0*/  LOP3.LUT R2, R15, 0x380, RZ, 0xc0, !PT ;  /* 0x000003800f027812 */ /* 0x000fe200078ec0ff */
[----:B------:R-:W2:Y:S01]  /*a2b0*/  @P1 LDC R3, c[0x0][0xbec] ;  /* 0x0002fb00ff031b82 */ /* 0x000ea20000000800 */
[----:B------:R-:W-:Y:S01]  /*a2c0*/  UIMAD UR5, UR43, UR9, UR5 ;  /* 0x000000092b0572a4 */ /* 0x000fe2000f8e0205 */
[----:B-1----:R-:W-:Y:S01]  /*a2d0*/  VIADD R20, R0, UR41 ;  /* 0x0000002900147c36 */ /* 0x002fe20008000000 */
[----:B------:R-:W-:Y:S01]  /*a2e0*/  UIMAD UR8, UR13, UR10, URZ ;  /* 0x0000000a0d0872a4 */ /* 0x000fe2000f8e023f */
[----:B------:R-:W-:Y:S01]  /*a2f0*/  SHF.R.U64 R2, R2, 0x3, RZ ;  /* 0x0000000302027819 */ /* 0x000fe200000012ff */
[----:B------:R-:W-:Y:S01]  /*a300*/  UIADD3 UR7, UR7, UR5, URZ ;  /* 0x0000000507077290 */ /* 0x000fe2000fffe03f */
[----:B------:R-:W-:Y:S01]  /*a310*/  IMAD.MOV.U32 R21, RZ, RZ, R20 ;  /* 0x000000ffff157224 */ /* 0x000fe200078e0014 */
[----:B------:R-:W-:Y:S01]  /*a320*/  UIMAD UR5, UR42, UR11, UR8 ;  /* 0x0000000b2a0572a4 */ /* 0x000fe2000f8e0208 */
[----:B------:R-:W-:Y:S01]  /*a330*/  LOP3.LUT R12, R2, R15, RZ, 0x3c, !PT ;  /* 0x0000000f020c7212 */ /* 0x000fe200078e3cff */
[----:B------:R-:W-:-:S03]  /*a340*/  UIMAD.WIDE.U32 UR42, UR42, UR10, UR6 ;  /* 0x0000000a2a2a72a5 */ /* 0x000fc6000f8e0006 */
[----:B------:R-:W-:Y:S01]  /*a350*/  ULDC.64 UR6, c[0x0][0xae0] ;  /* 0x0002b80000067ab9 */ /* 0x000fe20000000a00 */
[----:B------:R-:W-:Y:S01]  /*a360*/  UIADD3 UR5, UR43, UR5, URZ ;  /* 0x000000052b057290 */ /* 0x000fe2000fffe03f */
[----:B------:R-:W-:Y:S01]  /*a370*/  VIADD R34, R22, UR41 ;  /* 0x0000002916227c36 */ /* 0x000fe20008000000 */
[----:B------:R-:W5:Y:S01]  /*a380*/  LD.E.128 R12, desc[UR46][R12.64] ;  /* 0x0000002e0c0c7980 */ /* 0x000f62000c101d00 */
[----:B------:R-:W-:Y:S02]  /*a390*/  IMAD.U32 R2, RZ, RZ, UR42 ;  /* 0x0000002aff027e24 */ /* 0x000fe4000f8e00ff */
[----:B------:R-:W-:Y:S01]  /*a3a0*/  VIADD R27, R27, 0x16820 ;  /* 0x000168201b1b7836 */ /* 0x000fe20000000000 */
[----:B------:R-:W-:Y:S01]  /*a3b0*/  @!PT LDS RZ, [RZ] ;  /* 0x00000000fffff984 */ /* 0x000fe20000000800 */
[----:B------:R-:W-:Y:S01]  /*a3c0*/  @!PT LDS RZ, [RZ] ;  /* 0x00000000fffff984 */ /* 0x000fe20000000800 */
[----:B------:R-:W-:Y:S01]  /*a3d0*/  @!PT LDS RZ, [RZ] ;  /* 0x00000000fffff984 */ /* 0x000fe20000000800 */
[----:B------:R-:W-:Y:S01]  /*a3e0*/  @!PT LDS RZ, [RZ] ;  /* 0x00000000fffff984 */ /* 0x000fe20000000800 */
[----:B------:R1:W-:Y:S06]  /*a3f0*/  MEMBAR.ALL.CTA ;  /* 0x0000000000007992 */ /* 0x0003ec0000008000 */
[----:B-1----:R-:W1:Y:S01]  /*a400*/  FENCE.VIEW.ASYNC.S ;  /* 0x00000000000073c6 */ /* 0x002e620000000000 */
[----:B------:R-:W-:Y:S01]  /*a410*/  PRMT R27, RZ, 0x654, R27 ;  /* 0x00000654ff1b7816 */ /* 0x000fe2000000001b */
[----:B--2---:R-:W-:-:S04]  /*a420*/  @P1 IMAD.HI.U32 R0, R20, R3, RZ ;  /* 0x0000000314001227 */ /* 0x004fc800078e00ff */
[----:B------:R-:W-:Y:S01]  /*a430*/  IMAD.U32 R3, RZ, RZ, UR43 ;  /* 0x0000002bff037e24 */ /* 0x000fe2000f8e00ff */
[----:B0-----:R-:W-:Y:S02]  /*a440*/  @P1 SHF.R.U32.HI R21, RZ, R37, R0 ;  /* 0x00000025ff151219 */ /* 0x001fe40000011600 */
[----:B------:R-:W-:Y:S01]  /*a450*/  MOV R3, UR5 ;  /* 0x0000000500037c02 */ /* 0x000fe20008000f00 */
[----:B------:R-:W-:Y:S01]  /*a460*/  ULDC UR5, c[0x0][0xac8] ;  /* 0x0002b20000057ab9 */ /* 0x000fe20000000800 */
[--C-:B------:R-:W-:Y:S01]  /*a470*/  SHF.R.S32.HI R0, RZ, 0x1f, R21.reuse ;  /* 0x0000001fff007819 */ /* 0x100fe20000011415 */
[----:B------:R-:W-:Y:S02]  /*a480*/  IMAD.MOV R25, RZ, RZ, -R21 ;  /* 0x000000ffff197224 */ /* 0x000fe400078e0a15 */
[----:B------:R-:W-:-:S04]  /*a490*/  IMAD.WIDE.U32 R2, R21, UR6, R2 ;  /* 0x0000000615027c25 */ /* 0x000fc8000f8e0002 */
[----:B------:R-:W-:Y:S02]  /*a4a0*/  IMAD R0, R0, UR6, RZ ;  /* 0x0000000600007c24 */ /* 0x000fe4000f8e02ff */
[----:B------:R-:W-:Y:S01]  /*a4b0*/  IMAD R25, R32, R25, R20 ;  /* 0x0000001920197224 */ /* 0x000fe200078e0214 */
[----:B-1----:R0:W-:Y:S01]  /*a4c0*/  SYNCS.ARRIVE.TRANS64.RED.A1T0 RZ, [R27+URZ], RZ ;  /* 0x000000ff1bff79a7 */ /* 0x0021e2000810043f */
[----:B------:R-:W-:Y:S01]  /*a4d0*/  IMAD R35, R21, UR7, R0 ;  /* 0x0000000715237c24 */ /* 0x000fe2000f8e0200 */
[----:B------:R-:W-:Y:S02]  /*a4e0*/  ULDC.64 UR6, c[0x0][0xad8] ;  /* 0x0002b60000067ab9 */ /* 0x000fe40000000a00 */
[----:B------:R-:W-:Y:S01]  /*a4f0*/  SHF.R.S32.HI R0, RZ, 0x1f, R25 ;  /* 0x0000001fff007819 */ /* 0x000fe20000011419 */
[----:B------:R-:W-:-:S04]  /*a500*/  IMAD.IADD R3, R3, 0x1, R35 ;  /* 0x0000000103037824 */ /* 0x000fc800078e0223 */
        /* <DEDUP_REMOVED lines=10> */
[----:B------:R-:W-:Y:S01]  /*a5b0*/  ISETP.GE.AND P0, PT, R19, UR5, PT ;  /* 0x0000000513007c0c */ /* 0x000fe2000bf06270 */
[----:B------:R-:W2:Y:S03]  /*a5c0*/  SHFL.IDX PT, R24, R26, 0x1, 0x181f ;  /* 0x00381f001a187f89 */ /* 0x000ea600000e0000 */
[-C--:B------:R-:W-:Y:S01]  /*a5d0*/  ISETP.GE.OR P1, PT, R34, R33.reuse, P0 ;  /* 0x000000212200720c */ /* 0x080fe20000726670 */
[----:B------:R-:W0:Y:S01]  /*a5e0*/  SHFL.IDX PT, R36, R26, 0x2, 0x181f ;  /* 0x00581f001a247f89 */ /* 0x000e2200000e0000 */
[-C--:B------:R-:W-:Y:S02]  /*a5f0*/  ISETP.GE.OR P2, PT, R0, R33.reuse, P0 ;  /* 0x000000210000720c */ /* 0x080fe40000746670 */
[----:B------:R-:W-:Y:S01]  /*a600*/  ISETP.GE.OR P3, PT, R2, R33, P0 ;  /* 0x000000210200720c */ /* 0x000fe20000766670 */
[----:B------:R-:W0:Y:S01]  /*a610*/  SHFL.IDX PT, R3, R32, RZ, 0x181f ;  /* 0x00181fff20037589 */ /* 0x000e2200000e0000 */
[----:B------:R-:W-:-:S03]  /*a620*/  IADD3 R0, R34, 0x90, RZ ;  /* 0x0000009022007810 */ /* 0x000fc60007ffe0ff */
[----:B------:R-:W0:Y:S01]  /*a630*/  SHFL.IDX PT, R21, R32, 0x1, 0x181f ;  /* 0x00381f0020157f89 */ /* 0x000e2200000e0000 */
[----:B------:R-:W-:-:S03]  /*a640*/  ISETP.GE.OR P0, PT, R0, R33, P0 ;  /* 0x000000210000720c */ /* 0x000fc60000706670 */
        /* <DEDUP_REMOVED lines=17> */
.L_x_1840:
[----:B------:R-:W0:Y:S01]  /*a760*/  LDC R8, c[0x0][0xbe8] ;  /* 0x0002fa00ff087b82 */ /* 0x000e220000000800 */
[----:B------:R-:W-:Y:S01]  /*a770*/  ISETP.GE.AND P0, PT, R157, 0xc0, PT ;  /* 0x000000c09d00780c */ /* 0x000fe20003f06270 */
[----:B------:R-:W-:Y:S01]  /*a780*/  USHF.R.S32.HI UR8, URZ, 0x1f, UR43 ;  /* 0x0000001f3f087899 */ /* 0x000fe2000801142b */
[----:B------:R-:W-:Y:S01]  /*a790*/  BSSY B1, `(.L_x_1842) ;  /* 0x000002f000017945 */ /* 0x000fe20003800000 */
[----:B------:R-:W-:Y:S01]  /*a7a0*/  USHF.R.S32.HI UR9, URZ, 0x1f, UR42 ;  /* 0x0000001f3f097899 */ /* 0x000fe2000801142a */
[----:B------:R-:W-:Y:S01]  /*a7b0*/  IMAD R6, R18, 0x30, R22 ;  /* 0x0000003012067824 */ /* 0x000fe200078e0216 */
[----:B0-----:R-:W-:-:S13]  /*a7c0*/  ISETP.NE.AND P1, PT, R8, 0x1, PT ;  /* 0x000000010800780c */ /* 0x001fda0003f25270 */
[----:B------:R-:W0:Y:S08]  /*a7d0*/  @P1 LDC R9, c[0x0][0xbec] ;  /* 0x0002fb00ff091b82 */ /* 0x000e300000000800 */
[----:B------:R-:W1:Y:S01]  /*a7e0*/  @P1 LDC R11, c[0x0][0xbf0] ;  /* 0x0002fc00ff0b1b82 */ /* 0x000e620000000800 */
        /* <DEDUP_REMOVED lines=41> */
.L_x_1843:
[----:B------:R-:W-:Y:S05]  /*aa80*/  BSYNC B1 ;  /* 0x0000000000017941 */ /* 0x000fea0003800000 */
.L_x_1842:
[----:B------:R-:W-:Y:S01]  /*aa90*/  ULDC.64 UR10, c[0x0][0xae8] ;  /* 0x0002ba00000a7ab9 */ /* 0x000fe20000000a00 */
[----:B------:R-:W-:Y:S01]  /*aaa0*/  IADD3 R6, R6, UR41, RZ ;  /* 0x0000002906067c10 */ /* 0x000fe2000fffe0ff */
[----:B------:R-:W-:Y:S02]  /*aab0*/  UIMAD UR5, UR8, UR10, URZ ;  /* 0x0000000a080572a4 */ /* 0x000fe4000f8e023f */
[----:B------:R-:W-:Y:S02]  /*aac0*/  UIMAD.WIDE.U32 UR6, UR43, UR10, URZ ;  /* 0x0000000a2b0672a5 */ /* 0x000fe4000f8e003f */
[----:B------:R-:W-:Y:S01]  /*aad0*/  UIMAD UR5, UR43, UR11, UR5 ;  /* 0x0000000b2b0572a4 */ /* 0x000fe2000f8e0205 */
[----:B0-----:R-:W-:Y:S02]  /*aae0*/  @P1 IMAD.HI.U32 R0, R6, R9, RZ ;  /* 0x0000000906001227 */ /* 0x001fe400078e00ff */
[----:B------:R-:W-:Y:S01]  /*aaf0*/  ULDC.64 UR10, c[0x0][0xaf0] ;  /* 0x0002bc00000a7ab9 */ /* 0x000fe20000000a00 */
[----:B------:R-:W-:Y:S01]  /*ab00*/  UIADD3 UR7, UR7, UR5, URZ ;  /* 0x0000000507077290 */ /* 0x000fe2000fffe03f */
[----:B--2---:R-:W-:Y:S01]  /*ab10*/  IMAD.MOV.U32 R5, RZ, RZ, R6 ;  /* 0x000000ffff057224 */ /* 0x004fe200078e0006 */
[----:B------:R-:W-:Y:S01]  /*ab20*/  UIMAD UR5, UR9, UR10, URZ ;  /* 0x0000000a090572a4 */ /* 0x000fe2000f8e023f */
[----:B-1----:R-:W-:-:S02]  /*ab30*/  @P1 SHF.R.U32.HI R5, RZ, R11, R0 ;  /* 0x0000000bff051219 */ /* 0x002fc40000011600 */
[----:B------:R-:W-:Y:S01]  /*ab40*/  IADD3 R11, R22, UR41, RZ ;  /* 0x00000029160b7c10 */ /* 0x000fe2000fffe0ff */
[----:B------:R-:W-:Y:S01]  /*ab50*/  UIMAD UR5, UR42, UR11, UR5 ;  /* 0x0000000b2a0572a4 */ /* 0x000fe2000f8e0205 */
[--C-:B------:R-:W-:Y:S01]  /*ab60*/  SHF.R.S32.HI R0, RZ, 0x1f, R5.reuse ;  /* 0x0000001fff007819 */ /* 0x100fe20000011405 */
[----:B------:R-:W-:Y:S01]  /*ab70*/  UIMAD.WIDE.U32 UR42, UR42, UR10, UR6 ;  /* 0x0000000a2a2a72a5 */ /* 0x000fe2000f8e0006 */
[----:B------:R-:W-:Y:S02]  /*ab80*/  IMAD.MOV R7, RZ, RZ, -R5 ;  /* 0x000000ffff077224 */ /* 0x000fe400078e0a05 */
[----:B------:R-:W-:Y:S01]  /*ab90*/  ULDC.64 UR6, c[0x0][0xae0] ;  /* 0x0002b80000067ab9 */ /* 0x000fe20000000a00 */
[----:B------:R-:W-:Y:S01]  /*aba0*/  UIADD3 UR5, UR43, UR5, URZ ;  /* 0x000000052b057290 */ /* 0x000fe2000fffe03f */
[----:B------:R-:W-:Y:S02]  /*abb0*/  IMAD R7, R8, R7, R6 ;  /* 0x0000000708077224 */ /* 0x000fe400078e0206 */
[----:B------:R-:W-:-:S02]  /*abc0*/  IMAD R0, R0, UR6, RZ ;  /* 0x0000000600007c24 */ /* 0x000fc4000f8e02ff */
[----:B------:R-:W-:Y:S02]  /*abd0*/  IMAD.U32 R3, RZ, RZ, UR43 ;  /* 0x0000002bff037e24 */ /* 0x000fe4000f8e00ff */
        /* <DEDUP_REMOVED lines=13> */
[C---:B------:R-:W-:Y:S01]  /*acb0*/  LEA R12, P0, R2.reuse, UR6, 0x1 ;  /* 0x00000006020c7c11 */ /* 0x040fe2000f8008ff */
[----:B------:R-:W-:Y:S01]  /*acc0*/  ULDC UR6, c[0x0][0xa88] ;  /* 0x0002a20000067ab9 */ /* 0x000fe20000000800 */
[----:B------:R-:W-:Y:S02]  /*acd0*/  VIADD R3, R11, 0x30 ;  /* 0x000000300b037836 */ /* 0x000fe40000000000 */
[----:B------:R-:W-:Y:S01]  /*ace0*/  LEA.HI.X R13, R2, UR7, R5, 0x1, P0 ;  /* 0x00000007020d7c11 */ /* 0x000fe200080f0c05 */
[----:B------:R-:W0:Y:S01]  /*acf0*/  SHFL.IDX PT, R4, R12, 0x1, 0x181f ;  /* 0x00381f000c047f89 */ /* 0x000e2200000e0000 */
[----:B------:R-:W-:Y:S01]  /*ad00*/  IMAD R14, R8, UR6, RZ ;  /* 0x00000006080e7c24 */ /* 0x000fe2000f8e02ff */
[----:B------:R-:W-:Y:S01]  /*ad10*/  ISETP.GE.AND P0, PT, R19, UR5, PT ;  /* 0x0000000513007c0c */ /* 0x000fe2000bf06270 */
[C---:B------:R-:W-:Y:S01]  /*ad20*/  VIADD R8, R11.reuse, 0x60 ;  /* 0x000000600b087836 */ /* 0x040fe20000000000 */
[----:B------:R-:W1:Y:S02]  /*ad30*/  SHFL.IDX PT, R2, R12, RZ, 0x181f ;  /* 0x00181fff0c027589 */ /* 0x000e6400000e0000 */
        /* <DEDUP_REMOVED lines=23> */
.L_x_1841:
[----:B------:R-:W-:Y:S05]  /*aeb0*/  BSYNC B0 ;  /* 0x0000000000007941 */ /* 0x000fea0003800000 */
.L_x_1839:
[----:B------:R-:W-:Y:S02]  /*aec0*/  ULDC UR5, c[0x0][0xc38] ;  /* 0x00030e0000057ab9 */ /* 0x000fe40000000800 */
[----:B------:R-:W-:-:S06]  /*aed0*/  UISETP.GE.AND UP0, UPT, UR4, UR5, UPT ;  /* 0x000000050400728c */ /* 0x000fcc000bf06270 */
[----:B------:R-:W-:-:S13]  /*aee0*/  PLOP3.LUT P0, PT, PT, PT, UP0, 0x80, 0x0 ;  /* 0x000000000000781c */ /* 0x000fda0003f0f008 */
[----:B------:R-:W-:Y:S05]  /*aef0*/  @!P0 BRA `(.L_x_1844) ;  /* 0xffffff5c00a08947 */ /* 0x000fea000383ffff */
[----:B------:R-:W-:Y:S05]  /*af00*/  EXIT ;  /* 0x000000000000794d */ /* 0x000fea0003800000 */
.L_x_1804:
[----:B------:R-:W-:-:S08]  /*af10*/  NOP ;  /* 0x0000000000007918 */ /* 0x000fd00000000000 */
[----:B------:R-:W0:-:S00]  /*af20*/  USETMAXREG.DEALLOC.CTAPOOL 0x20 ;  /* 0x00000020000079c8 */ /* 0x000e0000080e0500 */
[----:B0-----:R-:W-:-:S06]  /*af30*/  LOP3.LUT R0, R0, 0x3, RZ, 0xc0, !PT ;  /* 0x0000000300007812 */ /* 0x001fcc00078ec0ff */
[----:B------:R-:W0:Y:S01]  /*af40*/  S2UR UR6, SR_CTAID.X ;  /* 0x00000000000679c3 */ /* 0x000e220000002500 */
[----:B------:R-:W-:Y:S02]  /*af50*/  IMAD.MOV.U32 R23, RZ, RZ, 0x1 ;  /* 0x00000001ff177424 */ /* 0x000fe400078e00ff */
[----:B------:R-:W-:Y:S01]  /*af60*/  IMAD.MOV.U32 R16, RZ, RZ, RZ ;  /* 0x000000ffff107224 */ /* 0x000fe200078e00ff */
[----:B------:R1:W2:Y:S04]  /*af70*/  SHFL.IDX PT, R2, R0, RZ, 0x1f ;  /* 0x00001fff00027589 */ /* 0x0002a800000e0000 */
[----:B-1----:R-:W0:Y:S01]  /*af80*/  LDC R0, c[0x0][0xc38] ;  /* 0x00030e00ff007b82 */ /* 0x002e220000000800 */
[----:B--2---:R-:W-:-:S04]  /*af90*/  ISETP.NE.AND P0, PT, R2, RZ, PT ;  /* 0x000000ff0200720c */ /* 0x004fc80003f05270 */
[----:B------:R-:W-:-:S05]  /*afa0*/  P2R R2, PR, RZ, 0x1 ;  /* 0x00000001ff027803 */ /* 0x000fca0000000000 */
[----:B------:R1:W-:Y:S04]  /*afb0*/  STL [R1+0x4], R2 ;  /* 0x0000040201007387 */ /* 0x0003e80000100800 */
[----:B------:R1:W-:Y:S01]  /*afc0*/  STL [R1], RZ ;  /* 0x000000ff01007387 */ /* 0x0003e20000100800 */
[----:B------:R-:W-:Y:S06]  /*afd0*/  @P0 BAR.ARV 0x4, 0x200 ;  /* 0x0108000000000b1d */ /* 0x000fec0000002000 */
[----:B0-----:R-:W-:-:S13]  /*afe0*/  ISETP.LE.AND P0, PT, R0, UR6, PT ;  /* 0x0000000600007c0c */ /* 0x001fda000bf03270 */
[----:B-1----:R-:W-:Y:S05]  /*aff0*/  @P0 BRA `(.L_x_1845) ;  /* 0x0000003800240947 */ /* 0x002fea0003800000 */
[----:B------:R-:W0:Y:S01]  /*b000*/  S2R R6, SR_TID.X ;  /* 0x0000000000067919 */ /* 0x000e220000002100 */
[----:B------:R-:W1:Y:S01]  /*b010*/  S2UR UR5, SR_CgaCtaId ;  /* 0x00000000000579c3 */ /* 0x000e620000008800 */
[----:B------:R-:W-:Y:S01]  /*b020*/  UMOV UR4, 0x400 ;  /* 0x0000040000047882 */ /* 0x000fe20000000000 */
[----:B------:R-:W-:Y:S01]  /*b030*/  IMAD.U32 R28, RZ, RZ, UR6 ;  /* 0x00000006ff1c7e24 */ /* 0x000fe2000f8e00ff */
[----:B------:R2:W-:Y:S01]  /*b040*/  STL [R1], RZ ;  /* 0x000000ff01007387 */ /* 0x0005e20000100800 */
[----:B------:R-:W-:Y:S01]  /*b050*/  IMAD.MOV.U32 R23, RZ, RZ, 0x1 ;  /* 0x00000001ff177424 */ /* 0x000fe200078e00ff */
[----:B------:R-:W-:Y:S01]  /*b060*/  ULDC UR41, c[0x0][0xc] ;  /* 0x0000030000297ab9 */ /* 0x000fe20000000800 */
[----:B------:R-:W-:Y:S01]  /*b070*/  IMAD.MOV.U32 R16, RZ, RZ, RZ ;  /* 0x000000ffff107224 */ /* 0x000fe200078e00ff */
[----:B------:R-:W-:Y:S01]  /*b080*/  ULDC.64 UR44, c[0x0][0x198] ;  /* 0x00006600002c7ab9 */ /* 0x000fe20000000a00 */
[----:B-1----:R-:W-:-:S06]  /*b090*/  ULEA UR4, UR5, UR4, 0x18 ;  /* 0x0000000405047291 */ /* 0x002fcc000f8ec03f */
[----:B------:R-:W-:Y:S01]  /*b0a0*/  IMAD.U32 R17, RZ, RZ, UR4 ;  /* 0x00000004ff117e24 */ /* 0x000fe2000f8e00ff */
[C---:B0-----:R-:W-:Y:S01]  /*b0b0*/  SHF.L.U32 R0, R6.reuse, 0x3, RZ ;  /* 0x0000000306007819 */ /* 0x041fe200000006ff */
[C---:B------:R-:W-:Y:S01]  /*b0c0*/  IMAD.SHL.U32 R4, R6.reuse, 0x10, RZ ;  /* 0x0000001006047824 */ /* 0x040fe200078e00ff */
[----:B------:R-:W-:Y:S02]  /*b0d0*/  LOP3.LUT R5, R6, 0x7f, RZ, 0xc0, !PT ;  /* 0x0000007f06057812 */ /* 0x000fe400078ec0ff */
[----:B------:R-:W-:Y:S02]  /*b0e0*/  LOP3.LUT R2, R0, 0x1f8, RZ, 0xc0, !PT ;  /* 0x000001f800027812 */ /* 0x000fe400078ec0ff */
[----:B------:R-:W-:Y:S01]  /*b0f0*/  LOP3.LUT R29, R6, 0x1f, RZ, 0xc0, !PT ;  /* 0x0000001f061d7812 */ /* 0x000fe200078ec0ff */
[----:B------:R-:W-:Y:S01]  /*b100*/  IMAD.SHL.U32 R3, R5, 0x8, RZ ;  /* 0x0000000805037824 */ /* 0x000fe200078e00ff */
[----:B------:R-:W-:-:S04]  /*b110*/  LOP3.LUT R2, R2, 0x38, R6, 0x78, !PT ;  /* 0x0000003802027812 */ /* 0x000fc800078e7806 */
[----:B------:R-:W-:Y:S02]  /*b120*/  LOP3.LUT R2, R2, 0x200, R3, 0xf8, !PT ;  /* 0x0000020002027812 */ /* 0x000fe400078ef803 */
[----:B------:R-:W-:Y:S02]  /*b130*/  SHF.R.U32.HI R3, RZ, 0x3, R5 ;  /* 0x00000003ff037819 */ /* 0x000fe40000011605 */
[----:B------:R-:W-:Y:S02]  /*b140*/  LEA R27, R2, R17, 0x1 ;  /* 0x00000011021b7211 */ /* 0x000fe400078e08ff */
[----:B--2---:R-:W-:-:S07]  /*b150*/  LOP3.LUT R0, R3, 0x70, R4, 0xf8, !PT ;  /* 0x0000007003007812 */ /* 0x004fce00078ef804 */
.L_x_1923:
        /* <DEDUP_REMOVED lines=22> */
.L_x_1846:
[----:B------:R-:W-:Y:S01]  /*b2c0*/  ULDC UR8, c[0x0][0xc54] ;  /* 0x0003150000087ab9 */ /* 0x000fe20000000800 */
[----:B------:R-:W-:Y:S01]  /*b2d0*/  UMOV UR5, UR9 ;  /* 0x0000000900057c82 */ /* 0x000fe20008000000 */
[----:B------:R-:W-:-:S11]  /*b2e0*/  UISETP.NE.AND UP0, UPT, UR8, 0x1, UPT ;  /* 0x000000010800788c */ /* 0x000fd6000bf05270 */
[----:B------:R-:W-:Y:S02]  /*b2f0*/  @UP0 ULDC.64 UR10, c[0x0][0xc58] ;  /* 0x00031600000a0ab9 */ /* 0x000fe40000000a00 */
[----:B------:R-:W-:-:S04]  /*b300*/  UIMAD.WIDE.U32 UR6, UR9, UR10, URZ ;  /* 0x0000000a090672a5 */ /* 0x000fc8000f8e003f */
[----:B------:R-:W-:-:S04]  /*b310*/  @UP0 USHF.R.U32.HI UR5, URZ, UR11, UR7 ;  /* 0x0000000b3f050299 */ /* 0x000fc80008011607 */
[----:B------:R-:W-:-:S12]  /*b320*/  UIMAD UR8, UR5, UR8, URZ ;  /* 0x00000008050872a4 */ /* 0x000fd8000f8e023f */
.L_x_1847:
[----:B------:R-:W-:Y:S01]  /*b330*/  ULOP3.LUT UR40, URZ, UR5, URZ, 0x33, !UPT ;  /* 0x000000053f287292 */ /* 0x000fe2000f8e333f */
[----:B------:R-:W-:Y:S01]  /*b340*/  BSSY B7, `(.L_x_1848) ;  /* 0x000033a000077945 */ /* 0x000fe20003800000 */
[----:B------:R-:W-:Y:S01]  /*b350*/  ULDC UR10, c[0x0][0x448] ;  /* 0x00011200000a7ab9 */ /* 0x000fe20000000800 */
[----:B------:R-:W-:Y:S01]  /*b360*/  ULDC UR5, c[0x0][0xc3c] ;  /* 0x00030f0000057ab9 */ /* 0x000fe20000000800 */
[----:B------:R-:W-:Y:S01]  /*b370*/  UISETP.NE.AND UP1, UPT, UR10, 0x1, UPT ;  /* 0x000000010a00788c */ /* 0x000fe2000bf25270 */
[----:B------:R-:W-:Y:S01]  /*b380*/  ULDC.64 UR6, c[0x0][0x418] ;  /* 0x0001060000067ab9 */ /* 0x000fe20000000a00 */
[----:B------:R-:W-:Y:S02]  /*b390*/  UIADD3 UR40, UR40, UR5, URZ ;  /* 0x0000000528287290 */ /* 0x000fe4000fffe03f */
[----:B------:R-:W-:Y:S02]  /*b3a0*/  UISETP.NE.U32.AND UP0, UPT, UR6, URZ, UPT ;  /* 0x0000003f0600728c */ /* 0x000fe4000bf05070 */
[----:B------:R-:W-:-:S02]  /*b3b0*/  UIMAD UR5, UR40, 0xc0, URZ ;  /* 0x000000c0280578a4 */ /* 0x000fc4000f8e023f */
[----:B------:R-:W-:Y:S02]  /*b3c0*/  UISETP.NE.AND.EX UP0, UPT, UR7, URZ, UPT, UP0 ;  /* 0x0000003f0700728c */ /* 0x000fe4000bf05300 */
[----:B------:R-:W-:Y:S01]  /*b3d0*/  UIADD3 UR5, UR5, 0xbf, URZ ;  /* 0x000000bf05057890 */ /* 0x000fe2000fffe03f */
[----:B------:R-:W-:Y:S01]  /*b3e0*/  ULDC UR7, c[0x0][0x288] ;  /* 0x0000a20000077ab9 */ /* 0x000fe20000000800 */
[----:B------:R-:W-:Y:S01]  /*b3f0*/  ULDC UR6, c[0x0][0x424] ;  /* 0x0001090000067ab9 */ /* 0x000fe20000000800 */
[----:B------:R-:W-:Y:S02]  /*b400*/  UIADD3 UR13, -UR7, 0x80, URZ ;  /* 0x00000080070d7890 */ /* 0x000fe4000fffe13f */
[----:B------:R-:W-:Y:S01]  /*b410*/  USEL UR11, UR6, 0x1, UP0 ;  /* 0x00000001060b7887 */ /* 0x000fe20008000000 */
[----:B------:R-:W-:Y:S01]  /*b420*/  @UP1 ULDC UR7, c[0x0][0x44c] ;  /* 0x0001130000071ab9 */ /* 0x000fe20000000800 */
[----:B------:R-:W-:Y:S01]  /*b430*/  ULDC UR12, c[0x0][0x2f0] ;  /* 0x0000bc00000c7ab9 */ /* 0x000fe20000000800 */
[----:B------:R-:W-:Y:S01]  /*b440*/  UIMAD.WIDE.U32 UR6, UR5, UR7, URZ ;  /* 0x00000007050672a5 */ /* 0x000fe2000f8e003f */
[----:B------:R-:W-:Y:S01]  /*b450*/  @UP1 ULDC UR14, c[0x0][0x450] ;  /* 0x00011400000e1ab9 */ /* 0x000fe20000000800 */
[----:B------:R-:W-:-:S02]  /*b460*/  UIMAD UR13, UR11, UR12, UR13 ;  /* 0x0000000c0b0d72a4 */ /* 0x000fc4000f8e020d */
[----:B------:R-:W-:Y:S02]  /*b470*/  @UP1 USHF.R.U32.HI UR5, URZ, UR14, UR7 ;  /* 0x0000000e3f051299 */ /* 0x000fe40008011607 */
[----:B------:R-:W-:Y:S02]  /*b480*/  UIMAD UR11, UR11, UR12, 0x7f ;  /* 0x0000007f0b0b74a4 */ /* 0x000fe4000f8e020c */
[----:B------:R-:W-:Y:S02]  /*b490*/  UIADD3 UR5, UR13, UR5, URZ ;  /* 0x000000050d057290 */ /* 0x000fe4000fffe03f */
[----:B------:R-:W-:Y:S02]  /*b4a0*/  UIADD3 UR8, UR9, -UR8, URZ ;  /* 0x8000000809087290 */ /* 0x000fe4000fffe03f */
[----:B------:R-:W-:Y:S02]  /*b4b0*/  USHF.R.S32.HI UR9, URZ, 0x1f, UR11 ;  /* 0x0000001f3f097899 */ /* 0x000fe4000801140b */
[----:B------:R-:W-:-:S02]  /*b4c0*/  USHF.R.S32.HI UR6, URZ, 0x1f, UR5 ;  /* 0x0000001f3f067899 */ /* 0x000fc40008011405 */
[----:B------:R-:W-:Y:S02]  /*b4d0*/  ULEA.HI UR9, UR9, UR11, URZ, 0x7 ;  /* 0x0000000b09097291 */ /* 0x000fe4000f8f383f */
[----:B------:R-:W-:Y:S01]  /*b4e0*/  ULEA.HI UR6, UR6, UR5, URZ, 0x7 ;  /* 0x0000000506067291 */ /* 0x000fe2000f8f383f */
[----:B------:R-:W-:Y:S01]  /*b4f0*/  ULDC UR10, c[0x0][0xc48] ;  /* 0x00031200000a7ab9 */ /* 0x000fe20000000800 */
[----:B------:R-:W-:Y:S02]  /*b500*/  USHF.R.S32.HI UR9, URZ, 0x7, UR9 ;  /* 0x000000073f097899 */ /* 0x000fe40008011409 */
[----:B------:R-:W-:Y:S02]  /*b510*/  USHF.R.S32.HI UR6, URZ, 0x7, UR6 ;  /* 0x000000073f067899 */ /* 0x000fe40008011406 */
[----:B------:R-:W-:Y:S02]  /*b520*/  UISETP.NE.AND UP0, UPT, UR10, 0x1, UPT ;  /* 0x000000010a00788c */ /* 0x000fe4000bf05270 */
[----:B------:R-:W-:Y:S01]  /*b530*/  UISETP.LT.AND UP1, UPT, UR9, UR6, UPT ;  /* 0x000000060900728c */ /* 0x000fe2000bf21270 */
[----:B------:R-:W-:-:S03]  /*b540*/  ULDC UR7, c[0x0][0xc54] ;  /* 0x0003150000077ab9 */ /* 0x000fc60000000800 */
[----:B------:R-:W-:Y:S02]  /*b550*/  USEL UR39, UR9, UR6, UP1 ;  /* 0x0000000609277287 */ /* 0x000fe40008800000 */
[----:B------:R-:W-:-:S03]  /*b560*/  UIMAD UR8, UR4, UR7, UR8 ;  /* 0x00000007040872a4 */ /* 0x000fc6000f8e0208 */
[----:B------:R-:W-:Y:S01]  /*b570*/  @UP0 ULDC UR4, c[0x0][0xc4c] ;  /* 0x0003130000040ab9 */ /* 0x000fe20000000800 */
[----:B------:R-:W-:Y:S01]  /*b580*/  ISETP.LT.AND P0, PT, RZ, UR39, PT ;  /* 0x00000027ff007c0c */ /* 0x000fe2000bf01270 */
[----:B------:R-:W-:Y:S01]  /*b590*/  UIMAD.WIDE.U32 UR4, UR8, UR4, URZ ;  /* 0x00000004080472a5 */ /* 0x000fe2000f8e003f */
[----:B------:R-:W-:Y:S01]  /*b5a0*/  @UP0 ULDC UR7, c[0x0][0xc50] ;  /* 0x0003140000070ab9 */ /* 0x000fe20000000800 */
[----:B------:R-:W-:Y:S02]  /*b5b0*/  UMOV UR42, UR8 ;  /* 0x00000008002a7c82 */ /* 0x000fe40008000000 */
[----:B------:R-:W-:-:S04]  /*b5c0*/  @UP0 USHF.R.U32.HI UR42, URZ, UR7, UR5 ;  /* 0x000000073f2a0299 */ /* 0x000fc80008011605 */
[----:B------:R-:W-:-:S04]  /*b5d0*/  UIADD3 UR36, -UR42, URZ, URZ ;  /* 0x0000003f2a247290 */ /* 0x000fc8000fffe13f */
[----:B------:R-:W-:Y:S01]  /*b5e0*/  UIMAD UR36, UR10, UR36, UR8 ;  /* 0x000000240a2472a4 */ /* 0x000fe2000f8e0208 */
[----:B------:R-:W-:Y:S11]  /*b5f0*/  @P0 BRA `(.L_x_1849) ;  /* 0x0000000000440947 */ /* 0x000ff60003800000 */
        /* <DEDUP_REMOVED lines=17> */
.L_x_1849:
        /* <DEDUP_REMOVED lines=11> */
[----:B------:R-:W-:Y:S01]  /*b7c0*/  IMAD.U32 R6, RZ, RZ, UR6 ;  /* 0x00000006ff067e24 */ /* 0x000fe2000f8e00ff */
[----:B------:R-:W-:Y:S01]  /*b7d0*/  MOV R11, UR5 ;  /* 0x00000005000b7c02 */ /* 0x000fe20008000f00 */
[----:B------:R-:W-:-:S02]  /*b7e0*/  IMAD.U32 R7, RZ, RZ, UR7 ;  /* 0x00000007ff077e24 */ /* 0x000fc4000f8e00ff */
[----:B------:R-:W-:Y:S02]  /*b7f0*/  IMAD.U32 R10, RZ, RZ, UR4 ;  /* 0x00000004ff0a7e24 */ /* 0x000fe4000f8e00ff */
[----:B------:R-:W-:Y:S02]  /*b800*/  IMAD.MOV.U32 R8, RZ, RZ, 0x70 ;  /* 0x00000070ff087424 */ /* 0x000fe400078e00ff */
[----:B------:R-:W-:Y:S02]  /*b810*/  IMAD.MOV.U32 R12, RZ, RZ, 0x1 ;  /* 0x00000001ff0c7424 */ /* 0x000fe400078e00ff */
[----:B------:R-:W-:-:S07]  /*b820*/  IMAD.MOV.U32 R13, RZ, RZ, RZ ;  /* 0x000000ffff0d7224 */ /* 0x000fce00078e00ff */
[----:B------:R-:W-:-:S07]  /*b830*/  LEPC R20, `(.L_x_1852) ;  /* 0x000000001014794e */ /* 0x000fce0000000000 */
[----:B0-----:R-:W-:Y:S05]  /*b840*/  CALL.ABS.NOINC R2 ;  /* 0x0000000002007343 */ /* 0x001fea0003c00000 */
.L_x_1852:
[----:B------:R-:W-:Y:S05]  /*b850*/  BSYNC B6 ;  /* 0x0000000000067941 */ /* 0x000fea0003800000 */
.L_x_1851:
        /* <DEDUP_REMOVED lines=9> */
[----:B------:R-:W-:Y:S01]  /*b8f0*/  IMAD.U32 R4, RZ, RZ, UR6 ;  /* 0x00000006ff047e24 */ /* 0x000fe2000f8e00ff */
[----:B------:R-:W-:Y:S01]  /*b900*/  MOV R6, UR8 ;  /* 0x0000000800067c02 */ /* 0x000fe20008000f00 */
        /* <DEDUP_REMOVED lines=9> */
.L_x_1855:
[----:B------:R0:W1:Y:S01]  /*b9a0*/  LDC.64 R2, c[0x4][R18] ;  /* 0x0100000012027b82 */ /* 0x0000620000000a00 */
[----:B------:R-:W-:Y:S01]  /*b9b0*/  ULDC.64 UR4, c[0x4][0xa8] ;  /* 0x01002a0000047ab9 */ /* 0x000fe20000000a00 */
[----:B------:R-:W-:Y:S01]  /*b9c0*/  ULDC.64 UR6, c[0x4][0xb0] ;  /* 0x01002c0000067ab9 */ /* 0x000fe20000000a00 */
[----:B------:R-:W-:Y:S01]  /*b9d0*/  MOV R4, UR4 ;  /* 0x0000000400047c02 */ /* 0x000fe20008000f00 */
[----:B------:R-:W-:Y:S01]  /*b9e0*/  IMAD.U32 R5, RZ, RZ, UR5 ;  /* 0x00000005ff057e24 */ /* 0x000fe2000f8e00ff */
[----:B------:R-:W-:Y:S01]  /*b9f0*/  ULDC.64 UR4, c[0x4][0x18] ;  /* 0x0100060000047ab9 */ /* 0x000fe20000000a00 */
        /* <DEDUP_REMOVED lines=8> */
[----:B-1----:R-:W-:Y:S05]  /*ba80*/  CALL.ABS.NOINC R2 ;  /* 0x0000000002007343 */ /* 0x002fea0003c00000 */
.L_x_1854:
[----:B------:R-:W-:Y:S05]  /*ba90*/  BSYNC B6 ;  /* 0x0000000000067941 */ /* 0x000fea0003800000 */
.L_x_1853:
        /* <DEDUP_REMOVED lines=12> */
[----:B------:R-:W1:Y:S03]  /*bb60*/  S2R R18, SR_TID.X ;  /* 0x0000000000127919 */ /* 0x000e660000002100 */
[----:B------:R-:W-:Y:S01]  /*bb70*/  VIADD R19, R19, 0xffffffff ;  /* 0xffffffff13137836 */ /* 0x000fe20000000000 */
[----:B0-----:R-:W0:Y:S02]  /*bb80*/  LDC.64 R2, c[0x0][0x418] ;  /* 0x00010600ff027b82 */ /* 0x001e240000000a00 */
[----:B0-----:R-:W-:Y:S02]  /*bb90*/  ISETP.NE.U32.AND P0, PT, R2, RZ, PT ;  /* 0x000000ff0200720c */ /* 0x001fe40003f05070 */
[----:B-1----:R-:W-:-:S02]  /*bba0*/  SHF.R.U32.HI R20, RZ, 0x5, R18 ;  /* 0x00000005ff147819 */ /* 0x002fc40000011612 */
[----:B------:R-:W-:Y:S02]  /*bbb0*/  ISETP.NE.AND.EX P1, PT, R3, RZ, PT, P0 ;  /* 0x000000ff0300720c */ /* 0x000fe40003f25300 */
[----:B------:R-:W-:Y:S02]  /*bbc0*/  LOP3.LUT R20, R20, 0x3, RZ, 0xc0, !PT ;  /* 0x0000000314147812 */ /* 0x000fe400078ec0ff */
[----:B------:R-:W-:Y:S02]  /*bbd0*/  P2R R26, PR, RZ, 0x2 ;  /* 0x00000002ff1a7803 */ /* 0x000fe40000000000 */
[----:B--2---:R-:W-:Y:S02]  /*bbe0*/  SHF.R.S32.HI R24, RZ, 0x1f, R22 ;  /* 0x0000001fff187819 */ /* 0x004fe40000011416 */
[----:B------:R-:W-:Y:S01]  /*bbf0*/  SEL R18, R22, RZ, !P1 ;  /* 0x000000ff16127207 */ /* 0x000fe20004800000 */
[----:B------:R-:W-:Y:S06]  /*bc00*/  BRA.DIV UR4, `(.L_x_1856) ;  /* 0x0000003204ac7947 */ /* 0x000fec000b800000 */
[----:B------:R0:W1:Y:S02]  /*bc10*/  SHFL.IDX PT, R14, R20, RZ, 0x1f ;  /* 0x00001fff140e7589 */ /* 0x00006400000e0000 */
.L_x_1938:
[----:B-1----:R-:W-:Y:S02]  /*bc20*/  ISETP.NE.AND P0, PT, R14, RZ, PT ;  /* 0x000000ff0e00720c */ /* 0x002fe40003f05270 */
[----:B------:R-:W-:-:S04]  /*bc30*/  PLOP3.LUT P2, PT, PT, PT, PT, 0x8, 0x0 ;  /* 0x000000000000781c */ /* 0x000fc80003f4e170 */
[----:B------:R-:W-:-:S07]  /*bc40*/  P2R R25, PR, RZ, 0x4 ;  /* 0x00000004ff197803 */ /* 0x000fce0000000000 */
[----:B------:R-:W-:Y:S05]  /*bc50*/  @P0 BRA `(.L_x_1857) ;  /* 0x0000000000d80947 */ /* 0x000fea0003800000 */
[----:B------:R-:W-:-:S03]  /*bc60*/  UMOV UR4, 0xffffffff ;  /* 0xffffffff00047882 */ /* 0x000fc60000000000 */
[----:B------:R-:W-:Y:S05]  /*bc70*/  BRA.DIV UR4, `(.L_x_1858) ;  /* 0x0000003204b07947 */ /* 0x000fea000b800000 */
[----:B------:R-:W-:-:S13]  /*bc80*/  ELECT P6, URZ, PT ;  /* 0x00000000003f782f */ /* 0x000fda00038c0000 */
.L_x_1941:
[----:B------:R-:W-:Y:S05]  /*bc90*/  @!P6 BRA `(.L_x_1857) ;  /* 0x0000000000c8e947 */ /* 0x000fea0003800000 */
[----:B------:R-:W-:Y:S01]  /*bca0*/  MOV R18, R22 ;  /* 0x0000001600127202 */ /* 0x000fe20000000f00 */
        /* <DEDUP_REMOVED lines=19> */
.L_x_1859:
[----:B------:R-:W2:Y:S01]  /*bde0*/  S2R R0, SR_TID.X ;  /* 0x0000000000007919 */ /* 0x000ea20000002100 */
[----:B-1----:R-:W-:Y:S01]  /*bdf0*/  IMAD R3, R16, 0x8, R17 ;  /* 0x0000000810037824 */ /* 0x002fe200078e0211 */
[----:B--2---:R-:W-:Y:S02]  /*be00*/  LOP3.LUT R2, R0, 0x7f, RZ, 0xc0, !PT ;  /* 0x0000007f00027812 */ /* 0x004fe400078ec0ff */
[----:B------:R-:W-:Y:S02]  /*be10*/  SHF.L.U32 R0, R23, 0x1f, RZ ;  /* 0x0000001f17007819 */ /* 0x000fe400000006ff */
[----:B------:R-:W-:Y:S02]  /*be20*/  ISETP.NE.AND P1, PT, R2, RZ, PT ;  /* 0x000000ff0200720c */ /* 0x000fe40003f25270 */
[----:B------:R-:W1:Y:S02]  /*be30*/  SYNCS.PHASECHK.TRANS64.TRYWAIT P0, [R3+URZ+0x16840], R0 ;  /* 0x01684000030075a7 */ /* 0x000e64000800017f */
[----:B-1----:R-:W-:Y:S09]  /*be40*/  @!P0 BRA `(.L_x_1860) ;  /* 0x00000030005c8947 */ /* 0x002ff20003800000 */
.L_x_1942:
[----:B------:R-:W-:Y:S05]  /*be50*/  @P1 BRA `(.L_x_1861) ;  /* 0x0000000000141947 */ /* 0x000fea0003800000 */
[----:B------:R-:W-:Y:S01]  /*be60*/  ISETP.NE.AND P0, PT, R29, RZ, PT ;  /* 0x000000ff1d00720c */ /* 0x000fe20003f05270 */
[----:B-1----:R-:W-:-:S04]  /*be70*/  IMAD.MOV.U32 R0, RZ, RZ, 0x4000 ;  /* 0x00004000ff007424 */ /* 0x002fc800078e00ff */
[----:B------:R2:W-:Y:S08]  /*be80*/  SYNCS.ARRIVE.TRANS64 RZ, [R3+URZ+0x16830], R0 ;  /* 0x0168300003ff79a7 */ /* 0x0005f0000800003f */
[----:B------:R-:W-:Y:S05]  /*be90*/  @!P0 BRA `(.L_x_1861) ;  /* 0x0000000000048947 */ /* 0x000fea0003800000 */
[----:B------:R-:W-:Y:S01]  /*bea0*/  BPT.TRAP 0x1 ;  /* 0x000000040000795c */ /* 0x000fe20000300000 */
.L_x_1861:
[----:B-12---:R-:W-:Y:S01]  /*beb0*/  LEA R0, R16, R17, 0xe ;  /* 0x0000001110007211 */ /* 0x006fe200078e70ff */
        /* <DEDUP_REMOVED lines=9> */
[----:B------:R-:W-:-:S04]  /*bf50*/  PLOP3.LUT P0, PT, PT, PT, PT, 0x80, 0x0 ;  /* 0x000000000000781c */ /* 0x000fc80003f0f070 */
[----:B------:R-:W-:Y:S01]  /*bf60*/  P2R R25, PR, RZ, 0x1 ;  /* 0x00000001ff197803 */ /* 0x000fe20000000000 */
[----:B------:R-:W-:Y:S02]  /*bf70*/  UIADD3 UR33, UR33, 0x16830, URZ ;  /* 0x0001683021217890 */ /* 0x000fe4000fffe03f */
[----:B------:R-:W-:Y:S02]  /*bf80*/  USHF.L.U32 UR35, UR35, 0x7, URZ ;  /* 0x0000000723237899 */ /* 0x000fe4000800063f */
[----:B------:R-:W-:-:S09]  /*bf90*/  UIADD3 UR32, UR32, 0xe400, URZ ;  /* 0x0000e40020207890 */ /* 0x000fd2000fffe03f */
[----:B------:R1:W-:Y:S02]  /*bfa0*/  UTMALDG.4D [UR32], [UR4], desc[UR6] ;  /* 0x00000620040075b4 */ /* 0x0003e40008019000 */
[----:B-1----:R-:W-:Y:S01]  /*bfb0*/  NOP ;  /* 0x0000000000007918 */ /* 0x002fe20000000000 */
.L_x_1857:
        /* <DEDUP_REMOVED lines=24> */
[----:B------:R-:W-:Y:S02]  /*c140*/  IMAD.MOV.U32 R8, RZ, RZ, 0x70 ;  /* 0x00000070ff087424 */ /* 0x000fe400078e00ff */
[----:B------:R-:W-:Y:S02]  /*c150*/  IMAD.MOV.U32 R12, RZ, RZ, 0x1 ;  /* 0x00000001ff0c7424 */ /* 0x000fe400078e00ff */
[----:B------:R-:W-:-:S07]  /*c160*/  IMAD.MOV.U32 R13, RZ, RZ, RZ ;  /* 0x000000ffff0d7224 */ /* 0x000fce00078e00ff */
[----:B0-----:R-:W-:-:S07]  /*c170*/  LEPC R20, `(.L_x_1863) ;  /* 0x000000001014794e */ /* 0x001fce0000000000 */
[----:B-1----:R-:W-:Y:S05]  /*c180*/  CALL.ABS.NOINC R2 ;  /* 0x0000000002007343 */ /* 0x002fea0003c00000 */
.L_x_1863:
[----:B------:R-:W-:Y:S05]  /*c190*/  BSYNC B6 ;  /* 0x0000000000067941 */ /* 0x000fea0003800000 */
.L_x_1862:
[----:B------:R-:W1:Y:S01]  /*c1a0*/  LDC R9, c[0x0][0x448] ;  /* 0x00011200ff097b82 */ /* 0x000e620000000800 */
[----:B0-----:R-:W0:Y:S01]  /*c1b0*/  S2R R20, SR_TID.X ;  /* 0x0000000000147919 */ /* 0x001e220000002100 */
[----:B------:R-:W-:Y:S01]  /*c1c0*/  IMAD.U32 R6, RZ, RZ, UR40 ;  /* 0x00000028ff067e24 */ /* 0x000fe2000f8e00ff */
[----:B------:R-:W-:Y:S01]  /*c1d0*/  ULDC.64 UR8, c[0x0][0x2e0] ;  /* 0x0000b80000087ab9 */ /* 0x000fe20000000a00 */
[----:B------:R-:W-:Y:S01]  /*c1e0*/  UMOV UR4, UR48 ;  /* 0x0000003000047c82 */ /* 0x000fe20008000000 */
[----:B------:R-:W-:Y:S01]  /*c1f0*/  UIMAD UR6, UR37, UR8, URZ ;  /* 0x00000008250672a4 */ /* 0x000fe2000f8e023f */
[----:B------:R-:W-:Y:S02]  /*c200*/  UMOV UR5, UR43 ;  /* 0x0000002b00057c82 */ /* 0x000fe40008000000 */
        /* <DEDUP_REMOVED lines=11> */
[----:B------:R-:W-:Y:S02]  /*c2c0*/  LOP3.LUT R20, R21, 0x70, R20, 0xf8, !PT ;  /* 0x0000007015147812 */ /* 0x000fe400078ef814 */
[----:B------:R-:W1:Y:S01]  /*c2d0*/  S2R R21, SR_TID.X ;  /* 0x0000000000157919 */ /* 0x000e620000002100 */
[----:B------:R-:W2:Y:S02]  /*c2e0*/  @P1 LDC R5, c[0x0][0x450] ;  /* 0x00011400ff051b82 */ /* 0x000ea40000000800 */
[----:B------:R-:W-:-:S04]  /*c2f0*/  IMAD R6, R6, 0xc0, R20 ;  /* 0x000000c006067824 */ /* 0x000fc800078e0214 */
[----:B------:R-:W-:Y:S02]  /*c300*/  IMAD.MOV.U32 R11, RZ, RZ, R6 ;  /* 0x000000ffff0b7224 */ /* 0x000fe400078e0006 */
[----:B------:R-:W3:Y:S01]  /*c310*/  @P1 LDC R8, c[0x0][0x450] ;  /* 0x00011400ff081b82 */ /* 0x000ee20000000800 */
[----:B0-----:R-:W-:Y:S01]  /*c320*/  @P1 IMAD.HI.U32 R0, R6, R3, RZ ;  /* 0x0000000306001227 */ /* 0x001fe200078e00ff */
[----:B------:R-:W-:Y:S01]  /*c330*/  MOV R3, UR6 ;  /* 0x0000000600037c02 */ /* 0x000fe20008000f00 */
[----:B------:R-:W-:-:S03]  /*c340*/  ULDC.64 UR6, c[0x0][0x2c8] ;  /* 0x0000b20000067ab9 */ /* 0x000fc60000000a00 */
[----:B--2---:R-:W-:Y:S01]  /*c350*/  @P1 SHF.R.U32.HI R11, RZ, R5, R0 ;  /* 0x00000005ff0b1219 */ /* 0x004fe20000011600 */
[----:B------:R-:W-:Y:S01]  /*c360*/  IMAD.U32 R5, RZ, RZ, UR5 ;  /* 0x00000005ff057e24 */ /* 0x000fe2000f8e00ff */
[----:B------:R-:W-:Y:S02]  /*c370*/  ULDC.64 UR4, c[0x0][0x2d0] ;  /* 0x0000b40000047ab9 */ /* 0x000fe40000000a00 */
[--C-:B------:R-:W-:Y:S01]  /*c380*/  SHF.R.S32.HI R0, RZ, 0x1f, R11.reuse ;  /* 0x0000001fff007819 */ /* 0x100fe2000001140b */
[----:B------:R-:W-:Y:S02]  /*c390*/  IMAD.MOV R7, RZ, RZ, -R11 ;  /* 0x000000ffff077224 */ /* 0x000fe400078e0a0b */
[----:B------:R-:W-:-:S04]  /*c3a0*/  IMAD.WIDE.U32 R4, R11, UR4, R2 ;  /* 0x000000040b047c25 */ /* 0x000fc8000f8e0002 */
[----:B------:R-:W-:Y:S02]  /*c3b0*/  IMAD R0, R0, UR4, RZ ;  /* 0x0000000400007c24 */ /* 0x000fe4000f8e02ff */
[----:B------:R-:W-:Y:S01]  /*c3c0*/  IMAD R7, R9, R7, R6 ;  /* 0x0000000709077224 */ /* 0x000fe200078e0206 */
[----:B------:R-:W-:Y:S01]  /*c3d0*/  IADD3 R6, R6, 0x80, RZ ;  /* 0x0000008006067810 */ /* 0x000fe20007ffe0ff */
[----:B------:R-:W-:Y:S02]  /*c3e0*/  IMAD R13, R11, UR5, R0 ;  /* 0x000000050b0d7c24 */ /* 0x000fe4000f8e0200 */
[----:B-1----:R-:W-:Y:S01]  /*c3f0*/  IMAD.SHL.U32 R20, R21, 0x8, RZ ;  /* 0x0000000815147824 */ /* 0x002fe200078e00ff */
[----:B------:R-:W-:Y:S01]  /*c400*/  SHF.R.S32.HI R0, RZ, 0x1f, R7 ;  /* 0x0000001fff007819 */ /* 0x000fe20000011407 */
[----:B------:R-:W-:Y:S01]  /*c410*/  IMAD.IADD R5, R5, 0x1, R13 ;  /* 0x0000000105057824 */ /* 0x000fe200078e020d */
[----:B------:R-:W-:Y:S02]  /*c420*/  LOP3.LUT R21, R21, 0x7f, RZ, 0xc0, !PT ;  /* 0x0000007f15157812 */ /* 0x000fe400078ec0ff */
[----:B------:R-:W-:Y:S01]  /*c430*/  LOP3.LUT R20, R20, 0x38, RZ, 0xc0, !PT ;  /* 0x0000003814147812 */ /* 0x000fe200078ec0ff */
[----:B------:R-:W-:Y:S01]  /*c440*/  IMAD R0, R0, UR6, RZ ;  /* 0x0000000600007c24 */ /* 0x000fe2000f8e02ff */
[----:B------:R-:W-:Y:S01]  /*c450*/  SHF.R.U32.HI R21, RZ, 0x3, R21 ;  /* 0x00000003ff157819 */ /* 0x000fe20000011615 */
[----:B------:R-:W-:-:S04]  /*c460*/  IMAD.WIDE.U32 R4, R7, UR6, R4 ;  /* 0x0000000607047c25 */ /* 0x000fc8000f8e0004 */
[----:B------:R-:W-:Y:S02]  /*c470*/  IMAD R0, R7, UR7, R0 ;  /* 0x0000000707007c24 */ /* 0x000fe4000f8e0200 */
[----:B------:R-:W0:Y:S02]  /*c480*/  @P1 LDC R7, c[0x0][0x44c] ;  /* 0x00011300ff071b82 */ /* 0x000e240000000800 */
[----:B------:R-:W-:Y:S01]  /*c490*/  IMAD.IADD R5, R5, 0x1, R0 ;  /* 0x0000000105057824 */ /* 0x000fe200078e0200 */
[----:B------:R-:W-:-:S04]  /*c4a0*/  LEA R0, P0, R4, UR8, 0x1 ;  /* 0x0000000804007c11 */ /* 0x000fc8000f8008ff */
[----:B------:R-:W-:Y:S01]  /*c4b0*/  LEA.HI.X R4, R4, UR9, R5, 0x1, P0 ;  /* 0x0000000904047c11 */ /* 0x000fe200080f0c05 */
[----:B0-----:R-:W-:-:S04]  /*c4c0*/  @P1 IMAD.HI.U32 R5, R6, R7, RZ ;  /* 0x0000000706051227 */ /* 0x001fc800078e00ff */
[----:B------:R-:W-:Y:S01]  /*c4d0*/  IMAD.MOV.U32 R7, RZ, RZ, R6 ;  /* 0x000000ffff077224 */ /* 0x000fe200078e0006 */
[----:B---3--:R-:W-:-:S04]  /*c4e0*/  @P1 SHF.R.U32.HI R7, RZ, R8, R5 ;  /* 0x00000008ff071219 */ /* 0x008fc80000011605 */
[--C-:B------:R-:W-:Y:S01]  /*c4f0*/  SHF.R.S32.HI R8, RZ, 0x1f, R7.reuse ;  /* 0x0000001fff087819 */ /* 0x100fe20000011407 */
[----:B------:R-:W-:Y:S02]  /*c500*/  IMAD.MOV R5, RZ, RZ, -R7 ;  /* 0x000000ffff057224 */ /* 0x000fe400078e0a07 */
[----:B------:R-:W-:-:S04]  /*c510*/  IMAD.WIDE.U32 R2, R7, UR4, R2 ;  /* 0x0000000407027c25 */ /* 0x000fc8000f8e0002 */
[----:B------:R-:W-:Y:S02]  /*c520*/  IMAD R5, R9, R5, R6 ;  /* 0x0000000509057224 */ /* 0x000fe400078e0206 */
[----:B------:R-:W-:Y:S01]  /*c530*/  IMAD R8, R8, UR4, RZ ;  /* 0x0000000408087c24 */ /* 0x000fe2000f8e02ff */
[----:B------:R-:W-:Y:S02]  /*c540*/  ULDC UR4, c[0x0][0x2b8] ;  /* 0x0000ae0000047ab9 */ /* 0x000fe40000000800 */
[----:B------:R-:W-:Y:S01]  /*c550*/  SHF.R.S32.HI R6, RZ, 0x1f, R5 ;  /* 0x0000001fff067819 */ /* 0x000fe20000011405 */
[----:B------:R-:W-:-:S04]  /*c560*/  IMAD R7, R7, UR5, R8 ;  /* 0x0000000507077c24 */ /* 0x000fc8000f8e0208 */
        /* <DEDUP_REMOVED lines=10> */
[----:B------:R-:W0:Y:S01]  /*c610*/  SHFL.IDX PT, R14, R0, RZ, 0x181f ;  /* 0x00181fff000e7589 */ /* 0x000e2200000e0000 */
[----:B------:R-:W-:Y:S01]  /*c620*/  IMAD.U32 R7, RZ, RZ, UR40 ;  /* 0x00000028ff077e24 */ /* 0x000fe2000f8e00ff */
[----:B------:R-:W-:Y:S02]  /*c630*/  ULDC UR4, c[0x0][0x288] ;  /* 0x0000a20000047ab9 */ /* 0x000fe40000000800 */
[----:B------:R-:W1:Y:S01]  /*c640*/  SHFL.IDX PT, R2, R4, RZ, 0x181f ;  /* 0x00181fff04027589 */ /* 0x000e6200000e0000 */
[----:B------:R-:W-:Y:S02]  /*c650*/  IMAD R6, R9, UR4, RZ ;  /* 0x0000000409067c24 */ /* 0x000fe4000f8e02ff */
[----:B------:R-:W-:Y:S01]  /*c660*/  IMAD R7, R7, 0xc0, R21 ;  /* 0x000000c007077824 */ /* 0x000fe200078e0215 */
[----:B------:R-:W-:Y:S03]  /*c670*/  SHFL.IDX PT, R10, R0, 0x2, 0x181f ;  /* 0x00581f00000a7f89 */ /* 0x000fe600000e0000 */
[C---:B------:R-:W-:Y:S01]  /*c680*/  VIADD R9, R7.reuse, 0x10 ;  /* 0x0000001007097836 */ /* 0x040fe20000000000 */
[C---:B------:R-:W-:Y:S01]  /*c690*/  ISETP.GE.AND P1, PT, R7.reuse, R6, PT ;  /* 0x000000060700720c */ /* 0x040fe20003f26270 */
[----:B------:R-:W-:-:S03]  /*c6a0*/  VIADD R11, R7, 0x70 ;  /* 0x00000070070b7836 */ /* 0x000fc60000000000 */
[----:B------:R-:W-:Y:S01]  /*c6b0*/  ISETP.GE.AND P3, PT, R9, R6, PT ;  /* 0x000000060900720c */ /* 0x000fe20003f66270 */
[----:B------:R-:W-:-:S08]  /*c6c0*/  VIADD R9, R7, 0x20 ;  /* 0x0000002007097836 */ /* 0x000fd00000000000 */
[----:B0-----:R-:W-:-:S04]  /*c6d0*/  @!P1 LEA R14, P2, R20, R14, 0x1 ;  /* 0x0000000e140e9211 */ /* 0x001fc800078408ff */
[----:B-1----:R-:W-:Y:S01]  /*c6e0*/  @!P1 IADD3.X R3, RZ, R2, RZ, P2, !PT ;  /* 0x00000002ff039210 */ /* 0x002fe200017fe4ff */
[----:B------:R-:W-:Y:S02]  /*c6f0*/  @!P1 IMAD.MOV.U32 R2, RZ, RZ, R14 ;  /* 0x000000ffff029224 */ /* 0x000fe400078e000e */
[----:B------:R-:W0:Y:S04]  /*c700*/  SHFL.IDX PT, R14, R0, 0x1, 0x181f ;  /* 0x00381f00000e7f89 */ /* 0x000e2800000e0000 */
[----:B------:R1:W-:Y:S01]  /*c710*/  @!P1 LDGSTS.E.BYPASS.LTC128B.128 [R27+0x8400], desc[UR46][R2.64], !P0 ;  /* 0x08400000021b9fae */ /* 0x0003e2000c101d6e */
[----:B------:R-:W-:-:S03]  /*c720*/  ISETP.GE.AND P1, PT, R9, R6, PT ;  /* 0x000000060900720c */ /* 0x000fc60003f26270 */
[----:B------:R-:W-:Y:S04]  /*c730*/  SHFL.IDX PT, R9, R4, 0x2, 0x181f ;  /* 0x00581f0004097f89 */ /* 0x000fe800000e0000 */
[----:B-1----:R-:W1:Y:S01]  /*c740*/  SHFL.IDX PT, R2, R4, 0x1, 0x181f ;  /* 0x00381f0004027f89 */ /* 0x002e6200000e0000 */
[----:B0-----:R-:W-:-:S05]  /*c750*/  @!P3 LEA R14, P2, R20, R14, 0x1 ;  /* 0x0000000e140eb211 */ /* 0x001fca00078408ff */
[----:B-1----:R-:W-:Y:S02]  /*c760*/  @!P3 IMAD.X R3, RZ, RZ, R2, P2 ;  /* 0x000000ffff03b224 */ /* 0x002fe400010e0602 */
[----:B------:R-:W-:Y:S02]  /*c770*/  @!P3 IMAD.MOV.U32 R2, RZ, RZ, R14 ;  /* 0x000000ffff02b224 */ /* 0x000fe400078e000e */
[----:B------:R-:W0:Y:S04]  /*c780*/  SHFL.IDX PT, R14, R0, 0x3, 0x181f ;  /* 0x00781f00000e7f89 */ /* 0x000e2800000e0000 */
[----:B------:R1:W-:Y:S02]  /*c790*/  @!P3 LDGSTS.E.BYPASS.LTC128B.128 [R27+0x8c00], desc[UR46][R2.64], !P0 ;  /* 0x08c00000021bbfae */ /* 0x0003e4000c101d6e */
[----:B-1----:R-:W-:-:S02]  /*c7a0*/  @!P1 LEA R2, P2, R20, R10, 0x1 ;  /* 0x0000000a14029211 */ /* 0x002fc400078408ff */
[----:B------:R-:W-:Y:S03]  /*c7b0*/  SHFL.IDX PT, R10, R0, 0x4, 0x181f ;  /* 0x00981f00000a7f89 */ /* 0x000fe600000e0000 */
[----:B------:R-:W-:Y:S01]  /*c7c0*/  @!P1 IMAD.X R3, RZ, RZ, R9, P2 ;  /* 0x000000ffff039224 */ /* 0x000fe200010e0609 */
[----:B------:R-:W-:-:S04]  /*c7d0*/  IADD3 R9, R7, 0x30, RZ ;  /* 0x0000003007097810 */ /* 0x000fc80007ffe0ff */
[----:B------:R1:W-:Y:S01]  /*c7e0*/  @!P1 LDGSTS.E.BYPASS.LTC128B.128 [R27+0x9400], desc[UR46][R2.64], !P0 ;  /* 0x09400000021b9fae */ /* 0x0003e2000c101d6e */
[----:B------:R-:W-:Y:S01]  /*c7f0*/  ISETP.GE.AND P3, PT, R9, R6, PT ;  /* 0x000000060900720c */ /* 0x000fe20003f66270 */
[----:B------:R-:W-:-:S05]  /*c800*/  VIADD R9, R7, 0x40 ;  /* 0x0000004007097836 */ /* 0x000fca0000000000 */
[----:B------:R-:W-:Y:S02]  /*c810*/  ISETP.GE.AND P1, PT, R9, R6, PT ;  /* 0x000000060900720c */ /* 0x000fe40003f26270 */
        /* <DEDUP_REMOVED lines=9> */
[----:B------:R-:W-:Y:S02]  /*c8b0*/  @!P1 IMAD.X R3, RZ, RZ, R9, P2 ;  /* 0x000000ffff039224 */ /* 0x000fe400010e0609 */
[----:B------:R-:W-:-:S03]  /*c8c0*/  VIADD R9, R7, 0x50 ;  /* 0x0000005007097836 */ /* 0x000fc60000000000 */
[----:B------:R1:W-:Y:S02]  /*c8d0*/  @!P1 LDGSTS.E.BYPASS.LTC128B.128 [R27+0xa400], desc[UR46][R2.64], !P0 ;  /* 0x0a400000021b9fae */ /* 0x0003e4000c101d6e */
[----:B------:R-:W-:Y:S01]  /*c8e0*/  ISETP.GE.AND P3, PT, R9, R6, PT ;  /* 0x000000060900720c */ /* 0x000fe20003f66270 */
[----:B------:R-:W-:-:S05]  /*c8f0*/  VIADD R9, R7, 0x60 ;  /* 0x0000006007097836 */ /* 0x000fca0000000000 */
[----:B------:R-:W-:Y:S02]  /*c900*/  ISETP.GE.AND P1, PT, R9, R6, PT ;  /* 0x000000060900720c */ /* 0x000fe40003f26270 */
[----:B------:R-:W-:Y:S04]  /*c910*/  SHFL.IDX PT, R9, R4, 0x6, 0x181f ;  /* 0x00d81f0004097f89 */ /* 0x000fe800000e0000 */
[----:B-1----:R-:W1:Y:S01]  /*c920*/  SHFL.IDX PT, R2, R4, 0x5, 0x181f ;  /* 0x00b81f0004027f89 */ /* 0x002e6200000e0000 */
[----:B0-----:R-:W-:-:S03]  /*c930*/  @!P3 LEA R14, P2, R20, R14, 0x1 ;  /* 0x0000000e140eb211 */ /* 0x001fc600078408ff */
[----:B------:R-:W-:Y:S01]  /*c940*/  SHFL.IDX PT, R4, R4, 0x7, 0x181f ;  /* 0x00f81f0004047f89 */ /* 0x000fe200000e0000 */
[----:B-1----:R-:W-:Y:S01]  /*c950*/  @!P3 IADD3.X R3, RZ, R2, RZ, P2, !PT ;  /* 0x00000002ff03b210 */ /* 0x002fe200017fe4ff */
[----:B------:R-:W-:Y:S02]  /*c960*/  @!P3 IMAD.MOV.U32 R2, RZ, RZ, R14 ;  /* 0x000000ffff02b224 */ /* 0x000fe400078e000e */
[----:B------:R-:W-:Y:S04]  /*c970*/  SHFL.IDX PT, R14, R5, RZ, 0x181f ;  /* 0x00181fff050e7589 */ /* 0x000fe800000e0000 */
[----:B------:R0:W-:Y:S01]  /*c980*/  @!P3 LDGSTS.E.BYPASS.LTC128B.128 [R27+0xac00], desc[UR46][R2.64], !P0 ;  /* 0x0ac00000021bbfae */ /* 0x0001e2000c101d6e */
[----:B------:R-:W-:Y:S01]  /*c990*/  ISETP.GE.AND P3, PT, R11, R6, PT ;  /* 0x000000060b00720c */ /* 0x000fe20003f66270 */
[----:B------:R-:W-:Y:S01]  /*c9a0*/  VIADD R11, R7, 0x80 ;  /* 0x00000080070b7836 */ /* 0x000fe20000000000 */
[----:B0-----:R-:W-:-:S05]  /*c9b0*/  @!P1 LEA R2, P2, R20, R10, 0x1 ;  /* 0x0000000a14029211 */ /* 0x001fca00078408ff */
[----:B------:R-:W-:Y:S02]  /*c9c0*/  @!P1 IMAD.X R3, RZ, RZ, R9, P2 ;  /* 0x000000ffff039224 */ /* 0x000fe400010e0609 */
[----:B------:R-:W0:Y:S04]  /*c9d0*/  SHFL.IDX PT, R9, R0, 0x7, 0x181f ;  /* 0x00f81f0000097f89 */ /* 0x000e2800000e0000 */
[----:B------:R-:W1:Y:S04]  /*c9e0*/  SHFL.IDX PT, R0, R8, RZ, 0x181f ;  /* 0x00181fff08007589 */ /* 0x000e6800000e0000 */
[----:B------:R0:W-:Y:S01]  /*c9f0*/  @!P1 LDGSTS.E.BYPASS.LTC128B.128 [R27+0xb400], desc[UR46][R2.64], !P0 ;  /* 0x0b400000021b9fae */ /* 0x0001e2000c101d6e */
[----:B------:R-:W-:-:S02]  /*ca00*/  ISETP.GE.AND P1, PT, R11, R6, PT ;  /* 0x000000060b00720c */ /* 0x000fc40003f26270 */
[----:B0-----:R-:W-:Y:S02]  /*ca10*/  @!P3 LEA R2, P2, R20, R9, 0x1 ;  /* 0x000000091402b211 */ /* 0x001fe400078408ff */
[----:B------:R-:W-:-:S03]  /*ca20*/  IADD3 R9, R7, 0x90, RZ ;  /* 0x0000009007097810 */ /* 0x000fc60007ffe0ff */
[----:B------:R-:W-:Y:S02]  /*ca30*/  @!P3 IMAD.X R3, RZ, RZ, R4, P2 ;  /* 0x000000ffff03b224 */ /* 0x000fe400010e0604 */
[----:B------:R-:W0:Y:S04]  /*ca40*/  SHFL.IDX PT, R4, R5, 0x1, 0x181f ;  /* 0x00381f0005047f89 */ /* 0x000e2800000e0000 */
[----:B------:R2:W-:Y:S01]  /*ca50*/  @!P3 LDGSTS.E.BYPASS.LTC128B.128 [R27+0xbc00], desc[UR46][R2.64], !P0 ;  /* 0x0bc00000021bbfae */ /* 0x0005e2000c101d6e */
[----:B------:R-:W-:Y:S01]  /*ca60*/  ISETP.GE.AND P3, PT, R9, R6, PT ;  /* 0x000000060900720c */ /* 0x000fe20003f66270 */
[----:B------:R-:W-:Y:S01]  /*ca70*/  VIADD R9, R7, 0xa0 ;  /* 0x000000a007097836 */ /* 0x000fe20000000000 */
[----:B--2---:R-:W-:Y:S02]  /*ca80*/  @!P1 LEA R2, P2, R20, R14, 0x1 ;  /* 0x0000000e14029211 */ /* 0x004fe400078408ff */
[----:B------:R-:W-:Y:S03]  /*ca90*/  SHFL.IDX PT, R14, R5, 0x2, 0x181f ;  /* 0x00581f00050e7f89 */ /* 0x000fe600000e0000 */
[----:B-1----:R-:W-:-:S02]  /*caa0*/  @!P1 IMAD.X R3, RZ, RZ, R0, P2 ;  /* 0x000000ffff039224 */ /* 0x002fc400010e0600 */
[----:B------:R-:W-:Y:S04]  /*cab0*/  SHFL.IDX PT, R0, R8, 0x2, 0x181f ;  /* 0x00581f0008007f89 */ /* 0x000fe800000e0000 */
[----:B0-----:R-:W-:Y:S01]  /*cac0*/  @!P3 LEA R4, P2, R20, R4, 0x1 ;  /* 0x000000041404b211 */ /* 0x001fe200078408ff */
[----:B------:R0:W-:Y:S01]  /*cad0*/  @!P1 LDGSTS.E.BYPASS.LTC128B.128 [R27+0xc400], desc[UR46][R2.64], !P0 ;  /* 0x0c400000021b9fae */ /* 0x0001e2000c101d6e */
[----:B------:R-:W-:-:S03]  /*cae0*/  ISETP.GE.AND P1, PT, R9, R6, PT ;  /* 0x000000060900720c */ /* 0x000fc60003f26270 */
[----:B0-----:R-:W0:Y:S04]  /*caf0*/  SHFL.IDX PT, R2, R8, 0x1, 0x181f ;  /* 0x00381f0008027f89 */ /* 0x001e2800000e0000 */
[----:B------:R-:W1:Y:S01]  /*cb00*/  SHFL.IDX PT, R8, R8, 0x3, 0x181f ;  /* 0x00781f0008087f89 */ /* 0x000e6200000e0000 */
[----:B0-----:R-:W-:Y:S02]  /*cb10*/  @!P3 IMAD.X R3, RZ, RZ, R2, P2 ;  /* 0x000000ffff03b224 */ /* 0x001fe400010e0602 */
[----:B------:R-:W-:-:S05]  /*cb20*/  @!P3 IMAD.MOV.U32 R2, RZ, RZ, R4 ;  /* 0x000000ffff02b224 */ /* 0x000fca00078e0004 */
[----:B------:R0:W-:Y:S02]  /*cb30*/  @!P3 LDGSTS.E.BYPASS.LTC128B.128 [R27+0xcc00], desc[UR46][R2.64], !P0 ;  /* 0x0cc00000021bbfae */ /* 0x0001e4000c101d6e */
[----:B0-----:R-:W-:Y:S02]  /*cb40*/  @!P1 LEA R2, P2, R20, R14, 0x1 ;  /* 0x0000000e14029211 */ /* 0x001fe400078408ff */
[----:B------:R0:W2:Y:S03]  /*cb50*/  SHFL.IDX PT, R14, R5, 0x3, 0x181f ;  /* 0x00781f00050e7f89 */ /* 0x0000a600000e0000 */
[----:B------:R-:W-:-:S05]  /*cb60*/  @!P1 IMAD.X R3, RZ, RZ, R0, P2 ;  /* 0x000000ffff039224 */ /* 0x000fca00010e0600 */
[----:B-1----:R0:W-:Y:S03]  /*cb70*/  @!P1 LDGSTS.E.BYPASS.LTC128B.128 [R27+0xd400], desc[UR46][R2.64], !P0 ;  /* 0x0d400000021b9fae */ /* 0x0021e6000c101d6e */
.L_x_1967:
[----:B------:R-:W-:Y:S01]  /*cb80*/  VIADD R7, R7, 0xb0 ;  /* 0x000000b007077836 */ /* 0x000fe20000000000 */
[----:B------:R-:W-:-:S04]  /*cb90*/  IADD3 R0, R17, 0x16800, RZ ;  /* 0x0001680011007810 */ /* 0x000fc80007ffe0ff */
[----:B------:R-:W-:-:S13]  /*cba0*/  ISETP.GE.AND P1, PT, R7, R6, PT ;  /* 0x000000060700720c */ /* 0x000fda0003f26270 */
[----:B0-2---:R-:W-:-:S05]  /*cbb0*/  @!P1 LEA R2, P2, R20, R14, 0x1 ;  /* 0x0000000e14029211 */ /* 0x005fca00078408ff */
[----:B------:R-:W-:-:S05]  /*cbc0*/  @!P1 IMAD.X R3, RZ, RZ, R8, P2 ;  /* 0x000000ffff039224 */ /* 0x000fca00010e0608 */
[----:B------:R-:W-:Y:S01]  /*cbd0*/  @!PT LDS RZ, [RZ] ;  /* 0x00000000fffff984 */ /* 0x000fe20000000800 */
[----:B------:R-:W-:Y:S01]  /*cbe0*/  @!PT LDS RZ, [RZ] ;  /* 0x00000000fffff984 */ /* 0x000fe20000000800 */
[----:B------:R-:W-:Y:S01]  /*cbf0*/  @!PT LDS RZ, [RZ] ;  /* 0x00000000fffff984 */ /* 0x000fe20000000800 */
[----:B------:R0:W-:Y:S01]  /*cc00*/  @!P1 LDGSTS.E.BYPASS.LTC128B.128 [R27+0xdc00], desc[UR46][R2.64], !P0 ;  /* 0x0dc00000021b9fae */ /* 0x0001e2000c101d6e */
[----:B------:R-:W-:Y:S01]  /*cc10*/  PLOP3.LUT P0, PT, PT, PT, PT, 0x80, 0x0 ;  /* 0x000000000000781c */ /* 0x000fe20003f0f070 */
[----:B------:R-:W-:-:S12]  /*cc20*/  NOP ;  /* 0x0000000000007918 */ /* 0x000fd80000000000 */
.L_x_1865:
[----:B------:R-:W-:Y:S02]  /*cc30*/  PLOP3.LUT P1, PT, P1, P0, PT, 0xa2, 0x0 ;  /* 0x000000000000781c */ /* 0x000fe40000f21472 */
[----:B------:R-:W-:-:S08]  /*cc40*/  @P0 R2UR P1, UR4, R17 ;  /* 0x00000000110402ca */ /* 0x000fd00000020000 */
[----:B------:R-:W-:-:S05]  /*cc50*/  @P0 PLOP3.LUT P0, PT, P1, PT, PT, 0x80, 0x0 ;  /* 0x000000000000081c */ /* 0x000fca0000f0f070 */
[----:B------:R-:W-:Y:S01]  /*cc60*/  @!P1 SYNCS.ARRIVE.TRANS64.RED.A0T1 RZ, [UR4+0x16800], RZ ;  /* 0x016800ffffff99a7 */ /* 0x000fe20008200404 */
[----:B------:R-:W-:Y:S07]  /*cc70*/  @!P1 ARRIVES.LDGSTSBAR.64.TRANSCNT [UR4+0x16800] ;  /* 0x01680000ff0099b0 */ /* 0x000fee0008000a84 */
[----:B------:R-:W-:Y:S05]  /*cc80*/  @P0 BRA.U.ANY `(.L_x_1865) ;  /* 0xfffffffd00e80947 */ /* 0x000fea000393ffff */
[----:B0-----:R-:W2:Y:S02]  /*cc90*/  LDL.LU R3, [R1] ;  /* 0x0000000001037983 */ /* 0x001ea40000300800 */
[----:B--2---:R-:W-:-:S05]  /*cca0*/  VIADD R3, R3, 0x1 ;  /* 0x0000000103037836 */ /* 0x004fca0000000000 */
[----:B------:R0:W-:Y:S01]  /*ccb0*/  STL [R1], R3 ;  /* 0x0000000301007387 */ /* 0x0001e20000100800 */
[----:B------:R-:W-:-:S04]  /*ccc0*/  LEA.HI R2, R3, R3, RZ, 0x1 ;  /* 0x0000000303027211 */ /* 0x000fc800078f08ff */
        /* <DEDUP_REMOVED lines=8> */
.L_x_1968:
[----:B------:R-:W-:Y:S05]  /*cd50*/  BSYNC B0 ;  /* 0x0000000000007941 */ /* 0x000fea0003800000 */
.L_x_1866:
[----:B------:R-:W-:-:S06]  /*cd60*/  UISETP.GE.AND UP0, UPT, UR39, 0x2, UPT ;  /* 0x000000022700788c */ /* 0x000fcc000bf06270 */
[----:B------:R-:W-:-:S13]  /*cd70*/  PLOP3.LUT P0, PT, PT, PT, UP0, 0x80, 0x0 ;  /* 0x000000000000781c */ /* 0x000fda0003f0f008 */
[----:B------:R-:W-:Y:S05]  /*cd80*/  @!P0 BRA `(.L_x_1868) ;  /* 0x00000014005c8947 */ /* 0x000fea0003800000 */
[----:B------:R-:W-:Y:S02]  /*cd90*/  ULOP3.LUT UR4, UR39, 0x1, URZ, 0xc0, !UPT ;  /* 0x0000000127047892 */ /* 0x000fe4000f8ec03f */
[----:B------:R-:W-:Y:S02]  /*cda0*/  IMAD.U32 R7, RZ, RZ, UR39 ;  /* 0x00000027ff077e24 */ /* 0x000fe4000f8e00ff */
[----:B------:R-:W-:Y:S02]  /*cdb0*/  UISETP.NE.U32.AND UP0, UPT, UR4, 0x1, UPT ;  /* 0x000000010400788c */ /* 0x000fe4000bf05070 */
[----:B------:R-:W-:-:S04]  /*cdc0*/  VIADD R7, R7, 0xfffffffe ;  /* 0xfffffffe07077836 */ /* 0x000fc80000000000 */
[----:B------:R-:W-:Y:S01]  /*cdd0*/  IMAD.MOV.U32 R6, RZ, RZ, R7 ;  /* 0x000000ffff067224 */ /* 0x000fe200078e0007 */
[----:B------:R-:W-:-:S13]  /*cde0*/  PLOP3.LUT P0, PT, PT, PT, UP0, 0x80, 0x0 ;  /* 0x000000000000781c */ /* 0x000fda0003f0f008 */
[----:B------:R-:W-:Y:S05]  /*cdf0*/  @!P0 BRA `(.L_x_1869) ;  /* 0x0000000400c48947 */ /* 0x000fea0003800000 */
        /* <DEDUP_REMOVED lines=9> */
[----:B------:R-:W-:Y:S01]  /*ce90*/  IMAD.MOV.U32 R9, RZ, RZ, R7 ;  /* 0x000000ffff097224 */ /* 0x000fe200078e0007 */
[----:B------:R-:W-:-:S11]  /*cea0*/  MOV R4, R18 ;  /* 0x0000001200047202 */ /* 0x000fd60000000f00 */
[----:B------:R-:W-:Y:S05]  /*ceb0*/  @!P1 BRA `(.L_x_1872) ;  /* 0x0000000000489947 */ /* 0x000fea0003800000 */
[----:B------:R-:W1:Y:S01]  /*cec0*/  LDC R10, c[0x0][0x43c] ;  /* 0x00010f00ff0a7b82 */ /* 0x000e620000000800 */
[----:B------:R-:W-:Y:S01]  /*ced0*/  ULDC.64 UR4, c[0x0][0x428] ;  /* 0x00010a0000047ab9 */ /* 0x000fe20000000a00 */
[----:B-1----:R-:W-:-:S13]  /*cee0*/  ISETP.NE.AND P0, PT, R10, 0x1, PT ;  /* 0x000000010a00780c */ /* 0x002fda0003f05270 */
[----:B0-----:R-:W0:Y:S02]  /*cef0*/  @P0 LDC.64 R2, c[0x0][0x440] ;  /* 0x00011000ff020b82 */ /* 0x001e240000000a00 */
[----:B0-----:R-:W-:-:S04]  /*cf00*/  @P0 IMAD.HI.U32 R4, R7, R2, RZ ;  /* 0x0000000207040227 */ /* 0x001fc800078e00ff */
[----:B------:R-:W-:Y:S01]  /*cf10*/  IMAD.MOV.U32 R2, RZ, RZ, R7 ;  /* 0x000000ffff027224 */ /* 0x000fe200078e0007 */
[----:B------:R-:W-:Y:S02]  /*cf20*/  @P0 SHF.R.U32.HI R2, RZ, R3, R4 ;  /* 0x00000003ff020219 */ /* 0x000fe40000011604 */
[----:B------:R-:W0:Y:S02]  /*cf30*/  LDC.64 R4, c[0x0][0x418] ;  /* 0x00010600ff047b82 */ /* 0x000e240000000a00 */
[--C-:B------:R-:W-:Y:S01]  /*cf40*/  SHF.R.S32.HI R3, RZ, 0x1f, R2.reuse ;  /* 0x0000001fff037819 */ /* 0x100fe20000011402 */
[----:B------:R-:W-:-:S04]  /*cf50*/  IMAD.MOV R9, RZ, RZ, -R2 ;  /* 0x000000ffff097224 */ /* 0x000fc800078e0a02 */
[----:B------:R-:W-:Y:S02]  /*cf60*/  IMAD R9, R10, R9, R7 ;  /* 0x000000090a097224 */ /* 0x000fe400078e0207 */
[----:B------:R-:W-:Y:S02]  /*cf70*/  IMAD R10, R24, UR4, RZ ;  /* 0x00000004180a7c24 */ /* 0x000fe4000f8e02ff */
[----:B------:R-:W-:-:S04]  /*cf80*/  IMAD.WIDE.U32 R2, R22, UR4, R2 ;  /* 0x0000000416027c25 */ /* 0x000fc8000f8e0002 */
[----:B------:R-:W-:-:S04]  /*cf90*/  IMAD R10, R22, UR5, R10 ;  /* 0x00000005160a7c24 */ /* 0x000fc8000f8e020a */
[----:B------:R-:W-:Y:S01]  /*cfa0*/  IMAD.IADD R10, R10, 0x1, R3 ;  /* 0x000000010a0a7824 */ /* 0x000fe200078e0203 */
[----:B0-----:R-:W-:-:S04]  /*cfb0*/  LEA R4, P0, R2, R4, 0x2 ;  /* 0x0000000402047211 */ /* 0x001fc800078010ff */
[----:B------:R-:W-:-:S05]  /*cfc0*/  LEA.HI.X R5, R2, R5, R10, 0x2, P0 ;  /* 0x0000000502057211 */ /* 0x000fca00000f140a */
[----:B------:R1:W5:Y:S04]  /*cfd0*/  LDG.E R4, desc[UR46][R4.64] ;  /* 0x0000002e04047981 */ /* 0x000368000c1e1900 */
.L_x_1872:
[----:B0-----:R-:W1:Y:S01]  /*cfe0*/  S2R R2, SR_TID.X ;  /* 0x0000000000027919 */ /* 0x001e620000002100 */
[----:B------:R-:W-:Y:S01]  /*cff0*/  SHF.L.U32 R3, R6, 0x1f, RZ ;  /* 0x0000001f06037819 */ /* 0x000fe200000006ff */
[----:B------:R-:W-:Y:S01]  /*d000*/  BSSY B1, `(.L_x_1873) ;  /* 0x0000006000017945 */ /* 0x000fe20003800000 */
[----:B-1----:R-:W-:Y:S01]  /*d010*/  LOP3.LUT R5, R2, 0x7f, RZ, 0xc0, !PT ;  /* 0x0000007f02057812 */ /* 0x002fe200078ec0ff */
[----:B------:R-:W-:-:S03]  /*d020*/  IMAD R2, R8, 0x8, R17 ;  /* 0x0000000808027824 */ /* 0x000fc600078e0211 */
[----:B------:R-:W-:Y:S01]  /*d030*/  ISETP.NE.AND P1, PT, R5, RZ, PT ;  /* 0x000000ff0500720c */ /* 0x000fe20003f25270 */
[----:B------:R-:W0:Y:S02]  /*d040*/  SYNCS.PHASECHK.TRANS64.TRYWAIT P0, [R2+URZ+0x16840], R3 ;  /* 0x01684003020075a7 */ /* 0x000e24000800017f */
[----:B0-----:R-:W-:Y:S10]  /*d050*/  @!P0 BRA `(.L_x_1874) ;  /* 0x0000002c00808947 */ /* 0x001ff40003800000 */
.L_x_1969:
[----:B------:R-:W-:Y:S05]  /*d060*/  BSYNC B1 ;  /* 0x0000000000017941 */ /* 0x000fea0003800000 */
.L_x_1873:
[----:B------:R-:W-:Y:S04]  /*d070*/  BSSY B1, `(.L_x_1875) ;  /* 0x0000007000017945 */ /* 0x000fe80003800000 */
[----:B------:R-:W-:Y:S05]  /*d080*/  @P1 BRA `(.L_x_1876) ;  /* 0x0000000000141947 */ /* 0x000fea0003800000 */
[----:B------:R-:W-:Y:S01]  /*d090*/  ISETP.NE.AND P0, PT, R29, RZ, PT ;  /* 0x000000ff1d00720c */ /* 0x000fe20003f05270 */
[----:B0-----:R-:W-:-:S04]  /*d0a0*/  IMAD.MOV.U32 R3, RZ, RZ, 0x4000 ;  /* 0x00004000ff037424 */ /* 0x001fc800078e00ff */
[----:B------:R1:W-:Y:S08]  /*d0b0*/  SYNCS.ARRIVE.TRANS64 RZ, [R2+URZ+0x16830], R3 ;  /* 0x0168300302ff79a7 */ /* 0x0003f0000800003f */
[----:B------:R-:W-:Y:S05]  /*d0c0*/  @!P0 BRA `(.L_x_1876) ;  /* 0x0000000000048947 */ /* 0x000fea0003800000 */
[----:B------:R-:W-:Y:S01]  /*d0d0*/  BPT.TRAP 0x1 ;  /* 0x000000040000795c */ /* 0x000fe20000300000 */
.L_x_1876:
[----:B------:R-:W-:Y:S05]  /*d0e0*/  BSYNC B1 ;  /* 0x0000000000017941 */ /* 0x000fea0003800000 */
.L_x_1875:
[----:B------:R-:W-:Y:S01]  /*d0f0*/  MOV R5, RZ ;  /* 0x000000ff00057202 */ /* 0x000fe20000000f00 */
[----:B01----:R-:W-:Y:S01]  /*d100*/  IMAD R3, R8, 0x4000, R17 ;  /* 0x0000400008037824 */ /* 0x003fe200078e0211 */
[----:B------:R-:W-:Y:S01]  /*d110*/  R2UR UR11, R9 ;  /* 0x00000000090b72ca */ /* 0x000fe200000e0000 */
[----:B------:R-:W-:Y:S01]  /*d120*/  UIADD3 UR4, UP0, UR44, 0x370, URZ ;  /* 0x000003702c047890 */ /* 0x000fe2000ff1e03f */
[----:B------:R-:W-:Y:S01]  /*d130*/  R2UR UR10, R5 ;  /* 0x00000000050a72ca */ /* 0x000fe200000e0000 */
[----:B------:R-:W-:Y:S01]  /*d140*/  VIADD R2, R2, 0x16830 ;  /* 0x0001683002027836 */ /* 0x000fe20000000000 */
[----:B------:R-:W-:Y:S01]  /*d150*/  PLOP3.LUT P0, PT, PT, PT, PT, 0x80, 0x0 ;  /* 0x000000000000781c */ /* 0x000fe20003f0f070 */
[----:B------:R-:W-:Y:S01]  /*d160*/  VIADD R3, R3, 0xe400 ;  /* 0x0000e40003037836 */ /* 0x000fe20000000000 */
[----:B------:R-:W-:Y:S01]  /*d170*/  UIADD3.X UR5, URZ, UR45, URZ, UP0, !UPT ;  /* 0x0000002d3f057290 */ /* 0x000fe200087fe43f */
[----:B------:R-:W-:Y:S01]  /*d180*/  UMOV UR6, 0x0 ;  /* 0x0000000000067882 */ /* 0x000fe20000000000 */
[----:B------:R-:W-:-:S05]  /*d190*/  UMOV UR7, 0x14f00000 ;  /* 0x14f0000000077882 */ /* 0x000fca0000000000 */
[----:B------:R-:W-:-:S12]  /*d1a0*/  USHF.L.U32 UR11, UR11, 0x7, URZ ;  /* 0x000000070b0b7899 */ /* 0x000fd8000800063f */
.L_x_1877:
[----:B------:R-:W-:-:S13]  /*d1b0*/  @P0 ELECT P2, URZ, PT ;  /* 0x00000000003f082f */ /* 0x000fda0003840000 */
[----:B-----5:R-:W-:Y:S01]  /*d1c0*/  @P2 R2UR UR13, R4 ;  /* 0x00000000040d22ca */ /* 0x020fe200000e0000 */
[----:B------:R-:W-:Y:S01]  /*d1d0*/  UMOV UR12, UR36 ;  /* 0x00000024000c7c82 */ /* 0x000fe20008000000 */
        /* <DEDUP_REMOVED lines=11> */
.L_x_1970:
[----:B------:R-:W-:Y:S05]  /*d290*/  BSYNC B1 ;  /* 0x0000000000017941 */ /* 0x000fea0003800000 */
.L_x_1878:
[----:B------:R-:W-:Y:S01]  /*d2a0*/  BSSY B1, `(.L_x_1880) ;  /* 0x000000a000017945 */ /* 0x000fe20003800000 */
[----:B0-----:R-:W-:Y:S02]  /*d2b0*/  IMAD.MOV.U32 R2, RZ, RZ, 0x0 ;  /* 0x00000000ff027424 */ /* 0x001fe400078e00ff */
[----:B------:R-:W-:Y:S01]  /*d2c0*/  IMAD.MOV.U32 R3, RZ, RZ, 0x14f00000 ;  /* 0x14f00000ff037424 */ /* 0x000fe200078e00ff */
[----:B------:R-:W-:Y:S06]  /*d2d0*/  @P1 BRA `(.L_x_1881) ;  /* 0x0000000000181947 */ /* 0x000fec0003800000 */
[----:B------:R-:W-:Y:S01]  /*d2e0*/  ISETP.NE.AND P0, PT, R29, RZ, PT ;  /* 0x000000ff1d00720c */ /* 0x000fe20003f05270 */
[----:B------:R-:W-:Y:S01]  /*d2f0*/  IMAD.MOV.U32 R11, RZ, RZ, 0x4000 ;  /* 0x00004000ff0b7424 */ /* 0x000fe200078e00ff */
[----:B------:R-:W-:-:S04]  /*d300*/  LEA R10, R16, R17, 0x3 ;  /* 0x00000011100a7211 */ /* 0x000fc800078e18ff */
[----:B------:R0:W-:Y:S07]  /*d310*/  SYNCS.ARRIVE.TRANS64 RZ, [R10+URZ+0x16850], R11 ;  /* 0x0168500b0aff79a7 */ /* 0x0001ee000800003f */
[----:B------:R-:W-:Y:S05]  /*d320*/  @!P0 BRA `(.L_x_1881) ;  /* 0x0000000000048947 */ /* 0x000fea0003800000 */
[----:B------:R-:W-:Y:S01]  /*d330*/  BPT.TRAP 0x1 ;  /* 0x000000040000795c */ /* 0x000fe20000300000 */
.L_x_1881:
[----:B------:R-:W-:Y:S05]  /*d340*/  BSYNC B1 ;  /* 0x0000000000017941 */ /* 0x000fea0003800000 */
.L_x_1880:
[----:B------:R-:W-:Y:S01]  /*d350*/  R2UR UR6, R2 ;  /* 0x00000000020672ca */ /* 0x000fe200000e0000 */
[C-C-:B------:R-:W-:Y:S01]  /*d360*/  IMAD R2, R16.reuse, 0x8, R17.reuse ;  /* 0x0000000810027824 */ /* 0x140fe200078e0211 */
[----:B------:R-:W-:Y:S01]  /*d370*/  R2UR UR7, R3 ;  /* 0x00000000030772ca */ /* 0x000fe200000e0000 */
[----:B------:R-:W-:Y:S01]  /*d380*/  IMAD R3, R16, 0x4000, R17 ;  /* 0x0000400010037824 */ /* 0x000fe200078e0211 */
[----:B------:R-:W-:Y:S01]  /*d390*/  R2UR UR10, R5 ;  /* 0x00000000050a72ca */ /* 0x000fe200000e0000 */
[----:B------:R-:W-:Y:S01]  /*d3a0*/  UIADD3 UR4, UP0, UR44, 0x470, URZ ;  /* 0x000004702c047890 */ /* 0x000fe2000ff1e03f */
[----:B------:R-:W-:Y:S01]  /*d3b0*/  PLOP3.LUT P0, PT, PT, PT, PT, 0x80, 0x0 ;  /* 0x000000000000781c */ /* 0x000fe20003f0f070 */
[----:B------:R-:W-:Y:S02]  /*d3c0*/  IMAD.SHL.U32 R5, R19, 0x80, RZ ;  /* 0x0000008013057824 */ /* 0x000fe400078e00ff */
[----:B------:R-:W-:Y:S01]  /*d3d0*/  VIADD R3, R3, 0x400 ;  /* 0x0000040003037836 */ /* 0x000fe20000000000 */
[----:B------:R-:W-:Y:S01]  /*d3e0*/  UIADD3.X UR5, URZ, UR45, URZ, UP0, !UPT ;  /* 0x0000002d3f057290 */ /* 0x000fe200087fe43f */
[----:B------:R-:W-:-:S11]  /*d3f0*/  VIADD R2, R2, 0x16850 ;  /* 0x0001685002027836 */ /* 0x000fd60000000000 */
.L_x_1882:
        /* <DEDUP_REMOVED lines=10> */
[----:B------:R-:W-:Y:S01]  /*d4a0*/  MOV R18, R4 ;  /* 0x0000000400127202 */ /* 0x000fe20000000f00 */
[----:B------:R-:W-:-:S07]  /*d4b0*/  IMAD.MOV.U32 R19, RZ, RZ, R9 ;  /* 0x000000ffff137224 */ /* 0x000fce00078e0009 */
.L_x_1871:
[----:B------:R-:W-:Y:S05]  /*d4c0*/  BSYNC B0 ;  /* 0x0000000000007941 */ /* 0x000fea0003800000 */
.L_x_1870:
[----:B------:R-:W-:Y:S01]  /*d4d0*/  UIADD3 UR4, UR39, -0x3, URZ ;  /* 0xfffffffd27047890 */ /* 0x000fe2000fffe03f */
[----:B------:R-:W-:Y:S02]  /*d4e0*/  IMAD.MOV.U32 R23, RZ, RZ, R6 ;  /* 0x000000ffff177224 */ /* 0x000fe400078e0006 */
[----:B------:R-:W-:-:S03]  /*d4f0*/  IMAD.MOV.U32 R16, RZ, RZ, R8 ;  /* 0x000000ffff107224 */ /* 0x000fc600078e0008 */
[----:B------:R-:W-:-:S07]  /*d500*/  IMAD.U32 R6, RZ, RZ, UR4 ;  /* 0x00000004ff067e24 */ /* 0x000fce000f8e00ff */
.L_x_1869:
[----:B------:R-:W-:Y:S01]  /*d510*/  ISETP.NE.AND P0, PT, R7, RZ, PT ;  /* 0x000000ff0700720c */ /* 0x000fe20003f05270 */
[----:B------:R-:W-:-:S12]  /*d520*/  BSSY B0, `(.L_x_1868) ;  /* 0x00000dd000007945 */ /* 0x000fd80003800000 */
[----:B------:R-:W-:Y:S05]  /*d530*/  @!P0 BRA `(.L_x_1883) ;  /* 0x0000000c006c8947 */ /* 0x000fea0003800000 */
[----:B------:R-:W-:-:S07]  /*d540*/  IMAD.MOV.U32 R4, RZ, RZ, R18 ;  /* 0x000000ffff047224 */ /* 0x000fce00078e0012 */
.L_x_1910:
[----:B------:R-:W-:Y:S01]  /*d550*/  ISETP.NE.AND P1, PT, R25, RZ, PT ;  /* 0x000000ff1900720c */ /* 0x000fe20003f25270 */
        /* <DEDUP_REMOVED lines=8> */
[----:B------:R-:W-:Y:S02]  /*d5e0*/  ISETP.NE.AND P1, PT, R26, RZ, PT ;  /* 0x000000ff1a00720c */ /* 0x000fe40003f25270 */
[----:B------:R-:W-:-:S11]  /*d5f0*/  MOV R9, R6 ;  /* 0x0000000600097202 */ /* 0x000fd60000000f00 */
[----:B------:R-:W-:Y:S05]  /*d600*/  @!P1 BRA `(.L_x_1886) ;  /* 0x00000000004c9947 */ /* 0x000fea0003800000 */
[----:B------:R-:W1:Y:S01]  /*d610*/  LDC R9, c[0x0][0x43c] ;  /* 0x00010f00ff097b82 */ /* 0x000e620000000800 */
[----:B0-----:R-:W-:Y:S01]  /*d620*/  IMAD.MOV.U32 R10, RZ, RZ, R6 ;  /* 0x000000ffff0a7224 */ /* 0x001fe200078e0006 */
[----:B------:R-:W-:Y:S02]  /*d630*/  ULDC.64 UR4, c[0x0][0x428] ;  /* 0x00010a0000047ab9 */ /* 0x000fe40000000a00 */
[----:B------:R-:W-:-:S04]  /*d640*/  IMAD R5, R24, UR4, RZ ;  /* 0x0000000418057c24 */ /* 0x000fc8000f8e02ff */
[----:B------:R-:W-:Y:S01]  /*d650*/  IMAD R4, R22, UR5, R5 ;  /* 0x0000000516047c24 */ /* 0x000fe2000f8e0205 */
[----:B-1----:R-:W-:-:S13]  /*d660*/  ISETP.NE.AND P0, PT, R9, 0x1, PT ;  /* 0x000000010900780c */ /* 0x002fda0003f05270 */
[----:B------:R-:W0:Y:S02]  /*d670*/  @P0 LDC.64 R2, c[0x0][0x440] ;  /* 0x00011000ff020b82 */ /* 0x000e240000000a00 */
[----:B0-----:R-:W-:-:S05]  /*d680*/  @P0 IMAD.HI.U32 R2, R6, R2, RZ ;  /* 0x0000000206020227 */ /* 0x001fca00078e00ff */
[----:B------:R-:W-:-:S04]  /*d690*/  @P0 SHF.R.U32.HI R10, RZ, R3, R2 ;  /* 0x00000003ff0a0219 */ /* 0x000fc80000011602 */
[--C-:B------:R-:W-:Y:S01]  /*d6a0*/  SHF.R.S32.HI R3, RZ, 0x1f, R10.reuse ;  /* 0x0000001fff037819 */ /* 0x100fe2000001140a */
        /* <DEDUP_REMOVED lines=9> */
.L_x_1886:
        /* <DEDUP_REMOVED lines=8> */
.L_x_1971:
[----:B------:R-:W-:Y:S05]  /*d7c0*/  BSYNC B2 ;  /* 0x0000000000027941 */ /* 0x000fea0003800000 */
.L_x_1887:
[----:B------:R-:W-:Y:S04]  /*d7d0*/  BSSY B2, `(.L_x_1889) ;  /* 0x0000007000027945 */ /* 0x000fe80003800000 */
[----:B------:R-:W-:Y:S05]  /*d7e0*/  @P1 BRA `(.L_x_1890) ;  /* 0x0000000000141947 */ /* 0x000fea0003800000 */
[----:B------:R-:W-:Y:S01]  /*d7f0*/  ISETP.NE.AND P0, PT, R29, RZ, PT ;  /* 0x000000ff1d00720c */ /* 0x000fe20003f05270 */
[----:B0-----:R-:W-:-:S04]  /*d800*/  IMAD.MOV.U32 R3, RZ, RZ, 0x4000 ;  /* 0x00004000ff037424 */ /* 0x001fc800078e00ff */
[----:B------:R1:W-:Y:S08]  /*d810*/  SYNCS.ARRIVE.TRANS64 RZ, [R2+URZ+0x16830], R3 ;  /* 0x0168300302ff79a7 */ /* 0x0003f0000800003f */
[----:B------:R-:W-:Y:S05]  /*d820*/  @!P0 BRA `(.L_x_1890) ;  /* 0x0000000000048947 */ /* 0x000fea0003800000 */
[----:B------:R-:W-:Y:S01]  /*d830*/  BPT.TRAP 0x1 ;  /* 0x000000040000795c */ /* 0x000fe20000300000 */
.L_x_1890:
[----:B------:R-:W-:Y:S05]  /*d840*/  BSYNC B2 ;  /* 0x0000000000027941 */ /* 0x000fea0003800000 */
.L_x_1889:
[----:B------:R-:W-:Y:S01]  /*d850*/  MOV R10, RZ ;  /* 0x000000ff000a7202 */ /* 0x000fe20000000f00 */
[----:B01----:R-:W-:Y:S01]  /*d860*/  IMAD R3, R7, 0x4000, R17 ;  /* 0x0000400007037824 */ /* 0x003fe200078e0211 */
[----:B------:R-:W-:Y:S01]  /*d870*/  UIADD3 UR4, UP0, UR44, 0x370, URZ ;  /* 0x000003702c047890 */ /* 0x000fe2000ff1e03f */
        /* <DEDUP_REMOVED lines=8> */
.L_x_1891:
        /* <DEDUP_REMOVED lines=15> */
.L_x_1972:
[----:B------:R-:W-:Y:S05]  /*d9f0*/  BSYNC B2 ;  /* 0x0000000000027941 */ /* 0x000fea0003800000 */
.L_x_1892:
[----:B------:R-:W-:Y:S01]  /*da00*/  BSSY B2, `(.L_x_1894) ;  /* 0x0000009000027945 */ /* 0x000fe20003800000 */
[----:B0-----:R-:W-:Y:S01]  /*da10*/  IMAD.MOV.U32 R2, RZ, RZ, 0x0 ;  /* 0x00000000ff027424 */ /* 0x001fe200078e00ff */
[----:B------:R-:W-:Y:S02]  /*da20*/  MOV R3, 0x14f00000 ;  /* 0x14f0000000037802 */ /* 0x000fe40000000f00 */
[----:B------:R-:W-:Y:S05]  /*da30*/  @P1 BRA `(.L_x_1895) ;  /* 0x0000000000141947 */ /* 0x000fea0003800000 */
[----:B------:R-:W-:Y:S01]  /*da40*/  ISETP.NE.AND P0, PT, R29, RZ, PT ;  /* 0x000000ff1d00720c */ /* 0x000fe20003f05270 */
[----:B------:R-:W-:-:S04]  /*da50*/  IMAD.MOV.U32 R12, RZ, RZ, 0x4000 ;  /* 0x00004000ff0c7424 */ /* 0x000fc800078e00ff */
[----:B------:R0:W-:Y:S08]  /*da60*/  SYNCS.ARRIVE.TRANS64 RZ, [R5+URZ+0x50], R12 ;  /* 0x0000500c05ff79a7 */ /* 0x0001f0000800003f */
[----:B------:R-:W-:Y:S05]  /*da70*/  @!P0 BRA `(.L_x_1895) ;  /* 0x0000000000048947 */ /* 0x000fea0003800000 */
[----:B------:R-:W-:Y:S01]  /*da80*/  BPT.TRAP 0x1 ;  /* 0x000000040000795c */ /* 0x000fe20000300000 */
.L_x_1895:
[----:B------:R-:W-:Y:S05]  /*da90*/  BSYNC B2 ;  /* 0x0000000000027941 */ /* 0x000fea0003800000 */
.L_x_1894:
[----:B------:R-:W-:Y:S01]  /*daa0*/  R2UR UR7, R3 ;  /* 0x00000000030772ca */ /* 0x000fe200000e0000 */
[----:B------:R-:W-:Y:S01]  /*dab0*/  IMAD R16, R16, 0x4000, R17 ;  /* 0x0000400010107824 */ /* 0x000fe200078e0211 */
[----:B------:R-:W-:Y:S01]  /*dac0*/  R2UR UR10, R10 ;  /* 0x000000000a0a72ca */ /* 0x000fe200000e0000 */
[----:B------:R-:W-:Y:S01]  /*dad0*/  UIADD3 UR4, UP0, UR44, 0x470, URZ ;  /* 0x000004702c047890 */ /* 0x000fe2000ff1e03f */
[----:B------:R-:W-:Y:S01]  /*dae0*/  R2UR UR6, R2 ;  /* 0x00000000020672ca */ /* 0x000fe200000e0000 */
[----:B------:R-:W-:Y:S01]  /*daf0*/  IMAD.SHL.U32 R2, R19, 0x80, RZ ;  /* 0x0000008013027824 */ /* 0x000fe200078e00ff */
[----:B------:R-:W-:Y:S01]  /*db00*/  PLOP3.LUT P0, PT, PT, PT, PT, 0x80, 0x0 ;  /* 0x000000000000781c */ /* 0x000fe20003f0f070 */
[----:B0-----:R-:W-:Y:S01]  /*db10*/  VIADD R5, R5, 0x50 ;  /* 0x0000005005057836 */ /* 0x001fe20000000000 */
[----:B------:R-:W-:Y:S01]  /*db20*/  UIADD3.X UR5, URZ, UR45, URZ, UP0, !UPT ;  /* 0x0000002d3f057290 */ /* 0x000fe200087fe43f */
[----:B------:R-:W-:-:S11]  /*db30*/  VIADD R16, R16, 0x400 ;  /* 0x0000040010107836 */ /* 0x000fd60000000000 */
.L_x_1896:
        /* <DEDUP_REMOVED lines=10> */
[----:B------:R-:W-:Y:S01]  /*dbe0*/  IMAD.MOV.U32 R19, RZ, RZ, R9 ;  /* 0x000000ffff137224 */ /* 0x000fe200078e0009 */
[----:B------:R-:W-:-:S07]  /*dbf0*/  MOV R18, R4 ;  /* 0x0000000400127202 */ /* 0x000fce0000000f00 */
.L_x_1885:
[----:B------:R-:W-:Y:S05]  /*dc00*/  BSYNC B1 ;  /* 0x0000000000017941 */ /* 0x000fea0003800000 */
.L_x_1884:
        /* <DEDUP_REMOVED lines=11> */
[----:B------:R-:W1:Y:S01]  /*dcc0*/  LDC R4, c[0x0][0x43c] ;  /* 0x00010f00ff047b82 */ /* 0x000e620000000800 */
[----:B------:R-:W-:Y:S02]  /*dcd0*/  ULDC.64 UR4, c[0x0][0x428] ;  /* 0x00010a0000047ab9 */ /* 0x000fe40000000a00 */
[----:B------:R-:W-:-:S04]  /*dce0*/  IMAD R5, R24, UR4, RZ ;  /* 0x0000000418057c24 */ /* 0x000fc8000f8e02ff */
[----:B------:R-:W-:Y:S01]  /*dcf0*/  IMAD R5, R22, UR5, R5 ;  /* 0x0000000516057c24 */ /* 0x000fe2000f8e0205 */
        /* <DEDUP_REMOVED lines=8> */
[----:B------:R-:W-:Y:S01]  /*dd80*/  IMAD.WIDE.U32 R2, R22, UR4, R2 ;  /* 0x0000000416027c25 */ /* 0x000fe2000f8e0002 */
[----:B------:R-:W-:-:S03]  /*dd90*/  ULDC.64 UR4, c[0x0][0x418] ;  /* 0x0001060000047ab9 */ /* 0x000fc60000000a00 */
[----:B------:R-:W-:Y:S01]  /*dda0*/  IMAD.IADD R5, R5, 0x1, R3 ;  /* 0x0000000105057824 */ /* 0x000fe200078e0203 */
[----:B------:R-:W-:-:S04]  /*ddb0*/  LEA R4, P0, R2, UR4, 0x2 ;  /* 0x0000000402047c11 */ /* 0x000fc8000f8010ff */
[----:B------:R-:W-:-:S05]  /*ddc0*/  LEA.HI.X R5, R2, UR5, R5, 0x2, P0 ;  /* 0x0000000502057c11 */ /* 0x000fca00080f1405 */
[----:B------:R1:W5:Y:S04]  /*ddd0*/  LDG.E R4, desc[UR46][R4.64] ;  /* 0x0000002e04047981 */ /* 0x000368000c1e1900 */
.L_x_1899:
        /* <DEDUP_REMOVED lines=8> */
.L_x_1973:
[----:B------:R-:W-:Y:S05]  /*de60*/  BSYNC B2 ;  /* 0x0000000000027941 */ /* 0x000fea0003800000 */
.L_x_1900:
[----:B------:R-:W-:Y:S04]  /*de70*/  BSSY B2, `(.L_x_1902) ;  /* 0x0000007000027945 */ /* 0x000fe80003800000 */
[----:B------:R-:W-:Y:S05]  /*de80*/  @P1 BRA `(.L_x_1903) ;  /* 0x0000000000141947 */ /* 0x000fea0003800000 */
[----:B------:R-:W-:Y:S02]  /*de90*/  ISETP.NE.AND P0, PT, R29, RZ, PT ;  /* 0x000000ff1d00720c */ /* 0x000fe40003f05270 */
[----:B0-----:R-:W-:-:S04]  /*dea0*/  MOV R3, 0x4000 ;  /* 0x0000400000037802 */ /* 0x001fc80000000f00 */
[----:B------:R1:W-:Y:S07]  /*deb0*/  SYNCS.ARRIVE.TRANS64 RZ, [R2+URZ+0x16830], R3 ;  /* 0x0168300302ff79a7 */ /* 0x0003ee000800003f */
[----:B------:R-:W-:Y:S05]  /*dec0*/  @!P0 BRA `(.L_x_1903) ;  /* 0x0000000000048947 */ /* 0x000fea0003800000 */
[----:B------:R-:W-:Y:S01]  /*ded0*/  BPT.TRAP 0x1 ;  /* 0x000000040000795c */ /* 0x000fe20000300000 */
.L_x_1903:
[----:B------:R-:W-:Y:S05]  /*dee0*/  BSYNC B2 ;  /* 0x0000000000027941 */ /* 0x000fea0003800000 */
.L_x_1902:
        /* <DEDUP_REMOVED lines=12> */
.L_x_1904:
        /* <DEDUP_REMOVED lines=15> */
.L_x_1974:
[----:B------:R-:W-:Y:S05]  /*e0a0*/  BSYNC B2 ;  /* 0x0000000000027941 */ /* 0x000fea0003800000 */
.L_x_1905:
        /* <DEDUP_REMOVED lines=9> */
.L_x_1908:
[----:B------:R-:W-:Y:S05]  /*e140*/  BSYNC B2 ;  /* 0x0000000000027941 */ /* 0x000fea0003800000 */
.L_x_1907:
        /* <DEDUP_REMOVED lines=8> */
[----:B------:R-:W-:Y:S01]  /*e1d0*/  IADD3 R2, R2, 0x400, RZ ;  /* 0x0000040002027810 */ /* 0x000fe20007ffe0ff */
[----:B------:R-:W-:-:S12]  /*e1e0*/  UIADD3.X UR5, URZ, UR45, URZ, UP0, !UPT ;  /* 0x0000002d3f057290 */ /* 0x000fd800087fe43f */
.L_x_1909:
        /* <DEDUP_REMOVED lines=12> */
.L_x_1898:
[----:B------:R-:W-:Y:S05]  /*e2b0*/  BSYNC B1 ;  /* 0x0000000000017941 */ /* 0x000fea0003800000 */
.L_x_1897:
[C---:B------:R-:W-:Y:S01]  /*e2c0*/  ISETP.GT.AND P0, PT, R6.reuse, 0x1, PT ;  /* 0x000000010600780c */ /* 0x040fe20003f04270 */
[----:B------:R-:W-:-:S12]  /*e2d0*/  VIADD R6, R6, 0xfffffffe ;  /* 0xfffffffe06067836 */ /* 0x000fd80000000000 */
[----:B------:R-:W-:Y:S05]  /*e2e0*/  @P0 BRA `(.L_x_1910) ;  /* 0xfffffff000980947 */ /* 0x000fea000383ffff */
.L_x_1883:
[----:B------:R-:W-:Y:S05]  /*e2f0*/  BSYNC B0 ;  /* 0x0000000000007941 */ /* 0x000fea0003800000 */
.L_x_1868:
        /* <DEDUP_REMOVED lines=17> */
.L_x_1912:
[----:B------:R-:W-:Y:S05]  /*e410*/  BSYNC B0 ;  /* 0x0000000000007941 */ /* 0x000fea0003800000 */
.L_x_1911:
[----:B------:R-:W-:Y:S01]  /*e420*/  ISETP.NE.AND P0, PT, R25, RZ, PT ;  /* 0x000000ff1900720c */ /* 0x000fe20003f05270 */
        /* <DEDUP_REMOVED lines=8> */
.L_x_1975:
[----:B------:R-:W-:Y:S05]  /*e4b0*/  BSYNC B1 ;  /* 0x0000000000017941 */ /* 0x000fea0003800000 */
.L_x_1915:
[----:B------:R-:W-:Y:S04]  /*e4c0*/  BSSY B1, `(.L_x_1917) ;  /* 0x0000007000017945 */ /* 0x000fe80003800000 */
[----:B------:R-:W-:Y:S05]  /*e4d0*/  @P2 BRA `(.L_x_1918) ;  /* 0x0000000000142947 */ /* 0x000fea0003800000 */
[----:B------:R-:W-:Y:S01]  /*e4e0*/  ISETP.NE.AND P0, PT, R29, RZ, PT ;  /* 0x000000ff1d00720c */ /* 0x000fe20003f05270 */
[----:B-1----:R-:W-:-:S04]  /*e4f0*/  IMAD.MOV.U32 R0, RZ, RZ, 0x4000 ;  /* 0x00004000ff007424 */ /* 0x002fc800078e00ff */
[----:B------:R2:W-:Y:S08]  /*e500*/  SYNCS.ARRIVE.TRANS64 RZ, [R3+URZ+0x16850], R0 ;  /* 0x0168500003ff79a7 */ /* 0x0005f0000800003f */
[----:B------:R-:W-:Y:S05]  /*e510*/  @!P0 BRA `(.L_x_1918) ;  /* 0x0000000000048947 */ /* 0x000fea0003800000 */
[----:B------:R-:W-:Y:S01]  /*e520*/  BPT.TRAP 0x1 ;  /* 0x000000040000795c */ /* 0x000fe20000300000 */
.L_x_1918:
[----:B------:R-:W-:Y:S05]  /*e530*/  BSYNC B1 ;  /* 0x0000000000017941 */ /* 0x000fea0003800000 */
.L_x_1917:
[----:B-12---:R-:W-:Y:S01]  /*e540*/  IMAD R0, R16, 0x4000, R17 ;  /* 0x0000400010007824 */ /* 0x006fe200078e0211 */
[----:B------:R-:W-:Y:S01]  /*e550*/  UIADD3 UR4, UP0, UR44, 0x470, URZ ;  /* 0x000004702c047890 */ /* 0x000fe2000ff1e03f */
[----:B------:R-:W-:Y:S01]  /*e560*/  PLOP3.LUT P0, PT, PT, PT, PT, 0x80, 0x0 ;  /* 0x000000000000781c */ /* 0x000fe20003f0f070 */
[----:B0-----:R-:W-:Y:S01]  /*e570*/  VIADD R2, R3, 0x16850 ;  /* 0x0001685003027836 */ /* 0x001fe20000000000 */
[----:B------:R-:W-:Y:S01]  /*e580*/  SHF.L.U32 R19, R19, 0x7, RZ ;  /* 0x0000000713137819 */ /* 0x000fe200000006ff */
[----:B------:R-:W-:Y:S01]  /*e590*/  VIADD R0, R0, 0x400 ;  /* 0x0000040000007836 */ /* 0x000fe20000000000 */
[----:B------:R-:W-:Y:S01]  /*e5a0*/  UIADD3.X UR5, URZ, UR45, URZ, UP0, !UPT ;  /* 0x0000002d3f057290 */ /* 0x000fe200087fe43f */
[----:B------:R-:W-:Y:S01]  /*e5b0*/  UMOV UR6, 0x0 ;  /* 0x0000000000067882 */ /* 0x000fe20000000000 */
[----:B------:R-:W-:Y:S01]  /*e5c0*/  UMOV UR7, 0x14f00000 ;  /* 0x14f0000000077882 */ /* 0x000fe20000000000 */
[----:B------:R-:W-:-:S09]  /*e5d0*/  UMOV UR10, URZ ;  /* 0x0000003f000a7c82 */ /* 0x000fd20008000000 */
.L_x_1919:
        /* <DEDUP_REMOVED lines=10> */
.L_x_1914:
[----:B------:R-:W-:Y:S05]  /*e680*/  BSYNC B0 ;  /* 0x0000000000007941 */ /* 0x000fea0003800000 */
.L_x_1913:
[----:B------:R-:W-:-:S05]  /*e690*/  VIADD R16, R16, 0x1 ;  /* 0x0000000110107836 */ /* 0x000fca0000000000 */
[----:B------:R-:W-:-:S04]  /*e6a0*/  ISETP.NE.AND P0, PT, R16, 0x2, PT ;  /* 0x000000021000780c */ /* 0x000fc80003f05270 */
[----:B------:R-:W-:Y:S02]  /*e6b0*/  SEL R0, RZ, 0x1, P0 ;  /* 0x00000001ff007807 */ /* 0x000fe40000000000 */
[----:B------:R-:W-:Y:S02]  /*e6c0*/  SEL R16, R16, RZ, P0 ;  /* 0x000000ff10107207 */ /* 0x000fe40000000000 */
[----:B------:R-:W-:-:S07]  /*e6d0*/  LOP3.LUT R23, R23, R0, RZ, 0x3c, !PT ;  /* 0x0000000017177212 */ /* 0x000fce00078e3cff */
.L_x_1850:
[----:B------:R-:W-:Y:S05]  /*e6e0*/  BSYNC B7 ;  /* 0x0000000000077941 */ /* 0x000fea0003800000 */
.L_x_1848:
        /* <DEDUP_REMOVED lines=12> */
.L_x_1920:
[----:B------:R-:W-:-:S03]  /*e7b0*/  UMOV UR4, 0xffffffff ;  /* 0xffffffff00047882 */ /* 0x000fc60000000000 */
[----:B------:R-:W-:Y:S05]  /*e7c0*/  BRA.DIV UR4, `(.L_x_1922) ;  /* 0x0000001a04307947 */ /* 0x000fea000b800000 */
[----:B------:R1:W2:Y:S02]  /*e7d0*/  SHFL.IDX PT, R14, R28, RZ, 0x1f ;  /* 0x00001fff1c0e7589 */ /* 0x0002a400000e0000 */
.L_x_1978:
        /* <DEDUP_REMOVED lines=8> */
.L_x_1921:
[----:B------:R-:W-:Y:S02]  /*e860*/  ULDC UR4, c[0x0][0xc38] ;  /* 0x00030e0000047ab9 */ /* 0x000fe40000000800 */
[----:B-1----:R-:W-:-:S13]  /*e870*/  ISETP.GE.AND P0, PT, R28, UR4, PT ;  /* 0x000000041c007c0c */ /* 0x002fda000bf06270 */
[----:B------:R-:W-:Y:S05]  /*e880*/  @!P0 BRA `(.L_x_1923) ;  /* 0xffffffc800348947 */ /* 0x000fea000383ffff */
.L_x_1845:
[----:B------:R-:W2:Y:S01]  /*e890*/  LDL.LU R0, [R1] ;  /* 0x0000000001007983 */ /* 0x000ea20000300800 */
[----:B------:R-:W-:Y:S01]  /*e8a0*/  BSSY B0, `(.L_x_1924) ;  /* 0x000000b000007945 */ /* 0x000fe20003800000 */
[----:B------:R-:W1:Y:S01]  /*e8b0*/  S2R R5, SR_CgaCtaId ;  /* 0x0000000000057919 */ /* 0x000e620000008800 */
[----:B--2---:R-:W-:-:S05]  /*e8c0*/  VIADD R0, R0, 0x1 ;  /* 0x0000000100007836 */ /* 0x004fca0000000000 */
[----:B------:R-:W-:-:S04]  /*e8d0*/  LEA.HI R2, R0, R0, RZ, 0x1 ;  /* 0x0000000000027211 */ /* 0x000fc800078f08ff */
[----:B------:R-:W-:Y:S02]  /*e8e0*/  LOP3.LUT R3, R2, 0xfffffffe, RZ, 0xc0, !PT ;  /* 0xfffffffe02037812 */ /* 0x000fe400078ec0ff */
[----:B------:R-:W-:Y:S02]  /*e8f0*/  MOV R2, 0x400 ;  /* 0x0000040000027802 */ /* 0x000fe40000000f00 */
[----:B------:R-:W-:Y:S02]  /*e900*/  IADD3 R0, R0, -R3, RZ ;  /* 0x8000000300007210 */ /* 0x000fe40007ffe0ff */
[----:B-1----:R-:W-:Y:S02]  /*e910*/  LEA R7, R5, R2, 0x18 ;  /* 0x0000000205077211 */ /* 0x002fe400078ec0ff */
[----:B------:R-:W-:-:S04]  /*e920*/  SHF.L.U32 R0, R0, 0x1f, RZ ;  /* 0x0000001f00007819 */ /* 0x000fc800000006ff */
[----:B------:R-:W1:Y:S02]  /*e930*/  SYNCS.PHASECHK.TRANS64.TRYWAIT P0, [R7+URZ+0x16820], R0 ;  /* 0x01682000070075a7 */ /* 0x000e64000800017f */
[----:B-1----:R-:W-:Y:S05]  /*e940*/  @!P0 BRA `(.L_x_1925) ;  /* 0x0000001400f88947 */ /* 0x002fea0003800000 */
.L_x_1979:
[----:B------:R-:W-:Y:S05]  /*e950*/  BSYNC B0 ;  /* 0x0000000000007941 */ /* 0x000fea0003800000 */
.L_x_1924:
[----:B------:R-:W-:-:S03]  /*e960*/  UMOV UR4, 0xffffffff ;  /* 0xffffffff00047882 */ /* 0x000fc60000000000 */
[----:B------:R-:W-:Y:S05]  /*e970*/  BRA.DIV UR4, `(.L_x_1926) ;  /* 0x0000001a04007947 */ /* 0x000fea000b800000 */
[----:B-1----:R-:W1:Y:S02]  /*e980*/  S2R R0, SR_TID.X ;  /* 0x0000000000007919 */ /* 0x002e640000002100 */
[----:B-1----:R-:W-:-:S04]  /*e990*/  SHF.R.U32.HI R0, RZ, 0x5, R0 ;  /* 0x00000005ff007819 */ /* 0x002fc80000011600 */
[----:B------:R-:W-:-:S05]  /*e9a0*/  LOP3.LUT R0, R0, 0x3, RZ, 0xc0, !PT ;  /* 0x0000000300007812 */ /* 0x000fca00078ec0ff */
[----:B------:R1:W2:Y:S02]  /*e9b0*/  SHFL.IDX PT, R14, R0, RZ, 0x1f ;  /* 0x00001fff000e7589 */ /* 0x0002a400000e0000 */
.L_x_1982:
[----:B--2---:R-:W-:Y:S01]  /*e9c0*/  ISETP.NE.AND P0, PT, R14, RZ, PT ;  /* 0x000000ff0e00720c */ /* 0x004fe20003f05270 */
[----:B------:R-:W-:-:S12]  /*e9d0*/  BSSY B0, `(.L_x_1927) ;  /* 0x0000024000007945 */ /* 0x000fd80003800000 */
[----:B------:R-:W-:Y:S05]  /*e9e0*/  @P0 BRA `(.L_x_1928) ;  /* 0x0000000000880947 */ /* 0x000fea0003800000 */
[----:B------:R-:W-:-:S03]  /*e9f0*/  UMOV UR4, 0xffffffff ;  /* 0xffffffff00047882 */ /* 0x000fc60000000000 */
[----:B------:R-:W-:Y:S05]  /*ea00*/  BRA.DIV UR4, `(.L_x_1929) ;  /* 0x0000001a04107947 */ /* 0x000fea000b800000 */
[----:B------:R-:W-:-:S13]  /*ea10*/  ELECT P6, URZ, PT ;  /* 0x00000000003f782f */ /* 0x000fda00038c0000 */
.L_x_1985:
[----:B------:R-:W-:Y:S05]  /*ea20*/  @!P6 BRA `(.L_x_1928) ;  /* 0x000000000078e947 */ /* 0x000fea0003800000 */
[----:B------:R-:W-:-:S06]  /*ea30*/  ULOP3.LUT UR4, UR38, 0x2, URZ, 0xfc, !UPT ;  /* 0x0000000226047892 */ /* 0x000fcc000f8efc3f */
[----:B-1----:R-:W-:-:S05]  /*ea40*/  IMAD.U32 R0, RZ, RZ, UR4 ;  /* 0x00000004ff007e24 */ /* 0x002fca000f8e00ff */
[----:B------:R-:W-:-:S13]  /*ea50*/  ISETP.NE.AND P2, PT, R0, 0x3, PT ;  /* 0x000000030000780c */ /* 0x000fda0003f45270 */
[----:B------:R-:W-:Y:S05]  /*ea60*/  @!P2 BRA `(.L_x_1930) ;  /* 0x000000000004a947 */ /* 0x000fea0003800000 */
[----:B------:R-:W-:Y:S01]  /*ea70*/  BPT.TRAP 0x1 ;  /* 0x000000040000795c */ /* 0x000fe20000300000 */
.L_x_1930:
        /* <DEDUP_REMOVED lines=12> */
.L_x_1986:
[----:B------:R-:W2:Y:S02]  /*eb40*/  SYNCS.PHASECHK.TRANS64.TRYWAIT P0, [R3+URZ], R0 ;  /* 0x00000000030075a7 */ /* 0x000ea4000800017f */
[----:B--2---:R-:W-:Y:S05]  /*eb50*/  @!P0 BRA `(.L_x_1932) ;  /* 0x0000001400f08947 */ /* 0x004fea0003800000 */
.L_x_1987:
[----:B------:R-:W-:Y:S05]  /*eb60*/  @!P2 BRA `(.L_x_1933) ;  /* 0x000000000004a947 */ /* 0x000fea0003800000 */
[----:B------:R-:W-:Y:S01]  /*eb70*/  BPT.TRAP 0x1 ;  /* 0x000000040000795c */ /* 0x000fe20000300000 */
.L_x_1933:
[----:B--2---:R-:W-:-:S05]  /*eb80*/  VIADD R3, R7, 0x16860 ;  /* 0x0001686007037836 */ /* 0x004fca0000000000 */
[----:B-1----:R-:W-:-:S04]  /*eb90*/  LEA R5, R16, R3, 0x3 ;  /* 0x0000000310057211 */ /* 0x002fc800078e18ff */
[----:B------:R-:W1:Y:S02]  /*eba0*/  SYNCS.PHASECHK.TRANS64.TRYWAIT P0, [R5+URZ], R4 ;  /* 0x00000004050075a7 */ /* 0x000e64000800017f */
[----:B-1----:R-:W-:Y:S05]  /*ebb0*/  @!P0 BRA `(.L_x_1934) ;  /* 0x0000001400ec8947 */ /* 0x002fea0003800000 */
.L_x_1988:
[----:B------:R-:W-:-:S07]  /*ebc0*/  IMAD R3, R6, 0x8, R3 ;  /* 0x0000000806037824 */ /* 0x000fce00078e0203 */
.L_x_1935:
[----:B--2---:R2:W3:Y:S02]  /*ebd0*/  SYNCS.PHASECHK.TRANS64.TRYWAIT P0, [R3+URZ], R0 ;  /* 0x00000000030075a7 */ /* 0x0044e4000800017f */
[----:B---3--:R-:W-:Y:S05]  /*ebe0*/  @!P0 NANOSLEEP.SYNCS 0x989680 ;  /* 0x009896800000895d */ /* 0x008fea0003900000 */
[----:B------:R-:W3:Y:S02]  /*ebf0*/  @!P0 SYNCS.PHASECHK.TRANS64 P0, [R3+URZ], R0 ;  /* 0x00000000030085a7 */ /* 0x000ee4000800007f */
[----:B---3--:R-:W-:Y:S05]  /*ec00*/  @!P0 BRA `(.L_x_1935) ;  /* 0xfffffffc00f08947 */ /* 0x008fea000383ffff */
.L_x_1928:
[----:B------:R-:W-:Y:S05]  /*ec10*/  BSYNC B0 ;  /* 0x0000000000007941 */ /* 0x000fea0003800000 */
.L_x_1927:
[----:B------:R-:W-:Y:S05]  /*ec20*/  EXIT ;  /* 0x000000000000794d */ /* 0x000fea0003800000 */
.L_x_1810:
[----:B0-----:R-:W-:-:S04]  /*ec30*/  IMAD.U32 R3, RZ, RZ, UR45 ;  /* 0x0000002dff037e24 */ /* 0x001fc8000f8e00ff */
[----:B------:R0:W1:Y:S03]  /*ec40*/  SYNCS.PHASECHK.TRANS64.TRYWAIT P1, [R3+URZ+0x16800], R0 ;  /* 0x01680000030075a7 */ /* 0x000066000802017f */
[----:B-1----:R-:W-:Y:S05]  /*ec50*/  @!P1 NANOSLEEP.SYNCS 0x989680 ;  /* 0x009896800000995d */ /* 0x002fea0003900000 */
[----:B------:R-:W1:Y:S02]  /*ec60*/  @!P1 SYNCS.PHASECHK.TRANS64 P1, [R3+URZ+0x16800], R0 ;  /* 0x01680000030095a7 */ /* 0x000e64000802007f */
[----:B-1----:R-:W-:Y:S05]  /*ec70*/  @!P1 BRA `(.L_x_1810) ;  /* 0xfffffffc00ec9947 */ /* 0x002fea000383ffff */
[----:B------:R-:W-:Y:S05]  /*ec80*/  BRA `(.L_x_1936) ;  /* 0xffffff2800547947 */ /* 0x000fea000383ffff */
.L_x_1814:
[----:B-1----:R1:W2:Y:S02]  /*ec90*/  SYNCS.PHASECHK.TRANS64.TRYWAIT P2, [R0+URZ+0x16830], R3 ;  /* 0x01683003000075a7 */ /* 0x0022a4000804017f */
[----:B--2---:R-:W-:Y:S05]  /*eca0*/  @!P2 NANOSLEEP.SYNCS 0x989680 ;  /* 0x009896800000a95d */ /* 0x004fea0003900000 */
[----:B------:R-:W2:Y:S02]  /*ecb0*/  @!P2 SYNCS.PHASECHK.TRANS64 P2, [R0+URZ+0x16830], R3 ;  /* 0x016830030000a5a7 */ /* 0x000ea4000804007f */
[----:B--2---:R-:W-:Y:S05]  /*ecc0*/  @!P2 BRA `(.L_x_1814) ;  /* 0xfffffffc00f0a947 */ /* 0x004fea000383ffff */
[----:B------:R-:W-:Y:S05]  /*ecd0*/  BRA `(.L_x_1813) ;  /* 0xffffff2800787947 */ /* 0x000fea000383ffff */
.L_x_1819:
[----:B-1----:R-:W-:-:S04]  /*ece0*/  IMAD.U32 R6, RZ, RZ, UR6 ;  /* 0x00000006ff067e24 */ /* 0x002fc8000f8e00ff */
[----:B------:R1:W2:Y:S03]  /*ecf0*/  SYNCS.PHASECHK.TRANS64.TRYWAIT P3, [R6+URZ+0x16830], R5 ;  /* 0x01683005060075a7 */ /* 0x0002a6000806017f */
[----:B--2---:R-:W-:Y:S05]  /*ed00*/  @!P3 NANOSLEEP.SYNCS 0x989680 ;  /* 0x009896800000b95d */ /* 0x004fea0003900000 */
[----:B------:R-:W2:Y:S02]  /*ed10*/  @!P3 SYNCS.PHASECHK.TRANS64 P3, [R6+URZ+0x16830], R5 ;  /* 0x016830050600b5a7 */ /* 0x000ea4000806007f */
[----:B--2---:R-:W-:Y:S05]  /*ed20*/  @!P3 BRA `(.L_x_1819) ;  /* 0xfffffffc00ecb947 */ /* 0x004fea000383ffff */
[----:B------:R-:W-:Y:S05]  /*ed30*/  BRA `(.L_x_1816) ;  /* 0xffffff5000f07947 */ /* 0x000fea000383ffff */
.L_x_1823:
[----:B-1----:R-:W-:-:S04]  /*ed40*/  IMAD.U32 R6, RZ, RZ, UR6 ;  /* 0x00000006ff067e24 */ /* 0x002fc8000f8e00ff */
[----:B------:R1:W2:Y:S03]  /*ed50*/  SYNCS.PHASECHK.TRANS64.TRYWAIT P3, [R6+URZ+0x16850], R5 ;  /* 0x01685005060075a7 */ /* 0x0002a6000806017f */
[----:B--2---:R-:W-:Y:S05]  /*ed60*/  @!P3 NANOSLEEP.SYNCS 0x989680 ;  /* 0x009896800000b95d */ /* 0x004fea0003900000 */
[----:B------:R-:W2:Y:S02]  /*ed70*/  @!P3 SYNCS.PHASECHK.TRANS64 P3, [R6+URZ+0x16850], R5 ;  /* 0x016850050600b5a7 */ /* 0x000ea4000806007f */
[----:B--2---:R-:W-:Y:S05]  /*ed80*/  @!P3 BRA `(.L_x_1823) ;  /* 0xfffffffc00ecb947 */ /* 0x004fea000383ffff */
[----:B------:R-:W-:Y:S05]  /*ed90*/  BRA `(.L_x_1820) ;  /* 0xffffff5400607947 */ /* 0x000fea000383ffff */
.L_x_1829:
[----:B-1----:R-:W-:-:S04]  /*eda0*/  IMAD.U32 R6, RZ, RZ, UR6 ;  /* 0x00000006ff067e24 */ /* 0x002fc8000f8e00ff */
[----:B------:R1:W2:Y:S03]  /*edb0*/  SYNCS.PHASECHK.TRANS64.TRYWAIT P2, [R6+URZ+0x16830], R5 ;  /* 0x01683005060075a7 */ /* 0x0002a6000804017f */
[----:B--2---:R-:W-:Y:S05]  /*edc0*/  @!P2 NANOSLEEP.SYNCS 0x989680 ;  /* 0x009896800000a95d */ /* 0x004fea0003900000 */
[----:B------:R-:W2:Y:S02]  /*edd0*/  @!P2 SYNCS.PHASECHK.TRANS64 P2, [R6+URZ+0x16830], R5 ;  /* 0x016830050600a5a7 */ /* 0x000ea4000804007f */
[----:B--2---:R-:W-:Y:S05]  /*ede0*/  @!P2 BRA `(.L_x_1829) ;  /* 0xfffffffc00eca947 */ /* 0x004fea000383ffff */
[----:B------:R-:W-:Y:S05]  /*edf0*/  BRA `(.L_x_1826) ;  /* 0xffffff8000507947 */ /* 0x000fea000383ffff */
.L_x_1833:
[----:B-1----:R-:W-:-:S04]  /*ee00*/  IMAD.U32 R6, RZ, RZ, UR6 ;  /* 0x00000006ff067e24 */ /* 0x002fc8000f8e00ff */
[----:B------:R1:W2:Y:S03]  /*ee10*/  SYNCS.PHASECHK.TRANS64.TRYWAIT P2, [R6+URZ+0x16850], R5 ;  /* 0x01685005060075a7 */ /* 0x0002a6000804017f */
[----:B--2---:R-:W-:Y:S05]  /*ee20*/  @!P2 NANOSLEEP.SYNCS 0x989680 ;  /* 0x009896800000a95d */ /* 0x004fea0003900000 */
[----:B------:R-:W2:Y:S02]  /*ee30*/  @!P2 SYNCS.PHASECHK.TRANS64 P2, [R6+URZ+0x16850], R5 ;  /* 0x016850050600a5a7 */ /* 0x000ea4000804007f */
[----:B--2---:R-:W-:Y:S05]  /*ee40*/  @!P2 BRA `(.L_x_1833) ;  /* 0xfffffffc00eca947 */ /* 0x004fea000383ffff */
[----:B------:R-:W-:Y:S05]  /*ee50*/  BRA `(.L_x_1830) ;  /* 0xffffff8000c07947 */ /* 0x000fea000383ffff */
.L_x_1838:
[----:B-1----:R-:W-:-:S04]  /*ee60*/  MOV R4, UR5 ;  /* 0x0000000500047c02 */ /* 0x002fc80008000f00 */
[----:B------:R1:W2:Y:S03]  /*ee70*/  SYNCS.PHASECHK.TRANS64.TRYWAIT P0, [R4+URZ+0x16850], R3 ;  /* 0x01685003040075a7 */ /* 0x0002a6000800017f */
[----:B--2---:R-:W-:Y:S05]  /*ee80*/  @!P0 NANOSLEEP.SYNCS 0x989680 ;  /* 0x009896800000895d */ /* 0x004fea0003900000 */
[----:B------:R-:W2:Y:S02]  /*ee90*/  @!P0 SYNCS.PHASECHK.TRANS64 P0, [R4+URZ+0x16850], R3 ;  /* 0x01685003040085a7 */ /* 0x000ea4000800007f */
[----:B--2---:R-:W-:Y:S05]  /*eea0*/  @!P0 BRA `(.L_x_1838) ;  /* 0xfffffffc00ec8947 */ /* 0x004fea000383ffff */
[----:B------:R-:W-:Y:S05]  /*eeb0*/  BRA `(.L_x_1837) ;  /* 0xffffffa400247947 */ /* 0x000fea000383ffff */
.L_x_1856:
[----:B------:R-:W-:Y:S02]  /*eec0*/  IMAD.MOV.U32 R13, RZ, RZ, R20 ;  /* 0x000000ffff0d7224 */ /* 0x000fe400078e0014 */
[----:B------:R-:W-:Y:S02]  /*eed0*/  IMAD.MOV.U32 R12, RZ, RZ, RZ ;  /* 0x000000ffff0c7224 */ /* 0x000fe400078e00ff */
[----:B------:R-:W-:Y:S02]  /*eee0*/  IMAD.MOV.U32 R11, RZ, RZ, 0x1f ;  /* 0x0000001fff0b7424 */ /* 0x000fe400078e00ff */
[----:B------:R-:W-:-:S07]  /*eef0*/  IMAD.MOV.U32 R15, RZ, RZ, -0x1 ;  /* 0xffffffffff0f7424 */ /* 0x000fce00078e00ff */
[----:B------:R-:W-:Y:S05]  /*ef00*/  WARPSYNC.COLLECTIVE R15, `(.L_x_1937) ;  /* 0x000000000f087348 */ /* 0x000fea0003c00000 */
[----:B------:R0:W1:Y:S02]  /*ef10*/  SHFL.IDX P6, R14, R13, R12, R11 ;  /* 0x0000000c0d0e7389 */ /* 0x00006400000c000b */
[----:B01----:R-:W-:Y:S01]  /*ef20*/  ENDCOLLECTIVE ;  /* 0x000000000000791b */ /* 0x003fe20003800000 */
.L_x_1937:
[----:B------:R-:W-:Y:S05]  /*ef30*/  BRA `(.L_x_1938) ;  /* 0xffffffcc00387947 */ /* 0x000fea000383ffff */
.L_x_1858:
[----:B------:R-:W-:Y:S01]  /*ef40*/  BSSY B0, `(.L_x_1939) ;  /* 0x0000006000007945 */ /* 0x000fe20003800000 */
[----:B------:R-:W-:-:S07]  /*ef50*/  IMAD.MOV.U32 R15, RZ, RZ, -0x1 ;  /* 0xffffffffff0f7424 */ /* 0x000fce00078e00ff */
[----:B0-----:R-:W-:Y:S05]  /*ef60*/  WARPSYNC.COLLECTIVE R15, `(.L_x_1940) ;  /* 0x000000000f0c7348 */ /* 0x001fea0003c00000 */
[----:B------:R-:W-:Y:S02]  /*ef70*/  ELECT P6, UR62, PT ;  /* 0x00000000003e782f */ /* 0x000fe400038c0000 */
[----:B------:R-:W-:Y:S01]  /*ef80*/  MOV R14, UR62 ;  /* 0x0000003e000e7c02 */ /* 0x000fe20008000f00 */
[----:B0-----:R-:W-:Y:S10]  /*ef90*/  ENDCOLLECTIVE ;  /* 0x000000000000791b */ /* 0x001ff40003800000 */
.L_x_1940:
[----:B------:R-:W-:Y:S05]  /*efa0*/  BSYNC B0 ;  /* 0x0000000000007941 */ /* 0x000fea0003800000 */
.L_x_1939:
[----:B------:R-:W-:Y:S05]  /*efb0*/  BRA `(.L_x_1941) ;  /* 0xffffffcc00347947 */ /* 0x000fea000383ffff */
.L_x_1860:
[----:B-1----:R1:W2:Y:S02]  /*efc0*/  SYNCS.PHASECHK.TRANS64.TRYWAIT P0, [R3+URZ+0x16840], R0 ;  /* 0x01684000030075a7 */ /* 0x0022a4000800017f */
[----:B--2---:R-:W-:Y:S05]  /*efd0*/  @!P0 NANOSLEEP.SYNCS 0x989680 ;  /* 0x009896800000895d */ /* 0x004fea0003900000 */
[----:B------:R-:W2:Y:S02]  /*efe0*/  @!P0 SYNCS.PHASECHK.TRANS64 P0, [R3+URZ+0x16840], R0 ;  /* 0x01684000030085a7 */ /* 0x000ea4000800007f */
[----:B--2---:R-:W-:Y:S05]  /*eff0*/  @!P0 BRA `(.L_x_1860) ;  /* 0xfffffffc00f08947 */ /* 0x004fea000383ffff */
[----:B------:R-:W-:Y:S05]  /*f000*/  BRA `(.L_x_1942) ;  /* 0xffffffcc00907947 */ /* 0x000fea000383ffff */
.L_x_1864:
[----:B------:R-:W-:Y:S01]  /*f010*/  IMAD.MOV.U32 R13, RZ, RZ, R4 ;  /* 0x000000ffff0d7224 */ /* 0x000fe200078e0004 */
[----:B------:R-:W-:Y:S01]  /*f020*/  MOV R12, RZ ;  /* 0x000000ff000c7202 */ /* 0x000fe20000000f00 */
[----:B------:R-:W-:Y:S02]  /*f030*/  IMAD.MOV.U32 R11, RZ, RZ, 0x181f ;  /* 0x0000181fff0b7424 */ /* 0x000fe400078e00ff */
[----:B------:R-:W-:Y:S02]  /*f040*/  IMAD.MOV.U32 R15, RZ, RZ, -0x1 ;  /* 0xffffffffff0f7424 */ /* 0x000fe400078e00ff */
[----:B------:R-:W-:-:S07]  /*f050*/  IMAD.U32 R7, RZ, RZ, UR40 ;  /* 0x00000028ff077e24 */ /* 0x000fce000f8e00ff */
[----:B------:R-:W-:Y:S05]  /*f060*/  WARPSYNC.COLLECTIVE R15, `(.L_x_1943) ;  /* 0x000000000f087348 */ /* 0x000fea0003c00000 */
[----:B------:R0:W1:Y:S02]  /*f070*/  SHFL.IDX P6, R14, R13, R12, R11 ;  /* 0x0000000c0d0e7389 */ /* 0x00006400000c000b */
[----:B01----:R-:W-:Y:S01]  /*f080*/  ENDCOLLECTIVE ;  /* 0x000000000000791b */ /* 0x003fe20003800000 */
.L_x_1943:
[----:B------:R-:W-:Y:S02]  /*f090*/  IMAD R7, R7, 0xc0, R21 ;  /* 0x000000c007077824 */ /* 0x000fe400078e0215 */
[----:B------:R-:W-:Y:S02]  /*f0a0*/  IMAD.MOV.U32 R13, RZ, RZ, R0 ;  /* 0x000000ffff0d7224 */ /* 0x000fe400078e0000 */
[----:B------:R-:W-:-:S07]  /*f0b0*/  IMAD.MOV.U32 R2, RZ, RZ, R14 ;  /* 0x000000ffff027224 */ /* 0x000fce00078e000e */
[----:B------:R-:W-:Y:S05]  /*f0c0*/  WARPSYNC.COLLECTIVE R15, `(.L_x_1944) ;  /* 0x000000000f087348 */ /* 0x000fea0003c00000 */
[----:B------:R0:W1:Y:S02]  /*f0d0*/  SHFL.IDX P6, R14, R13, R12, R11 ;  /* 0x0000000c0d0e7389 */ /* 0x00006400000c000b */
[----:B01----:R-:W-:Y:S01]  /*f0e0*/  ENDCOLLECTIVE ;  /* 0x000000000000791b */ /* 0x003fe20003800000 */
.L_x_1944:
[----:B------:R-:W-:Y:S02]  /*f0f0*/  ULDC UR4, c[0x0][0x288] ;  /* 0x0000a20000047ab9 */ /* 0x000fe40000000800 */
[----:B------:R-:W-:Y:S02]  /*f100*/  IMAD R6, R9, UR4, RZ ;  /* 0x0000000409067c24 */ /* 0x000fe4000f8e02ff */
[----:B------:R-:W-:-:S03]  /*f110*/  VIADD R9, R7, 0x10 ;  /* 0x0000001007097836 */ /* 0x000fc60000000000 */
[----:B------:R-:W-:Y:S01]  /*f120*/  ISETP.GE.AND P1, PT, R7, R6, PT ;  /* 0x000000060700720c */ /* 0x000fe20003f26270 */
[----:B------:R-:W-:Y:S02]  /*f130*/  IMAD.MOV.U32 R13, RZ, RZ, R4 ;  /* 0x000000ffff0d7224 */ /* 0x000fe400078e0004 */
[----:B------:R-:W-:-:S10]  /*f140*/  IMAD.MOV.U32 R12, RZ, RZ, 0x1 ;  /* 0x00000001ff0c7424 */ /* 0x000fd400078e00ff */
[----:B------:R-:W-:-:S05]  /*f150*/  @!P1 LEA R14, P2, R20, R14, 0x1 ;  /* 0x0000000e140e9211 */ /* 0x000fca00078408ff */
[----:B------:R-:W-:Y:S01]  /*f160*/  @!P1 IMAD.X R3, RZ, RZ, R2, P2 ;  /* 0x000000ffff039224 */ /* 0x000fe200010e0602 */
[----:B------:R-:W-:-:S07]  /*f170*/  @!P1 MOV R2, R14 ;  /* 0x0000000e00029202 */ /* 0x000fce0000000f00 */
[----:B------:R-:W-:Y:S05]  /*f180*/  WARPSYNC.COLLECTIVE R15, `(.L_x_1945) ;  /* 0x000000000f087348 */ /* 0x000fea0003c00000 */
[----:B------:R0:W1:Y:S02]  /*f190*/  SHFL.IDX P6, R14, R13, R12, R11 ;  /* 0x0000000c0d0e7389 */ /* 0x00006400000c000b */
[----:B01----:R-:W-:Y:S01]  /*f1a0*/  ENDCOLLECTIVE ;  /* 0x000000000000791b */ /* 0x003fe20003800000 */
.L_x_1945:
[----:B------:R-:W-:Y:S01]  /*f1b0*/  @!PT LDS RZ, [RZ] ;  /* 0x00000000fffff984 */ /* 0x000fe20000000800 */
[----:B------:R-:W-:Y:S01]  /*f1c0*/  @!PT LDS RZ, [RZ] ;  /* 0x00000000fffff984 */ /* 0x000fe20000000800 */
[----:B------:R-:W-:Y:S01]  /*f1d0*/  @!PT LDS RZ, [RZ] ;  /* 0x00000000fffff984 */ /* 0x000fe20000000800 */
[----:B------:R0:W-:Y:S01]  /*f1e0*/  @!P1 LDGSTS.E.BYPASS.LTC128B.128 [R27+0x8400], desc[UR46][R2.64], !P0 ;  /* 0x08400000021b9fae */ /* 0x0001e2000c101d6e */
[----:B------:R-:W-:Y:S01]  /*f1f0*/  ISETP.GE.AND P1, PT, R9, R6, PT ;  /* 0x000000060900720c */ /* 0x000fe20003f26270 */
[----:B------:R-:W-:Y:S02]  /*f200*/  VIADD R9, R7, 0x20 ;  /* 0x0000002007097836 */ /* 0x000fe40000000000 */
[----:B------:R-:W-:Y:S02]  /*f210*/  IMAD.MOV.U32 R13, RZ, RZ, R0 ;  /* 0x000000ffff0d7224 */ /* 0x000fe400078e0000 */
[----:B0-----:R-:W-:-:S08]  /*f220*/  IMAD.MOV.U32 R2, RZ, RZ, R14 ;  /* 0x000000ffff027224 */ /* 0x001fd000078e000e */
[----:B------:R-:W-:Y:S05]  /*f230*/  WARPSYNC.COLLECTIVE R15, `(.L_x_1946) ;  /* 0x000000000f087348 */ /* 0x000fea0003c00000 */
[----:B------:R0:W1:Y:S02]  /*f240*/  SHFL.IDX P6, R14, R13, R12, R11 ;  /* 0x0000000c0d0e7389 */ /* 0x00006400000c000b */
[----:B01----:R-:W-:Y:S01]  /*f250*/  ENDCOLLECTIVE ;  /* 0x000000000000791b */ /* 0x003fe20003800000 */
.L_x_1946:
[----:B------:R-:W-:Y:S02]  /*f260*/  IMAD.MOV.U32 R13, RZ, RZ, R4 ;  /* 0x000000ffff0d7224 */ /* 0x000fe400078e0004 */
[----:B------:R-:W-:Y:S01]  /*f270*/  IMAD.MOV.U32 R12, RZ, RZ, 0x2 ;  /* 0x00000002ff0c7424 */ /* 0x000fe200078e00ff */
[----:B------:R-:W-:-:S05]  /*f280*/  @!P1 LEA R14, P2, R20, R14, 0x1 ;  /* 0x0000000e140e9211 */ /* 0x000fca00078408ff */
[----:B------:R-:W-:Y:S01]  /*f290*/  @!P1 IMAD.X R3, RZ, RZ, R2, P2 ;  /* 0x000000ffff039224 */ /* 0x000fe200010e0602 */
[----:B------:R-:W-:-:S07]  /*f2a0*/  @!P1 MOV R2, R14 ;  /* 0x0000000e00029202 */ /* 0x000fce0000000f00 */
[----:B------:R-:W-:Y:S05]  /*f2b0*/  WARPSYNC.COLLECTIVE R15, `(.L_x_1947) ;  /* 0x000000000f087348 */ /* 0x000fea0003c00000 */
[----:B------:R0:W1:Y:S02]  /*f2c0*/  SHFL.IDX P6, R14, R13, R12, R11 ;  /* 0x0000000c0d0e7389 */ /* 0x00006400000c000b */
[----:B01----:R-:W-:Y:S01]  /*f2d0*/  ENDCOLLECTIVE ;  /* 0x000000000000791b */ /* 0x003fe20003800000 */
.L_x_1947:
        /* <DEDUP_REMOVED lines=10> */
.L_x_1948:
[----:B------:R-:W-:Y:S02]  /*f380*/  IMAD.MOV.U32 R13, RZ, RZ, R4 ;  /* 0x000000ffff0d7224 */ /* 0x000fe400078e0004 */
[----:B------:R-:W-:Y:S02]  /*f390*/  IMAD.MOV.U32 R12, RZ, RZ, 0x3 ;  /* 0x00000003ff0c7424 */ /* 0x000fe400078e00ff */
[----:B------:R-:W-:-:S07]  /*f3a0*/  IMAD.MOV.U32 R10, RZ, RZ, R14 ;  /* 0x000000ffff0a7224 */ /* 0x000fce00078e000e */
[----:B------:R-:W-:Y:S05]  /*f3b0*/  WARPSYNC.COLLECTIVE R15, `(.L_x_1949) ;  /* 0x000000000f087348 */ /* 0x000fea0003c00000 */
[----:B------:R0:W1:Y:S02]  /*f3c0*/  SHFL.IDX P6, R14, R13, R12, R11 ;  /* 0x0000000c0d0e7389 */ /* 0x00006400000c000b */
[----:B01----:R-:W-:Y:S01]  /*f3d0*/  ENDCOLLECTIVE ;  /* 0x000000000000791b */ /* 0x003fe20003800000 */
.L_x_1949:
[----:B------:R-:W-:-:S04]  /*f3e0*/  @!P1 LEA R2, P2, R20, R10, 0x1 ;  /* 0x0000000a14029211 */ /* 0x000fc800078408ff */
[----:B------:R-:W-:Y:S01]  /*f3f0*/  @!P1 IADD3.X R3, RZ, R9, RZ, P2, !PT ;  /* 0x00000009ff039210 */ /* 0x000fe200017fe4ff */
[----:B------:R-:W-:-:S04]  /*f400*/  VIADD R9, R7, 0x30 ;  /* 0x0000003007097836 */ /* 0x000fc80000000000 */
[----:B------:R-:W-:Y:S01]  /*f410*/  @!PT LDS RZ, [RZ] ;  /* 0x00000000fffff984 */ /* 0x000fe20000000800 */
[----:B------:R-:W-:Y:S01]  /*f420*/  @!PT LDS RZ, [RZ] ;  /* 0x00000000fffff984 */ /* 0x000fe20000000800 */
[----:B------:R-:W-:Y:S01]  /*f430*/  @!PT LDS RZ, [RZ] ;  /* 0x00000000fffff984 */ /* 0x000fe20000000800 */
[----:B------:R0:W-:Y:S01]  /*f440*/  @!P1 LDGSTS.E.BYPASS.LTC128B.128 [R27+0x9400], desc[UR46][R2.64], !P0 ;  /* 0x09400000021b9fae */ /* 0x0001e2000c101d6e */
[----:B------:R-:W-:Y:S01]  /*f450*/  ISETP.GE.AND P1, PT, R9, R6, PT ;  /* 0x000000060900720c */ /* 0x000fe20003f26270 */
[----:B------:R-:W-:Y:S02]  /*f460*/  IMAD.MOV.U32 R13, RZ, RZ, R0 ;  /* 0x000000ffff0d7224 */ /* 0x000fe400078e0000 */
[----:B------:R-:W-:Y:S02]  /*f470*/  VIADD R9, R7, 0x40 ;  /* 0x0000004007097836 */ /* 0x000fe40000000000 */
[----:B0-----:R-:W-:-:S08]  /*f480*/  IMAD.MOV.U32 R2, RZ, RZ, R14 ;  /* 0x000000ffff027224 */ /* 0x001fd000078e000e */
[----:B------:R-:W-:Y:S05]  /*f490*/  WARPSYNC.COLLECTIVE R15, `(.L_x_1950) ;  /* 0x000000000f087348 */ /* 0x000fea0003c00000 */
[----:B------:R0:W1:Y:S02]  /*f4a0*/  SHFL.IDX P6, R14, R13, R12, R11 ;  /* 0x0000000c0d0e7389 */ /* 0x00006400000c000b */
[----:B01----:R-:W-:Y:S01]  /*f4b0*/  ENDCOLLECTIVE ;  /* 0x000000000000791b */ /* 0x003fe20003800000 */
.L_x_1950:
        /* <DEDUP_REMOVED lines=8> */
.L_x_1951:
        /* <DEDUP_REMOVED lines=10> */
.L_x_1952:
[----:B------:R-:W-:Y:S02]  /*f5e0*/  IMAD.MOV.U32 R13, RZ, RZ, R4 ;  /* 0x000000ffff0d7224 */ /* 0x000fe400078e0004 */
[----:B------:R-:W-:Y:S02]  /*f5f0*/  IMAD.MOV.U32 R12, RZ, RZ, 0x5 ;  /* 0x00000005ff0c7424 */ /* 0x000fe400078e00ff */
[----:B------:R-:W-:-:S07]  /*f600*/  IMAD.MOV.U32 R10, RZ, RZ, R14 ;  /* 0x000000ffff0a7224 */ /* 0x000fce00078e000e */
[----:B------:R-:W-:Y:S05]  /*f610*/  WARPSYNC.COLLECTIVE R15, `(.L_x_1953) ;  /* 0x000000000f087348 */ /* 0x000fea0003c00000 */
[----:B------:R0:W1:Y:S02]  /*f620*/  SHFL.IDX P6, R14, R13, R12, R11 ;  /* 0x0000000c0d0e7389 */ /* 0x00006400000c000b */
[----:B01----:R-:W-:Y:S01]  /*f630*/  ENDCOLLECTIVE ;  /* 0x000000000000791b */ /* 0x003fe20003800000 */
.L_x_1953:
        /* <DEDUP_REMOVED lines=14> */
.L_x_1954:
        /* <DEDUP_REMOVED lines=8> */
.L_x_1955:
        /* <DEDUP_REMOVED lines=10> */
.L_x_1956:
[----:B------:R-:W-:Y:S02]  /*f840*/  IMAD.MOV.U32 R13, RZ, RZ, R4 ;  /* 0x000000ffff0d7224 */ /* 0x000fe400078e0004 */
[----:B------:R-:W-:Y:S02]  /*f850*/  IMAD.MOV.U32 R12, RZ, RZ, 0x7 ;  /* 0x00000007ff0c7424 */ /* 0x000fe400078e00ff */
[----:B------:R-:W-:-:S07]  /*f860*/  IMAD.MOV.U32 R10, RZ, RZ, R14 ;  /* 0x000000ffff0a7224 */ /* 0x000fce00078e000e */
[----:B------:R-:W-:Y:S05]  /*f870*/  WARPSYNC.COLLECTIVE R15, `(.L_x_1957) ;  /* 0x000000000f087348 */ /* 0x000fea0003c00000 */
[----:B------:R0:W1:Y:S02]  /*f880*/  SHFL.IDX P6, R14, R13, R12, R11 ;  /* 0x0000000c0d0e7389 */ /* 0x00006400000c000b */
[----:B01----:R-:W-:Y:S01]  /*f890*/  ENDCOLLECTIVE ;  /* 0x000000000000791b */ /* 0x003fe20003800000 */
.L_x_1957:
[----:B------:R-:W-:-:S04]  /*f8a0*/  @!P1 LEA R2, P2, R20, R10, 0x1 ;  /* 0x0000000a14029211 */ /* 0x000fc800078408ff */
[----:B------:R-:W-:-:S05]  /*f8b0*/  @!P1 IADD3.X R3, RZ, R9, RZ, P2, !PT ;  /* 0x00000009ff039210 */ /* 0x000fca00017fe4ff */
        /* <DEDUP_REMOVED lines=9> */
.L_x_1958:
[----:B------:R-:W-:-:S05]  /*f950*/  VIADD R3, R7, 0x70 ;  /* 0x0000007007037836 */ /* 0x000fca0000000000 */
[----:B------:R-:W-:Y:S01]  /*f960*/  ISETP.GE.AND P1, PT, R3, R6, PT ;  /* 0x000000060300720c */ /* 0x000fe20003f26270 */
[----:B------:R-:W-:Y:S02]  /*f970*/  IMAD.MOV.U32 R13, RZ, RZ, R8 ;  /* 0x000000ffff0d7224 */ /* 0x000fe400078e0008 */
[----:B------:R-:W-:Y:S02]  /*f980*/  IMAD.MOV.U32 R12, RZ, RZ, RZ ;  /* 0x000000ffff0c7224 */ /* 0x000fe400078e00ff */
[----:B------:R-:W-:-:S08]  /*f990*/  IMAD.MOV.U32 R9, RZ, RZ, R14 ;  /* 0x000000ffff097224 */ /* 0x000fd000078e000e */
[----:B------:R-:W-:Y:S05]  /*f9a0*/  WARPSYNC.COLLECTIVE R15, `(.L_x_1959) ;  /* 0x000000000f087348 */ /* 0x000fea0003c00000 */
[----:B------:R0:W1:Y:S02]  /*f9b0*/  SHFL.IDX P6, R14, R13, R12, R11 ;  /* 0x0000000c0d0e7389 */ /* 0x00006400000c000b */
[----:B01----:R-:W-:Y:S01]  /*f9c0*/  ENDCOLLECTIVE ;  /* 0x000000000000791b */ /* 0x003fe20003800000 */
.L_x_1959:
[----:B------:R-:W-:Y:S01]  /*f9d0*/  @!P1 LEA R2, P2, R20, R9, 0x1 ;  /* 0x0000000914029211 */ /* 0x000fe200078408ff */
[----:B------:R-:W-:-:S03]  /*f9e0*/  VIADD R9, R7, 0x80 ;  /* 0x0000008007097836 */ /* 0x000fc60000000000 */
[----:B------:R-:W-:-:S05]  /*f9f0*/  @!P1 IADD3.X R3, RZ, R4, RZ, P2, !PT ;  /* 0x00000004ff039210 */ /* 0x000fca00017fe4ff */
[----:B------:R-:W-:Y:S01]  /*fa00*/  @!PT LDS RZ, [RZ] ;  /* 0x00000000fffff984 */ /* 0x000fe20000000800 */
[----:B------:R-:W-:Y:S01]  /*fa10*/  @!PT LDS RZ, [RZ] ;  /* 0x00000000fffff984 */ /* 0x000fe20000000800 */
[----:B------:R-:W-:Y:S01]  /*fa20*/  @!PT LDS RZ, [RZ] ;  /* 0x00000000fffff984 */ /* 0x000fe20000000800 */
[----:B------:R0:W-:Y:S01]  /*fa30*/  @!P1 LDGSTS.E.BYPASS.LTC128B.128 [R27+0xbc00], desc[UR46][R2.64], !P0 ;  /* 0x0bc00000021b9fae */ /* 0x0001e2000c101d6e */
[----:B------:R-:W-:Y:S01]  /*fa40*/  ISETP.GE.AND P1, PT, R9, R6, PT ;  /* 0x000000060900720c */ /* 0x000fe20003f26270 */
[----:B------:R-:W-:Y:S01]  /*fa50*/  IMAD.MOV.U32 R13, RZ, RZ, R5 ;  /* 0x000000ffff0d7224 */ /* 0x000fe200078e0005 */
[----:B------:R-:W-:Y:S01]  /*fa60*/  IADD3 R9, R7, 0x90, RZ ;  /* 0x0000009007097810 */ /* 0x000fe20007ffe0ff */
[----:B------:R-:W-:-:S10]  /*fa70*/  IMAD.MOV.U32 R0, RZ, RZ, R14 ;  /* 0x000000ffff007224 */ /* 0x000fd400078e000e */
[----:B0-----:R-:W-:Y:S05]  /*fa80*/  WARPSYNC.COLLECTIVE R15, `(.L_x_1960) ;  /* 0x000000000f087348 */ /* 0x001fea0003c00000 */
[----:B------:R1:W2:Y:S02]  /*fa90*/  SHFL.IDX P6, R14, R13, R12, R11 ;  /* 0x0000000c0d0e7389 */ /* 0x0002a400000c000b */
[----:B012---:R-:W-:Y:S01]  /*faa0*/  ENDCOLLECTIVE ;  /* 0x000000000000791b */ /* 0x007fe20003800000 */
.L_x_1960:
[----:B------:R-:W-:Y:S02]  /*fab0*/  IMAD.MOV.U32 R13, RZ, RZ, R8 ;  /* 0x000000ffff0d7224 */ /* 0x000fe400078e0008 */
[----:B------:R-:W-:Y:S01]  /*fac0*/  IMAD.MOV.U32 R12, RZ, RZ, 0x1 ;  /* 0x00000001ff0c7424 */ /* 0x000fe200078e00ff */
[----:B------:R-:W-:-:S13]  /*fad0*/  @!P1 LEA R2, P2, R20, R14, 0x1 ;  /* 0x0000000e14029211 */ /* 0x000fda00078408ff */
[----:B------:R-:W-:Y:S05]  /*fae0*/  WARPSYNC.COLLECTIVE R15, `(.L_x_1961) ;  /* 0x000000000f087348 */ /* 0x000fea0003c00000 */
[----:B------:R0:W1:Y:S02]  /*faf0*/  SHFL.IDX P6, R14, R13, R12, R11 ;  /* 0x0000000c0d0e7389 */ /* 0x00006400000c000b */
[----:B01----:R-:W-:Y:S01]  /*fb00*/  ENDCOLLECTIVE ;  /* 0x000000000000791b */ /* 0x003fe20003800000 */
.L_x_1961:
        /* <DEDUP_REMOVED lines=11> */
.L_x_1962:
[----:B------:R-:W-:Y:S02]  /*fbc0*/  IMAD.MOV.U32 R13, RZ, RZ, R8 ;  /* 0x000000ffff0d7224 */ /* 0x000fe400078e0008 */
[----:B------:R-:W-:Y:S02]  /*fbd0*/  IMAD.MOV.U32 R12, RZ, RZ, 0x2 ;  /* 0x00000002ff0c7424 */ /* 0x000fe400078e00ff */
[----:B------:R-:W-:-:S07]  /*fbe0*/  IMAD.MOV.U32 R4, RZ, RZ, R14 ;  /* 0x000000ffff047224 */ /* 0x000fce00078e000e */
[----:B------:R-:W-:Y:S05]  /*fbf0*/  WARPSYNC.COLLECTIVE R15, `(.L_x_1963) ;  /* 0x000000000f087348 */ /* 0x000fea0003c00000 */
[----:B------:R0:W1:Y:S02]  /*fc00*/  SHFL.IDX P6, R14, R13, R12, R11 ;  /* 0x0000000c0d0e7389 */ /* 0x00006400000c000b */
[----:B01----:R-:W-:Y:S01]  /*fc10*/  ENDCOLLECTIVE ;  /* 0x000000000000791b */ /* 0x003fe20003800000 */
.L_x_1963:
[----:B------:R-:W-:-:S05]  /*fc20*/  @!P1 LEA R4, P2, R20, R4, 0x1 ;  /* 0x0000000414049211 */ /* 0x000fca00078408ff */
[----:B------:R-:W-:Y:S01]  /*fc30*/  @!P1 IMAD.X R3, RZ, RZ, R2, P2 ;  /* 0x000000ffff039224 */ /* 0x000fe200010e0602 */
[----:B------:R-:W-:Y:S01]  /*fc40*/  @!P1 MOV R2, R4 ;  /* 0x0000000400029202 */ /* 0x000fe20000000f00 */
[----:B------:R-:W-:-:S04]  /*fc50*/  IMAD.MOV.U32 R13, RZ, RZ, R5 ;  /* 0x000000ffff0d7224 */ /* 0x000fc800078e0005 */
        /* <DEDUP_REMOVED lines=8> */
.L_x_1964:
[----:B------:R-:W-:-:S05]  /*fce0*/  VIADD R3, R7, 0xa0 ;  /* 0x000000a007037836 */ /* 0x000fca0000000000 */
[----:B------:R-:W-:Y:S02]  /*fcf0*/  ISETP.GE.AND P1, PT, R3, R6, PT ;  /* 0x000000060300720c */ /* 0x000fe40003f26270 */
[----:B------:R-:W-:Y:S01]  /*fd00*/  MOV R13, R8 ;  /* 0x00000008000d7202 */ /* 0x000fe20000000f00 */
[----:B------:R-:W-:-:S10]  /*fd10*/  IMAD.MOV.U32 R12, RZ, RZ, 0x3 ;  /* 0x00000003ff0c7424 */ /* 0x000fd400078e00ff */
[----:B------:R-:W-:-:S13]  /*fd20*/  @!P1 LEA R2, P2, R20, R14, 0x1 ;  /* 0x0000000e14029211 */ /* 0x000fda00078408ff */
[----:B------:R-:W-:Y:S05]  /*fd30*/  WARPSYNC.COLLECTIVE R15, `(.L_x_1965) ;  /* 0x000000000f087348 */ /* 0x000fea0003c00000 */
[----:B------:R0:W1:Y:S02]  /*fd40*/  SHFL.IDX P6, R14, R13, R12, R11 ;  /* 0x0000000c0d0e7389 */ /* 0x00006400000c000b */
[----:B01----:R-:W-:Y:S01]  /*fd50*/  ENDCOLLECTIVE ;  /* 0x000000000000791b */ /* 0x003fe20003800000 */
.L_x_1965:
        /* <DEDUP_REMOVED lines=10> */
.L_x_1966:
[----:B------:R-:W-:Y:S05]  /*fe00*/  BRA `(.L_x_1967) ;  /* 0xffffffcc005c7947 */ /* 0x000fea000383ffff */
.L_x_1867:
[----:B0-----:R0:W1:Y:S02]  /*fe10*/  SYNCS.PHASECHK.TRANS64.TRYWAIT P0, [R17+URZ+0x16820], R2 ;  /* 0x01682002110075a7 */ /* 0x001064000800017f */
[----:B-1----:R-:W-:Y:S05]  /*fe20*/  @!P0 NANOSLEEP.SYNCS 0x989680 ;  /* 0x009896800000895d */ /* 0x002fea0003900000 */
[----:B------:R-:W1:Y:S02]  /*fe30*/  @!P0 SYNCS.PHASECHK.TRANS64 P0, [R17+URZ+0x16820], R2 ;  /* 0x01682002110085a7 */ /* 0x000e64000800007f */
[----:B-1----:R-:W-:Y:S05]  /*fe40*/  @!P0 BRA `(.L_x_1867) ;  /* 0xfffffffc00f08947 */ /* 0x002fea000383ffff */
[----:B------:R-:W-:Y:S05]  /*fe50*/  BRA `(.L_x_1968) ;  /* 0xffffffcc00bc7947 */ /* 0x000fea000383ffff */
.L_x_1874:
[----:B0-----:R0:W1:Y:S02]  /*fe60*/  SYNCS.PHASECHK.TRANS64.TRYWAIT P0, [R2+URZ+0x16840], R3 ;  /* 0x01684003020075a7 */ /* 0x001064000800017f */
[----:B-1----:R-:W-:Y:S05]  /*fe70*/  @!P0 NANOSLEEP.SYNCS 0x989680 ;  /* 0x009896800000895d */ /* 0x002fea0003900000 */
[----:B------:R-:W1:Y:S02]  /*fe80*/  @!P0 SYNCS.PHASECHK.TRANS64 P0, [R2+URZ+0x16840], R3 ;  /* 0x01684003020085a7 */ /* 0x000e64000800007f */
[----:B-1----:R-:W-:Y:S05]  /*fe90*/  @!P0 BRA `(.L_x_1874) ;  /* 0xfffffffc00f08947 */ /* 0x002fea000383ffff */
[----:B------:R-:W-:Y:S05]  /*fea0*/  BRA `(.L_x_1969) ;  /* 0xffffffd0006c7947 */ /* 0x000fea000383ffff */
.L_x_1879:
[----:B0-----:R0:W1:Y:S02]  /*feb0*/  SYNCS.PHASECHK.TRANS64.TRYWAIT P0, [R2+URZ+0x60], R3 ;  /* 0x00006003020075a7 */ /* 0x001064000800017f */
[----:B-1----:R-:W-:Y:S05]  /*fec0*/  @!P0 NANOSLEEP.SYNCS 0x989680 ;  /* 0x009896800000895d */ /* 0x002fea0003900000 */
[----:B------:R-:W1:Y:S02]  /*fed0*/  @!P0 SYNCS.PHASECHK.TRANS64 P0, [R2+URZ+0x60], R3 ;  /* 0x00006003020085a7 */ /* 0x000e64000800007f */
[----:B-1----:R-:W-:Y:S05]  /*fee0*/  @!P0 BRA `(.L_x_1879) ;  /* 0xfffffffc00f08947 */ /* 0x002fea000383ffff */
[----:B------:R-:W-:Y:S05]  /*fef0*/  BRA `(.L_x_1970) ;  /* 0xffffffd000e47947 */ /* 0x000fea000383ffff */
.L_x_1888:
[----:B0-----:R0:W1:Y:S02]  /*ff00*/  SYNCS.PHASECHK.TRANS64.TRYWAIT P0, [R2+URZ+0x16840], R3 ;  /* 0x01684003020075a7 */ /* 0x001064000800017f */
[----:B-1----:R-:W-:Y:S05]  /*ff10*/  @!P0 NANOSLEEP.SYNCS 0x989680 ;  /* 0x009896800000895d */ /* 0x002fea0003900000 */
[----:B------:R-:W1:Y:S02]  /*ff20*/  @!P0 SYNCS.PHASECHK.TRANS64 P0, [R2+URZ+0x16840], R3 ;  /* 0x01684003020085a7 */ /* 0x000e64000800007f */
[----:B-1----:R-:W-:Y:S05]  /*ff30*/  @!P0 BRA `(.L_x_1888) ;  /* 0xfffffffc00f08947 */ /* 0x002fea000383ffff */
[----:B------:R-:W-:Y:S05]  /*ff40*/  BRA `(.L_x_1971) ;  /* 0xffffffd8001c7947 */ /* 0x000fea000383ffff */
.L_x_1893:
[----:B0-----:R0:W1:Y:S02]  /*ff50*/  SYNCS.PHASECHK.TRANS64.TRYWAIT P0, [R5+URZ+0x60], R2 ;  /* 0x00006002050075a7 */ /* 0x001064000800017f */
[----:B-1----:R-:W-:Y:S05]  /*ff60*/  @!P0 NANOSLEEP.SYNCS 0x989680 ;  /* 0x009896800000895d */ /* 0x002fea0003900000 */
[----:B------:R-:W1:Y:S02]  /*ff70*/  @!P0 SYNCS.PHASECHK.TRANS64 P0, [R5+URZ+0x60], R2 ;  /* 0x00006002050085a7 */ /* 0x000e64000800007f */
[----:B-1----:R-:W-:Y:S05]  /*ff80*/  @!P0 BRA `(.L_x_1893) ;  /* 0xfffffffc00f08947 */ /* 0x002fea000383ffff */
[----:B------:R-:W-:Y:S05]  /*ff90*/  BRA `(.L_x_1972) ;  /* 0xffffffd800947947 */ /* 0x000fea000383ffff */
.L_x_1901:
[----:B0-----:R0:W1:Y:S02]  /*ffa0*/  SYNCS.PHASECHK.TRANS64.TRYWAIT P0, [R2+URZ+0x16840], R3 ;  /* 0x01684003020075a7 */ /* 0x001064000800017f */
[----:B-1----:R-:W-:Y:S05]  /*ffb0*/  @!P0 NANOSLEEP.SYNCS 0x989680 ;  /* 0x009896800000895d */ /* 0x002fea0003900000 */
[----:B------:R-:W1:Y:S02]  /*ffc0*/  @!P0 SYNCS.PHASECHK.TRANS64 P0, [R2+URZ+0x16840], R3 ;  /* 0x01684003020085a7 */ /* 0x000e64000800007f */
[----:B-1----:R-:W-:Y:S05]  /*ffd0*/  @!P0 BRA `(.L_x_1901) ;  /* 0xfffffffc00f08947 */ /* 0x002fea000383ffff */
[----:B------:R-:W-:Y:S05]  /*ffe0*/  BRA `(.L_x_1973) ;  /* 0xffffffdc009c7947 */ /* 0x000fea000383ffff */
.L_x_1906:
[----:B0-----:R0:W1:Y:S02]  /*fff0*/  SYNCS.PHASECHK.TRANS64.TRYWAIT P0, [R5+URZ+0x60], R8 ;  /* 0x00006008050075a7 */ /* 0x001064000800017f */
[----:B-1----:R-:W-:Y:S05]  /*10000*/  @!P0 NANOSLEEP.SYNCS 0x989680 ;  /* 0x009896800000895d */ /* 0x002fea0003900000 */
[----:B------:R-:W1:Y:S02]  /*10010*/  @!P0 SYNCS.PHASECHK.TRANS64 P0, [R5+URZ+0x60], R8 ;  /* 0x00006008050085a7 */ /* 0x000e64000800007f */
[----:B-1----:R-:W-:Y:S05]  /*10020*/  @!P0 BRA `(.L_x_1906) ;  /* 0xfffffffc00f08947 */ /* 0x002fea000383ffff */
[----:B------:R-:W-:Y:S05]  /*10030*/  BRA `(.L_x_1974) ;  /* 0xffffffe000187947 */ /* 0x000fea000383ffff */
.L_x_1916:
[----:B-1----:R1:W2:Y:S02]  /*10040*/  SYNCS.PHASECHK.TRANS64.TRYWAIT P0, [R3+URZ+0x16860], R0 ;  /* 0x01686000030075a7 */ /* 0x0022a4000800017f */
[----:B--2---:R-:W-:Y:S05]  /*10050*/  @!P0 NANOSLEEP.SYNCS 0x989680 ;  /* 0x009896800000895d */ /* 0x004fea0003900000 */
[----:B------:R-:W2:Y:S02]  /*10060*/  @!P0 SYNCS.PHASECHK.TRANS64 P0, [R3+URZ+0x16860], R0 ;  /* 0x01686000030085a7 */ /* 0x000ea4000800007f */
[----:B--2---:R-:W-:Y:S05]  /*10070*/  @!P0 BRA `(.L_x_1916) ;  /* 0xfffffffc00f08947 */ /* 0x004fea000383ffff */
[----:B------:R-:W-:Y:S05]  /*10080*/  BRA `(.L_x_1975) ;  /* 0xffffffe400087947 */ /* 0x000fea000383ffff */
.L_x_1922:
[----:B------:R-:W-:Y:S01]  /*10090*/  BSSY B0, `(.L_x_1976) ;  /* 0x0000008000007945 */ /* 0x000fe20003800000 */
[----:B------:R-:W-:Y:S01]  /*100a0*/  IMAD.MOV.U32 R13, RZ, RZ, R28 ;  /* 0x000000ffff0d7224 */ /* 0x000fe200078e001c */
[----:B------:R-:W-:Y:S01]  /*100b0*/  MOV R15, 0xffffffff ;  /* 0xffffffff000f7802 */ /* 0x000fe20000000f00 */
[----:B------:R-:W-:Y:S02]  /*100c0*/  IMAD.MOV.U32 R12, RZ, RZ, RZ ;  /* 0x000000ffff0c7224 */ /* 0x000fe400078e00ff */
[----:B0-----:R-:W-:-:S07]  /*100d0*/  IMAD.MOV.U32 R11, RZ, RZ, 0x1f ;  /* 0x0000001fff0b7424 */ /* 0x001fce00078e00ff */
[----:B------:R-:W-:Y:S05]  /*100e0*/  WARPSYNC.COLLECTIVE R15, `(.L_x_1977) ;  /* 0x000000000f087348 */ /* 0x000fea0003c00000 */
[----:B------:R0:W1:Y:S02]  /*100f0*/  SHFL.IDX P6, R14, R13, R12, R11 ;  /* 0x0000000c0d0e7389 */ /* 0x00006400000c000b */
[----:B01----:R-:W-:Y:S01]  /*10100*/  ENDCOLLECTIVE ;  /* 0x000000000000791b */ /* 0x003fe20003800000 */
.L_x_1977:
[----:B------:R-:W-:Y:S05]  /*10110*/  BSYNC B0 ;  /* 0x0000000000007941 */ /* 0x000fea0003800000 */
.L_x_1976:
[----:B------:R-:W-:Y:S05]  /*10120*/  BRA `(.L_x_1978) ;  /* 0xffffffe400ac7947 */ /* 0x000fea000383ffff */
.L_x_1925:
[----:B-1----:R1:W2:Y:S02]  /*10130*/  SYNCS.PHASECHK.TRANS64.TRYWAIT P0, [R7+URZ+0x16820], R0 ;  /* 0x01682000070075a7 */ /* 0x0022a4000800017f */
[----:B--2---:R-:W-:Y:S05]  /*10140*/  @!P0 NANOSLEEP.SYNCS 0x989680 ;  /* 0x009896800000895d */ /* 0x004fea0003900000 */
[----:B------:R-:W2:Y:S02]  /*10150*/  @!P0 SYNCS.PHASECHK.TRANS64 P0, [R7+URZ+0x16820], R0 ;  /* 0x01682000070085a7 */ /* 0x000ea4000800007f */
[----:B--2---:R-:W-:Y:S05]  /*10160*/  @!P0 BRA `(.L_x_1925) ;  /* 0xfffffffc00f08947 */ /* 0x004fea000383ffff */
[----:B------:R-:W-:Y:S05]  /*10170*/  BRA `(.L_x_1979) ;  /* 0xffffffe400f47947 */ /* 0x000fea000383ffff */
.L_x_1926:
        /* <DEDUP_REMOVED lines=11> */
.L_x_1981:
[----:B------:R-:W-:Y:S05]  /*10230*/  BSYNC B0 ;  /* 0x0000000000007941 */ /* 0x000fea0003800000 */
.L_x_1980:
[----:B------:R-:W-:Y:S05]  /*10240*/  BRA `(.L_x_1982) ;  /* 0xffffffe400dc7947 */ /* 0x000fea000383ffff */
.L_x_1929:
[----:B------:R-:W-:Y:S01]  /*10250*/  BSSY B1, `(.L_x_1983) ;  /* 0x0000006000017945 */ /* 0x000fe20003800000 */
[----:B------:R-:W-:-:S07]  /*10260*/  IMAD.MOV.U32 R15, RZ, RZ, -0x1 ;  /* 0xffffffffff0f7424 */ /* 0x000fce00078e00ff */
[----:B01----:R-:W-:Y:S05]  /*10270*/  WARPSYNC.COLLECTIVE R15, `(.L_x_1984) ;  /* 0x000000000f0c7348 */ /* 0x003fea0003c00000 */
[----:B------:R-:W-:Y:S02]  /*10280*/  ELECT P6, UR62, PT ;  /* 0x00000000003e782f */ /* 0x000fe400038c0000 */
[----:B------:R-:W-:Y:S01]  /*10290*/  MOV R14, UR62 ;  /* 0x0000003e000e7c02 */ /* 0x000fe20008000f00 */
[----:B01----:R-:W-:Y:S10]  /*102a0*/  ENDCOLLECTIVE ;  /* 0x000000000000791b */ /* 0x003ff40003800000 */
.L_x_1984:
[----:B------:R-:W-:Y:S05]  /*102b0*/  BSYNC B1 ;  /* 0x0000000000017941 */ /* 0x000fea0003800000 */
.L_x_1983:
[----:B------:R-:W-:Y:S05]  /*102c0*/  BRA `(.L_x_1985) ;  /* 0xffffffe400d47947 */ /* 0x000fea000383ffff */
.L_x_1931:
[----:B-1----:R1:W2:Y:S02]  /*102d0*/  SYNCS.PHASECHK.TRANS64.TRYWAIT P0, [R5+URZ], R4 ;  /* 0x00000004050075a7 */ /* 0x0022a4000800017f */
[----:B--2---:R-:W-:Y:S05]  /*102e0*/  @!P0 NANOSLEEP.SYNCS 0x989680 ;  /* 0x009896800000895d */ /* 0x004fea0003900000 */
[----:B------:R-:W2:Y:S02]  /*102f0*/  @!P0 SYNCS.PHASECHK.TRANS64 P0, [R5+URZ], R4 ;  /* 0x00000004050085a7 */ /* 0x000ea4000800007f */
[----:B--2---:R-:W-:Y:S05]  /*10300*/  @!P0 BRA `(.L_x_1931) ;  /* 0xfffffffc00f08947 */ /* 0x004fea000383ffff */
[----:B------:R-:W-:Y:S05]  /*10310*/  BRA `(.L_x_1986) ;  /* 0xffffffe800087947 */ /* 0x000fea000383ffff */
.L_x_1932:
[----:B--2---:R2:W3:Y:S02]  /*10320*/  SYNCS.PHASECHK.TRANS64.TRYWAIT P0, [R3+URZ], R0 ;  /* 0x00000000030075a7 */ /* 0x0044e4000800017f */
[----:B---3--:R-:W-:Y:S05]  /*10330*/  @!P0 NANOSLEEP.SYNCS 0x989680 ;  /* 0x009896800000895d */ /* 0x008fea0003900000 */
[----:B------:R-:W3:Y:S02]  /*10340*/  @!P0 SYNCS.PHASECHK.TRANS64 P0, [R3+URZ], R0 ;  /* 0x00000000030085a7 */ /* 0x000ee4000800007f */
[----:B---3--:R-:W-:Y:S05]  /*10350*/  @!P0 BRA `(.L_x_1932) ;  /* 0xfffffffc00f08947 */ /* 0x008fea000383ffff */
[----:B------:R-:W-:Y:S05]  /*10360*/  BRA `(.L_x_1987) ;  /* 0xffffffe400fc7947 */ /* 0x000fea000383ffff */
.L_x_1934:
[----:B-1----:R1:W2:Y:S02]  /*10370*/  SYNCS.PHASECHK.TRANS64.TRYWAIT P0, [R5+URZ], R4 ;  /* 0x00000004050075a7 */ /* 0x0022a4000800017f */
[----:B--2---:R-:W-:Y:S05]  /*10380*/  @!P0 NANOSLEEP.SYNCS 0x989680 ;  /* 0x009896800000895d */ /* 0x004fea0003900000 */
[----:B------:R-:W2:Y:S02]  /*10390*/  @!P0 SYNCS.PHASECHK.TRANS64 P0, [R5+URZ], R4 ;  /* 0x00000004050085a7 */ /* 0x000ea4000800007f */
[----:B--2---:R-:W-:Y:S05]  /*103a0*/  @!P0 BRA `(.L_x_1934) ;  /* 0xfffffffc00f08947 */ /* 0x004fea000383ffff */
[----:B------:R-:W-:Y:S05]  /*103b0*/  BRA `(.L_x_1988) ;  /* 0xffffffe800007947 */ /* 0x000fea000383ffff */
.L_x_1989:
        /* <DEDUP_REMOVED lines=12> */
.L_x_2646:


//--------------------- .text._ZN7cutlass13device_kernelIN5flash11enable_sm90INS1_16FlashAttnFwdSm90INS1_25CollectiveMainloopFwdSm90ILi2EN4cute5tupleIJNS5_1CILi1EEES8_S8_EEENS6_IJNS7_ILi192EEENS7_ILi128EEENS7_ILi64EEEEEELi64ENS_6half_tEfNS_4arch4Sm90ELb1ELb0ELb1ELb1ELb0ELb0ELb0ELb1ELb1ELb1ELb0ELb0EEENS1_21CollectiveEpilogueFwdINS6_IJSA_SC_SB_EEES9_SE_SG_Li384ELb1ELb1ELb0ELb0EEENS1_36VarlenDynamicPersistentTileSchedulerILi192ELi128ELi384ELi128ELb0ELb1ELb1ELb1ELb1ELb1EEEEEEEEEvNT_6ParamsE --------------------------
	.section	.text._ZN7cutlass13device_kernelIN5flash11enable_sm90INS1_16FlashAttnFwdSm90INS1_25CollectiveMainloopFwdSm90ILi2EN4cute5tupleIJNS5_1CILi1EEES8_S8_EEENS6_IJNS7_ILi192EEENS7_ILi128EEENS7_ILi64EEEEEELi64ENS_6half_tEfNS_4arch4Sm90ELb1ELb0ELb1ELb1ELb0ELb0ELb0ELb1ELb1ELb1ELb0ELb0EEENS1_21CollectiveEpilogueFwdINS6_IJSA_SC_SB_EEES9_SE_SG_Li384ELb1ELb1ELb0ELb0EEENS1_36VarlenDynamicPersistentTileSchedulerILi192ELi128ELi384ELi128ELb0ELb1ELb1ELb1ELb1ELb1EEEEEEEEEvNT_6ParamsE,"ax",@progbits
	.align	128
.text._ZN7cutlass13device_kernelIN5flash11enable_sm90INS1_16FlashAttnFwdSm90INS1_25CollectiveMainloopFwdSm90ILi2EN4cute5tupleIJNS5_1CILi1EEES8_S8_EEENS6_IJNS7_ILi192EEENS7_ILi128EEENS7_ILi64EEEEEELi64ENS_6half_tEfNS_4arch4Sm90ELb1ELb0ELb1ELb1ELb0ELb0ELb0ELb1ELb1ELb1ELb0ELb0EEENS1_21CollectiveEpilogueFwdINS6_IJSA_SC_SB_EEES9_SE_SG_Li384ELb1ELb1ELb0ELb0EEENS1_36VarlenDynamicPersistentTileSchedulerILi192ELi128ELi384ELi128ELb0ELb1ELb1ELb1ELb1ELb1EEEEEEEEEvNT_6ParamsE:
        .type           _ZN7cutlass13device_kernelIN5flash11enable_sm90INS1_16FlashAttnFwdSm90INS1_25CollectiveMainloopFwdSm90ILi2EN4cute5tupleIJNS5_1CILi1EEES8_S8_EEENS6_IJNS7_ILi192EEENS7_ILi128EEENS7_ILi64EEEEEELi64ENS_6half_tEfNS_4arch4Sm90ELb1ELb0ELb1ELb1ELb0ELb0ELb0ELb1ELb1ELb1ELb0ELb0EEENS1_21CollectiveEpilogueFwdINS6_IJSA_SC_SB_EEES9_SE_SG_Li384ELb1ELb1ELb0ELb0EEENS1_36VarlenDynamicPersistentTileSchedulerILi192ELi128ELi384ELi128ELb0ELb1ELb1ELb1ELb1ELb1EEEEEEEEEvNT_6ParamsE,@function
        .size           _ZN7cutlass13device_kernelIN5flash11enable_sm90INS1_16FlashAttnFwdSm90INS1_25CollectiveMainloopFwdSm90ILi2EN4cute5tupleIJNS5_1CILi1EEES8_S8_EEENS6_IJNS7_ILi192EEENS7_ILi128EEENS7_ILi64EEEEEELi64ENS_6half_tEfNS_4arch4Sm90ELb1ELb0ELb1ELb1ELb0ELb0ELb0ELb1ELb1ELb1ELb0ELb0EEENS1_21CollectiveEpilogueFwdINS6_IJSA_SC_SB_EEES9_SE_SG_Li384ELb1ELb1ELb0ELb0EEENS1_36VarlenDynamicPersistentTileSchedulerILi192ELi128ELi384ELi128ELb0ELb1ELb1ELb1ELb1ELb1EEEEEEEEEvNT_6ParamsE,(.L_x_2647 - _ZN7cutlass13device_kernelIN5flash11enable_sm90INS1_16FlashAttnFwdSm90INS1_25CollectiveMainloopFwdSm90ILi2EN4cute5tupleIJNS5_1CILi1EEES8_S8_EEENS6_IJNS7_ILi192EEENS7_ILi128EEENS7_ILi64EEEEEELi64ENS_6half_tEfNS_4arch4Sm90ELb1ELb0ELb1ELb1ELb0ELb0ELb0ELb1ELb1ELb1ELb0ELb0EEENS1_21CollectiveEpilogueFwdINS6_IJSA_SC_SB_EEES9_SE_SG_Li384ELb1ELb1ELb0ELb0EEENS1_36VarlenDynamicPersistentTileSchedulerILi192ELi128ELi384ELi128ELb0ELb1ELb1ELb1ELb1ELb1EEEEEEEEEvNT_6ParamsE)
        .other          _ZN7cutlass13device_kernelIN5flash11enable_sm90INS1_16FlashAttnFwdSm90INS1_25CollectiveMainloopFwdSm90ILi2EN4cute5tupleIJNS5_1CILi1EEES8_S8_EEENS6_IJNS7_ILi192EEENS7_ILi128EEENS7_ILi64EEEEEELi64ENS_6half_tEfNS_4arch4Sm90ELb1ELb0ELb1ELb1ELb0ELb0ELb0ELb1ELb1ELb1ELb0ELb0EEENS1_21CollectiveEpilogueFwdINS6_IJSA_SC_SB_EEES9_SE_SG_Li384ELb1ELb1ELb0ELb0EEENS1_36VarlenDynamicPersistentTileSchedulerILi192ELi128ELi384ELi128ELb0ELb1ELb1ELb1ELb1ELb1EEEEEEEEEvNT_6ParamsE,@"STO_CUDA_ENTRY STV_DEFAULT"
_ZN7cutlass13device_kernelIN5flash11enable_sm90INS1_16FlashAttnFwdSm90INS1_25CollectiveMainloopFwdSm90ILi2EN4cute5tupleIJNS5_1CILi1EEES8_S8_EEENS6_IJNS7_ILi192EEENS7_ILi128EEENS7_ILi64EEEEEELi64ENS_6half_tEfNS_4arch4Sm90ELb1ELb0ELb1ELb1ELb0ELb0ELb0ELb1ELb1ELb1ELb0ELb0EEENS1_21CollectiveEpilogueFwdINS6_IJSA_SC_SB_EEES9_SE_SG_Li384ELb1ELb1ELb0ELb0EEENS1_36VarlenDynamicPersistentTileSchedulerILi192ELi128ELi384ELi128ELb0ELb1ELb1ELb1ELb1ELb1EEEEEEEEEvNT_6ParamsE:
        /* <DEDUP_REMOVED lines=18> */
.L_x_1991:
[----:B------:R-:W-:Y:S05]  /*0120*/  BSYNC B0 ;  /* 0x0000000000007941 */ /* 0x000fea0003800000 */
.L_x_1990:
        /* <DEDUP_REMOVED lines=41> */
.L_x_1992:
        /* <DEDUP_REMOVED lines=22> */
.L_x_1993:
        /* <DEDUP_REMOVED lines=18> */
.L_x_1994:
        /* <DEDUP_REMOVED lines=22> */
.L_x_1995:
        /* <DEDUP_REMOVED lines=22> */
.L_x_1996:
[----:B------:R-:W-:Y:S01]  /*0900*/  PLOP3.LUT P0, PT, PT, PT, UP0, 0x80, 0x0 ;  /* 0x000000000000781c */ /* 0x000fe20003f0f008 */
[----:B------:R-:W-:Y:S01]  /*0910*/  UMOV UR36, 0x1 ;  /* 0x0000000100247882 */ /* 0x000fe20000000000 */
[----:B------:R-:W-:Y:S01]  /*0920*/  NOP ;  /* 0x0000000000007918 */ /* 0x000fe20000000000 */
[----:B------:R-:W-:Y:S01]  /*0930*/  USEL UR36, UR36, 0x2, !UP0 ;  /* 0x0000000224247887 */ /* 0x000fe2000c000000 */
[----:B------:R-:W-:Y:S01]  /*0940*/  ULDC.64 UR48, c[0x0][0x208] ;  /* 0x0000820000307ab9 */ /* 0x000fe20000000a00 */
[----:B012-4-:R-:W-:Y:S08]  /*0950*/  BAR.SYNC.DEFER_BLOCKING 0x0 ;  /* 0x0000000000007b1d */ /* 0x017ff00000010000 */
[----:B------:R-:W-:Y:S05]  /*0960*/  @!P0 BRA `(.L_x_1997) ;  /* 0x000000a800dc8947 */ /* 0x000fea0003800000 */
.L_x_1998:
        /* <DEDUP_REMOVED lines=28> */
[----:B------:R-:W-:Y:S02]  /*0b30*/  LOP3.LUT R152, R153, 0xffffff80, RZ, 0xc0, !PT ;  /* 0xffffff8099987812 */ /* 0x000fe400078ec0ff */
[CC--:B------:R-:W-:Y:S01]  /*0b40*/  LEA.HI R2, R0.reuse, R157.reuse, RZ, 0x4 ;  /* 0x0000009d00027211 */ /* 0x0c0fe200078f20ff */
[----:B------:R-:W-:Y:S01]  /*0b50*/  IMAD.SHL.U32 R5, R3, 0x20, RZ ;  /* 0x0000002003057824 */ /* 0x000fe200078e00ff */
[----:B------:R-:W-:Y:S01]  /*0b60*/  LEA.HI R10, R0, R157, RZ, 0x2 ;  /* 0x0000009d000a7211 */ /* 0x000fe200078f10ff */
[----:B------:R-:W-:Y:S01]  /*0b70*/  IMAD.IADD R152, R157, 0x1, -R152 ;  /* 0x000000019d987824 */ /* 0x000fe200078e0a98 */
[----:B------:R-:W-:Y:S02]  /*0b80*/  SHF.R.S32.HI R3, RZ, 0x4, R2 ;  /* 0x00000004ff037819 */ /* 0x000fe40000011402 */
[----:B------:R-:W-:Y:S02]  /*0b90*/  LOP3.LUT R4, R2, 0x3fffff0, RZ, 0xc0, !PT ;  /* 0x03fffff002047812 */ /* 0x000fe400078ec0ff */
[----:B------:R-:W-:-:S02]  /*0ba0*/  SHF.R.S32.HI R7, RZ, 0x1f, R152 ;  /* 0x0000001fff077819 */ /* 0x000fc40000011498 */
[----:B------:R-:W-:Y:S01]  /*0bb0*/  LEA.HI R2, R2, R3, RZ, 0x1 ;  /* 0x0000000302027211 */ /* 0x000fe200078f08ff */
[----:B------:R-:W-:Y:S01]  /*0bc0*/  IMAD.IADD R4, R157, 0x1, -R4 ;  /* 0x000000019d047824 */ /* 0x000fe200078e0a04 */
[----:B------:R-:W-:Y:S02]  /*0bd0*/  LEA.HI R6, R7, R152, RZ, 0x2 ;  /* 0x0000009807067211 */ /* 0x000fe400078f10ff */
[----:B------:R-:W-:Y:S02]  /*0be0*/  LOP3.LUT R2, R2, 0x1ffffffe, RZ, 0xc0, !PT ;  /* 0x1ffffffe02027812 */ /* 0x000fe400078ec0ff */
[--C-:B------:R-:W-:Y:S02]  /*0bf0*/  SHF.R.S32.HI R8, RZ, 0x2, R6.reuse ;  /* 0x00000002ff087819 */ /* 0x100fe40000011406 */
[----:B------:R-:W-:Y:S01]  /*0c00*/  SHF.R.S32.HI R9, RZ, 0x1f, R6 ;  /* 0x0000001fff097819 */ /* 0x000fe20000011406 */
[----:B------:R-:W-:Y:S01]  /*0c10*/  IMAD.IADD R2, R3, 0x1, -R2 ;  /* 0x0000000103027824 */ /* 0x000fe200078e0a02 */
[----:B------:R-:W-:-:S02]  /*0c20*/  SHF.R.S32.HI R153, RZ, 0x7, R153 ;  /* 0x00000007ff997819 */ /* 0x000fc40000011499 */
[----:B------:R-:W-:Y:S02]  /*0c30*/  LOP3.LUT R10, R10, 0xfffffffc, RZ, 0xc0, !PT ;  /* 0xfffffffc0a0a7812 */ /* 0x000fe400078ec0ff */
[----:B------:R-:W-:Y:S01]  /*0c40*/  LEA.HI R9, R9, R8, RZ, 0x3 ;  /* 0x0000000809097211 */ /* 0x000fe200078f18ff */
[----:B------:R-:W-:Y:S01]  /*0c50*/  IMAD.HI R3, R153, 0x55555556, RZ ;  /* 0x5555555699037827 */ /* 0x000fe200078e02ff */
[----:B------:R-:W-:Y:S02]  /*0c60*/  LOP3.LUT R5, R5, 0xfffffc00, RZ, 0xc0, !PT ;  /* 0xfffffc0005057812 */ /* 0x000fe400078ec0ff */
[----:B------:R-:W-:Y:S01]  /*0c70*/  LEA.HI R0, R0, R157, RZ, 0x3 ;  /* 0x0000009d00007211 */ /* 0x000fe200078f18ff */
[----:B------:R-:W-:Y:S01]  /*0c80*/  IMAD.IADD R10, R157, 0x1, -R10 ;  /* 0x000000019d0a7824 */ /* 0x000fe200078e0a0a */
[----:B------:R-:W-:Y:S01]  /*0c90*/  LOP3.LUT R9, R9, 0xfffffff8, RZ, 0xc0, !PT ;  /* 0xfffffff809097812 */ /* 0x000fe200078ec0ff */
[----:B------:R-:W-:Y:S01]  /*0ca0*/  IMAD R5, R4, 0x40, R5 ;  /* 0x0000004004057824 */ /* 0x000fe200078e0205 */
[----:B------:R-:W-:-:S02]  /*0cb0*/  LEA.HI R7, R7, R152, RZ, 0x5 ;  /* 0x0000009807077211 */ /* 0x000fc400078f28ff */
[----:B------:R-:W-:Y:S01]  /*0cc0*/  LEA.HI R4, R3, R3, RZ, 0x1 ;  /* 0x0000000303047211 */ /* 0x000fe200078f08ff */
[----:B------:R-:W-:Y:S01]  /*0cd0*/  IMAD.IADD R8, R8, 0x1, -R9 ;  /* 0x0000000108087824 */ /* 0x000fe200078e0a09 */
[----:B------:R-:W-:Y:S01]  /*0ce0*/  LOP3.LUT R18, R0, 0xfffffff8, RZ, 0xc0, !PT ;  /* 0xfffffff800127812 */ /* 0x000fe200078ec0ff */
[----:B------:R-:W-:Y:S01]  /*0cf0*/  IMAD R155, R2, 0x8, R5 ;  /* 0x00000008029b7824 */ /* 0x000fe200078e0205 */
[----:B------:R-:W-:Y:S01]  /*0d00*/  LEA.HI R3, R10, R10, RZ, 0x1 ;  /* 0x0000000a0a037211 */ /* 0x000fe200078f08ff */
[----:B------:R-:W-:Y:S01]  /*0d10*/  IMAD R4, R4, -0x3, R153 ;  /* 0xfffffffd04047824 */ /* 0x000fe200078e0299 */
[----:B------:R-:W-:Y:S01]  /*0d20*/  SHF.R.S32.HI R7, RZ, 0x5, R7 ;  /* 0x00000005ff077819 */ /* 0x000fe20000011407 */
[----:B------:R-:W-:Y:S01]  /*0d30*/  IMAD.IADD R18, R157, 0x1, -R18 ;  /* 0x000000019d127824 */ /* 0x000fe200078e0a12 */
[----:B------:R-:W-:Y:S02]  /*0d40*/  LOP3.LUT R3, R3, 0x1ffffffe, RZ, 0xc0, !PT ;  /* 0x1ffffffe03037812 */ /* 0x000fe400078ec0ff */
[----:B------:R-:W-:Y:S01]  /*0d50*/  LOP3.LUT R5, R6, 0x7ffffffc, RZ, 0xc0, !PT ;  /* 0x7ffffffc06057812 */ /* 0x000fe200078ec0ff */
[----:B------:R-:W-:Y:S01]  /*0d60*/  IMAD R7, R7, 0x10, R8 ;  /* 0x0000001007077824 */ /* 0x000fe200078e0208 */
[----:B------:R-:W-:Y:S01]  /*0d70*/  IADD3 R3, R10, -R3, RZ ;  /* 0x800000030a037210 */ /* 0x000fe20007ffe0ff */
[----:B------:R-:W-:Y:S01]  /*0d80*/  IMAD.SHL.U32 R19, R18, 0x8, RZ ;  /* 0x0000000812137824 */ /* 0x000fe200078e00ff */
[----:B------:R-:W-:Y:S01]  /*0d90*/  SHF.R.S32.HI R22, RZ, 0x3, R0 ;  /* 0x00000003ff167819 */ /* 0x000fe20000011400 */
[----:B------:R-:W-:-:S02]  /*0da0*/  IMAD R154, R4, 0x40, R7 ;  /* 0x00000040049a7824 */ /* 0x000fc400078e0207 */
[----:B------:R-:W-:Y:S01]  /*0db0*/  IMAD.IADD R16, R152, 0x1, -R5 ;  /* 0x0000000198107824 */ /* 0x000fe200078e0a05 */
[----:B------:R-:W-:Y:S01]  /*0dc0*/  SHF.R.S32.HI R156, RZ, 0x1f, R19 ;  /* 0x0000001fff9c7819 */ /* 0x000fe20000011413 */
[----:B------:R-:W-:-:S07]  /*0dd0*/  IMAD R17, R3, 0x8, R154 ;  /* 0x0000000803117824 */ /* 0x000fce00078e029a */
.L_x_2040:
[----:B012---:R-:W0:Y:S01]  /*0de0*/  LDC.64 R2, c[0x0][0xc88] ;  /* 0x00032200ff027b82 */ /* 0x007e220000000a00 */
[----:B------:R-:W-:Y:S01]  /*0df0*/  ULDC.64 UR8, c[0x0][0xa28] ;  /* 0x00028a0000087ab9 */ /* 0x000fe20000000a00 */
[----:B------:R-:W-:Y:S01]  /*0e00*/  ULDC.64 UR10, c[0x0][0xa18] ;  /* 0x00028600000a7ab9 */ /* 0x000fe20000000a00 */
[----:B------:R-:W-:Y:S01]  /*0e10*/  ULDC UR4, c[0x0][0x424] ;  /* 0x0001090000047ab9 */ /* 0x000fe20000000800 */
        /* <DEDUP_REMOVED lines=11> */
[----:B------:R-:W-:-:S04]  /*0ed0*/  @UP0 ULEA UR8, UP2, UR40, UR8, 0x2 ;  /* 0x0000000828080291 */ /* 0x000fc8000f84103f */
[----:B------:R-:W-:Y:S02]  /*0ee0*/  @UP0 ULEA.HI.X UR9, UR40, UR9, UR41, 0x2, UP2 ;  /* 0x0000000928090291 */ /* 0x000fe400090f1429 */
[----:B------:R-:W-:Y:S01]  /*0ef0*/  @UP1 ULEA UR10, UP0, UR40, UR10, 0x2 ;  /* 0x0000000a280a1291 */ /* 0x000fe2000f80103f */
[----:B------:R-:W-:-:S03]  /*0f00*/  IMAD.U32 R2, RZ, RZ, UR8 ;  /* 0x00000008ff027e24 */ /* 0x000fc6000f8e00ff */
[----:B------:R-:W-:Y:S01]  /*0f10*/  @UP1 ULEA.HI.X UR11, UR40, UR11, UR41, 0x2, UP0 ;  /* 0x0000000b280b1291 */ /* 0x000fe200080f1429 */
[----:B------:R-:W-:Y:S01]  /*0f20*/  IMAD.U32 R3, RZ, RZ, UR9 ;  /* 0x00000009ff037e24 */ /* 0x000fe2000f8e00ff */
[----:B------:R-:W-:Y:S01]  /*0f30*/  ULDC.64 UR8, c[0x0][0x418] ;  /* 0x0001060000087ab9 */ /* 0x000fe20000000a00 */
[----:B------:R-:W-:-:S03]  /*0f40*/  IMAD.U32 R4, RZ, RZ, UR10 ;  /* 0x0000000aff047e24 */ /* 0x000fc6000f8e00ff */
[----:B------:R-:W-:Y:S01]  /*0f50*/  IMAD.U32 R5, RZ, RZ, UR11 ;  /* 0x0000000bff057e24 */ /* 0x000fe2000f8e00ff */
[----:B------:R-:W2:Y:S04]  /*0f60*/  @P0 LDG.E R2, desc[UR48][R2.64] ;  /* 0x0000003002020981 */ /* 0x000ea8000c1e1900 */
[----:B------:R-:W3:Y:S01]  /*0f70*/  @P2 LDG.E R4, desc[UR48][R4.64] ;  /* 0x0000003004042981 */ /* 0x000ee2000c1e1900 */
[----:B------:R-:W-:Y:S01]  /*0f80*/  UISETP.NE.U32.AND UP0, UPT, UR8, URZ, UPT ;  /* 0x0000003f0800728c */ /* 0x000fe2000bf05070 */
[----:B------:R-:W-:Y:S01]  /*0f90*/  UMOV UR47, URZ ;  /* 0x0000003f002f7c82 */ /* 0x000fe20008000000 */
[----:B------:R-:W-:Y:S02]  /*0fa0*/  ULDC UR50, c[0x0][0x288] ;  /* 0x0000a20000327ab9 */ /* 0x000fe40000000800 */
[----:B------:R-:W-:Y:S01]  /*0fb0*/  UISETP.NE.AND.EX UP0, UPT, UR9, URZ, UPT, UP0 ;  /* 0x0000003f0900728c */ /* 0x000fe2000bf05300 */
[----:B------:R-:W-:-:S02]  /*0fc0*/  UMOV UR42, UR6 ;  /* 0x00000006002a7c82 */ /* 0x000fc40008000000 */
[----:B------:R-:W-:Y:S01]  /*0fd0*/  ULDC.64 UR8, c[0x0][0xa20] ;  /* 0x0002880000087ab9 */ /* 0x000fe20000000a00 */
[----:B------:R-:W-:Y:S01]  /*0fe0*/  USEL UR4, UR4, 0x1, UP0 ;  /* 0x0000000104047887 */ /* 0x000fe20008000000 */
[----:B------:R-:W-:-:S03]  /*0ff0*/  ISETP.NE.U32.AND P1, PT, RZ, UR8, PT ;  /* 0x00000008ff007c0c */ /* 0x000fc6000bf25070 */
        /* <DEDUP_REMOVED lines=11> */
[----:B------:R-:W-:Y:S01]  /*10b0*/  IMAD.U32 R2, RZ, RZ, UR6 ;  /* 0x00000006ff027e24 */ /* 0x000fe2000f8e00ff */
[----:B------:R-:W-:-:S05]  /*10c0*/  MOV R3, UR7 ;  /* 0x0000000700037c02 */ /* 0x000fca0008000f00 */
[----:B------:R-:W2:Y:S04]  /*10d0*/  LDG.E R4, desc[UR48][R2.64] ;  /* 0x0000003002047981 */ /* 0x000ea8000c1e1900 */
[----:B------:R-:W3:Y:S01]  /*10e0*/  LDG.E R0, desc[UR48][R2.64+0x4] ;  /* 0x0000043002007981 */ /* 0x000ee2000c1e1900 */
[----:B--2---:R-:W-:Y:S02]  /*10f0*/  R2UR UR50, R4 ;  /* 0x00000000043272ca */ /* 0x004fe400000e0000 */
[----:B---3--:R-:W-:-:S13]  /*1100*/  R2UR UR6, R0 ;  /* 0x00000000000672ca */ /* 0x008fda00000e0000 */
[----:B------:R-:W-:-:S12]  /*1110*/  UIADD3 UR50, -UR50, UR6, URZ ;  /* 0x0000000632327290 */ /* 0x000fd8000fffe13f */
.L_x_1999:
[----:B------:R-:W-:Y:S05]  /*1120*/  @!P1 BRA `(.L_x_2000) ;  /* 0x00000000001c9947 */ /* 0x000fea0003800000 */
[----:B------:R-:W-:-:S04]  /*1130*/  ULEA UR4, UP0, UR40, UR8, 0x2 ;  /* 0x0000000828047291 */ /* 0x000fc8000f80103f */
[----:B------:R-:W-:Y:S02]  /*1140*/  ULEA.HI.X UR6, UR40, UR9, UR41, 0x2, UP0 ;  /* 0x0000000928067291 */ /* 0x000fe400080f1429 */
[----:B------:R-:W-:-:S04]  /*1150*/  IMAD.U32 R2, RZ, RZ, UR4 ;  /* 0x00000004ff027e24 */ /* 0x000fc8000f8e00ff */
[----:B------:R-:W-:-:S05]  /*1160*/  IMAD.U32 R3, RZ, RZ, UR6 ;  /* 0x00000006ff037e24 */ /* 0x000fca000f8e00ff */
[----:B------:R-:W2:Y:S02]  /*1170*/  LDG.E R2, desc[UR48][R2.64] ;  /* 0x0000003002027981 */ /* 0x000ea4000c1e1900 */
[----:B--2---:R-:W-:Y:S01]  /*1180*/  R2UR UR4, R2 ;  /* 0x00000000020472ca */ /* 0x004fe200000e0000 */
[----:B------:R-:W-:-:S14]  /*1190*/  BRA `(.L_x_2001) ;  /* 0x0000000000347947 */ /* 0x000fdc0003800000 */
.L_x_2000:
        /* <DEDUP_REMOVED lines=13> */
.L_x_2001:
[----:B------:R-:W-:Y:S01]  /*1270*/  ULDC UR6, c[0x0][0x448] ;  /* 0x0001120000067ab9 */ /* 0x000fe20000000800 */
[----:B------:R-:W-:Y:S01]  /*1280*/  UIMAD UR43, UR5, 0xc0, URZ ;  /* 0x000000c0052b78a4 */ /* 0x000fe2000f8e023f */
[----:B------:R-:W-:Y:S01]  /*1290*/  PLOP3.LUT P0, PT, PT, PT, PT, 0x80, 0x0 ;  /* 0x000000000000781c */ /* 0x000fe20003f0f070 */
[----:B------:R-:W-:Y:S01]  /*12a0*/  UISETP.NE.AND UP0, UPT, UR6, 0x1, UPT ;  /* 0x000000010600788c */ /* 0x000fe2000bf05270 */
[----:B------:R-:W-:Y:S01]  /*12b0*/  IMAD.MOV.U32 R0, RZ, RZ, RZ ;  /* 0x000000ffff007224 */ /* 0x000fe200078e00ff */
[----:B------:R-:W-:Y:S01]  /*12c0*/  UIADD3 UR6, UR43, 0xbf, URZ ;  /* 0x000000bf2b067890 */ /* 0x000fe2000fffe03f */
[----:B------:R-:W-:Y:S01]  /*12d0*/  IMAD.MOV.U32 R20, RZ, RZ, RZ ;  /* 0x000000ffff147224 */ /* 0x000fe200078e00ff */
[----:B------:R-:W-:Y:S01]  /*12e0*/  UIADD3 UR47, -UR47, UR4, URZ ;  /* 0x000000042f2f7290 */ /* 0x000fe2000fffe13f */
[----:B------:R-:W-:Y:S02]  /*12f0*/  CS2R R118, SRZ ;  /* 0x0000000000767805 */ /* 0x000fe4000001ff00 */
[----:B------:R-:W-:-:S02]  /*1300*/  CS2R R116, SRZ ;  /* 0x0000000000747805 */ /* 0x000fc4000001ff00 */
[----:B------:R-:W-:Y:S01]  /*1310*/  CS2R R114, SRZ ;  /* 0x0000000000727805 */ /* 0x000fe2000001ff00 */
[----:B------:R-:W-:Y:S01]  /*1320*/  UIADD3 UR7, UR47, 0x80, -UR50 ;  /* 0x000000802f077890 */ /* 0x000fe2000fffe832 */
[----:B------:R-:W-:Y:S02]  /*1330*/  CS2R R112, SRZ ;  /* 0x0000000000707805 */ /* 0x000fe4000001ff00 */
[----:B------:R-:W-:Y:S01]  /*1340*/  CS2R R14, SRZ ;  /* 0x00000000000e7805 */ /* 0x000fe2000001ff00 */
[----:B------:R-:W-:Y:S01]  /*1350*/  @UP0 ULDC UR4, c[0x0][0x44c] ;  /* 0x0001130000040ab9 */ /* 0x000fe20000000800 */
[----:B------:R-:W-:Y:S01]  /*1360*/  @UP0 ULDC UR8, c[0x0][0x450] ;  /* 0x0001140000080ab9 */ /* 0x000fe20000000800 */
[----:B------:R-:W-:Y:S01]  /*1370*/  UIMAD.WIDE.U32 UR4, UR6, UR4, URZ ;  /* 0x00000004060472a5 */ /* 0x000fe2000f8e003f */
[----:B------:R-:W-:Y:S01]  /*1380*/  IMAD.MOV.U32 R110, RZ, RZ, RZ ;  /* 0x000000ffff6e7224 */ /* 0x000fe200078e00ff */
[----:B------:R-:W-:Y:S01]  /*1390*/  UIADD3 UR4, UR47, 0x7f, URZ ;  /* 0x0000007f2f047890 */ /* 0x000fe2000fffe03f */
[----:B------:R-:W-:Y:S01]  /*13a0*/  IMAD.MOV.U32 R25, RZ, RZ, RZ ;  /* 0x000000ffff197224 */ /* 0x000fe200078e00ff */
[----:B------:R-:W-:Y:S01]  /*13b0*/  @UP0 USHF.R.U32.HI UR6, URZ, UR8, UR5 ;  /* 0x000000083f060299 */ /* 0x000fe20008011605 */
[----:B------:R-:W-:Y:S01]  /*13c0*/  CS2R R12, SRZ ;  /* 0x00000000000c7805 */ /* 0x000fe2000001ff00 */
[----:B------:R-:W-:Y:S01]  /*13d0*/  USHF.R.S32.HI UR5, URZ, 0x1f, UR4 ;  /* 0x0000001f3f057899 */ /* 0x000fe20008011404 */
[----:B------:R-:W-:Y:S01]  /*13e0*/  IMAD.MOV.U32 R106, RZ, RZ, RZ ;  /* 0x000000ffff6a7224 */ /* 0x000fe200078e00ff */
[----:B------:R-:W-:Y:S01]  /*13f0*/  UIADD3 UR6, UR7, UR6, URZ ;  /* 0x0000000607067290 */ /* 0x000fe2000fffe03f */
[----:B------:R-:W-:Y:S01]  /*1400*/  IMAD.MOV.U32 R27, RZ, RZ, RZ ;  /* 0x000000ffff1b7224 */ /* 0x000fe200078e00ff */
[----:B------:R-:W-:Y:S01]  /*1410*/  ULEA.HI UR5, UR5, UR4, URZ, 0x7 ;  /* 0x0000000405057291 */ /* 0x000fe2000f8f383f */
[----:B------:R-:W-:Y:S01]  /*1420*/  CS2R R102, SRZ ;  /* 0x0000000000667805 */ /* 0x000fe2000001ff00 */
[----:B------:R-:W-:Y:S01]  /*1430*/  USHF.R.S32.HI UR7, URZ, 0x1f, UR6 ;  /* 0x0000001f3f077899 */ /* 0x000fe20008011406 */
[----:B------:R-:W-:Y:S01]  /*1440*/  CS2R R100, SRZ ;  /* 0x0000000000647805 */ /* 0x000fe2000001ff00 */
[----:B------:R-:W-:Y:S01]  /*1450*/  USHF.R.S32.HI UR5, URZ, 0x7, UR5 ;  /* 0x000000073f057899 */ /* 0x000fe20008011405 */
[----:B------:R-:W-:Y:S01]  /*1460*/  CS2R R98, SRZ ;  /* 0x0000000000627805 */ /* 0x000fe2000001ff00 */
[----:B------:R-:W-:Y:S01]  /*1470*/  ULEA.HI UR7, UR7, UR6, URZ, 0x7 ;  /* 0x0000000607077291 */ /* 0x000fe2000f8f383f */
[----:B------:R-:W-:-:S02]  /*1480*/  CS2R R96, SRZ ;  /* 0x0000000000607805 */ /* 0x000fc4000001ff00 */
[----:B------:R-:W-:Y:S02]  /*1490*/  CS2R R94, SRZ ;  /* 0x00000000005e7805 */ /* 0x000fe4000001ff00 */
[----:B------:R-:W-:Y:S01]  /*14a0*/  CS2R R92, SRZ ;  /* 0x00000000005c7805 */ /* 0x000fe2000001ff00 */
[----:B------:R-:W-:Y:S01]  /*14b0*/  USHF.R.S32.HI UR7, URZ, 0x7, UR7 ;  /* 0x000000073f077899 */ /* 0x000fe20008011407 */
[----:B------:R-:W-:Y:S02]  /*14c0*/  CS2R R90, SRZ ;  /* 0x00000000005a7805 */ /* 0x000fe4000001ff00 */
[----:B------:R-:W-:Y:S01]  /*14d0*/  CS2R R88, SRZ ;  /* 0x0000000000587805 */ /* 0x000fe2000001ff00 */
[----:B------:R-:W-:-:S04]  /*14e0*/  UISETP.LT.AND UP0, UPT, UR5, UR7, UPT ;  /* 0x000000070500728c */ /* 0x000fc8000bf01270 */
[----:B------:R-:W-:-:S04]  /*14f0*/  USEL UR51, UR5, UR7, UP0 ;  /* 0x0000000705337287 */ /* 0x000fc80008000000 */
[----:B------:R-:W-:-:S06]  /*1500*/  UISETP.GE.AND UP0, UPT, UR51, 0x1, UPT ;  /* 0x000000013300788c */ /* 0x000fcc000bf06270 */
[----:B------:R-:W-:-:S13]  /*1510*/  PLOP3.LUT P1, PT, PT, PT, UP0, 0x80, 0x0 ;  /* 0x000000000000781c */ /* 0x000fda0003f2f008 */
        /* <DEDUP_REMOVED lines=32> */
.L_x_2003:
        /* <DEDUP_REMOVED lines=9> */
.L_x_2153:
[----:B------:R-:W-:Y:S05]  /*17b0*/  @!P0 BRA `(.L_x_2005) ;  /* 0x0000000000048947 */ /* 0x000fea0003800000 */
[----:B------:R-:W-:Y:S01]  /*17c0*/  BPT.TRAP 0x1 ;  /* 0x000000040000795c */ /* 0x000fe20000300000 */
.L_x_2005:
[----:B0-----:R-:W-:Y:S01]  /*17d0*/  IMAD.U32 R3, RZ, RZ, UR38 ;  /* 0x00000026ff037e24 */ /* 0x001fe2000f8e00ff */
[----:B------:R-:W-:-:S04]  /*17e0*/  MOV R0, UR39 ;  /* 0x0000002700007c02 */ /* 0x000fc80008000f00 */
[----:B------:R-:W-:Y:S02]  /*17f0*/  LEA R0, R0, UR45, 0x3 ;  /* 0x0000002d00007c11 */ /* 0x000fe4000f8e18ff */
[----:B------:R-:W-:-:S04]  /*1800*/  SHF.L.U32 R3, R3, 0x1f, RZ ;  /* 0x0000001f03037819 */ /* 0x000fc800000006ff */
[----:B------:R0:W1:Y:S01]  /*1810*/  SYNCS.PHASECHK.TRANS64.TRYWAIT P2, [R0+URZ+0x16830], R3 ;  /* 0x01683003000075a7 */ /* 0x000062000804017f */
[----:B------:R-:W-:Y:S05]  /*1820*/  @!P0 BRA `(.L_x_2006) ;  /* 0x0000000000048947 */ /* 0x000fea0003800000 */
[----:B------:R-:W-:Y:S01]  /*1830*/  BPT.TRAP 0x1 ;  /* 0x000000040000795c */ /* 0x000fe20000300000 */
.L_x_2006:
[----:B------:R-:W2:Y:S02]  /*1840*/  S2R R2, SR_TID.X ;  /* 0x0000000000027919 */ /* 0x000ea40000002100 */
[----:B--2---:R-:W-:Y:S01]  /*1850*/  LOP3.LUT P1, RZ, R2, 0x7f, RZ, 0xc0, !PT ;  /* 0x0000007f02ff7812 */ /* 0x004fe2000782c0ff */
[----:B-1----:R-:W-:-:S12]  /*1860*/  @P2 BRA `(.L_x_2007) ;  /* 0x0000000000082947 */ /* 0x002fd80003800000 */
[----:B------:R-:W1:Y:S02]  /*1870*/  SYNCS.PHASECHK.TRANS64.TRYWAIT P2, [R0+URZ+0x16830], R3 ;  /* 0x01683003000075a7 */ /* 0x000e64000804017f */
[----:B-1----:R-:W-:Y:S05]  /*1880*/  @!P2 BRA `(.L_x_2008) ;  /* 0x000000f000f8a947 */ /* 0x002fea0003800000 */
.L_x_2007:
[----:B------:R-:W-:Y:S05]  /*1890*/  WARPSYNC.ALL ;  /* 0x0000000000007948 */ /* 0x000fea0003800000 */
[----:B------:R-:W-:Y:S01]  /*18a0*/  UIADD3 UR4, UR45, 0xe400, URZ ;  /* 0x0000e4002d047890 */ /* 0x000fe2000fffe03f */
[----:B------:R-:W-:Y:S01]  /*18b0*/  WARPGROUP.ARRIVE ;  /* 0x00000000000079c5 */ /* 0x000fe20000000000 */
[----:B------:R-:W-:Y:S01]  /*18c0*/  ULOP3.LUT UR16, UR52, 0x10000, URZ, 0xfc, !UPT ;  /* 0x0001000034107892 */ /* 0x000fe2000f8efc3f */
[----:B------:R-:W-:Y:S01]  /*18d0*/  IMAD.U32 R4, RZ, RZ, UR50 ;  /* 0x00000032ff047e24 */ /* 0x000fe2000f8e00ff */
        /* <DEDUP_REMOVED lines=42> */
[----:B------:R-:W-:Y:S01]  /*1b80*/  @UP0 ULDC UR6, c[0x0][0x44c] ;  /* 0x0001130000060ab9 */ /* 0x000fe20000000800 */
[----:B------:R-:W-:Y:S02]  /*1b90*/  WARPGROUP.DEPBAR.LE gsb0, 0x0 ;  /* 0x00008000000079c5 */ /* 0x000fe40000010000 */
[----:B------:R-:W-:-:S06]  /*1ba0*/  WARPGROUP.ARRIVE ;  /* 0x00000000000079c5 */ /* 0x000fcc0000000000 */
[----:B------:R-:W-:Y:S01]  /*1bb0*/  HGMMA.64x128x16.F32 R24, gdesc[UR8], R24, gsb0 ;  /* 0x01e00000081879f0 */ /* 0x000fe20008000818 */
[----:B------:R-:W-:Y:S01]  /*1bc0*/  ULDC UR10, c[0x0][0x9d8] ;  /* 0x00027600000a7ab9 */ /* 0x000fe20000000800 */
[----:B------:R-:W-:Y:S01]  /*1bd0*/  @UP0 ULDC UR11, c[0x0][0x450] ;  /* 0x00011400000b0ab9 */ /* 0x000fe20000000800 */
[----:B------:R-:W-:Y:S02]  /*1be0*/  WARPGROUP.DEPBAR.LE gsb0, 0x0 ;  /* 0x00008000000079c5 */ /* 0x000fe40000010000 */
[----:B------:R-:W-:-:S07]  /*1bf0*/  WARPGROUP.ARRIVE ;  /* 0x00000000000079c5 */ /* 0x000fce0000000000 */
[----:B------:R-:W-:Y:S03]  /*1c00*/  HGMMA.64x128x16.F32 R24, gdesc[UR12], R24, gsb0 ;  /* 0x01e000000c1879f0 */ /* 0x000fe60008000818 */
[----:B------:R-:W-:Y:S02]  /*1c10*/  WARPGROUP.DEPBAR.LE gsb0, 0x0 ;  /* 0x00008000000079c5 */ /* 0x000fe40000010000 */
[----:B------:R-:W-:Y:S01]  /*1c20*/  FMUL.FTZ R5, R56, UR10 ;  /* 0x0000000a38057c20 */ /* 0x000fe20008410000 */
[----:B------:R-:W-:Y:S02]  /*1c30*/  VIADD R56, R17, UR43 ;  /* 0x0000002b11387c36 */ /* 0x000fe40008000000 */
[----:B------:R-:W-:Y:S01]  /*1c40*/  FMUL.FTZ R26, R26, UR10 ;  /* 0x0000000a1a1a7c20 */ /* 0x000fe20008410000 */
[----:B------:R-:W-:Y:S01]  /*1c50*/  FMUL.FTZ R27, R27, UR10 ;  /* 0x0000000a1b1b7c20 */ /* 0x000fe20008410000 */
[----:B------:R-:W-:Y:S01]  /*1c60*/  FMUL.FTZ R7, R57, UR10 ;  /* 0x0000000a39077c20 */ /* 0x000fe20008410000 */
[----:B------:R-:W-:Y:S01]  /*1c70*/  @P2 IMAD.HI.U32 R2, R56, UR6, RZ ;  /* 0x0000000638022c27 */ /* 0x000fe2000f8e00ff */
[----:B------:R-:W-:-:S03]  /*1c80*/  @UP0 ULDC UR6, c[0x0][0x450] ;  /* 0x0001140000060ab9 */ /* 0x000fc60000000800 */
[----:B------:R-:W-:Y:S01]  /*1c90*/  FMUL.FTZ R30, R30, UR10 ;  /* 0x0000000a1e1e7c20 */ /* 0x000fe20008410000 */
[----:B------:R-:W0:Y:S01]  /*1ca0*/  MUFU.TANH R26, R26 ;  /* 0x0000001a001a7308 */ /* 0x000e220000002400 */
[----:B------:R-:W-:Y:S01]  /*1cb0*/  FMUL.FTZ R31, R31, UR10 ;  /* 0x0000000a1f1f7c20 */ /* 0x000fe20008410000 */
[----:B------:R-:W-:Y:S01]  /*1cc0*/  @P2 SHF.R.U32.HI R56, RZ, UR6, R2 ;  /* 0x00000006ff382c19 */ /* 0x000fe20008011602 */
[----:B------:R-:W-:Y:S01]  /*1cd0*/  UMOV UR6, 0xffffff80 ;  /* 0xffffff8000067882 */ /* 0x000fe20000000000 */
[----:B------:R-:W-:Y:S01]  /*1ce0*/  FMUL.FTZ R34, R34, UR10 ;  /* 0x0000000a22227c20 */ /* 0x000fe20008410000 */
[----:B------:R-:W-:Y:S01]  /*1cf0*/  UIMAD UR6, UR51, UR6, 0x80 ;  /* 0x00000080330674a4 */ /* 0x000fe2000f8e0206 */
[----:B------:R-:W-:Y:S01]  /*1d00*/  FMUL.FTZ R35, R35, UR10 ;  /* 0x0000000a23237c20 */ /* 0x000fe20008410000 */
[----:B------:R-:W1:Y:S01]  /*1d10*/  SHFL.IDX PT, R2, R56, 0x1, 0x1c1f ;  /* 0x003c1f0038027f89 */ /* 0x000e6200000e0000 */
[----:B------:R-:W2:Y:S01]  /*1d20*/  MUFU.TANH R27, R27 ;  /* 0x0000001b001b7308 */ /* 0x000ea20000002400 */
[----:B------:R-:W-:Y:S01]  /*1d30*/  UIADD3 UR7, UR6, 0x1, URZ ;  /* 0x0000000106077890 */ /* 0x000fe2000fffe03f */
[----:B------:R-:W-:Y:S01]  /*1d40*/  FMUL.FTZ R38, R38, UR10 ;  /* 0x0000000a26267c20 */ /* 0x000fe20008410000 */
[----:B------:R-:W-:Y:S01]  /*1d50*/  UIADD3 UR6, UR47, UR6, URZ ;  /* 0x000000062f067290 */ /* 0x000fe2000fffe03f */
[----:B------:R-:W-:Y:S01]  /*1d60*/  FMUL.FTZ R59, R59, UR10 ;  /* 0x0000000a3b3b7c20 */ /* 0x000fe20008410000 */
[----:B------:R-:W-:Y:S01]  /*1d70*/  FMUL.FTZ R89, R32, UR10 ;  /* 0x0000000a20597c20 */ /* 0x000fe20008410000 */
[----:B------:R-:W-:Y:S01]  /*1d80*/  FMUL.FTZ R39, R39, UR10 ;  /* 0x0000000a27277c20 */ /* 0x000fe20008410000 */
[----:B------:R-:W-:Y:S01]  /*1d90*/  IMAD.U32 R57, RZ, RZ, UR7 ;  /* 0x00000007ff397e24 */ /* 0x000fe2000f8e00ff */
[----:B------:R-:W-:Y:S01]  /*1da0*/  MUFU.TANH R30, R30 ;  /* 0x0000001e001e7308 */ /* 0x000fe20000002400 */
[----:B------:R-:W-:-:S02]  /*1db0*/  IMAD.U32 R3, RZ, RZ, UR6 ;  /* 0x00000006ff037e24 */ /* 0x000fc4000f8e00ff */
[----:B------:R-:W-:Y:S01]  /*1dc0*/  FMUL.FTZ R32, R36, UR10 ;  /* 0x0000000a24207c20 */ /* 0x000fe20008410000 */
[C---:B------:R-:W-:Y:S02]  /*1dd0*/  IMAD R57, R16.reuse, -0x2, R57 ;  /* 0xfffffffe10397824 */ /* 0x040fe400078e0239 */
[----:B------:R-:W-:Y:S01]  /*1de0*/  FMUL.FTZ R55, R55, UR10 ;  /* 0x0000000a37377c20 */ /* 0x000fe20008410000 */
[----:B------:R-:W-:Y:S02]  /*1df0*/  IMAD R6, R16, -0x2, R3 ;  /* 0xfffffffe10067824 */ /* 0x000fe400078e0203 */
[----:B------:R-:W-:Y:S01]  /*1e00*/  FMUL.FTZ R10, R25, UR10 ;  /* 0x0000000a190a7c20 */ /* 0x000fe20008410000 */
[----:B------:R-:W-:Y:S01]  /*1e10*/  FMUL.FTZ R42, R42, UR10 ;  /* 0x0000000a2a2a7c20 */ /* 0x000fe20008410000 */
[----:B------:R-:W-:Y:S01]  /*1e20*/  IADD3 R57, -R4, UR47, R57 ;  /* 0x0000002f04397c10 */ /* 0x000fe2000fffe139 */
[----:B------:R-:W-:Y:S01]  /*1e30*/  MUFU.TANH R31, R31 ;  /* 0x0000001f001f7308 */ /* 0x000fe20000002400 */
[----:B------:R-:W-:Y:S01]  /*1e40*/  FMUL.FTZ R25, R41, UR10 ;  /* 0x0000000a29197c20 */ /* 0x000fe20008410000 */
[----:B------:R-:W-:Y:S01]  /*1e50*/  FMUL.FTZ R43, R43, UR10 ;  /* 0x0000000a2b2b7c20 */ /* 0x000fe20008410000 */
[----:B------:R-:W-:Y:S01]  /*1e60*/  FMUL.FTZ R12, R53, UR10 ;  /* 0x0000000a350c7c20 */ /* 0x000fe20008410000 */
[----:B------:R-:W-:Y:S01]  /*1e70*/  FMUL.FTZ R46, R46, UR10 ;  /* 0x0000000a2e2e7c20 */ /* 0x000fe20008410000 */
[----:B------:R-:W-:Y:S01]  /*1e80*/  FMUL.FTZ R13, R52, UR10 ;  /* 0x0000000a340d7c20 */ /* 0x000fe20008410000 */
[----:B-1----:R-:W-:Y:S01]  /*1e90*/  VIADDMNMX R2, R2, R57, R6, PT ;  /* 0x0000003902027246 */ /* 0x002fe20003800106 */
[----:B------:R-:W-:Y:S01]  /*1ea0*/  FMUL.FTZ R51, R51, UR10 ;  /* 0x0000000a33337c20 */ /* 0x000fe20008410000 */
[----:B------:R-:W1:Y:S01]  /*1eb0*/  MUFU.TANH R34, R34 ;  /* 0x0000002200227308 */ /* 0x000e620000002400 */
[----:B------:R-:W-:Y:S01]  /*1ec0*/  FMUL.FTZ R47, R47, UR10 ;  /* 0x0000000a2f2f7c20 */ /* 0x000fe20008410000 */
[----:B------:R-:W-:Y:S01]  /*1ed0*/  ISETP.GT.AND P3, PT, R2, RZ, PT ;  /* 0x000000ff0200720c */ /* 0x000fe20003f64270 */
[----:B------:R-:W-:Y:S01]  /*1ee0*/  FMUL.FTZ R50, R50, UR10 ;  /* 0x0000000a32327c20 */ /* 0x000fe20008410000 */
[C---:B------:R-:W-:Y:S01]  /*1ef0*/  ISETP.GT.AND P4, PT, R2.reuse, 0x1, PT ;  /* 0x000000010200780c */ /* 0x040fe20003f84270 */
[----:B------:R-:W-:Y:S01]  /*1f00*/  FMUL.FTZ R20, R45, UR10 ;  /* 0x0000000a2d147c20 */ /* 0x000fe20008410000 */
[----:B------:R-:W-:Y:S01]  /*1f10*/  ISETP.GT.AND P5, PT, R2, 0x8, PT ;  /* 0x000000080200780c */ /* 0x000fe20003fa4270 */
[----:B------:R-:W-:Y:S01]  /*1f20*/  FMUL.FTZ R15, R49, UR10 ;  /* 0x0000000a310f7c20 */ /* 0x000fe20008410000 */
[----:B------:R-:W3:Y:S01]  /*1f30*/  MUFU.TANH R35, R35 ;  /* 0x0000002300237308 */ /* 0x000ee20000002400 */
[----:B0-----:R-:W-:Y:S01]  /*1f40*/  FSEL R93, R26, -INF , P3 ;  /* 0xff8000001a5d7808 */ /* 0x001fe20001800000 */
[----:B------:R-:W-:Y:S01]  /*1f50*/  FMUL.FTZ R54, R54, UR10 ;  /* 0x0000000a36367c20 */ /* 0x000fe20008410000 */
[----:B--2---:R-:W-:Y:S01]  /*1f60*/  FSEL R91, R27, -INF , P4 ;  /* 0xff8000001b5b7808 */ /* 0x004fe20002000000 */
[----:B------:R-:W-:Y:S01]  /*1f70*/  FMUL.FTZ R14, R48, UR10 ;  /* 0x0000000a300e7c20 */ /* 0x000fe20008410000 */
[----:B------:R-:W-:Y:S01]  /*1f80*/  ISETP.GT.AND P3, PT, R2, 0x9, PT ;  /* 0x000000090200780c */ /* 0x000fe20003f64270 */
[----:B------:R-:W-:Y:S01]  /*1f90*/  FMUL.FTZ R58, R58, UR10 ;  /* 0x0000000a3a3a7c20 */ /* 0x000fe20008410000 */
[----:B------:R-:W-:Y:S01]  /*1fa0*/  FMNMX.FTZ R4, R93, R91, !PT ;  /* 0x0000005b5d047209 */ /* 0x000fe20007810000 */
[----:B------:R-:W0:Y:S01]  /*1fb0*/  MUFU.TANH R38, R38 ;  /* 0x0000002600267308 */ /* 0x000e220000002400 */
[----:B------:R-:W-:Y:S01]  /*1fc0*/  ISETP.GT.AND P4, PT, R2, 0x10, PT ;  /* 0x000000100200780c */ /* 0x000fe20003f84270 */
[----:B------:R-:W-:Y:S01]  /*1fd0*/  FMUL.FTZ R8, R24, UR10 ;  /* 0x0000000a18087c20 */ /* 0x000fe20008410000 */
[----:B------:R-:W-:Y:S01]  /*1fe0*/  FMUL.FTZ R24, R40, UR10 ;  /* 0x0000000a28187c20 */ /* 0x000fe20008410000 */
[----:B------:R-:W-:Y:S01]  /*1ff0*/  FMUL.FTZ R62, R62, UR10 ;  /* 0x0000000a3e3e7c20 */ /* 0x000fe20008410000 */
[----:B-1----:R-:W-:Y:S01]  /*2000*/  FSEL R53, R34, -INF , P4 ;  /* 0xff80000022357808 */ /* 0x002fe20002000000 */
[----:B------:R-:W-:Y:S01]  /*2010*/  FMUL.FTZ R63, R63, UR10 ;  /* 0x0000000a3f3f7c20 */ /* 0x000fe20008410000 */
[----:B------:R-:W-:Y:S01]  /*2020*/  ISETP.GT.AND P4, PT, R2, 0x18, PT ;  /* 0x000000180200780c */ /* 0x000fe20003f84270 */
        /* <DEDUP_REMOVED lines=8> */
[----:B------:R-:W-:Y:S01]  /*20b0*/  MUFU.TANH R39, R39 ;  /* 0x0000002700277308 */ /* 0x000fe20000002400 */
[----:B-1----:R-:W-:Y:S01]  /*20c0*/  FSEL R59, R30, -INF , P5 ;  /* 0xff8000001e3b7808 */ /* 0x002fe20002800000 */
[----:B------:R-:W-:Y:S01]  /*20d0*/  FMUL.FTZ R75, R75, UR10 ;  /* 0x0000000a4b4b7c20 */ /* 0x000fe20008410000 */
[----:B------:R-:W-:Y:S01]  /*20e0*/  FMUL.FTZ R78, R78, UR10 ;  /* 0x0000000a4e4e7c20 */ /* 0x000fe20008410000 */
[----:B------:R-:W-:Y:S01]  /*20f0*/  FMUL.FTZ R79, R79, UR10 ;  /* 0x0000000a4f4f7c20 */ /* 0x000fe20008410000 */
[----:B------:R-:W-:Y:S01]  /*2100*/  FMNMX.FTZ R4, R59, R4, !PT ;  /* 0x000000043b047209 */ /* 0x000fe20007810000 */
        /* <DEDUP_REMOVED lines=8> */
[----:B------:R2:W-:Y:S01]  /*2190*/  @!P1 SYNCS.ARRIVE.TRANS64.RED.A1T0 RZ, [R0+URZ], RZ ;  /* 0x000000ff00ff99a7 */ /* 0x0005e2000810043f */
[----:B------:R-:W-:Y:S01]  /*21a0*/  @UP0 ULDC UR6, c[0x0][0x44c] ;  /* 0x0001130000060ab9 */ /* 0x000fe20000000800 */
[----:B------:R-:W4:Y:S01]  /*21b0*/  MUFU.TANH R42, R42 ;  /* 0x0000002a002a7308 */ /* 0x000f220000002400 */
[----:B-1----:R-:W-:Y:S01]  /*21c0*/  FSEL R55, R31, -INF , P3 ;  /* 0xff8000001f377808 */ /* 0x002fe20001800000 */
[----:B------:R-:W-:Y:S01]  /*21d0*/  UIMAD.WIDE.U32 UR6, UR43, UR6, URZ ;  /* 0x000000062b0672a5 */ /* 0x000fe2000f8e003f */
[----:B------:R-:W-:-:S02]  /*21e0*/  ISETP.GT.AND P3, PT, R2, 0x11, PT ;  /* 0x000000110200780c */ /* 0x000fc40003f64270 */
[----:B------:R-:W-:Y:S02]  /*21f0*/  FMNMX.FTZ R4, R55, R4, !PT ;  /* 0x0000000437047209 */ /* 0x000fe40007810000 */
[----:B---3--:R-:W-:Y:S01]  /*2200*/  FSEL R52, R35, -INF , P3 ;  /* 0xff80000023347808 */ /* 0x008fe20001800000 */
[----:B------:R-:W-:Y:S01]  /*2210*/  MUFU.TANH R43, R43 ;  /* 0x0000002b002b7308 */ /* 0x000fe20000002400 */
[----:B------:R-:W-:Y:S02]  /*2220*/  FMNMX.FTZ R3, R53, R4, !PT ;  /* 0x0000000435037209 */ /* 0x000fe40007810000 */
[----:B------:R-:W-:Y:S02]  /*2230*/  ISETP.GT.AND P3, PT, R2, 0x19, PT ;  /* 0x000000190200780c */ /* 0x000fe40003f64270 */
[----:B------:R-:W-:-:S03]  /*2240*/  FMNMX.FTZ R4, R52, R3, !PT ;  /* 0x0000000334047209 */ /* 0x000fc60007810000 */
[----:B------:R-:W1:Y:S08]  /*2250*/  MUFU.TANH R46, R46 ;  /* 0x0000002e002e7308 */ /* 0x000e700000002400 */
[----:B------:R0:W-:Y:S08]  /*2260*/  MUFU.TANH R11, R51 ;  /* 0x00000033000b7308 */ /* 0x0001f00000002400 */
[----:B------:R1:W3:Y:S01]  /*2270*/  MUFU.TANH R9, R47 ;  /* 0x0000002f00097308 */ /* 0x0002e20000002400 */
[----:B0-----:R-:W-:-:S02]  /*2280*/  FSEL R51, R38, -INF , P4 ;  /* 0xff80000026337808 */ /* 0x001fc40002000000 */
[----:B------:R-:W-:Y:S02]  /*2290*/  ISETP.GT.AND P4, PT, R2, 0x20, PT ;  /* 0x000000200200780c */ /* 0x000fe40003f84270 */
[----:B------:R-:W-:Y:S02]  /*22a0*/  FMNMX.FTZ R3, R51, R4, !PT ;  /* 0x0000000433037209 */ /* 0x000fe40007810000 */
[----:B----4-:R-:W-:Y:S01]  /*22b0*/  FSEL R49, R42, -INF , P4 ;  /* 0xff8000002a317808 */ /* 0x010fe20002000000 */
[----:B------:R0:W4:Y:S01]  /*22c0*/  MUFU.TANH R45, R50 ;  /* 0x00000032002d7308 */ /* 0x0001220000002400 */
[----:B------:R-:W-:-:S04]  /*22d0*/  ISETP.GT.AND P4, PT, R2, 0x28, PT ;  /* 0x000000280200780c */ /* 0x000fc80003f84270 */
[----:B-1----:R-:W-:Y:S02]  /*22e0*/  FSEL R47, R46, -INF , P4 ;  /* 0xff8000002e2f7808 */ /* 0x002fe40002000000 */
[C---:B------:R-:W-:Y:S01]  /*22f0*/  ISETP.GT.AND P4, PT, R2.reuse, 0x30, PT ;  /* 0x000000300200780c */ /* 0x040fe20003f84270 */
[----:B------:R-:W1:Y:S01]  /*2300*/  MUFU.TANH R54, R54 ;  /* 0x0000003600367308 */ /* 0x000e620000002400 */
[----:B0-----:R-:W-:Y:S02]  /*2310*/  FSEL R50, R39, -INF , P3 ;  /* 0xff80000027327808 */ /* 0x001fe40001800000 */
[----:B------:R-:W-:Y:S02]  /*2320*/  ISETP.GT.AND P3, PT, R2, 0x21, PT ;  /* 0x000000210200780c */ /* 0x000fe40003f64270 */
[----:B------:R-:W-:Y:S02]  /*2330*/  FMNMX.FTZ R4, R50, R3, !PT ;  /* 0x0000000332047209 */ /* 0x000fe40007810000 */
[----:B------:R-:W-:Y:S01]  /*2340*/  FSEL R48, R43, -INF , P3 ;  /* 0xff8000002b307808 */ /* 0x000fe20001800000 */
[----:B------:R0:W5:Y:S01]  /*2350*/  MUFU.TANH R40, R58 ;  /* 0x0000003a00287308 */ /* 0x0001620000002400 */
[----:B------:R-:W-:-:S02]  /*2360*/  FMNMX.FTZ R3, R49, R4, !PT ;  /* 0x0000000431037209 */ /* 0x000fc40007810000 */
[----:B------:R-:W-:Y:S02]  /*2370*/  ISETP.GT.AND P3, PT, R2, 0x29, PT ;  /* 0x000000290200780c */ /* 0x000fe40003f64270 */
[----:B------:R-:W-:Y:S02]  /*2380*/  FMNMX.FTZ R4, R48, R3, !PT ;  /* 0x0000000330047209 */ /* 0x000fe40007810000 */
[----:B---3--:R-:W-:Y:S01]  /*2390*/  FSEL R46, R9, -INF , P3 ;  /* 0xff800000092e7808 */ /* 0x008fe20001800000 */
[----:B------:R-:W3:Y:S01]  /*23a0*/  MUFU.TANH R62, R62 ;  /* 0x0000003e003e7308 */ /* 0x000ee20000002400 */
[----:B------:R-:W-:Y:S01]  /*23b0*/  FMNMX.FTZ R3, R47, R4, !PT ;  /* 0x000000042f037209 */ /* 0x000fe20007810000 */
[----:B0-----:R-:W-:Y:S01]  /*23c0*/  FMUL.FTZ R58, R68, UR10 ;  /* 0x0000000a443a7c20 */ /* 0x001fe20008410000 */
[----:B------:R-:W-:Y:S01]  /*23d0*/  ISETP.GT.AND P3, PT, R2, 0x31, PT ;  /* 0x000000310200780c */ /* 0x000fe20003f64270 */
[----:B------:R-:W-:Y:S01]  /*23e0*/  FMUL.FTZ R68, R85, UR10 ;  /* 0x0000000a55447c20 */ /* 0x000fe20008410000 */
[----:B----4-:R-:W-:-:S02]  /*23f0*/  FSEL R45, R45, -INF , P4 ;  /* 0xff8000002d2d7808 */ /* 0x010fc40002000000 */
[----:B------:R-:W-:Y:S01]  /*2400*/  FMNMX.FTZ R4, R46, R3, !PT ;  /* 0x000000032e047209 */ /* 0x000fe20007810000 */
[----:B------:R-:W0:Y:S01]  /*2410*/  MUFU.TANH R37, R63 ;  /* 0x0000003f00257308 */ /* 0x000e220000002400 */
[C---:B------:R-:W-:Y:S02]  /*2420*/  ISETP.GT.AND P4, PT, R2.reuse, 0x38, PT ;  /* 0x000000380200780c */ /* 0x040fe40003f84270 */
[----:B------:R-:W-:Y:S02]  /*2430*/  FSEL R43, R11, -INF , P3 ;  /* 0xff8000000b2b7808 */ /* 0x000fe40001800000 */
[----:B------:R-:W-:Y:S02]  /*2440*/  FMNMX.FTZ R4, R45, R4, !PT ;  /* 0x000000042d047209 */ /* 0x000fe40007810000 */
[----:B------:R-:W-:Y:S01]  /*2450*/  ISETP.GT.AND P3, PT, R2, 0x39, PT ;  /* 0x000000390200780c */ /* 0x000fe20003f64270 */
[----:B------:R-:W4:Y:S01]  /*2460*/  MUFU.TANH R66, R66 ;  /* 0x0000004200427308 */ /* 0x000f220000002400 */
[----:B-1----:R-:W-:-:S02]  /*2470*/  FSEL R42, R54, -INF , P4 ;  /* 0xff800000362a7808 */ /* 0x002fc40002000000 */
[----:B------:R-:W-:Y:S02]  /*2480*/  FMNMX.FTZ R3, R43, R4, !PT ;  /* 0x000000042b037209 */ /* 0x000fe40007810000 */
[----:B------:R-:W-:Y:S02]  /*2490*/  ISETP.GT.AND P4, PT, R2, 0x40, PT ;  /* 0x000000400200780c */ /* 0x000fe40003f84270 */
[----:B------:R-:W-:Y:S01]  /*24a0*/  FSEL R41, R41, -INF , P3 ;  /* 0xff80000029297808 */ /* 0x000fe20001800000 */
[----:B------:R-:W1:Y:S01]  /*24b0*/  MUFU.TANH R35, R67 ;  /* 0x0000004300237308 */ /* 0x000e620000002400 */
[----:B------:R-:W-:Y:S02]  /*24c0*/  FMNMX.FTZ R4, R42, R3, !PT ;  /* 0x000000032a047209 */ /* 0x000fe40007810000 */
[----:B------:R-:W-:Y:S02]  /*24d0*/  ISETP.GT.AND P3, PT, R2, 0x41, PT ;  /* 0x000000410200780c */ /* 0x000fe40003f64270 */
[----:B-----5:R-:W-:-:S02]  /*24e0*/  FSEL R40, R40, -INF , P4 ;  /* 0xff80000028287808 */ /* 0x020fc40002000000 */
[----:B------:R-:W-:Y:S01]  /*24f0*/  FMNMX.FTZ R3, R41, R4, !PT ;  /* 0x0000000429037209 */ /* 0x000fe20007810000 */
[----:B------:R5:W2:Y:S01]  /*2500*/  MUFU.TANH R34, R70 ;  /* 0x0000004600227308 */ /* 0x000aa20000002400 */
[----:B------:R-:W-:Y:S02]  /*2510*/  ISETP.GT.AND P4, PT, R2, 0x48, PT ;  /* 0x000000480200780c */ /* 0x000fe40003f84270 */
[----:B------:R-:W-:Y:S02]  /*2520*/  FSEL R39, R36, -INF , P3 ;  /* 0xff80000024277808 */ /* 0x000fe40001800000 */
[----:B------:R-:W-:Y:S02]  /*2530*/  FMNMX.FTZ R4, R40, R3, !PT ;  /* 0x0000000328047209 */ /* 0x000fe40007810000 */
[----:B------:R-:W-:Y:S01]  /*2540*/  ISETP.GT.AND P3, PT, R2, 0x49, PT ;  /* 0x000000490200780c */ /* 0x000fe20003f64270 */
[----:B------:R4:W2:Y:S01]  /*2550*/  MUFU.TANH R31, R71 ;  /* 0x00000047001f7308 */ /* 0x0008a20000002400 */
[----:B---3--:R-:W-:Y:S01]  /*2560*/  FSEL R38, R62, -INF , P4 ;  /* 0xff8000003e267808 */ /* 0x008fe20002000000 */
[----:B-----5:R-:W-:Y:S01]  /*2570*/  FMUL.FTZ R70, R60, UR10 ;  /* 0x0000000a3c467c20 */ /* 0x020fe20008410000 */
[----:B------:R-:W-:Y:S01]  /*2580*/  FMNMX.FTZ R3, R39, R4, !PT ;  /* 0x0000000427037209 */ /* 0x000fe20007810000 */
[----:B------:R-:W-:Y:S01]  /*2590*/  FMUL.FTZ R60, R72, UR10 ;  /* 0x0000000a483c7c20 */ /* 0x000fe20008410000 */
[----:B------:R-:W-:Y:S01]  /*25a0*/  ISETP.GT.AND P4, PT, R2, 0x50, PT ;  /* 0x000000500200780c */ /* 0x000fe20003f84270 */
[----:B------:R-:W-:Y:S01]  /*25b0*/  FMUL.FTZ R62, R76, UR10 ;  /* 0x0000000a4c3e7c20 */ /* 0x000fe20008410000 */
[----:B0-----:R-:W-:Y:S01]  /*25c0*/  FSEL R37, R37, -INF , P3 ;  /* 0xff80000025257808 */ /* 0x001fe20001800000 */
[----:B------:R0:W3:Y:S01]  /*25d0*/  MUFU.TANH R30, R74 ;  /* 0x0000004a001e7308 */ /* 0x0000e20000002400 */
[----:B------:R-:W-:Y:S01]  /*25e0*/  FMNMX.FTZ R4, R38, R3, !PT ;  /* 0x0000000326047209 */ /* 0x000fe20007810000 */
[----:B----4-:R-:W-:Y:S01]  /*25f0*/  FMUL.FTZ R71, R61, UR10 ;  /* 0x0000000a3d477c20 */ /* 0x010fe20008410000 */
[----:B------:R-:W-:-:S02]  /*2600*/  ISETP.GT.AND P3, PT, R2, 0x51, PT ;  /* 0x000000510200780c */ /* 0x000fc40003f64270 */
[----:B------:R-:W-:Y:S01]  /*2610*/  FSEL R36, R66, -INF , P4 ;  /* 0xff80000042247808 */ /* 0x000fe20002000000 */
[----:B------:R-:W-:Y:S01]  /*2620*/  FMUL.FTZ R66, R81, UR10 ;  /* 0x0000000a51427c20 */ /* 0x000fe20008410000 */
[----:B------:R-:W-:Y:S01]  /*2630*/  FMNMX.FTZ R3, R37, R4, !PT ;  /* 0x0000000425037209 */ /* 0x000fe20007810000 */
[----:B------:R4:W5:Y:S01]  /*2640*/  MUFU.TANH R26, R75 ;  /* 0x0000004b001a7308 */ /* 0x0009620000002400 */
[----:B------:R-:W-:Y:S01]  /*2650*/  ISETP.GT.AND P4, PT, R2, 0x58, PT ;  /* 0x000000580200780c */ /* 0x000fe20003f84270 */
[----:B0-----:R-:W-:Y:S01]  /*2660*/  FMUL.FTZ R74, R64, UR10 ;  /* 0x0000000a404a7c20 */ /* 0x001fe20008410000 */
[----:B-1----:R-:W-:Y:S01]  /*2670*/  FSEL R35, R35, -INF , P3 ;  /* 0xff80000023237808 */ /* 0x002fe20001800000 */
[----:B------:R-:W-:Y:S01]  /*2680*/  FMUL.FTZ R64, R80, UR10 ;  /* 0x0000000a50407c20 */ /* 0x000fe20008410000 */
[----:B------:R-:W-:Y:S02]  /*2690*/  FMNMX.FTZ R4, R36, R3, !PT ;  /* 0x0000000324047209 */ /* 0x000fe40007810000 */
[----:B------:R-:W-:Y:S01]  /*26a0*/  ISETP.GT.AND P3, PT, R2, 0x59, PT ;  /* 0x000000590200780c */ /* 0x000fe20003f64270 */
[----:B------:R-:W0:Y:S01]  /*26b0*/  MUFU.TANH R27, R78 ;  /* 0x0000004e001b7308 */ /* 0x000e220000002400 */
[----:B--2---:R-:W-:Y:S01]  /*26c0*/  FSEL R34, R34, -INF , P4 ;  /* 0xff80000022227808 */ /* 0x004fe20002000000 */
[----:B----4-:R-:W-:Y:S01]  /*26d0*/  FMUL.FTZ R75, R65, UR10 ;  /* 0x0000000a414b7c20 */ /* 0x010fe20008410000 */
[----:B------:R-:W-:Y:S01]  /*26e0*/  FMNMX.FTZ R3, R35, R4, !PT ;  /* 0x0000000423037209 */ /* 0x000fe20007810000 */
[----:B------:R-:W-:Y:S01]  /*26f0*/  FMUL.FTZ R65, R77, UR10 ;  /* 0x0000000a4d417c20 */ /* 0x000fe20008410000 */
[----:B------:R-:W-:-:S02]  /*2700*/  ISETP.GT.AND P4, PT, R2, 0x60, PT ;  /* 0x000000600200780c */ /* 0x000fc40003f84270 */
[----:B------:R-:W-:Y:S01]  /*2710*/  FSEL R31, R31, -INF , P3 ;  /* 0xff8000001f1f7808 */ /* 0x000fe20001800000 */
[----:B------:R-:W1:Y:S01]  /*2720*/  MUFU.TANH R9, R79 ;  /* 0x0000004f00097308 */ /* 0x000e620000002400 */
[----:B------:R-:W-:Y:S02]  /*2730*/  FMNMX.FTZ R4, R34, R3, !PT ;  /* 0x0000000322047209 */ /* 0x000fe40007810000 */
[----:B------:R-:W-:Y:S02]  /*2740*/  ISETP.GT.AND P3, PT, R2, 0x61, PT ;  /* 0x000000610200780c */ /* 0x000fe40003f64270 */
[----:B---3--:R-:W-:Y:S02]  /*2750*/  FSEL R30, R30, -INF , P4 ;  /* 0xff8000001e1e7808 */ /* 0x008fe40002000000 */
[----:B------:R-:W-:Y:S01]  /*2760*/  FMNMX.FTZ R3, R31, R4, !PT ;  /* 0x000000041f037209 */ /* 0x000fe20007810000 */
[----:B------:R-:W2:Y:S01]  /*2770*/  MUFU.TANH R11, R82 ;  /* 0x00000052000b7308 */ /* 0x000ea20000002400 */
[----:B------:R-:W-:-:S02]  /*2780*/  ISETP.GT.AND P4, PT, R2, 0x68, PT ;  /* 0x000000680200780c */ /* 0x000fc40003f84270 */
[----:B-----5:R-:W-:Y:S02]  /*2790*/  FSEL R26, R26, -INF , P3 ;  /* 0xff8000001a1a7808 */ /* 0x020fe40001800000 */
[----:B------:R-:W-:Y:S02]  /*27a0*/  FMNMX.FTZ R3, R30, R3, !PT ;  /* 0x000000031e037209 */ /* 0x000fe40007810000 */
[----:B------:R-:W-:Y:S01]  /*27b0*/  ISETP.GT.AND P3, PT, R2, 0x69, PT ;  /* 0x000000690200780c */ /* 0x000fe20003f64270 */
[----:B------:R-:W3:Y:S01]  /*27c0*/  MUFU.TANH R83, R83 ;  /* 0x0000005300537308 */ /* 0x000ee20000002400 */
[----:B0-----:R-:W-:Y:S02]  /*27d0*/  FSEL R27, R27, -INF , P4 ;  /* 0xff8000001b1b7808 */ /* 0x001fe40002000000 */
[----:B------:R-:W-:Y:S02]  /*27e0*/  FMNMX.FTZ R4, R26, R3, !PT ;  /* 0x000000031a047209 */ /* 0x000fe40007810000 */
[----:B------:R-:W-:-:S02]  /*27f0*/  ISETP.GT.AND P4, PT, R2, 0x70, PT ;  /* 0x000000700200780c */ /* 0x000fc40003f84270 */
[----:B-1----:R-:W-:Y:S01]  /*2800*/  FSEL R9, R9, -INF , P3 ;  /* 0xff80000009097808 */ /* 0x002fe20001800000 */
[----:B------:R-:W0:Y:S01]  /*2810*/  MUFU.TANH R86, R86 ;  /* 0x0000005600567308 */ /* 0x000e220000002400 */
[----:B------:R-:W-:Y:S02]  /*2820*/  FMNMX.FTZ R4, R27, R4, !PT ;  /* 0x000000041b047209 */ /* 0x000fe40007810000 */
[C---:B------:R-:W-:Y:S02]  /*2830*/  ISETP.GT.AND P3, PT, R2.reuse, 0x71, PT ;  /* 0x000000710200780c */ /* 0x040fe40003f64270 */
[----:B--2---:R-:W-:Y:S02]  /*2840*/  FSEL R11, R11, -INF , P4 ;  /* 0xff8000000b0b7808 */ /* 0x004fe40002000000 */
[----:B------:R-:W-:Y:S01]  /*2850*/  FMNMX.FTZ R44, R9, R4, !PT ;  /* 0x00000004092c7209 */ /* 0x000fe20007810000 */
[----:B------:R-:W1:Y:S01]  /*2860*/  MUFU.TANH R87, R87 ;  /* 0x0000005700577308 */ /* 0x000e620000002400 */
[----:B------:R-:W-:-:S02]  /*2870*/  ISETP.GT.AND P4, PT, R2, 0x78, PT ;  /* 0x000000780200780c */ /* 0x000fc40003f84270 */
[----:B---3--:R-:W-:Y:S02]  /*2880*/  FSEL R4, R83, -INF , P3 ;  /* 0xff80000053047808 */ /* 0x008fe40001800000 */
[----:B------:R-:W-:Y:S02]  /*2890*/  FMNMX.FTZ R63, R11, R44, !PT ;  /* 0x0000002c0b3f7209 */ /* 0x000fe40007810000 */
[----:B------:R-:W-:Y:S01]  /*28a0*/  ISETP.GT.AND P3, PT, R2, 0x79, PT ;  /* 0x000000790200780c */ /* 0x000fe20003f64270 */
[----:B------:R-:W-:Y:S01]  /*28b0*/  MUFU.TANH R8, R8 ;  /* 0x0000000800087308 */ /* 0x000fe20000002400 */
[----:B0-----:R-:W-:Y:S02]  /*28c0*/  FSEL R3, R86, -INF , P4 ;  /* 0xff80000056037808 */ /* 0x001fe40002000000 */
[----:B------:R-:W-:-:S04]  /*28d0*/  FMNMX.FTZ R44, R4, R63, !PT ;  /* 0x0000003f042c7209 */ /* 0x000fc80007810000 */
[----:B------:R-:W-:Y:S01]  /*28e0*/  FMNMX.FTZ R61, R3, R44, !PT ;  /* 0x0000002c033d7209 */ /* 0x000fe20007810000 */
[----:B------:R-:W0:Y:S01]  /*28f0*/  MUFU.TANH R10, R10 ;  /* 0x0000000a000a7308 */ /* 0x000e220000002400 */
[----:B-1----:R-:W-:-:S04]  /*2900*/  FSEL R2, R87, -INF , P3 ;  /* 0xff80000057027808 */ /* 0x002fc80001800000 */
[----:B------:R-:W-:Y:S01]  /*2910*/  FMNMX.FTZ R44, R2, R61, !PT ;  /* 0x0000003d022c7209 */ /* 0x000fe20007810000 */
[----:B------:R-:W-:Y:S02]  /*2920*/  FMUL.FTZ R61, R69, UR10 ;  /* 0x0000000a453d7c20 */ /* 0x000fe40008410000 */
[----:B------:R-:W1:Y:S01]  /*2930*/  SHFL.IDX PT, R69, R56, RZ, 0x1c1f ;  /* 0x001c1fff38457589 */ /* 0x000e6200000e0000 */
[----:B------:R-:W2:Y:S03]  /*2940*/  MUFU.TANH R28, R28 ;  /* 0x0000001c001c7308 */ /* 0x000ea60000002400 */
[----:B------:R-:W3:Y:S05]  /*2950*/  SHFL.BFLY PT, R63, R44, 0x2, 0x1f ;  /* 0x0c401f002c3f7f89 */ /* 0x000eea00000e0000 */
[----:B------:R-:W-:Y:S08]  /*2960*/  MUFU.TANH R88, R88 ;  /* 0x0000005800587308 */ /* 0x000ff00000002400 */
[----:B------:R-:W4:Y:S01]  /*2970*/  MUFU.TANH R89, R89 ;  /* 0x0000005900597308 */ /* 0x000f220000002400 */
[----:B-1----:R-:W-:-:S07]  /*2980*/  VIADDMNMX R69, R69, R57, R6, PT ;  /* 0x0000003945457246 */ /* 0x002fce0003800106 */
[----:B------:R-:W-:Y:S01]  /*2990*/  MUFU.TANH R33, R33 ;  /* 0x0000002100217308 */ /* 0x000fe20000002400 */
[----:B---3--:R-:W-:Y:S01]  /*29a0*/  FMNMX.FTZ R54, R44, R63, !PT ;  /* 0x0000003f2c367209 */ /* 0x008fe20007810000 */
[----:B------:R-:W-:Y:S01]  /*29b0*/  FMUL.FTZ R63, R73, UR10 ;  /* 0x0000000a493f7c20 */ /* 0x000fe20008410000 */
[C---:B------:R-:W-:Y:S02]  /*29c0*/  ISETP.GT.AND P4, PT, R69.reuse, 0x1, PT ;  /* 0x000000014500780c */ /* 0x040fe40003f84270 */
[C---:B------:R-:W-:Y:S01]  /*29d0*/  ISETP.GT.AND P5, PT, R69.reuse, 0x8, PT ;  /* 0x000000084500780c */ /* 0x040fe20003fa4270 */
[----:B------:R-:W1:Y:S01]  /*29e0*/  SHFL.BFLY PT, R67, R54, 0x1, 0x1f ;  /* 0x0c201f0036437f89 */ /* 0x000e6200000e0000 */
[----:B0-----:R-:W-:Y:S01]  /*29f0*/  FSEL R57, R10, -INF , P4 ;  /* 0xff8000000a397808 */ /* 0x001fe20002000000 */
[----:B------:R-:W0:Y:S01]  /*2a00*/  MUFU.TANH R32, R32 ;  /* 0x0000002000207308 */ /* 0x000e220000002400 */
[----:B--2---:R-:W-:Y:S02]  /*2a10*/  FSEL R28, R28, -INF , P5 ;  /* 0xff8000001c1c7808 */ /* 0x004fe40002800000 */
[----:B------:R-:W-:-:S04]  /*2a20*/  ISETP.GT.AND P4, PT, R69, 0x10, PT ;  /* 0x000000104500780c */ /* 0x000fc80003f84270 */
[----:B----4-:R-:W-:Y:S01]  /*2a30*/  FSEL R89, R89, -INF , P4 ;  /* 0xff80000059597808 */ /* 0x010fe20002000000 */
[----:B------:R-:W-:Y:S01]  /*2a40*/  MUFU.TANH R29, R29 ;  /* 0x0000001d001d7308 */ /* 0x000fe20000002400 */
[----:B------:R-:W-:-:S07]  /*2a50*/  ISETP.GT.AND P4, PT, R69, 0x18, PT ;  /* 0x000000184500780c */ /* 0x000fce0003f84270 */
[----:B------:R-:W2:Y:S01]  /*2a60*/  MUFU.TANH R24, R24 ;  /* 0x0000001800187308 */ /* 0x000ea20000002400 */
[----:B0-----:R-:W-:Y:S02]  /*2a70*/  FSEL R32, R32, -INF , P4 ;  /* 0xff80000020207808 */ /* 0x001fe40002000000 */
[----:B------:R-:W-:Y:S02]  /*2a80*/  ISETP.GT.AND P4, PT, R69, 0x20, PT ;  /* 0x000000204500780c */ /* 0x000fe40003f84270 */
[----:B-1----:R-:W-:Y:S01]  /*2a90*/  FMNMX.FTZ R44, R54, R67, !PT ;  /* 0x00000043362c7209 */ /* 0x002fe20007810000 */
[----:B------:R-:W-:Y:S02]  /*2aa0*/  FMUL.FTZ R67, R84, UR10 ;  /* 0x0000000a54437c20 */ /* 0x000fe40008410000 */
[----:B------:R-:W0:Y:S01]  /*2ab0*/  MUFU.TANH R25, R25 ;  /* 0x0000001900197308 */ /* 0x000e220000002400 */
[----:B------:R-:W-:Y:S01]  /*2ac0*/  UMOV UR10, UR43 ;  /* 0x0000002b000a7c82 */ /* 0x000fe20008000000 */
[C---:B------:R-:W-:Y:S01]  /*2ad0*/  FSETP.NEU.FTZ.AND P3, PT, R44.reuse, -INF , PT ;  /* 0xff8000002c00780b */ /* 0x040fe20003f7d000 */
[----:B------:R-:W-:Y:S01]  /*2ae0*/  FMUL.FTZ R54, R44, UR22 ;  /* 0x000000162c367c20 */ /* 0x000fe20008410000 */
[----:B------:R-:W-:-:S04]  /*2af0*/  @UP0 USHF.R.U32.HI UR10, URZ, UR11, UR7 ;  /* 0x0000000b3f0a0299 */ /* 0x000fc80008011607 */
[----:B------:R-:W-:Y:S01]  /*2b00*/  FSEL R54, R54, RZ, P3 ;  /* 0x000000ff36367208 */ /* 0x000fe20001800000 */
[----:B------:R-:W1:Y:S01]  /*2b10*/  MUFU.TANH R21, R21 ;  /* 0x0000001500157308 */ /* 0x000e620000002400 */
[----:B------:R-:W-:Y:S01]  /*2b20*/  ISETP.GT.AND P3, PT, R69, RZ, PT ;  /* 0x000000ff4500720c */ /* 0x000fe20003f64270 */
[----:B------:R-:W-:Y:S01]  /*2b30*/  UIADD3 UR6, UR10, UR47, -UR50 ;  /* 0x0000002f0a067290 */ /* 0x000fe2000fffe832 */
[----:B--2---:R-:W-:Y:S01]  /*2b40*/  FSEL R24, R24, -INF , P4 ;  /* 0xff80000018187808 */ /* 0x004fe20002000000 */
[--C-:B------:R-:W-:Y:S01]  /*2b50*/  FFMA.FTZ R145, R53, UR22, -R54.reuse ;  /* 0x0000001635917c23 */ /* 0x100fe20008010836 */
[----:B------:R-:W-:Y:S01]  /*2b60*/  FSEL R56, R8, -INF , P3 ;  /* 0xff80000008387808 */ /* 0x000fe20001800000 */
[--C-:B------:R-:W-:Y:S01]  /*2b70*/  FFMA.FTZ R8, R55, UR22, -R54.reuse ;  /* 0x0000001637087c23 */ /* 0x100fe20008010836 */
[----:B------:R-:W-:Y:S01]  /*2b80*/  ISETP.GT.AND P3, PT, R69, 0x9, PT ;  /* 0x000000094500780c */ /* 0x000fe20003f64270 */
[----:B------:R-:W2:Y:S01]  /*2b90*/  MUFU.TANH R20, R20 ;  /* 0x0000001400147308 */ /* 0x000ea20000002400 */
[----:B------:R-:W-:Y:S01]  /*2ba0*/  FMNMX.FTZ R55, R56, R57, !PT ;  /* 0x0000003938377209 */ /* 0x000fe20007810000 */
[--C-:B------:R-:W-:Y:S01]  /*2bb0*/  FFMA.FTZ R147, R51, UR22, -R54.reuse ;  /* 0x0000001633937c23 */ /* 0x100fe20008010836 */
[----:B------:R-:W-:Y:S01]  /*2bc0*/  FSEL R88, R88, -INF , P3 ;  /* 0xff80000058587808 */ /* 0x000fe20001800000 */
[--C-:B------:R-:W-:Y:S01]  /*2bd0*/  FFMA.FTZ R141, R49, UR22, -R54.reuse ;  /* 0x00000016318d7c23 */ /* 0x100fe20008010836 */
[----:B------:R-:W-:Y:S01]  /*2be0*/  FMNMX.FTZ R55, R28, R55, !PT ;  /* 0x000000371c377209 */ /* 0x000fe20007810000 */
[--C-:B------:R-:W-:Y:S01]  /*2bf0*/  FFMA.FTZ R143, R47, UR22, -R54.reuse ;  /* 0x000000162f8f7c23 */ /* 0x100fe20008010836 */
[----:B------:R-:W-:Y:S01]  /*2c00*/  ISETP.GT.AND P3, PT, R69, 0x11, PT ;  /* 0x000000114500780c */ /* 0x000fe20003f64270 */
[----:B------:R-:W3:Y:S01]  /*2c10*/  MUFU.TANH R14, R14 ;  /* 0x0000000e000e7308 */ /* 0x000ee20000002400 */
[----:B------:R-:W-:Y:S01]  /*2c20*/  FMNMX.FTZ R10, R88, R55, !PT ;  /* 0x00000037580a7209 */ /* 0x000fe20007810000 */
[--C-:B------:R-:W-:Y:S01]  /*2c30*/  FFMA.FTZ R55, R52, UR22, -R54.reuse ;  /* 0x0000001634377c23 */ /* 0x100fe20008010836 */
[----:B------:R-:W-:Y:S01]  /*2c40*/  FSEL R33, R33, -INF , P3 ;  /* 0xff80000021217808 */ /* 0x000fe20001800000 */
[--C-:B------:R-:W-:Y:S01]  /*2c50*/  FFMA.FTZ R137, R45, UR22, -R54.reuse ;  /* 0x000000162d897c23 */ /* 0x100fe20008010836 */
[----:B------:R-:W-:Y:S01]  /*2c60*/  FMNMX.FTZ R10, R89, R10, !PT ;  /* 0x0000000a590a7209 */ /* 0x000fe20007810000 */
[--C-:B------:R-:W-:Y:S01]  /*2c70*/  FFMA.FTZ R139, R42, UR22, -R54.reuse ;  /* 0x000000162a8b7c23 */ /* 0x100fe20008010836 */
[----:B------:R-:W-:Y:S01]  /*2c80*/  ISETP.GT.AND P3, PT, R69, 0x19, PT ;  /* 0x000000194500780c */ /* 0x000fe20003f64270 */
[----:B------:R-:W4:Y:S01]  /*2c90*/  MUFU.TANH R15, R15 ;  /* 0x0000000f000f7308 */ /* 0x000f220000002400 */
[----:B------:R-:W-:Y:S01]  /*2ca0*/  FMNMX.FTZ R53, R33, R10, !PT ;  /* 0x0000000a21357209 */ /* 0x000fe20007810000 */
[--C-:B------:R-:W-:Y:S01]  /*2cb0*/  FFMA.FTZ R133, R40, UR22, -R54.reuse ;  /* 0x0000001628857c23 */ /* 0x100fe20008010836 */
[----:B------:R-:W-:Y:S01]  /*2cc0*/  FSEL R29, R29, -INF , P3 ;  /* 0xff8000001d1d7808 */ /* 0x000fe20001800000 */
[--C-:B------:R-:W-:Y:S01]  /*2cd0*/  FFMA.FTZ R40, R39, UR22, -R54.reuse ;  /* 0x0000001627287c23 */ /* 0x100fe20008010836 */
[----:B------:R-:W-:Y:S01]  /*2ce0*/  FMNMX.FTZ R52, R32, R53, !PT ;  /* 0x0000003520347209 */ /* 0x000fe20007810000 */
[--C-:B------:R-:W-:Y:S01]  /*2cf0*/  FFMA.FTZ R149, R93, UR22, -R54.reuse ;  /* 0x000000165d957c23 */ /* 0x100fe20008010836 */
[----:B------:R-:W-:Y:S01]  /*2d00*/  ISETP.GT.AND P3, PT, R69, 0x21, PT ;  /* 0x000000214500780c */ /* 0x000fe20003f64270 */
[----:B------:R-:W5:Y:S01]  /*2d10*/  MUFU.TANH R13, R13 ;  /* 0x0000000d000d7308 */ /* 0x000f620000002400 */
[----:B------:R-:W-:Y:S01]  /*2d20*/  FMNMX.FTZ R51, R29, R52, !PT ;  /* 0x000000341d337209 */ /* 0x000fe20007810000 */
[--C-:B------:R-:W-:Y:S01]  /*2d30*/  FFMA.FTZ R91, R91, UR22, -R54.reuse ;  /* 0x000000165b5b7c23 */ /* 0x100fe20008010836 */
[----:B------:R-:W-:Y:S01]  /*2d40*/  ISETP.GT.AND P4, PT, R69, 0x28, PT ;  /* 0x000000284500780c */ /* 0x000fe20003f84270 */
[--C-:B------:R-:W-:Y:S01]  /*2d50*/  FFMA.FTZ R151, R59, UR22, -R54.reuse ;  /* 0x000000163b977c23 */ /* 0x100fe20008010836 */
[----:B0-----:R-:W-:Y:S01]  /*2d60*/  FSEL R25, R25, -INF , P3 ;  /* 0xff80000019197808 */ /* 0x001fe20001800000 */
[--C-:B------:R-:W-:Y:S01]  /*2d70*/  FFMA.FTZ R123, R3, UR22, -R54.reuse ;  /* 0x00000016037b7c23 */ /* 0x100fe20008010836 */
[----:B------:R-:W-:Y:S01]  /*2d80*/  FMNMX.FTZ R52, R24, R51, !PT ;  /* 0x0000003318347209 */ /* 0x000fe20007810000 */
[----:B------:R0:W-:Y:S01]  /*2d90*/  MUFU.EX2 R10, R55 ;  /* 0x00000037000a7308 */ /* 0x0001e20000000800 */
[----:B------:R-:W-:Y:S01]  /*2da0*/  ISETP.GT.AND P3, PT, R69, 0x29, PT ;  /* 0x000000294500780c */ /* 0x000fe20003f64270 */
[--C-:B------:R-:W-:Y:S01]  /*2db0*/  FFMA.FTZ R127, R27, UR22, -R54.reuse ;  /* 0x000000161b7f7c23 */ /* 0x100fe20008010836 */
[----:B-1----:R-:W-:Y:S01]  /*2dc0*/  FSEL R21, R21, -INF , P4 ;  /* 0xff80000015157808 */ /* 0x002fe20002000000 */
[--C-:B------:R-:W-:Y:S01]  /*2dd0*/  FFMA.FTZ R125, R30, UR22, -R54.reuse ;  /* 0x000000161e7d7c23 */ /* 0x100fe20008010836 */
[----:B------:R-:W-:Y:S01]  /*2de0*/  FMNMX.FTZ R52, R25, R52, !PT ;  /* 0x0000003419347209 */ /* 0x000fe20007810000 */
[--C-:B------:R-:W-:Y:S01]  /*2df0*/  FFMA.FTZ R30, R9, UR22, -R54.reuse ;  /* 0x00000016091e7c23 */ /* 0x100fe20008010836 */
[----:B------:R-:W-:Y:S01]  /*2e00*/  ISETP.GT.AND P4, PT, R69, 0x30, PT ;  /* 0x000000304500780c */ /* 0x000fe20003f84270 */
[----:B------:R-:W1:Y:S01]  /*2e10*/  MUFU.TANH R12, R12 ;  /* 0x0000000c000c7308 */ /* 0x000e620000002400 */
[--C-:B0-----:R-:W-:Y:S01]  /*2e20*/  FFMA.FTZ R55, R50, UR22, -R54.reuse ;  /* 0x0000001632377c23 */ /* 0x101fe20008010836 */
[----:B--2---:R-:W-:Y:S01]  /*2e30*/  FSEL R50, R20, -INF , P3 ;  /* 0xff80000014327808 */ /* 0x004fe20001800000 */
[--C-:B------:R-:W-:Y:S01]  /*2e40*/  FFMA.FTZ R121, R11, UR22, -R54.reuse ;  /* 0x000000160b797c23 */ /* 0x100fe20008010836 */
[----:B------:R-:W-:Y:S01]  /*2e50*/  FMNMX.FTZ R53, R21, R52, !PT ;  /* 0x0000003415357209 */ /* 0x000fe20007810000 */
[--C-:B------:R-:W-:Y:S01]  /*2e60*/  FFMA.FTZ R52, R48, UR22, -R54.reuse ;  /* 0x0000001630347c23 */ /* 0x100fe20008010836 */
[----:B---3--:R-:W-:Y:S01]  /*2e70*/  FSEL R51, R14, -INF , P4 ;  /* 0xff8000000e337808 */ /* 0x008fe20002000000 */
[--C-:B------:R-:W-:Y:S01]  /*2e80*/  FFMA.FTZ R131, R34, UR22, -R54.reuse ;  /* 0x0000001622837c23 */ /* 0x100fe20008010836 */
[----:B------:R-:W0:Y:S01]  /*2e90*/  MUFU.TANH R5, R5 ;  /* 0x0000000500057308 */ /* 0x000e220000002400 */
[----:B------:R-:W-:Y:S01]  /*2ea0*/  ISETP.GT.AND P3, PT, R69, 0x31, PT ;  /* 0x000000314500780c */ /* 0x000fe20003f64270 */
[--C-:B------:R-:W-:Y:S01]  /*2eb0*/  FFMA.FTZ R34, R31, UR22, -R54.reuse ;  /* 0x000000161f227c23 */ /* 0x100fe20008010836 */
[----:B------:R-:W-:Y:S01]  /*2ec0*/  FMNMX.FTZ R14, R50, R53, !PT ;  /* 0x00000035320e7209 */ /* 0x000fe20007810000 */
[--C-:B------:R-:W-:Y:S01]  /*2ed0*/  FFMA.FTZ R135, R38, UR22, -R54.reuse ;  /* 0x0000001626877c23 */ /* 0x100fe20008010836 */
[----:B------:R-:W-:Y:S01]  /*2ee0*/  ISETP.GT.AND P4, PT, R69, 0x38, PT ;  /* 0x000000384500780c */ /* 0x000fe20003f84270 */
[--C-:B------:R-:W-:Y:S01]  /*2ef0*/  FFMA.FTZ R38, R37, UR22, -R54.reuse ;  /* 0x0000001625267c23 */ /* 0x100fe20008010836 */
[----:B----4-:R-:W-:Y:S01]  /*2f00*/  FSEL R15, R15, -INF , P3 ;  /* 0xff8000000f0f7808 */ /* 0x010fe20001800000 */
[----:B------:R-:W2:Y:S01]  /*2f10*/  MUFU.TANH R7, R7 ;  /* 0x0000000700077308 */ /* 0x000ea20000002400 */
[----:B------:R-:W-:Y:S01]  /*2f20*/  FMNMX.FTZ R14, R51, R14, !PT ;  /* 0x0000000e330e7209 */ /* 0x000fe20007810000 */
[--C-:B------:R-:W-:Y:S01]  /*2f30*/  FFMA.FTZ R129, R36, UR22, -R54.reuse ;  /* 0x0000001624817c23 */ /* 0x100fe20008010836 */
[----:B------:R-:W-:Y:S01]  /*2f40*/  ISETP.GT.AND P3, PT, R69, 0x39, PT ;  /* 0x000000394500780c */ /* 0x000fe20003f64270 */
[--C-:B------:R-:W-:Y:S01]  /*2f50*/  FFMA.FTZ R36, R35, UR22, -R54.reuse ;  /* 0x0000001623247c23 */ /* 0x100fe20008010836 */
[----:B-----5:R-:W-:Y:S01]  /*2f60*/  FSEL R13, R13, -INF , P4 ;  /* 0xff8000000d0d7808 */ /* 0x020fe20002000000 */
[--C-:B------:R-:W-:Y:S01]  /*2f70*/  FFMA.FTZ R26, R26, UR22, -R54.reuse ;  /* 0x000000161a1a7c23 */ /* 0x100fe20008010836 */
[----:B------:R-:W-:Y:S01]  /*2f80*/  FMNMX.FTZ R14, R15, R14, !PT ;  /* 0x0000000e0f0e7209 */ /* 0x000fe20007810000 */
[----:B------:R-:W3:Y:S01]  /*2f90*/  MUFU.TANH R70, R70 ;  /* 0x0000004600467308 */ /* 0x000ee20000002400 */
[----:B------:R-:W-:Y:S01]  /*2fa0*/  ISETP.GT.AND P4, PT, R69, 0x40, PT ;  /* 0x000000404500780c */ /* 0x000fe20003f84270 */
[--C-:B------:R-:W-:Y:S01]  /*2fb0*/  FFMA.FTZ R4, R4, UR22, -R54.reuse ;  /* 0x0000001604047c23 */ /* 0x100fe20008010836 */
[----:B-1----:R-:W-:Y:S01]  /*2fc0*/  FSEL R48, R12, -INF , P3 ;  /* 0xff8000000c307808 */ /* 0x002fe20001800000 */
[--C-:B------:R-:W-:Y:S01]  /*2fd0*/  FFMA.FTZ R2, R2, UR22, -R54.reuse ;  /* 0x0000001602027c23 */ /* 0x100fe20008010836 */
[----:B------:R-:W-:Y:S01]  /*2fe0*/  FMNMX.FTZ R49, R13, R14, !PT ;  /* 0x0000000e0d317209 */ /* 0x000fe20007810000 */
[----:B------:R-:W-:Y:S01]  /*2ff0*/  USHF.R.S32.HI UR7, URZ, 0x1f, UR6 ;  /* 0x0000001f3f077899 */ /* 0x000fe20008011406 */
[----:B------:R-:W-:Y:S01]  /*3000*/  ISETP.GT.AND P3, PT, R69, 0x41, PT ;  /* 0x000000414500780c */ /* 0x000fe20003f64270 */
[----:B------:R-:W1:Y:S01]  /*3010*/  MUFU.TANH R71, R71 ;  /* 0x0000004700477308 */ /* 0x000e620000002400 */
[----:B0-----:R-:W-:Y:S01]  /*3020*/  FSEL R5, R5, -INF , P4 ;  /* 0xff80000005057808 */ /* 0x001fe20002000000 */
[----:B------:R-:W-:Y:S01]  /*3030*/  ULEA.HI UR7, UR7, UR6, URZ, 0x7 ;  /* 0x0000000607077291 */ /* 0x000fe2000f8f383f */
[----:B------:R-:W-:Y:S01]  /*3040*/  FMNMX.FTZ R14, R48, R49, !PT ;  /* 0x00000031300e7209 */ /* 0x000fe20007810000 */
[----:B------:R-:W-:Y:S01]  /*3050*/  FFMA.FTZ R49, R46, UR22, -R54 ;  /* 0x000000162e317c23 */ /* 0x000fe20008010836 */
[----:B------:R-:W-:Y:S01]  /*3060*/  ISETP.GT.AND P4, PT, R69, 0x48, PT ;  /* 0x000000484500780c */ /* 0x000fe20003f84270 */
[----:B------:R-:W-:Y:S01]  /*3070*/  USHF.R.S32.HI UR7, URZ, 0x7, UR7 ;  /* 0x000000073f077899 */ /* 0x000fe20008011407 */
[----:B--2---:R-:W-:Y:S01]  /*3080*/  FSEL R7, R7, -INF , P3 ;  /* 0xff80000007077808 */ /* 0x004fe20001800000 */
[----:B------:R-:W0:Y:S01]  /*3090*/  MUFU.TANH R74, R74 ;  /* 0x0000004a004a7308 */ /* 0x000e220000002400 */
[----:B------:R-:W-:Y:S01]  /*30a0*/  FMNMX.FTZ R14, R5, R14, !PT ;  /* 0x0000000e050e7209 */ /* 0x000fe20007810000 */
[----:B------:R-:W-:Y:S01]  /*30b0*/  UISETP.LT.AND UP1, UPT, URZ, UR7, UPT ;  /* 0x000000073f00728c */ /* 0x000fe2000bf21270 */
[----:B------:R-:W-:-:S02]  /*30c0*/  ISETP.GT.AND P3, PT, R69, 0x49, PT ;  /* 0x000000494500780c */ /* 0x000fc40003f64270 */
[----:B------:R-:W-:Y:S02]  /*30d0*/  CS2R R92, SRZ ;  /* 0x00000000005c7805 */ /* 0x000fe4000001ff00 */
[----:B---3--:R-:W-:Y:S01]  /*30e0*/  FSEL R70, R70, -INF , P4 ;  /* 0xff80000046467808 */ /* 0x008fe20002000000 */
[----:B------:R-:W-:Y:S01]  /*30f0*/  USEL UR23, URZ, UR7, !UP1 ;  /* 0x000000073f177287 */ /* 0x000fe2000c800000 */
[----:B------:R-:W-:Y:S01]  /*3100*/  FMNMX.FTZ R47, R7, R14, !PT ;  /* 0x0000000e072f7209 */ /* 0x000fe20007810000 */
[----:B------:R-:W2:Y:S01]  /*3110*/  MUFU.TANH R75, R75 ;  /* 0x0000004b004b7308 */ /* 0x000ea20000002400 */
[----:B------:R-:W-:Y:S01]  /*3120*/  ISETP.GT.AND P4, PT, R69, 0x50, PT ;  /* 0x000000504500780c */ /* 0x000fe20003f84270 */
[----:B------:R-:W-:Y:S01]  /*3130*/  UISETP.GE.AND UP1, UPT, UR25, UR23, UPT ;  /* 0x000000171900728c */ /* 0x000fe2000bf26270 */
[----:B-1----:R-:W-:Y:S02]  /*3140*/  FSEL R71, R71, -INF , P3 ;  /* 0xff80000047477808 */ /* 0x002fe40001800000 */
[----:B------:R-:W-:-:S02]  /*3150*/  FMNMX.FTZ R46, R70, R47, !PT ;  /* 0x0000002f462e7209 */ /* 0x000fc40007810000 */
[----:B------:R-:W-:Y:S01]  /*3160*/  ISETP.GT.AND P3, PT, R69, 0x51, PT ;  /* 0x000000514500780c */ /* 0x000fe20003f64270 */
[----:B------:R-:W1:Y:S01]  /*3170*/  MUFU.TANH R58, R58 ;  /* 0x0000003a003a7308 */ /* 0x000e620000002400 */
[----:B0-----:R-:W-:Y:S02]  /*3180*/  FSEL R74, R74, -INF , P4 ;  /* 0xff8000004a4a7808 */ /* 0x001fe40002000000 */
[----:B------:R-:W-:Y:S02]  /*3190*/  FMNMX.FTZ R45, R71, R46, !PT ;  /* 0x0000002e472d7209 */ /* 0x000fe40007810000 */
[----:B------:R-:W-:Y:S02]  /*31a0*/  ISETP.GT.AND P4, PT, R69, 0x58, PT ;  /* 0x000000584500780c */ /* 0x000fe40003f84270 */
[----:B------:R-:W-:Y:S01]  /*31b0*/  FMNMX.FTZ R46, R74, R45, !PT ;  /* 0x0000002d4a2e7209 */ /* 0x000fe20007810000 */
[----:B------:R-:W0:Y:S01]  /*31c0*/  MUFU.TANH R61, R61 ;  /* 0x0000003d003d7308 */ /* 0x000e220000002400 */
[----:B--2---:R-:W-:Y:S01]  /*31d0*/  FSEL R75, R75, -INF , P3 ;  /* 0xff8000004b4b7808 */ /* 0x004fe20001800000 */
[----:B------:R-:W-:Y:S01]  /*31e0*/  FFMA.FTZ R45, R43, UR22, -R54 ;  /* 0x000000162b2d7c23 */ /* 0x000fe20008010836 */
[----:B------:R-:W-:-:S02]  /*31f0*/  ISETP.GT.AND P3, PT, R69, 0x59, PT ;  /* 0x000000594500780c */ /* 0x000fc40003f64270 */
[----:B------:R-:W-:-:S03]  /*3200*/  FMNMX.FTZ R43, R75, R46, !PT ;  /* 0x0000002e4b2b7209 */ /* 0x000fc60007810000 */
        /* <DEDUP_REMOVED lines=9> */
[----:B------:R-:W2:Y:S01]  /*32a0*/  MUFU.TANH R65, R65 ;  /* 0x0000004100417308 */ /* 0x000ea20000002400 */
[----:B-1----:R-:W-:Y:S02]  /*32b0*/  FSEL R63, R63, -INF , P3 ;  /* 0xff8000003f3f7808 */ /* 0x002fe40001800000 */
[----:B------:R-:W-:-:S05]  /*32c0*/  ISETP.GT.AND P3, PT, R69, 0x69, PT ;  /* 0x000000694500780c */ /* 0x000fca0003f64270 */
[----:B------:R1:W-:Y:S01]  /*32d0*/  MUFU.EX2 R12, R52 ;  /* 0x00000034000c7308 */ /* 0x0003e20000000800 */
[----:B0-----:R-:W-:Y:S02]  /*32e0*/  FSEL R62, R62, -INF , P4 ;  /* 0xff8000003e3e7808 */ /* 0x001fe40002000000 */
[----:B------:R-:W-:-:S05]  /*32f0*/  ISETP.GT.AND P4, PT, R69, 0x70, PT ;  /* 0x000000704500780c */ /* 0x000fca0003f84270 */
[----:B------:R-:W0:Y:S01]  /*3300*/  MUFU.TANH R64, R64 ;  /* 0x0000004000407308 */ /* 0x000e220000002400 */
[----:B-1----:R-:W-:Y:S02]  /*3310*/  FMNMX.FTZ R52, R58, R43, !PT ;  /* 0x0000002b3a347209 */ /* 0x002fe40007810000 */
[----:B--2---:R-:W-:Y:S02]  /*3320*/  FSEL R65, R65, -INF , P3 ;  /* 0xff80000041417808 */ /* 0x004fe40001800000 */
[----:B------:R-:W-:Y:S02]  /*3330*/  FMNMX.FTZ R43, R61, R52, !PT ;  /* 0x000000343d2b7209 */ /* 0x000fe40007810000 */
[----:B------:R-:W-:Y:S01]  /*3340*/  ISETP.GT.AND P3, PT, R69, 0x71, PT ;  /* 0x000000714500780c */ /* 0x000fe20003f64270 */
[----:B------:R-:W1:Y:S01]  /*3350*/  MUFU.TANH R66, R66 ;  /* 0x0000004200427308 */ /* 0x000e620000002400 */
[----:B------:R-:W-:Y:S01]  /*3360*/  FMNMX.FTZ R42, R60, R43, !PT ;  /* 0x0000002b3c2a7209 */ /* 0x000fe20007810000 */
[----:B------:R-:W-:-:S03]  /*3370*/  FFMA.FTZ R43, R41, UR22, -R54 ;  /* 0x00000016292b7c23 */ /* 0x000fc60008010836 */
[----:B------:R-:W-:-:S03]  /*3380*/  FMNMX.FTZ R41, R63, R42, !PT ;  /* 0x0000002a3f297209 */ /* 0x000fc60007810000 */
[----:B------:R-:W2:Y:S01]  /*3390*/  MUFU.TANH R67, R67 ;  /* 0x0000004300437308 */ /* 0x000ea20000002400 */
[----:B------:R-:W-:Y:S02]  /*33a0*/  FMNMX.FTZ R52, R62, R41, !PT ;  /* 0x000000293e347209 */ /* 0x000fe40007810000 */
[----:B0-----:R-:W-:Y:S02]  /*33b0*/  FSEL R64, R64, -INF , P4 ;  /* 0xff80000040407808 */ /* 0x001fe40002000000 */
[----:B------:R-:W-:Y:S02]  /*33c0*/  FMNMX.FTZ R41, R65, R52, !PT ;  /* 0x0000003441297209 */ /* 0x000fe40007810000 */
[----:B------:R-:W-:Y:S01]  /*33d0*/  ISETP.GT.AND P4, PT, R69, 0x78, PT ;  /* 0x000000784500780c */ /* 0x000fe20003f84270 */
[----:B------:R-:W0:Y:S01]  /*33e0*/  MUFU.TANH R68, R68 ;  /* 0x0000004400447308 */ /* 0x000e220000002400 */
[----:B-1----:R-:W-:Y:S02]  /*33f0*/  FSEL R66, R66, -INF , P3 ;  /* 0xff80000042427808 */ /* 0x002fe40001800000 */
[----:B------:R-:W-:-:S02]  /*3400*/  FMNMX.FTZ R41, R64, R41, !PT ;  /* 0x0000002940297209 */ /* 0x000fc40007810000 */
[----:B------:R-:W-:Y:S02]  /*3410*/  ISETP.GT.AND P3, PT, R69, 0x79, PT ;  /* 0x000000794500780c */ /* 0x000fe40003f64270 */
[----:B------:R-:W-:Y:S01]  /*3420*/  FMNMX.FTZ R52, R66, R41, !PT ;  /* 0x0000002942347209 */ /* 0x000fe20007810000 */
[----:B------:R-:W-:Y:S01]  /*3430*/  MUFU.EX2 R14, R49 ;  /* 0x00000031000e7308 */ /* 0x000fe20000000800 */
[----:B--2---:R-:W-:-:S04]  /*3440*/  FSEL R67, R67, -INF , P4 ;  /* 0xff80000043437808 */ /* 0x004fc80002000000 */
[----:B------:R-:W-:-:S03]  /*3450*/  FMNMX.FTZ R39, R67, R52, !PT ;  /* 0x0000003443277209 */ /* 0x000fc60007810000 */
[----:B------:R-:W-:Y:S01]  /*3460*/  MUFU.EX2 R149, R149 ;  /* 0x0000009500957308 */ /* 0x000fe20000000800 */
[----:B0-----:R-:W-:-:S04]  /*3470*/  FSEL R68, R68, -INF , P3 ;  /* 0xff80000044447808 */ /* 0x001fc80001800000 */
[----:B------:R-:W-:-:S03]  /*3480*/  FMNMX.FTZ R39, R68, R39, !PT ;  /* 0x0000002744277209 */ /* 0x000fc60007810000 */
[----:B------:R0:W1:Y:S02]  /*3490*/  MUFU.EX2 R6, R91 ;  /* 0x0000005b00067308 */ /* 0x0000640000000800 */
[----:B------:R-:W2:Y:S06]  /*34a0*/  SHFL.BFLY PT, R52, R39, 0x2, 0x1f ;  /* 0x0c401f0027347f89 */ /* 0x000eac00000e0000 */
[----:B------:R-:W3:Y:S01]  /*34b0*/  MUFU.EX2 R151, R151 ;  /* 0x0000009700977308 */ /* 0x000ee20000000800 */
[----:B0-----:R-:W-:-:S07]  /*34c0*/  CS2R R90, SRZ ;  /* 0x00000000005a7805 */ /* 0x001fce000001ff00 */
[----:B------:R-:W0:Y:S08]  /*34d0*/  MUFU.EX2 R8, R8 ;  /* 0x0000000800087308 */ /* 0x000e300000000800 */
[----:B------:R-:W4:Y:S01]  /*34e0*/  MUFU.EX2 R145, R145 ;  /* 0x0000009100917308 */ /* 0x000f220000000800 */
[----:B--2---:R-:W-:-:S05]  /*34f0*/  FMNMX.FTZ R52, R39, R52, !PT ;  /* 0x0000003427347209 */ /* 0x004fca0007810000 */
[----:B------:R-:W2:Y:S02]  /*3500*/  SHFL.BFLY PT, R49, R52, 0x1, 0x1f ;  /* 0x0c201f0034317f89 */ /* 0x000ea400000e0000 */
[----:B------:R-:W5:Y:S08]  /*3510*/  MUFU.EX2 R147, R147 ;  /* 0x0000009300937308 */ /* 0x000f700000000800 */
[----:B------:R-:W5:Y:S08]  /*3520*/  MUFU.EX2 R20, R55 ;  /* 0x0000003700147308 */ /* 0x000f700000000800 */
[----:B------:R-:W5:Y:S01]  /*3530*/  MUFU.EX2 R141, R141 ;  /* 0x0000008d008d7308 */ /* 0x000f620000000800 */
[----:B--2---:R-:W-:-:S07]  /*3540*/  FMNMX.FTZ R49, R52, R49, !PT ;  /* 0x0000003134317209 */ /* 0x004fce0007810000 */
[----:B------:R-:W-:Y:S01]  /*3550*/  MUFU.EX2 R143, R143 ;  /* 0x0000008f008f7308 */ /* 0x000fe20000000800 */
[C---:B------:R-:W-:Y:S01]  /*3560*/  FSETP.NEU.FTZ.AND P3, PT, R49.reuse, -INF , PT ;  /* 0xff8000003100780b */ /* 0x040fe20003f7d000 */
[----:B------:R-:W-:-:S06]  /*3570*/  FMUL.FTZ R52, R49, UR22 ;  /* 0x0000001631347c20 */ /* 0x000fcc0008410000 */
[----:B------:R-:W-:Y:S01]  /*3580*/  MUFU.EX2 R137, R137 ;  /* 0x0000008900897308 */ /* 0x000fe20000000800 */
[----:B------:R-:W-:Y:S02]  /*3590*/  FSEL R52, R52, RZ, P3 ;  /* 0x000000ff34347208 */ /* 0x000fe40001800000 */
[----:B------:R-:W-:-:S03]  /*35a0*/  PLOP3.LUT P3, PT, PT, PT, UP1, 0x80, 0x0 ;  /* 0x000000000000781c */ /* 0x000fc60003f6f018 */
[----:B------:R-:W-:Y:S01]  /*35b0*/  FFMA.FTZ R140, R24, UR22, -R52 ;  /* 0x00000016188c7c23 */ /* 0x000fe20008010834 */
[----:B-1----:R-:W-:Y:S01]  /*35c0*/  FADD.FTZ R24, R149, R6 ;  /* 0x0000000695187221 */ /* 0x002fe20000010000 */
[--C-:B------:R-:W-:Y:S01]  /*35d0*/  FFMA.FTZ R148, R56, UR22, -R52.reuse ;  /* 0x0000001638947c23 */ /* 0x100fe20008010834 */
[--C-:B------:R-:W-:Y:S01]  /*35e0*/  FFMA.FTZ R3, R57, UR22, -R52.reuse ;  /* 0x0000001639037c23 */ /* 0x100fe20008010834 */
[----:B------:R-:W-:Y:S01]  /*35f0*/  FFMA.FTZ R27, R29, UR22, -R52 ;  /* 0x000000161d1b7c23 */ /* 0x000fe20008010834 */
[----:B---3--:R-:W-:Y:S01]  /*3600*/  FADD.FTZ R29, R151, R24 ;  /* 0x00000018971d7221 */ /* 0x008fe20000010000 */
[--C-:B------:R-:W-:Y:S01]  /*3610*/  FFMA.FTZ R150, R28, UR22, -R52.reuse ;  /* 0x000000161c967c23 */ /* 0x100fe20008010834 */
[--C-:B------:R-:W-:Y:S01]  /*3620*/  FFMA.FTZ R9, R88, UR22, -R52.reuse ;  /* 0x0000001658097c23 */ /* 0x100fe20008010834 */
[----:B------:R-:W-:Y:S01]  /*3630*/  MUFU.EX2 R148, R148 ;  /* 0x0000009400947308 */ /* 0x000fe20000000800 */
[----:B0-----:R-:W-:Y:S01]  /*3640*/  FADD.FTZ R24, R8, R29 ;  /* 0x0000001d08187221 */ /* 0x001fe20000010000 */
[--C-:B------:R-:W-:Y:S01]  /*3650*/  FFMA.FTZ R144, R89, UR22, -R52.reuse ;  /* 0x0000001659907c23 */ /* 0x100fe20008010834 */
[--C-:B------:R-:W-:Y:S01]  /*3660*/  FFMA.FTZ R11, R33, UR22, -R52.reuse ;  /* 0x00000016210b7c23 */ /* 0x100fe20008010834 */
[----:B------:R-:W-:Y:S01]  /*3670*/  FFMA.FTZ R132, R5, UR22, -R52 ;  /* 0x0000001605847c23 */ /* 0x000fe20008010834 */
[----:B----4-:R-:W-:Y:S01]  /*3680*/  FADD.FTZ R29, R145, R24 ;  /* 0x00000018911d7221 */ /* 0x010fe20000010000 */
[--C-:B------:R-:W-:Y:S01]  /*3690*/  FFMA.FTZ R5, R7, UR22, -R52.reuse ;  /* 0x0000001607057c23 */ /* 0x100fe20008010834 */
[--C-:B------:R-:W-:Y:S01]  /*36a0*/  FFMA.FTZ R146, R32, UR22, -R52.reuse ;  /* 0x0000001620927c23 */ /* 0x100fe20008010834 */
[----:B------:R-:W0:Y:S01]  /*36b0*/  MUFU.EX2 R3, R3 ;  /* 0x0000000300037308 */ /* 0x000e220000000800 */
[----:B------:R-:W-:Y:S01]  /*36c0*/  FADD.FTZ R24, R10, R29 ;  /* 0x0000001d0a187221 */ /* 0x000fe20000010000 */
[--C-:B------:R-:W-:Y:S01]  /*36d0*/  FFMA.FTZ R25, R25, UR22, -R52.reuse ;  /* 0x0000001619197c23 */ /* 0x100fe20008010834 */
[--C-:B------:R-:W-:Y:S01]  /*36e0*/  FFMA.FTZ R142, R21, UR22, -R52.reuse ;  /* 0x00000016158e7c23 */ /* 0x100fe20008010834 */
[----:B------:R-:W-:Y:S01]  /*36f0*/  FFMA.FTZ R21, R50, UR22, -R52 ;  /* 0x0000001632157c23 */ /* 0x000fe20008010834 */
[----:B-----5:R-:W-:Y:S01]  /*3700*/  FADD.FTZ R7, R147, R24 ;  /* 0x0000001893077221 */ /* 0x020fe20000010000 */
[--C-:B------:R-:W-:Y:S01]  /*3710*/  FFMA.FTZ R136, R51, UR22, -R52.reuse ;  /* 0x0000001633887c23 */ /* 0x100fe20008010834 */
[--C-:B------:R-:W-:Y:S01]  /*3720*/  FFMA.FTZ R15, R15, UR22, -R52.reuse ;  /* 0x000000160f0f7c23 */ /* 0x100fe20008010834 */
[----:B------:R-:W1:Y:S01]  /*3730*/  MUFU.EX2 R150, R150 ;  /* 0x0000009600967308 */ /* 0x000e620000000800 */
[----:B------:R-:W-:Y:S01]  /*3740*/  FADD.FTZ R24, R20, R7 ;  /* 0x0000000714187221 */ /* 0x000fe20000010000 */
[--C-:B------:R-:W-:Y:S01]  /*3750*/  FFMA.FTZ R138, R13, UR22, -R52.reuse ;  /* 0x000000160d8a7c23 */ /* 0x100fe20008010834 */
[--C-:B------:R-:W-:Y:S01]  /*3760*/  FFMA.FTZ R13, R48, UR22, -R52.reuse ;  /* 0x00000016300d7c23 */ /* 0x100fe20008010834 */
[----:B------:R-:W-:Y:S01]  /*3770*/  FFMA.FTZ R134, R70, UR22, -R52 ;  /* 0x0000001646867c23 */ /* 0x000fe20008010834 */
[----:B------:R-:W-:Y:S01]  /*3780*/  FADD.FTZ R31, R141, R24 ;  /* 0x000000188d1f7221 */ /* 0x000fe20000010000 */
[--C-:B------:R-:W-:Y:S01]  /*3790*/  FFMA.FTZ R7, R71, UR22, -R52.reuse ;  /* 0x0000001647077c23 */ /* 0x100fe20008010834 */
[--C-:B------:R-:W-:Y:S01]  /*37a0*/  FFMA.FTZ R128, R74, UR22, -R52.reuse ;  /* 0x000000164a807c23 */ /* 0x100fe20008010834 */
[----:B------:R-:W2:Y:S01]  /*37b0*/  MUFU.EX2 R9, R9 ;  /* 0x0000000900097308 */ /* 0x000ea20000000800 */
[----:B0-----:R-:W-:Y:S01]  /*37c0*/  FADD.FTZ R29, R148, R3 ;  /* 0x00000003941d7221 */ /* 0x001fe20000010000 */
[----:B------:R-:W-:Y:S01]  /*37d0*/  FADD.FTZ R28, R12, R31 ;  /* 0x0000001f0c1c7221 */ /* 0x000fe20000010000 */
[--C-:B------:R-:W-:Y:S01]  /*37e0*/  FFMA.FTZ R130, R58, UR22, -R52.reuse ;  /* 0x000000163a827c23 */ /* 0x100fe20008010834 */
[----:B------:R-:W-:Y:S01]  /*37f0*/  F2FP.F16.F32.PACK_AB R149, R6, R149 ;  /* 0x000000950695723e */ /* 0x000fe200000000ff */
[----:B------:R-:W-:Y:S01]  /*3800*/  FFMA.FTZ R61, R61, UR22, -R52 ;  /* 0x000000163d3d7c23 */ /* 0x000fe20008010834 */
[----:B------:R-:W-:Y:S01]  /*3810*/  FADD.FTZ R31, R143, R28 ;  /* 0x0000001c8f1f7221 */ /* 0x000fe20000010000 */
[--C-:B------:R-:W-:Y:S01]  /*3820*/  FFMA.FTZ R60, R60, UR22, -R52.reuse ;  /* 0x000000163c3c7c23 */ /* 0x100fe20008010834 */
[----:B------:R-:W0:Y:S01]  /*3830*/  MUFU.EX2 R144, R144 ;  /* 0x0000009000907308 */ /* 0x000e220000000800 */
[----:B-1----:R-:W-:Y:S01]  /*3840*/  FADD.FTZ R24, R150, R29 ;  /* 0x0000001d96187221 */ /* 0x002fe20000010000 */
[----:B------:R-:W-:Y:S01]  /*3850*/  FADD.FTZ R28, R14, R31 ;  /* 0x0000001f0e1c7221 */ /* 0x000fe20000010000 */
[--C-:B------:R-:W-:Y:S01]  /*3860*/  FFMA.FTZ R63, R63, UR22, -R52.reuse ;  /* 0x000000163f3f7c23 */ /* 0x100fe20008010834 */
[--C-:B------:R-:W-:Y:S01]  /*3870*/  FFMA.FTZ R62, R62, UR22, -R52.reuse ;  /* 0x000000163e3e7c23 */ /* 0x100fe20008010834 */
[----:B------:R-:W-:Y:S01]  /*3880*/  FFMA.FTZ R65, R65, UR22, -R52 ;  /* 0x0000001641417c23 */ /* 0x000fe20008010834 */
[----:B------:R-:W-:Y:S01]  /*3890*/  FADD.FTZ R33, R137, R28 ;  /* 0x0000001c89217221 */ /* 0x000fe20000010000 */
[----:B------:R-:W-:Y:S01]  /*38a0*/  FFMA.FTZ R64, R64, UR22, -R52 ;  /* 0x0000001640407c23 */ /* 0x000fe20008010834 */
[----:B------:R-:W1:Y:S01]  /*38b0*/  MUFU.EX2 R11, R11 ;  /* 0x0000000b000b7308 */ /* 0x000e620000000800 */
[----:B--2---:R-:W-:Y:S01]  /*38c0*/  FADD.FTZ R29, R9, R24 ;  /* 0x00000018091d7221 */ /* 0x004fe20000010000 */
[--C-:B------:R-:W-:Y:S01]  /*38d0*/  FFMA.FTZ R66, R66, UR22, -R52.reuse ;  /* 0x0000001642427c23 */ /* 0x100fe20008010834 */
[----:B------:R-:W-:Y:S01]  /*38e0*/  FFMA.FTZ R67, R67, UR22, -R52 ;  /* 0x0000001643437c23 */ /* 0x000fe20008010834 */
[----:B------:R-:W-:-:S02]  /*38f0*/  F2FP.F16.F32.PACK_AB R148, R3, R148 ;  /* 0x000000940394723e */ /* 0x000fc400000000ff */
[----:B------:R-:W-:Y:S02]  /*3900*/  CS2R R88, SRZ ;  /* 0x0000000000587805 */ /* 0x000fe4000001ff00 */
[----:B------:R-:W-:Y:S01]  /*3910*/  F2FP.F16.F32.PACK_AB R151, R8, R151 ;  /* 0x000000970897723e */ /* 0x000fe200000000ff */
[----:B------:R-:W2:Y:S01]  /*3920*/  MUFU.EX2 R146, R146 ;  /* 0x0000009200927308 */ /* 0x000ea20000000800 */
[----:B0-----:R-:W-:Y:S01]  /*3930*/  FADD.FTZ R24, R144, R29 ;  /* 0x0000001d90187221 */ /* 0x001fe20000010000 */
[--C-:B------:R-:W-:Y:S01]  /*3940*/  FFMA.FTZ R29, R75, UR22, -R52.reuse ;  /* 0x000000164b1d7c23 */ /* 0x100fe20008010834 */
[----:B------:R-:W-:Y:S01]  /*3950*/  FFMA.FTZ R52, R68, UR22, -R52 ;  /* 0x0000001644347c23 */ /* 0x000fe20008010834 */
[----:B------:R-:W-:Y:S02]  /*3960*/  F2FP.F16.F32.PACK_AB R145, R10, R145 ;  /* 0x000000910a91723e */ /* 0x000fe400000000ff */
[----:B------:R-:W-:Y:S02]  /*3970*/  F2FP.F16.F32.PACK_AB R147, R20, R147 ;  /* 0x000000931493723e */ /* 0x000fe400000000ff */
[----:B------:R-:W0:Y:S01]  /*3980*/  MUFU.EX2 R46, R45 ;  /* 0x0000002d002e7308 */ /* 0x000e220000000800 */
[----:B-1----:R-:W-:Y:S01]  /*3990*/  FADD.FTZ R31, R11, R24 ;  /* 0x000000180b1f7221 */ /* 0x002fe20000010000 */
[----:B------:R-:W-:-:S02]  /*39a0*/  F2FP.F16.F32.PACK_AB R141, R12, R141 ;  /* 0x0000008d0c8d723e */ /* 0x000fc400000000ff */
[----:B------:R-:W-:Y:S02]  /*39b0*/  F2FP.F16.F32.PACK_AB R143, R14, R143 ;  /* 0x0000008f0e8f723e */ /* 0x000fe400000000ff */
[----:B------:R-:W-:Y:S02]  /*39c0*/  F2FP.F16.F32.PACK_AB R150, R9, R150 ;  /* 0x000000960996723e */ /* 0x000fe400000000ff */
[----:B------:R-:W1:Y:S01]  /*39d0*/  MUFU.EX2 R27, R27 ;  /* 0x0000001b001b7308 */ /* 0x000e620000000800 */
[----:B--2---:R-:W-:Y:S01]  /*39e0*/  FADD.FTZ R24, R146, R31 ;  /* 0x0000001f92187221 */ /* 0x004fe20000010000 */
[----:B------:R-:W-:-:S06]  /*39f0*/  F2FP.F16.F32.PACK_AB R144, R11, R144 ;  /* 0x000000900b90723e */ /* 0x000fcc00000000ff */
        /* <DEDUP_REMOVED lines=116> */
[----:B------:R-:W-:-:S05]  /*4140*/  ULDC UR22, c[0x0][0x988] ;  /* 0x0002620000167ab9 */ /* 0x000fca0000000800 */
.L_x_2018:
        /* <DEDUP_REMOVED lines=9> */
.L_x_2011:
[----:B------:R-:W-:Y:S01]  /*41e0*/  ULEA UR6, UR39, UR45, 0x3 ;  /* 0x0000002d27067291 */ /* 0x000fe2000f8e183f */
[----:B------:R-:W-:-:S05]  /*41f0*/  IMAD.U32 R5, RZ, RZ, UR38 ;  /* 0x00000026ff057e24 */ /* 0x000fca000f8e00ff */
[----:B------:R-:W-:-:S04]  /*4200*/  SHF.L.U32 R5, R5, 0x1f, RZ ;  /* 0x0000001f05057819 */ /* 0x000fc800000006ff */
[----:B------:R0:W1:Y:S01]  /*4210*/  SYNCS.PHASECHK.TRANS64.TRYWAIT P3, [UR6+0x16830], R5 ;  /* 0x01683005ff0075a7 */ /* 0x0000620008060146 */
[----:B------:R-:W-:Y:S05]  /*4220*/  @!P0 BRA `(.L_x_2012) ;  /* 0x0000000000048947 */ /* 0x000fea0003800000 */
[----:B------:R-:W-:Y:S01]  /*4230*/  BPT.TRAP 0x1 ;  /* 0x000000040000795c */ /* 0x000fe20000300000 */
.L_x_2012:
[----:B-1----:R-:W-:Y:S05]  /*4240*/  @P3 BRA `(.L_x_2010) ;  /* 0x0000000000083947 */ /* 0x002fea0003800000 */
[----:B------:R-:W1:Y:S02]  /*4250*/  SYNCS.PHASECHK.TRANS64.TRYWAIT P3, [UR6+0x16830], R5 ;  /* 0x01683005ff0075a7 */ /* 0x000e640008060146 */
[----:B-1----:R-:W-:Y:S05]  /*4260*/  @!P3 BRA `(.L_x_2013) ;  /* 0x000000c80094b947 */ /* 0x002fea0003800000 */
.L_x_2010:
[----:B01----:R-:W-:Y:S01]  /*4270*/  IADD3 R5, R23, 0x8, RZ ;  /* 0x0000000817057810 */ /* 0x003fe20007ffe0ff */
        /* <DEDUP_REMOVED lines=24> */
.L_x_2015:
[----:B------:R-:W-:Y:S01]  /*4400*/  ULEA UR6, UR24, UR45, 0x3 ;  /* 0x0000002d18067291 */ /* 0x000fe2000f8e183f */
[----:B------:R-:W-:-:S05]  /*4410*/  IMAD.U32 R5, RZ, RZ, UR26 ;  /* 0x0000001aff057e24 */ /* 0x000fca000f8e00ff */
[----:B------:R-:W-:-:S04]  /*4420*/  SHF.L.U32 R5, R5, 0x1f, RZ ;  /* 0x0000001f05057819 */ /* 0x000fc800000006ff */
[----:B------:R0:W1:Y:S01]  /*4430*/  SYNCS.PHASECHK.TRANS64.TRYWAIT P3, [UR6+0x16850], R5 ;  /* 0x01685005ff0075a7 */ /* 0x0000620008060146 */
[----:B------:R-:W-:Y:S05]  /*4440*/  @!P0 BRA `(.L_x_2016) ;  /* 0x0000000000048947 */ /* 0x000fea0003800000 */
[----:B------:R-:W-:Y:S01]  /*4450*/  BPT.TRAP 0x1 ;  /* 0x000000040000795c */ /* 0x000fe20000300000 */
.L_x_2016:
[----:B-1----:R-:W-:Y:S05]  /*4460*/  @P3 BRA `(.L_x_2014) ;  /* 0x0000000000083947 */ /* 0x002fea0003800000 */
[----:B------:R-:W1:Y:S02]  /*4470*/  SYNCS.PHASECHK.TRANS64.TRYWAIT P3, [UR6+0x16850], R5 ;  /* 0x01685005ff0075a7 */ /* 0x000e640008060146 */
[----:B-1----:R-:W-:Y:S05]  /*4480*/  @!P3 BRA `(.L_x_2017) ;  /* 0x000000c80024b947 */ /* 0x002fea0003800000 */
.L_x_2014:
        /* <DEDUP_REMOVED lines=13> */
[----:B------:R-:W-:Y:S01]  /*4560*/  FMUL.FTZ R21, R36, UR21 ;  /* 0x0000001524157c20 */ /* 0x000fe20008410000 */
[----:B------:R-:W-:Y:S01]  /*4570*/  FMUL.FTZ R36, R49, UR21 ;  /* 0x0000001531247c20 */ /* 0x000fe20008410000 */
[----:B------:R-:W-:Y:S01]  /*4580*/  FMUL.FTZ R10, R29, UR21 ;  /* 0x000000151d0a7c20 */ /* 0x000fe20008410000 */
[----:B------:R-:W-:Y:S01]  /*4590*/  FMUL.FTZ R29, R42, UR21 ;  /* 0x000000152a1d7c20 */ /* 0x000fe20008410000 */
[----:B------:R-:W2:Y:S01]  /*45a0*/  MUFU.TANH R7, R7 ;  /* 0x0000000700077308 */ /* 0x000ea20000002400 */
[----:B------:R-:W-:Y:S01]  /*45b0*/  FMUL.FTZ R11, R30, UR21 ;  /* 0x000000151e0b7c20 */ /* 0x000fe20008410000 */
[----:B------:R-:W-:Y:S01]  /*45c0*/  UMOV UR6, UR10 ;  /* 0x0000000a00067c82 */ /* 0x000fe20008000000 */
[----:B------:R-:W-:Y:S01]  /*45d0*/  FMUL.FTZ R15, R34, UR21 ;  /* 0x00000015220f7c20 */ /* 0x000fe20008410000 */
[----:B------:R-:W-:Y:S01]  /*45e0*/  HGMMA.64x64x16.F32 R88, R148, gdesc[UR4].tnspB, R88, gsb0 ;  /* 0x40e0000494587df0 */ /* 0x000fe20008000858 */
[----:B------:R-:W-:Y:S01]  /*45f0*/  UIADD3 UR6, UR10, 0x80, URZ ;  /* 0x000000800a067890 */ /* 0x000fe2000fffe03f */
[----:B------:R-:W-:Y:S01]  /*4600*/  FMUL.FTZ R20, R35, UR21 ;  /* 0x0000001523147c20 */ /* 0x000fe20008410000 */
[----:B------:R-:W-:Y:S01]  /*4610*/  UMOV UR7, 0x40000040 ;  /* 0x4000004000077882 */ /* 0x000fe20000000000 */
[----:B------:R-:W3:Y:S01]  /*4620*/  MUFU.TANH R8, R8 ;  /* 0x0000000800087308 */ /* 0x000ee20000002400 */
[----:B-1----:R-:W-:Y:S01]  /*4630*/  FMUL.FTZ R6, R25, UR21 ;  /* 0x0000001519067c20 */ /* 0x002fe20008410000 */
[----:B------:R-:W-:Y:S01]  /*4640*/  FMUL.FTZ R25, R38, UR21 ;  /* 0x0000001526197c20 */ /* 0x000fe20008410000 */
[----:B------:R-:W-:Y:S01]  /*4650*/  FMUL.FTZ R38, R53, UR21 ;  /* 0x0000001535267c20 */ /* 0x000fe20008410000 */
[----:B------:R-:W-:Y:S01]  /*4660*/  FMUL.FTZ R30, R44, UR21 ;  /* 0x000000152c1e7c20 */ /* 0x000fe20008410000 */
[----:B------:R-:W-:Y:S01]  /*4670*/  FMUL.FTZ R35, R48, UR21 ;  /* 0x0000001530237c20 */ /* 0x000fe20008410000 */
        /* <DEDUP_REMOVED lines=16> */
[----:B0-----:R-:W-:Y:S01]  /*4780*/  FMUL.FTZ R5, R24, UR21 ;  /* 0x0000001518057c20 */ /* 0x001fe20008410000 */
        /* <DEDUP_REMOVED lines=19> */
[----:B------:R-:W-:Y:S01]  /*48c0*/  UISETP.GT.AND UP1, UPT, UR25, UR23, UPT ;  /* 0x000000171900728c */ /* 0x000fe2000bf24270 */
[----:B------:R-:W-:-:S05]  /*48d0*/  UMOV UR26, UR38 ;  /* 0x00000026001a7c82 */ /* 0x000fca0008000000 */
        /* <DEDUP_REMOVED lines=16> */
[----:B------:R-:W-:Y:S01]  /*49e0*/  UIMAD UR6, UR25, UR6, 0x1 ;  /* 0x00000001190674a4 */ /* 0x000fe2000f8e0206 */
[----:B------:R-:W-:Y:S01]  /*49f0*/  FMUL.FTZ R56, R71, UR21 ;  /* 0x0000001547387c20 */ /* 0x000fe20008410000 */
[----:B------:R-:W2:Y:S02]  /*4a00*/  SHFL.IDX PT, R43, R39, 0x1, 0x1c1f ;  /* 0x003c1f00272b7f89 */ /* 0x000ea400000e0000 */
[----:B------:R-:W5:Y:S01]  /*4a10*/  MUFU.TANH R46, R46 ;  /* 0x0000002e002e7308 */ /* 0x000f620000002400 */
[----:B------:R-:W-:Y:S01]  /*4a20*/  UIADD3 UR25, UR25, -0x1, URZ ;  /* 0xffffffff19197890 */ /* 0x000fe2000fffe03f */
[----:B------:R-:W-:Y:S01]  /*4a30*/  IMAD.U32 R49, RZ, RZ, UR6 ;  /* 0x00000006ff317e24 */ /* 0x000fe2000f8e00ff */
[----:B------:R-:W-:Y:S01]  /*4a40*/  UIADD3 UR6, UR10, 0x100, URZ ;  /* 0x000001000a067890 */ /* 0x000fe2000fffe03f */
[----:B------:R-:W3:Y:S02]  /*4a50*/  SHFL.IDX PT, R79, R39, RZ, 0x1c1f ;  /* 0x001c1fff274f7589 */ /* 0x000ee400000e0000 */
[----:B------:R-:W-:-:S02]  /*4a60*/  IMAD R42, R16, -0x2, R49 ;  /* 0xfffffffe102a7824 */ /* 0x000fc400078e0231 */
[----:B------:R-:W5:Y:S01]  /*4a70*/  MUFU.TANH R47, R47 ;  /* 0x0000002f002f7308 */ /* 0x000f620000002400 */
[----:B------:R-:W-:-:S05]  /*4a80*/  IMAD.U32 R49, RZ, RZ, UR50 ;  /* 0x00000032ff317e24 */ /* 0x000fca000f8e00ff */
[----:B------:R-:W-:Y:S01]  /*4a90*/  IADD3 R42, -R49, UR47, R42 ;  /* 0x0000002f312a7c10 */ /* 0x000fe2000fffe12a */
[----:B------:R-:W-:Y:S01]  /*4aa0*/  FMUL.FTZ R49, R59, UR21 ;  /* 0x000000153b317c20 */ /* 0x000fe20008410000 */
[----:B------:R-:W5:Y:S03]  /*4ab0*/  MUFU.TANH R48, R48 ;  /* 0x0000003000307308 */ /* 0x000f660000002400 */
[----:B--2---:R-:W-:-:S05]  /*4ac0*/  IMAD.IADD R43, R42, 0x1, R43 ;  /* 0x000000012a2b7824 */ /* 0x004fca00078e022b */
[----:B------:R-:W2:Y:S01]  /*4ad0*/  MUFU.TANH R50, R50 ;  /* 0x0000003200327308 */ /* 0x000ea20000002400 */
[C---:B------:R-:W-:Y:S01]  /*4ae0*/  ISETP.GT.AND P3, PT, R43.reuse, RZ, PT ;  /* 0x000000ff2b00720c */ /* 0x040fe20003f64270 */
[----:B---3--:R-:W-:Y:S01]  /*4af0*/  IMAD.IADD R42, R42, 0x1, R79 ;  /* 0x000000012a2a7824 */ /* 0x008fe200078e024f */
[----:B------:R-:W-:Y:S02]  /*4b00*/  ISETP.GT.AND P4, PT, R43, 0x1, PT ;  /* 0x000000012b00780c */ /* 0x000fe40003f84270 */
[----:B------:R-:W-:-:S03]  /*4b10*/  FSEL R7, R7, -INF , P3 ;  /* 0xff80000007077808 */ /* 0x000fc60001800000 */
[----:B------:R-:W3:Y:S01]  /*4b20*/  MUFU.TANH R49, R49 ;  /* 0x0000003100317308 */ /* 0x000ee20000002400 */
[----:B------:R-:W-:Y:S02]  /*4b30*/  ISETP.GT.AND P3, PT, R43, 0x8, PT ;  /* 0x000000082b00780c */ /* 0x000fe40003f64270 */
[----:B------:R-:W-:Y:S02]  /*4b40*/  FSEL R8, R8, -INF , P4 ;  /* 0xff80000008087808 */ /* 0x000fe40002000000 */
[----:B------:R-:W-:Y:S02]  /*4b50*/  FMNMX.FTZ R53, R7, R4, !PT ;  /* 0x0000000407357209 */ /* 0x000fe40007810000 */
[----:B------:R-:W-:Y:S01]  /*4b60*/  ISETP.GT.AND P4, PT, R43, 0x9, PT ;  /* 0x000000092b00780c */ /* 0x000fe20003f84270 */
[----:B------:R-:W3:Y:S01]  /*4b70*/  MUFU.TANH R51, R51 ;  /* 0x0000003300337308 */ /* 0x000ee20000002400 */
[----:B-1----:R-:W-:Y:S02]  /*4b80*/  FSEL R11, R11, -INF , P3 ;  /* 0xff8000000b0b7808 */ /* 0x002fe40001800000 */
[----:B------:R-:W-:Y:S01]  /*4b90*/  FMNMX.FTZ R44, R8, R53, !PT ;  /* 0x00000035082c7209 */ /* 0x000fe20007810000 */
[----:B------:R-:W-:Y:S01]  /*4ba0*/  FMUL.FTZ R53, R66, UR21 ;  /* 0x0000001542357c20 */ /* 0x000fe20008410000 */
[----:B------:R-:W-:Y:S01]  /*4bb0*/  ISETP.GT.AND P3, PT, R43, 0x10, PT ;  /* 0x000000102b00780c */ /* 0x000fe20003f64270 */
[----:B------:R-:W-:Y:S01]  /*4bc0*/  FMUL.FTZ R66, R60, UR21 ;  /* 0x000000153c427c20 */ /* 0x000fe20008410000 */
[----:B----4-:R-:W-:Y:S01]  /*4bd0*/  FSEL R12, R12, -INF , P4 ;  /* 0xff8000000c0c7808 */ /* 0x010fe20002000000 */
[----:B------:R-:W1:Y:S01]  /*4be0*/  MUFU.TANH R52, R52 ;  /* 0x0000003400347308 */ /* 0x000e620000002400 */
[----:B------:R-:W-:-:S02]  /*4bf0*/  FMNMX.FTZ R55, R11, R44, !PT ;  /* 0x0000002c0b377209 */ /* 0x000fc40007810000 */
[----:B------:R-:W-:Y:S02]  /*4c00*/  ISETP.GT.AND P4, PT, R43, 0x11, PT ;  /* 0x000000112b00780c */ /* 0x000fe40003f84270 */
[----:B0-----:R-:W-:Y:S02]  /*4c10*/  FSEL R15, R15, -INF , P3 ;  /* 0xff8000000f0f7808 */ /* 0x001fe40001800000 */
[----:B------:R-:W-:Y:S01]  /*4c20*/  FMNMX.FTZ R44, R12, R55, !PT ;  /* 0x000000370c2c7209 */ /* 0x000fe20007810000 */
[----:B------:R-:W0:Y:S01]  /*4c30*/  MUFU.TANH R53, R53 ;  /* 0x0000003500357308 */ /* 0x000e220000002400 */
[----:B------:R-:W-:Y:S02]  /*4c40*/  ISETP.GT.AND P3, PT, R43, 0x18, PT ;  /* 0x000000182b00780c */ /* 0x000fe40003f64270 */
[----:B-----5:R-:W-:Y:S02]  /*4c50*/  FSEL R20, R20, -INF , P4 ;  /* 0xff80000014147808 */ /* 0x020fe40002000000 */
[----:B------:R-:W-:-:S02]  /*4c60*/  FMNMX.FTZ R55, R15, R44, !PT ;  /* 0x0000002c0f377209 */ /* 0x000fc40007810000 */
[----:B------:R-:W-:Y:S01]  /*4c70*/  ISETP.GT.AND P4, PT, R43, 0x19, PT ;  /* 0x000000192b00780c */ /* 0x000fe20003f84270 */
[----:B------:R-:W4:Y:S01]  /*4c80*/  MUFU.TANH R54, R54 ;  /* 0x0000003600367308 */ /* 0x000f220000002400 */
[----:B------:R-:W-:Y:S01]  /*4c90*/  FSEL R25, R25, -INF , P3 ;  /* 0xff80000019197808 */ /* 0x000fe20001800000 */
[----:B------:R-:W-:Y:S02]  /*4ca0*/  WARPGROUP.DEPBAR.LE gsb0, 0x0 ;  /* 0x00008000000079c5 */ /* 0x000fe40000010000 */
[----:B------:R-:W-:Y:S01]  /*4cb0*/  FMNMX.FTZ R44, R20, R55, !PT ;  /* 0x00000037142c7209 */ /* 0x000fe20007810000 */
[----:B------:R-:W-:Y:S01]  /*4cc0*/  FMUL.FTZ R55, R70, UR21 ;  /* 0x0000001546377c20 */ /* 0x000fe20008410000 */
[----:B------:R-:W-:Y:S01]  /*4cd0*/  ISETP.GT.AND P3, PT, R43, 0x20, PT ;  /* 0x000000202b00780c */ /* 0x000fe20003f64270 */
[----:B------:R-:W-:Y:S01]  /*4ce0*/  WARPGROUP.ARRIVE ;  /* 0x00000000000079c5 */ /* 0x000fe20000000000 */
[----:B------:R-:W-:Y:S01]  /*4cf0*/  FSEL R26, R26, -INF , P4 ;  /* 0xff8000001a1a7808 */ /* 0x000fe20002000000 */
[----:B------:R-:W-:Y:S01]  /*4d00*/  MUFU.TANH R56, R56 ;  /* 0x0000003800387308 */ /* 0x000fe20000002400 */
[----:B------:R-:W-:Y:S01]  /*4d10*/  FMNMX.FTZ R57, R25, R44, !PT ;  /* 0x0000002c19397209 */ /* 0x000fe20007810000 */
[----:B------:R-:W-:Y:S01]  /*4d20*/  FMUL.FTZ R70, R72, UR21 ;  /* 0x0000001548467c20 */ /* 0x000fe20008410000 */
[----:B------:R-:W-:Y:S01]  /*4d30*/  ISETP.GT.AND P4, PT, R43, 0x21, PT ;  /* 0x000000212b00780c */ /* 0x000fe20003f84270 */
[----:B------:R-:W-:Y:S01]  /*4d40*/  HGMMA.64x64x16.F32 R88, R140, gdesc[UR4].tnspB, R88, gsb0 ;  /* 0x40e000048c587df0 */ /* 0x000fe20008000858 */
[----:B------:R-:W-:Y:S01]  /*4d50*/  FSEL R29, R29, -INF , P3 ;  /* 0xff8000001d1d7808 */ /* 0x000fe20001800000 */
[----:B------:R-:W-:Y:S01]  /*4d60*/  UIADD3 UR6, UR10, 0x180, URZ ;  /* 0x000001800a067890 */ /* 0x000fe2000fffe03f */
[----:B------:R-:W-:Y:S01]  /*4d70*/  FMNMX.FTZ R44, R26, R57, !PT ;  /* 0x000000391a2c7209 */ /* 0x000fe20007810000 */
[----:B------:R-:W5:Y:S01]  /*4d80*/  MUFU.TANH R55, R55 ;  /* 0x0000003700377308 */ /* 0x000f620000002400 */
[----:B------:R-:W-:Y:S01]  /*4d90*/  ISETP.GT.AND P3, PT, R43, 0x28, PT ;  /* 0x000000282b00780c */ /* 0x000fe20003f64270 */
[----:B------:R-:W-:Y:S01]  /*4da0*/  FMUL.FTZ R57, R74, UR21 ;  /* 0x000000154a397c20 */ /* 0x000fe20008410000 */
[----:B------:R-:W-:Y:S01]  /*4db0*/  FSEL R31, R31, -INF , P4 ;  /* 0xff8000001f1f7808 */ /* 0x000fe20002000000 */
[----:B------:R-:W-:Y:S01]  /*4dc0*/  UMOV UR7, 0x40000040 ;  /* 0x4000004000077882 */ /* 0x000fe20000000000 */
[----:B------:R-:W-:Y:S01]  /*4dd0*/  FMNMX.FTZ R44, R29, R44, !PT ;  /* 0x0000002c1d2c7209 */ /* 0x000fe20007810000 */
[----:B------:R-:W-:Y:S01]  /*4de0*/  FMUL.FTZ R72, R76, UR21 ;  /* 0x000000154c487c20 */ /* 0x000fe20008410000 */
[----:B------:R-:W-:Y:S01]  /*4df0*/  ISETP.GT.AND P4, PT, R43, 0x29, PT ;  /* 0x000000292b00780c */ /* 0x000fe20003f84270 */
[----:B------:R-:W5:Y:S01]  /*4e00*/  MUFU.TANH R57, R57 ;  /* 0x0000003900397308 */ /* 0x000f620000002400 */
[----:B------:R-:W-:Y:S01]  /*4e10*/  FSEL R33, R33, -INF , P3 ;  /* 0xff80000021217808 */ /* 0x000fe20001800000 */
[----:B------:R-:W-:Y:S01]  /*4e20*/  FMUL.FTZ R74, R80, UR21 ;  /* 0x00000015504a7c20 */ /* 0x000fe20008410000 */
[----:B------:R-:W-:-:S02]  /*4e30*/  FMNMX.FTZ R44, R31, R44, !PT ;  /* 0x0000002c1f2c7209 */ /* 0x000fc40007810000 */
[----:B------:R-:W-:Y:S02]  /*4e40*/  ISETP.GT.AND P3, PT, R43, 0x30, PT ;  /* 0x000000302b00780c */ /* 0x000fe40003f64270 */
[----:B------:R-:W-:Y:S01]  /*4e50*/  FSEL R34, R34, -INF , P4 ;  /* 0xff80000022227808 */ /* 0x000fe20002000000 */
[----:B------:R-:W5:Y:S01]  /*4e60*/  MUFU.TANH R58, R58 ;  /* 0x0000003a003a7308 */ /* 0x000f620000002400 */
[----:B------:R-:W-:Y:S02]  /*4e70*/  FMNMX.FTZ R59, R33, R44, !PT ;  /* 0x0000002c213b7209 */ /* 0x000fe40007810000 */
[----:B------:R-:W-:Y:S02]  /*4e80*/  ISETP.GT.AND P4, PT, R43, 0x31, PT ;  /* 0x000000312b00780c */ /* 0x000fe40003f84270 */
[----:B------:R-:W-:Y:S02]  /*4e90*/  FSEL R45, R45, -INF , P3 ;  /* 0xff8000002d2d7808 */ /* 0x000fe40001800000 */
[----:B------:R-:W-:Y:S01]  /*4ea0*/  FMNMX.FTZ R44, R34, R59, !PT ;  /* 0x0000003b222c7209 */ /* 0x000fe20007810000 */
[----:B------:R-:W5:Y:S01]  /*4eb0*/  MUFU.TANH R63, R63 ;  /* 0x0000003f003f7308 */ /* 0x000f620000002400 */
[----:B------:R-:W-:-:S02]  /*4ec0*/  ISETP.GT.AND P3, PT, R43, 0x38, PT ;  /* 0x000000382b00780c */ /* 0x000fc40003f64270 */
[----:B------:R-:W-:Y:S02]  /*4ed0*/  FSEL R46, R46, -INF , P4 ;  /* 0xff8000002e2e7808 */ /* 0x000fe40002000000 */
[----:B------:R-:W-:Y:S02]  /*4ee0*/  FMNMX.FTZ R59, R45, R44, !PT ;  /* 0x0000002c2d3b7209 */ /* 0x000fe40007810000 */
[----:B------:R-:W-:Y:S01]  /*4ef0*/  ISETP.GT.AND P4, PT, R43, 0x39, PT ;  /* 0x000000392b00780c */ /* 0x000fe20003f84270 */
[----:B------:R-:W5:Y:S01]  /*4f00*/  MUFU.TANH R62, R62 ;  /* 0x0000003e003e7308 */ /* 0x000f620000002400 */
[----:B------:R-:W-:Y:S02]  /*4f10*/  FSEL R47, R47, -INF , P3 ;  /* 0xff8000002f2f7808 */ /* 0x000fe40001800000 */
[----:B------:R-:W-:Y:S02]  /*4f20*/  FMNMX.FTZ R44, R46, R59, !PT ;  /* 0x0000003b2e2c7209 */ /* 0x000fe40007810000 */
[----:B------:R-:W-:-:S02]  /*4f30*/  ISETP.GT.AND P3, PT, R43, 0x40, PT ;  /* 0x000000402b00780c */ /* 0x000fc40003f64270 */
[----:B------:R-:W-:Y:S01]  /*4f40*/  FSEL R48, R48, -INF , P4 ;  /* 0xff80000030307808 */ /* 0x000fe20002000000 */
[----:B------:R-:W-:Y:S01]  /*4f50*/  MUFU.TANH R83, R83 ;  /* 0x0000005300537308 */ /* 0x000fe20000002400 */
[----:B------:R-:W-:Y:S02]  /*4f60*/  FMNMX.FTZ R59, R47, R44, !PT ;  /* 0x0000002c2f3b7209 */ /* 0x000fe40007810000 */
[C---:B------:R-:W-:Y:S02]  /*4f70*/  ISETP.GT.AND P4, PT, R43.reuse, 0x41, PT ;  /* 0x000000412b00780c */ /* 0x040fe40003f84270 */
[----:B--2---:R-:W-:Y:S02]  /*4f80*/  FSEL R50, R50, -INF , P3 ;  /* 0xff80000032327808 */ /* 0x004fe40001800000 */
[----:B------:R-:W-:Y:S01]  /*4f90*/  FMNMX.FTZ R59, R48, R59, !PT ;  /* 0x0000003b303b7209 */ /* 0x000fe20007810000 */
[----:B------:R-:W-:Y:S01]  /*4fa0*/  MUFU.TANH R86, R86 ;  /* 0x0000005600567308 */ /* 0x000fe20000002400 */
[----:B------:R-:W-:-:S02]  /*4fb0*/  ISETP.GT.AND P3, PT, R43, 0x48, PT ;  /* 0x000000482b00780c */ /* 0x000fc40003f64270 */
[----:B---3--:R-:W-:Y:S02]  /*4fc0*/  FSEL R49, R49, -INF , P4 ;  /* 0xff80000031317808 */ /* 0x008fe40002000000 */
[----:B------:R-:W-:Y:S01]  /*4fd0*/  FMNMX.FTZ R44, R50, R59, !PT ;  /* 0x0000003b322c7209 */ /* 0x000fe20007810000 */
[----:B------:R-:W-:Y:S01]  /*4fe0*/  FMUL.FTZ R59, R82, UR21 ;  /* 0x00000015523b7c20 */ /* 0x000fe20008410000 */
[----:B------:R-:W-:Y:S01]  /*4ff0*/  ISETP.GT.AND P4, PT, R43, 0x49, PT ;  /* 0x000000492b00780c */ /* 0x000fe20003f84270 */
[----:B------:R-:W-:Y:S01]  /*5000*/  MUFU.TANH R87, R87 ;  /* 0x0000005700577308 */ /* 0x000fe20000002400 */
[----:B------:R-:W-:Y:S01]  /*5010*/  FSEL R51, R51, -INF , P3 ;  /* 0xff80000033337808 */ /* 0x000fe20001800000 */
[----:B------:R-:W2:Y:S01]  /*5020*/  S2R R82, SR_TID.X ;  /* 0x0000000000527919 */ /* 0x000ea20000002100 */
[----:B------:R-:W-:Y:S02]  /*5030*/  FMNMX.FTZ R44, R49, R44, !PT ;  /* 0x0000002c312c7209 */ /* 0x000fe40007810000 */
[----:B------:R-:W-:-:S02]  /*5040*/  ISETP.GT.AND P3, PT, R43, 0x50, PT ;  /* 0x000000502b00780c */ /* 0x000fc40003f64270 */
[----:B-1----:R-:W-:Y:S01]  /*5050*/  FSEL R52, R52, -INF , P4 ;  /* 0xff80000034347808 */ /* 0x002fe20002000000 */
[----:B------:R-:W1:Y:S01]  /*5060*/  MUFU.TANH R59, R59 ;  /* 0x0000003b003b7308 */ /* 0x000e620000002400 */
[----:B------:R-:W-:Y:S02]  /*5070*/  FMNMX.FTZ R67, R51, R44, !PT ;  /* 0x0000002c33437209 */ /* 0x000fe40007810000 */
[----:B------:R-:W-:Y:S02]  /*5080*/  ISETP.GT.AND P4, PT, R43, 0x51, PT ;  /* 0x000000512b00780c */ /* 0x000fe40003f84270 */
[----:B0-----:R-:W-:Y:S02]  /*5090*/  FSEL R53, R53, -INF , P3 ;  /* 0xff80000035357808 */ /* 0x001fe40001800000 */
[----:B------:R-:W-:Y:S01]  /*50a0*/  FMNMX.FTZ R44, R52, R67, !PT ;  /* 0x00000043342c7209 */ /* 0x000fe20007810000 */
[----:B------:R-:W0:Y:S01]  /*50b0*/  MUFU.TANH R5, R5 ;  /* 0x0000000500057308 */ /* 0x000e220000002400 */
[----:B------:R-:W-:Y:S01]  /*50c0*/  ISETP.GT.AND P3, PT, R43, 0x58, PT ;  /* 0x000000582b00780c */ /* 0x000fe20003f64270 */
[----:B------:R-:W-:-:S02]  /*50d0*/  WARPGROUP.DEPBAR.LE gsb0, 0x0 ;  /* 0x00008000000079c5 */ /* 0x000fc40000010000 */
[----:B----4-:R-:W-:Y:S01]  /*50e0*/  FSEL R54, R54, -INF , P4 ;  /* 0xff80000036367808 */ /* 0x010fe20002000000 */
[----:B------:R-:W-:Y:S01]  /*50f0*/  WARPGROUP.ARRIVE ;  /* 0x00000000000079c5 */ /* 0x000fe20000000000 */
[----:B------:R-:W-:Y:S02]  /*5100*/  FMNMX.FTZ R67, R53, R44, !PT ;  /* 0x0000002c35437209 */ /* 0x000fe40007810000 */
[----:B------:R-:W-:Y:S01]  /*5110*/  ISETP.GT.AND P4, PT, R43, 0x59, PT ;  /* 0x000000592b00780c */ /* 0x000fe20003f84270 */
[----:B------:R-:W3:Y:S01]  /*5120*/  MUFU.TANH R6, R6 ;  /* 0x0000000600067308 */ /* 0x000ee20000002400 */
[----:B-----5:R-:W-:Y:S01]  /*5130*/  FSEL R55, R55, -INF , P3 ;  /* 0xff80000037377808 */ /* 0x020fe20001800000 */
[----:B------:R-:W-:Y:S01]  /*5140*/  HGMMA.64x64x16.F32 R88, R136, gdesc[UR4].tnspB, R88, gsb0 ;  /* 0x40e0000488587df0 */ /* 0x000fe20008000858 */
[----:B------:R-:W-:Y:S01]  /*5150*/  FMNMX.FTZ R44, R54, R67, !PT ;  /* 0x00000043362c7209 */ /* 0x000fe20007810000 */
[----:B------:R-:W-:Y:S01]  /*5160*/  UIADD3 UR6, UR10, 0x200, URZ ;  /* 0x000002000a067890 */ /* 0x000fe2000fffe03f */
[----:B------:R-:W-:Y:S01]  /*5170*/  ISETP.GT.AND P3, PT, R43, 0x60, PT ;  /* 0x000000602b00780c */ /* 0x000fe20003f64270 */
[----:B------:R-:W-:Y:S01]  /*5180*/  UMOV UR7, 0x40000040 ;  /* 0x4000004000077882 */ /* 0x000fe20000000000 */
[----:B------:R-:W-:Y:S01]  /*5190*/  FSEL R56, R56, -INF , P4 ;  /* 0xff80000038387808 */ /* 0x000fe20002000000 */
[----:B------:R-:W4:Y:S01]  /*51a0*/  MUFU.TANH R9, R9 ;  /* 0x0000000900097308 */ /* 0x000f220000002400 */
[----:B------:R-:W-:-:S02]  /*51b0*/  FMNMX.FTZ R67, R55, R44, !PT ;  /* 0x0000002c37437209 */ /* 0x000fc40007810000 */
[----:B------:R-:W-:Y:S02]  /*51c0*/  ISETP.GT.AND P4, PT, R43, 0x61, PT ;  /* 0x000000612b00780c */ /* 0x000fe40003f84270 */
[----:B------:R-:W-:Y:S02]  /*51d0*/  FSEL R57, R57, -INF , P3 ;  /* 0xff80000039397808 */ /* 0x000fe40001800000 */
[----:B------:R-:W-:Y:S01]  /*51e0*/  FMNMX.FTZ R44, R56, R67, !PT ;  /* 0x00000043382c7209 */ /* 0x000fe20007810000 */
[----:B------:R-:W5:Y:S01]  /*51f0*/  MUFU.TANH R10, R10 ;  /* 0x0000000a000a7308 */ /* 0x000f620000002400 */
[----:B------:R-:W-:Y:S02]  /*5200*/  ISETP.GT.AND P3, PT, R43, 0x68, PT ;  /* 0x000000682b00780c */ /* 0x000fe40003f64270 */
[----:B------:R-:W-:Y:S02]  /*5210*/  FSEL R58, R58, -INF , P4 ;  /* 0xff8000003a3a7808 */ /* 0x000fe40002000000 */
[----:B------:R-:W-:-:S02]  /*5220*/  FMNMX.FTZ R67, R57, R44, !PT ;  /* 0x0000002c39437209 */ /* 0x000fc40007810000 */
[----:B------:R-:W-:Y:S01]  /*5230*/  ISETP.GT.AND P4, PT, R43, 0x69, PT ;  /* 0x000000692b00780c */ /* 0x000fe20003f84270 */
[----:B------:R-:W2:Y:S01]  /*5240*/  MUFU.TANH R13, R13 ;  /* 0x0000000d000d7308 */ /* 0x000ea20000002400 */
[----:B------:R-:W-:Y:S02]  /*5250*/  FSEL R63, R63, -INF , P3 ;  /* 0xff8000003f3f7808 */ /* 0x000fe40001800000 */
[----:B------:R-:W-:Y:S02]  /*5260*/  FMNMX.FTZ R44, R58, R67, !PT ;  /* 0x000000433a2c7209 */ /* 0x000fe40007810000 */
[----:B------:R-:W-:Y:S02]  /*5270*/  ISETP.GT.AND P3, PT, R43, 0x70, PT ;  /* 0x000000702b00780c */ /* 0x000fe40003f64270 */
[----:B------:R-:W-:Y:S01]  /*5280*/  FSEL R62, R62, -INF , P4 ;  /* 0xff8000003e3e7808 */ /* 0x000fe20002000000 */
[----:B------:R-:W2:Y:S01]  /*5290*/  MUFU.TANH R14, R14 ;  /* 0x0000000e000e7308 */ /* 0x000ea20000002400 */
[----:B------:R-:W-:-:S02]  /*52a0*/  FMNMX.FTZ R67, R63, R44, !PT ;  /* 0x0000002c3f437209 */ /* 0x000fc40007810000 */
[----:B------:R-:W-:Y:S02]  /*52b0*/  ISETP.GT.AND P4, PT, R43, 0x71, PT ;  /* 0x000000712b00780c */ /* 0x000fe40003f84270 */
[----:B-1----:R-:W-:Y:S02]  /*52c0*/  FSEL R59, R59, -INF , P3 ;  /* 0xff8000003b3b7808 */ /* 0x002fe40001800000 */
[----:B------:R-:W-:Y:S01]  /*52d0*/  FMNMX.FTZ R44, R62, R67, !PT ;  /* 0x000000433e2c7209 */ /* 0x000fe20007810000 */
[----:B------:R-:W-:Y:S01]  /*52e0*/  FMUL.FTZ R67, R61, UR21 ;  /* 0x000000153d437c20 */ /* 0x000fe20008410000 */
[----:B------:R-:W-:Y:S01]  /*52f0*/  ISETP.GT.AND P3, PT, R43, 0x78, PT ;  /* 0x000000782b00780c */ /* 0x000fe20003f64270 */
[----:B------:R-:W1:Y:S01]  /*5300*/  MUFU.TANH R21, R21 ;  /* 0x0000001500157308 */ /* 0x000e620000002400 */
[----:B------:R-:W-:Y:S02]  /*5310*/  FSEL R60, R83, -INF , P4 ;  /* 0xff800000533c7808 */ /* 0x000fe40002000000 */
[----:B------:R-:W-:-:S02]  /*5320*/  FMNMX.FTZ R71, R59, R44, !PT ;  /* 0x0000002c3b477209 */ /* 0x000fc40007810000 */
[----:B------:R-:W-:Y:S02]  /*5330*/  ISETP.GT.AND P4, PT, R43, 0x79, PT ;  /* 0x000000792b00780c */ /* 0x000fe40003f84270 */
[----:B------:R-:W-:Y:S01]  /*5340*/  FSEL R43, R86, -INF , P3 ;  /* 0xff800000562b7808 */ /* 0x000fe20001800000 */
[----:B------:R-:W1:Y:S01]  /*5350*/  MUFU.TANH R24, R24 ;  /* 0x0000001800187308 */ /* 0x000e620000002400 */
[----:B------:R-:W-:Y:S02]  /*5360*/  FMNMX.FTZ R44, R60, R71, !PT ;  /* 0x000000473c2c7209 */ /* 0x000fe40007810000 */
[----:B------:R-:W-:Y:S02]  /*5370*/  FSEL R61, R87, -INF , P4 ;  /* 0xff800000573d7808 */ /* 0x000fe40002000000 */
[----:B------:R-:W-:Y:S02]  /*5380*/  FMNMX.FTZ R44, R43, R44, !PT ;  /* 0x0000002c2b2c7209 */ /* 0x000fe40007810000 */
[----:B------:R-:W-:Y:S01]  /*5390*/  ISETP.GT.AND P4, PT, R42, RZ, PT ;  /* 0x000000ff2a00720c */ /* 0x000fe20003f84270 */
[----:B------:R-:W1:Y:S01]  /*53a0*/  MUFU.TANH R27, R27 ;  /* 0x0000001b001b7308 */ /* 0x000e620000002400 */
[----:B------:R-:W-:-:S02]  /*53b0*/  FMNMX.FTZ R44, R61, R44, !PT ;  /* 0x0000002c3d2c7209 */ /* 0x000fc40007810000 */
[----:B------:R-:W-:-:S03]  /*53c0*/  ISETP.GT.AND P5, PT, R42, 0x1, PT ;  /* 0x000000012a00780c */ /* 0x000fc60003fa4270 */
[----:B------:R-:W0:Y:S02]  /*53d0*/  SHFL.BFLY PT, R71, R44, 0x2, 0x1f ;  /* 0x0c401f002c477f89 */ /* 0x000e2400000e0000 */
[----:B------:R-:W1:Y:S08]  /*53e0*/  MUFU.TANH R28, R28 ;  /* 0x0000001c001c7308 */ /* 0x000e700000002400 */
[----:B------:R-:W1:Y:S01]  /*53f0*/  MUFU.TANH R30, R30 ;  /* 0x0000001e001e7308 */ /* 0x000e620000002400 */
[----:B------:R-:W-:-:S07]  /*5400*/  WARPGROUP.DEPBAR.LE gsb0, 0x0 ;  /* 0x00008000000079c5 */ /* 0x000fce0000010000 */
[----:B------:R-:W1:Y:S01]  /*5410*/  MUFU.TANH R32, R32 ;  /* 0x0000002000207308 */ /* 0x000e620000002400 */
[----:B------:R-:W-:Y:S01]  /*5420*/  WARPGROUP.ARRIVE ;  /* 0x00000000000079c5 */ /* 0x000fe20000000000 */
[----:B0-----:R-:W-:-:S05]  /*5430*/  FMNMX.FTZ R78, R44, R71, !PT ;  /* 0x000000472c4e7209 */ /* 0x001fca0007810000 */
[----:B------:R-:W-:Y:S01]  /*5440*/  HGMMA.64x64x16.F32 R88, R132, gdesc[UR4].tnspB, R88, gsb0 ;  /* 0x40e0000484587df0 */ /* 0x000fe20008000858 */
[----:B------:R-:W0:Y:S01]  /*5450*/  MUFU.TANH R35, R35 ;  /* 0x0000002300237308 */ /* 0x000e220000002400 */
[----:B------:R-:W-:Y:S01]  /*5460*/  FMUL.FTZ R71, R73, UR21 ;  /* 0x0000001549477c20 */ /* 0x000fe20008410000 */
[----:B------:R-:W-:Y:S01]  /*5470*/  FMUL.FTZ R73, R77, UR21 ;  /* 0x000000154d497c20 */ /* 0x000fe20008410000 */
[----:B------:R-:W3:Y:S01]  /*5480*/  SHFL.BFLY PT, R83, R78, 0x1, 0x1f ;  /* 0x0c201f004e537f89 */ /* 0x000ee200000e0000 */
[----:B------:R-:W-:Y:S01]  /*5490*/  FMUL.FTZ R77, R84, UR21 ;  /* 0x00000015544d7c20 */ /* 0x000fe20008410000 */
[----:B------:R-:W-:Y:S01]  /*54a0*/  UIADD3 UR6, UR10, 0x280, URZ ;  /* 0x000002800a067890 */ /* 0x000fe2000fffe03f */
[----:B------:R-:W-:Y:S02]  /*54b0*/  UMOV UR7, 0x40000040 ;  /* 0x4000004000077882 */ /* 0x000fe40000000000 */
[----:B------:R-:W0:Y:S08]  /*54c0*/  MUFU.TANH R36, R36 ;  /* 0x0000002400247308 */ /* 0x000e300000002400 */
[----:B------:R-:W0:Y:S08]  /*54d0*/  MUFU.TANH R37, R37 ;  /* 0x0000002500257308 */ /* 0x000e300000002400 */
[----:B------:R-:W0:Y:S01]  /*54e0*/  MUFU.TANH R38, R38 ;  /* 0x0000002600267308 */ /* 0x000e220000002400 */
[----:B---3--:R-:W-:-:S04]  /*54f0*/  FMNMX.FTZ R44, R78, R83, !PT ;  /* 0x000000534e2c7209 */ /* 0x008fc80007810000 */
[C---:B------:R-:W-:Y:S01]  /*5500*/  FSETP.NEU.FTZ.AND P3, PT, R44.reuse, -INF , PT ;  /* 0xff8000002c00780b */ /* 0x040fe20003f7d000 */
[----:B------:R-:W-:Y:S02]  /*5510*/  FMUL.FTZ R76, R44, UR22 ;  /* 0x000000162c4c7c20 */ /* 0x000fe40008410000 */
[----:B------:R-:W3:Y:S03]  /*5520*/  MUFU.TANH R40, R40 ;  /* 0x0000002800287308 */ /* 0x000ee60000002400 */
[----:B------:R-:W-:-:S05]  /*5530*/  FSEL R76, R76, RZ, P3 ;  /* 0x000000ff4c4c7208 */ /* 0x000fca0001800000 */
[----:B------:R-:W3:Y:S01]  /*5540*/  MUFU.TANH R41, R41 ;  /* 0x0000002900297308 */ /* 0x000ee20000002400 */
        /* <DEDUP_REMOVED lines=17> */
[----:B-----5:R-:W-:Y:S01]  /*5660*/  FSEL R10, R10, -INF , P5 ;  /* 0xff8000000a0a7808 */ /* 0x020fe20002800000 */
[--C-:B------:R-:W-:Y:S01]  /*5670*/  FFMA.FTZ R145, R15, UR22, -R76.reuse ;  /* 0x000000160f917c23 */ /* 0x100fe2000801084c */
[----:B------:R-:W-:Y:S01]  /*5680*/  FMNMX.FTZ R7, R9, R78, !PT ;  /* 0x0000004e09077209 */ /* 0x000fe20007810000 */
[--C-:B------:R-:W-:Y:S01]  /*5690*/  FFMA.FTZ R20, R20, UR22, -R76.reuse ;  /* 0x0000001614147c23 */ /* 0x100fe2000801084c */
[----:B------:R-:W-:Y:S01]  /*56a0*/  ISETP.GT.AND P5, PT, R42, 0x11, PT ;  /* 0x000000112a00780c */ /* 0x000fe20003fa4270 */
[--C-:B------:R-:W-:Y:S01]  /*56b0*/  FFMA.FTZ R139, R47, UR22, -R76.reuse ;  /* 0x000000162f8b7c23 */ /* 0x100fe2000801084c */
[----:B--2---:R-:W-:Y:S01]  /*56c0*/  FSEL R13, R13, -INF , P4 ;  /* 0xff8000000d0d7808 */ /* 0x004fe20002000000 */
[----:B------:R-:W2:Y:S01]  /*56d0*/  MUFU.TANH R64, R64 ;  /* 0x0000004000407308 */ /* 0x000ea20000002400 */
[----:B------:R-:W-:Y:S01]  /*56e0*/  FMNMX.FTZ R78, R10, R7, !PT ;  /* 0x000000070a4e7209 */ /* 0x000fe20007810000 */
        /* <DEDUP_REMOVED lines=8> */
[----:B------:R-:W-:Y:S01]  /*5770*/  FFMA.FTZ R34, R34, UR22, -R76 ;  /* 0x0000001622227c23 */ /* 0x000fe2000801084c */
[----:B-1----:R-:W-:Y:S01]  /*5780*/  FSEL R21, R21, -INF , P4 ;  /* 0xff80000015157808 */ /* 0x002fe20002000000 */
[----:B------:R-:W-:-:S02]  /*5790*/  WARPGROUP.DEPBAR.LE gsb0, 0x0 ;  /* 0x00008000000079c5 */ /* 0x000fc40000010000 */
[----:B------:R-:W-:Y:S01]  /*57a0*/  FMNMX.FTZ R78, R14, R7, !PT ;  /* 0x000000070e4e7209 */ /* 0x000fe20007810000 */
[----:B------:R-:W-:Y:S01]  /*57b0*/  WARPGROUP.ARRIVE ;  /* 0x00000000000079c5 */ /* 0x000fe20000000000 */
[----:B------:R-:W-:Y:S01]  /*57c0*/  ISETP.GT.AND P4, PT, R42, 0x20, PT ;  /* 0x000000202a00780c */ /* 0x000fe20003f84270 */
[----:B------:R-:W1:Y:S01]  /*57d0*/  MUFU.TANH R68, R68 ;  /* 0x0000004400447308 */ /* 0x000e620000002400 */
[----:B------:R-:W-:Y:S01]  /*57e0*/  FSEL R24, R24, -INF , P5 ;  /* 0xff80000018187808 */ /* 0x000fe20002800000 */
[--C-:B------:R-:W-:Y:S01]  /*57f0*/  FFMA.FTZ R133, R50, UR22, -R76.reuse ;  /* 0x0000001632857c23 */ /* 0x100fe2000801084c */
[----:B------:R-:W-:Y:S01]  /*5800*/  FMNMX.FTZ R7, R21, R78, !PT ;  /* 0x0000004e15077209 */ /* 0x000fe20007810000 */
[----:B------:R-:W-:Y:S01]  /*5810*/  HGMMA.64x64x16.F32 R88, R128, gdesc[UR4].tnspB, R88, gsb0 ;  /* 0x40e0000480587df0 */ /* 0x000fe20008000858 */
[----:B------:R-:W-:Y:S01]  /*5820*/  ISETP.GT.AND P5, PT, R42, 0x21, PT ;  /* 0x000000212a00780c */ /* 0x000fe20003fa4270 */
[--C-:B------:R-:W-:Y:S01]  /*5830*/  FFMA.FTZ R50, R52, UR22, -R76.reuse ;  /* 0x0000001634327c23 */ /* 0x100fe2000801084c */
[----:B------:R-:W-:Y:S01]  /*5840*/  FSEL R27, R27, -INF , P4 ;  /* 0xff8000001b1b7808 */ /* 0x000fe20002000000 */
[----:B------:R-:W1:Y:S01]  /*5850*/  MUFU.TANH R69, R69 ;  /* 0x0000004500457308 */ /* 0x000e620000002400 */
[----:B------:R-:W-:Y:S01]  /*5860*/  FMNMX.FTZ R78, R24, R7, !PT ;  /* 0x00000007184e7209 */ /* 0x000fe20007810000 */
[--C-:B------:R-:W-:Y:S01]  /*5870*/  FFMA.FTZ R52, R54, UR22, -R76.reuse ;  /* 0x0000001636347c23 */ /* 0x100fe2000801084c */
[----:B------:R-:W-:Y:S01]  /*5880*/  ISETP.GT.AND P4, PT, R42, 0x28, PT ;  /* 0x000000282a00780c */ /* 0x000fe20003f84270 */
[--C-:B------:R-:W-:Y:S01]  /*5890*/  FFMA.FTZ R54, R56, UR22, -R76.reuse ;  /* 0x0000001638367c23 */ /* 0x100fe2000801084c */
[----:B------:R-:W-:Y:S01]  /*58a0*/  FSEL R28, R28, -INF , P5 ;  /* 0xff8000001c1c7808 */ /* 0x000fe20002800000 */
[--C-:B------:R-:W-:Y:S01]  /*58b0*/  FFMA.FTZ R56, R58, UR22, -R76.reuse ;  /* 0x000000163a387c23 */ /* 0x100fe2000801084c */
[----:B------:R-:W-:Y:S01]  /*58c0*/  FMNMX.FTZ R7, R27, R78, !PT ;  /* 0x0000004e1b077209 */ /* 0x000fe20007810000 */
[----:B------:R-:W1:Y:S01]  /*58d0*/  MUFU.TANH R70, R70 ;  /* 0x0000004600467308 */ /* 0x000e620000002400 */
[----:B------:R-:W-:Y:S01]  /*58e0*/  ISETP.GT.AND P5, PT, R42, 0x29, PT ;  /* 0x000000292a00780c */ /* 0x000fe20003fa4270 */
[--C-:B------:R-:W-:Y:S01]  /*58f0*/  FFMA.FTZ R58, R62, UR22, -R76.reuse ;  /* 0x000000163e3a7c23 */ /* 0x100fe2000801084c */
[----:B------:R-:W-:Y:S01]  /*5900*/  FSEL R30, R30, -INF , P4 ;  /* 0xff8000001e1e7808 */ /* 0x000fe20002000000 */
[----:B------:R-:W-:Y:S01]  /*5910*/  UIADD3 UR6, UR10, 0x300, URZ ;  /* 0x000003000a067890 */ /* 0x000fe2000fffe03f */
[----:B------:R-:W-:Y:S01]  /*5920*/  FMNMX.FTZ R11, R28, R7, !PT ;  /* 0x000000071c0b7209 */ /* 0x000fe20007810000 */
[----:B------:R-:W-:Y:S01]  /*5930*/  UMOV UR7, 0x40000040 ;  /* 0x4000004000077882 */ /* 0x000fe20000000000 */
[----:B------:R-:W-:Y:S01]  /*5940*/  FSEL R7, R32, -INF , P5 ;  /* 0xff80000020077808 */ /* 0x000fe20002800000 */
[----:B------:R-:W1:Y:S01]  /*5950*/  MUFU.TANH R71, R71 ;  /* 0x0000004700477308 */ /* 0x000e620000002400 */
[----:B------:R-:W-:Y:S01]  /*5960*/  ISETP.GT.AND P4, PT, R42, 0x30, PT ;  /* 0x000000302a00780c */ /* 0x000fe20003f84270 */
        /* <DEDUP_REMOVED lines=11> */
[----:B------:R-:W-:Y:S01]  /*5a20*/  FSEL R36, R36, -INF , P5 ;  /* 0xff80000024247808 */ /* 0x000fe20002800000 */
[--C-:B------:R-:W-:Y:S01]  /*5a30*/  FFMA.FTZ R60, R60, UR22, -R76.reuse ;  /* 0x000000163c3c7c23 */ /* 0x100fe2000801084c */
[----:B------:R-:W-:Y:S01]  /*5a40*/  FMNMX.FTZ R11, R35, R32, !PT ;  /* 0x00000020230b7209 */ /* 0x000fe20007810000 */
[----:B------:R-:W0:Y:S01]  /*5a50*/  MUFU.TANH R73, R73 ;  /* 0x0000004900497308 */ /* 0x000e220000002400 */
[----:B------:R-:W-:Y:S01]  /*5a60*/  ISETP.GT.AND P5, PT, R42, 0x39, PT ;  /* 0x000000392a00780c */ /* 0x000fe20003fa4270 */
[----:B------:R-:W-:Y:S01]  /*5a70*/  FFMA.FTZ R61, R61, UR22, -R76 ;  /* 0x000000163d3d7c23 */ /* 0x000fe2000801084c */
[----:B------:R-:W-:-:S02]  /*5a80*/  FSEL R37, R37, -INF , P4 ;  /* 0xff80000025257808 */ /* 0x000fc40002000000 */
[----:B------:R-:W-:Y:S02]  /*5a90*/  FMNMX.FTZ R32, R36, R11, !PT ;  /* 0x0000000b24207209 */ /* 0x000fe40007810000 */
[----:B------:R-:W-:Y:S01]  /*5aa0*/  ISETP.GT.AND P4, PT, R42, 0x40, PT ;  /* 0x000000402a00780c */ /* 0x000fe20003f84270 */
[----:B------:R-:W0:Y:S01]  /*5ab0*/  MUFU.TANH R74, R74 ;  /* 0x0000004a004a7308 */ /* 0x000e220000002400 */
[----:B------:R-:W-:Y:S02]  /*5ac0*/  FSEL R38, R38, -INF , P5 ;  /* 0xff80000026267808 */ /* 0x000fe40002800000 */
[----:B------:R-:W-:Y:S01]  /*5ad0*/  FMNMX.FTZ R11, R37, R32, !PT ;  /* 0x00000020250b7209 */ /* 0x000fe20007810000 */
[--C-:B------:R-:W-:Y:S01]  /*5ae0*/  FFMA.FTZ R32, R31, UR22, -R76.reuse ;  /* 0x000000161f207c23 */ /* 0x100fe2000801084c */
[----:B------:R-:W-:Y:S01]  /*5af0*/  ISETP.GT.AND P5, PT, R42, 0x41, PT ;  /* 0x000000412a00780c */ /* 0x000fe20003fa4270 */
[----:B------:R-:W-:Y:S01]  /*5b00*/  FFMA.FTZ R31, R59, UR22, -R76 ;  /* 0x000000163b1f7c23 */ /* 0x000fe2000801084c */
[----:B---3--:R-:W-:Y:S01]  /*5b10*/  FSEL R40, R40, -INF , P4 ;  /* 0xff80000028287808 */ /* 0x008fe20002000000 */
[----:B------:R-:W3:Y:S01]  /*5b20*/  MUFU.TANH R75, R75 ;  /* 0x0000004b004b7308 */ /* 0x000ee20000002400 */
[----:B------:R-:W-:-:S02]  /*5b30*/  FMNMX.FTZ R11, R38, R11, !PT ;  /* 0x0000000b260b7209 */ /* 0x000fc40007810000 */
[----:B------:R-:W-:Y:S02]  /*5b40*/  ISETP.GT.AND P4, PT, R42, 0x48, PT ;  /* 0x000000482a00780c */ /* 0x000fe40003f84270 */
[----:B------:R-:W-:Y:S02]  /*5b50*/  FSEL R41, R41, -INF , P5 ;  /* 0xff80000029297808 */ /* 0x000fe40002800000 */
[----:B------:R-:W-:Y:S01]  /*5b60*/  FMNMX.FTZ R78, R40, R11, !PT ;  /* 0x0000000b284e7209 */ /* 0x000fe20007810000 */
[----:B------:R-:W3:Y:S01]  /*5b70*/  MUFU.TANH R77, R77 ;  /* 0x0000004d004d7308 */ /* 0x000ee20000002400 */
[----:B------:R-:W-:Y:S02]  /*5b80*/  ISETP.GT.AND P5, PT, R42, 0x49, PT ;  /* 0x000000492a00780c */ /* 0x000fe40003fa4270 */
[----:B------:R-:W-:Y:S02]  /*5b90*/  FSEL R66, R66, -INF , P4 ;  /* 0xff80000042427808 */ /* 0x000fe40002000000 */
[----:B------:R-:W-:-:S02]  /*5ba0*/  FMNMX.FTZ R11, R41, R78, !PT ;  /* 0x0000004e290b7209 */ /* 0x000fc40007810000 */
[----:B------:R-:W-:Y:S01]  /*5bb0*/  ISETP.GT.AND P4, PT, R42, 0x50, PT ;  /* 0x000000502a00780c */ /* 0x000fe20003f84270 */
[----:B------:R-:W3:Y:S01]  /*5bc0*/  MUFU.TANH R39, R85 ;  /* 0x0000005500277308 */ /* 0x000ee20000002400 */
[----:B----4-:R-:W-:Y:S02]  /*5bd0*/  FSEL R67, R67, -INF , P5 ;  /* 0xff80000043437808 */ /* 0x010fe40002800000 */
[----:B------:R-:W-:Y:S02]  /*5be0*/  FMNMX.FTZ R78, R66, R11, !PT ;  /* 0x0000000b424e7209 */ /* 0x000fe40007810000 */
[----:B------:R-:W-:Y:S02]  /*5bf0*/  ISETP.GT.AND P5, PT, R42, 0x51, PT ;  /* 0x000000512a00780c */ /* 0x000fe40003fa4270 */
[----:B--2---:R-:W-:Y:S01]  /*5c00*/  FSEL R64, R64, -INF , P4 ;  /* 0xff80000040407808 */ /* 0x004fe20002000000 */
[----:B------:R-:W-:Y:S01]  /*5c10*/  MUFU.EX2 R149, R149 ;  /* 0x0000009500957308 */ /* 0x000fe20000000800 */
[----:B------:R-:W-:Y:S01]  /*5c20*/  FMNMX.FTZ R11, R67, R78, !PT ;  /* 0x0000004e430b7209 */ /* 0x000fe20007810000 */
[----:B------:R-:W-:-:S02]  /*5c30*/  WARPGROUP.DEPBAR.LE gsb0, 0x0 ;  /* 0x00008000000079c5 */ /* 0x000fc40000010000 */
[----:B------:R-:W-:Y:S01]  /*5c40*/  ISETP.GT.AND P4, PT, R42, 0x58, PT ;  /* 0x000000582a00780c */ /* 0x000fe20003f84270 */
[----:B------:R-:W-:Y:S01]  /*5c50*/  WARPGROUP.ARRIVE ;  /* 0x00000000000079c5 */ /* 0x000fe20000000000 */
[----:B-----5:R-:W-:Y:S02]  /*5c60*/  FSEL R65, R65, -INF , P5 ;  /* 0xff80000041417808 */ /* 0x020fe40002800000 */
[----:B------:R-:W-:Y:S01]  /*5c70*/  FMNMX.FTZ R78, R64, R11, !PT ;  /* 0x0000000b404e7209 */ /* 0x000fe20007810000 */
[----:B------:R-:W-:Y:S01]  /*5c80*/  MUFU.EX2 R6, R79 ;  /* 0x0000004f00067308 */ /* 0x000fe20000000800 */
[----:B------:R-:W-:Y:S01]  /*5c90*/  ISETP.GT.AND P5, PT, R42, 0x59, PT ;  /* 0x000000592a00780c */ /* 0x000fe20003fa4270 */
[----:B------:R-:W-:Y:S01]  /*5ca0*/  HGMMA.64x64x16.F32 R88, R124, gdesc[UR4].tnspB, R88, gsb0 ;  /* 0x40e000047c587df0 */ /* 0x000fe20008000858 */
[----:B-1----:R-:W-:Y:S01]  /*5cb0*/  FSEL R68, R68, -INF , P4 ;  /* 0xff80000044447808 */ /* 0x002fe20002000000 */
[----:B------:R-:W-:Y:S01]  /*5cc0*/  UIADD3 UR6, UR10, 0x380, URZ ;  /* 0x000003800a067890 */ /* 0x000fe2000fffe03f */
[----:B------:R-:W-:Y:S01]  /*5cd0*/  FMNMX.FTZ R11, R65, R78, !PT ;  /* 0x0000004e410b7209 */ /* 0x000fe20007810000 */
[----:B------:R-:W-:Y:S01]  /*5ce0*/  UMOV UR7, 0x40000040 ;  /* 0x4000004000077882 */ /* 0x000fe20000000000 */
[----:B------:R-:W-:Y:S01]  /*5cf0*/  ISETP.GT.AND P4, PT, R42, 0x60, PT ;  /* 0x000000602a00780c */ /* 0x000fe20003f84270 */
[----:B------:R-:W-:Y:S01]  /*5d00*/  MUFU.EX2 R151, R151 ;  /* 0x0000009700977308 */ /* 0x000fe20000000800 */
[----:B------:R-:W-:-:S02]  /*5d10*/  FSEL R69, R69, -INF , P5 ;  /* 0xff80000045457808 */ /* 0x000fc40002800000 */
        /* <DEDUP_REMOVED lines=8> */
[----:B------:R-:W-:Y:S01]  /*5da0*/  MUFU.EX2 R145, R145 ;  /* 0x0000009100917308 */ /* 0x000fe20000000800 */
[----:B------:R-:W-:Y:S02]  /*5db0*/  ISETP.GT.AND P5, PT, R42, 0x69, PT ;  /* 0x000000692a00780c */ /* 0x000fe40003fa4270 */
[----:B0-----:R-:W-:Y:S02]  /*5dc0*/  FSEL R72, R72, -INF , P4 ;  /* 0xff80000048487808 */ /* 0x001fe40002000000 */
[----:B------:R-:W-:Y:S02]  /*5dd0*/  FMNMX.FTZ R11, R71, R78, !PT ;  /* 0x0000004e470b7209 */ /* 0x000fe40007810000 */
        /* <DEDUP_REMOVED lines=9> */
[----:B---3--:R-:W-:-:S02]  /*5e70*/  FSEL R75, R75, -INF , P5 ;  /* 0xff8000004b4b7808 */ /* 0x008fc40002800000 */
[----:B------:R-:W-:Y:S01]  /*5e80*/  FMNMX.FTZ R78, R74, R11, !PT ;  /* 0x0000000b4a4e7209 */ /* 0x000fe20007810000 */
[----:B------:R-:W-:Y:S01]  /*5e90*/  MUFU.EX2 R26, R26 ;  /* 0x0000001a001a7308 */ /* 0x000fe20000000800 */
[----:B------:R-:W-:Y:S01]  /*5ea0*/  ISETP.GT.AND P5, PT, R42, 0x79, PT ;  /* 0x000000792a00780c */ /* 0x000fe20003fa4270 */
[--C-:B------:R-:W-:Y:S01]  /*5eb0*/  FFMA.FTZ R42, R49, UR22, -R76.reuse ;  /* 0x00000016312a7c23 */ /* 0x100fe2000801084c */
[----:B------:R-:W-:Y:S01]  /*5ec0*/  FSEL R77, R77, -INF , P4 ;  /* 0xff8000004d4d7808 */ /* 0x000fe20002000000 */
[----:B------:R-:W-:Y:S01]  /*5ed0*/  FFMA.FTZ R11, R53, UR22, -R76 ;  /* 0x00000016350b7c23 */ /* 0x000fe2000801084c */
[----:B------:R-:W-:Y:S02]  /*5ee0*/  FMNMX.FTZ R78, R75, R78, !PT ;  /* 0x0000004e4b4e7209 */ /* 0x000fe40007810000 */
[----:B------:R-:W-:Y:S01]  /*5ef0*/  FSEL R39, R39, -INF , P5 ;  /* 0xff80000027277808 */ /* 0x000fe20002800000 */
[----:B------:R-:W-:Y:S01]  /*5f00*/  MUFU.EX2 R141, R141 ;  /* 0x0000008d008d7308 */ /* 0x000fe20000000800 */
[----:B------:R-:W-:-:S04]  /*5f10*/  FMNMX.FTZ R78, R77, R78, !PT ;  /* 0x0000004e4d4e7209 */ /* 0x000fc80007810000 */
        /* <DEDUP_REMOVED lines=10> */
[----:B------:R-:W-:-:S04]  /*5fc0*/  FFMA.FTZ R25, R57, UR22, -R76 ;  /* 0x0000001639197c23 */ /* 0x000fc8000801084c */
[----:B------:R-:W0:Y:S01]  /*5fd0*/  SHFL.BFLY PT, R78, R49, 0x1, 0x1f ;  /* 0x0c201f00314e7f89 */ /* 0x000e2200000e0000 */
        /* <DEDUP_REMOVED lines=8> */
[----:B------:R-:W-:-:S05]  /*6060*/  FSEL R62, R62, RZ, P4 ;  /* 0x000000ff3e3e7208 */ /* 0x000fca0002000000 */
[--C-:B------:R-:W-:Y:S01]  /*6070*/  FFMA.FTZ R136, R35, UR22, -R62.reuse ;  /* 0x0000001623887c23 */ /* 0x100fe2000801083e */
[----:B------:R-:W-:Y:S01]  /*6080*/  FSEL R35, R44, RZ, P3 ;  /* 0x000000ff2c237208 */ /* 0x000fe20001800000 */
[--C-:B------:R-:W-:Y:S01]  /*6090*/  FFMA.FTZ R148, R8, UR22, -R62.reuse ;  /* 0x0000001608947c23 */ /* 0x100fe2000801083e */
[--C-:B------:R-:W-:Y:S01]  /*60a0*/  FFMA.FTZ R5, R5, UR22, -R62.reuse ;  /* 0x0000001605057c23 */ /* 0x100fe2000801083e */
[--C-:B------:R-:W-:Y:S01]  /*60b0*/  FFMA.FTZ R150, R9, UR22, -R62.reuse ;  /* 0x0000001609967c23 */ /* 0x100fe2000801083e */
[----:B------:R-:W-:Y:S01]  /*60c0*/  FFMA.FTZ R43, R10, UR22, -R62 ;  /* 0x000000160a2b7c23 */ /* 0x000fe2000801083e */
        /* <DEDUP_REMOVED lines=29> */
[----:B------:R-:W-:-:S02]  /*62a0*/  IMAD.U32 R10, RZ, RZ, UR39 ;  /* 0x00000027ff0a7e24 */ /* 0x000fc4000f8e00ff */
[--C-:B------:R-:W-:Y:S01]  /*62b0*/  FFMA.FTZ R73, R73, UR22, -R62.reuse ;  /* 0x0000001649497c23 */ /* 0x100fe2000801083e */
[----:B------:R-:W-:Y:S01]  /*62c0*/  FFMA.FTZ R74, R74, UR22, -R62 ;  /* 0x000000164a4a7c23 */ /* 0x000fe2000801083e */
[----:B------:R-:W-:Y:S01]  /*62d0*/  FADD.FTZ R0, R6, R47 ;  /* 0x0000002f06007221 */ /* 0x000fe20000010000 */
[----:B------:R-:W-:Y:S01]  /*62e0*/  VIADD R8, R23, 0x9 ;  /* 0x0000000917087836 */ /* 0x000fe20000000000 */
[----:B------:R-:W-:Y:S01]  /*62f0*/  @!P1 LEA R10, R10, UR45, 0x3 ;  /* 0x0000002d0a0a9c11 */ /* 0x000fe2000f8e18ff */
[----:B------:R-:W0:Y:S01]  /*6300*/  MUFU.EX2 R150, R150 ;  /* 0x0000009600967308 */ /* 0x000e220000000800 */
[----:B-1----:R-:W-:Y:S01]  /*6310*/  FFMA.FTZ R2, R3, R2, R148 ;  /* 0x0000000203027223 */ /* 0x002fe20000010094 */
[----:B------:R-:W-:Y:S01]  /*6320*/  ISETP.GE.U32.AND P3, PT, R82, 0x180, PT ;  /* 0x000001805200780c */ /* 0x000fe20003f66070 */
[--C-:B------:R-:W-:Y:S01]  /*6330*/  FFMA.FTZ R75, R75, UR22, -R62.reuse ;  /* 0x000000164b4b7c23 */ /* 0x100fe2000801083e */
[----:B------:R-:W-:Y:S02]  /*6340*/  @!P1 VIADD R10, R10, 0x16840 ;  /* 0x000168400a0a9836 */ /* 0x000fe40000000000 */
[----:B------:R-:W-:Y:S01]  /*6350*/  FFMA.FTZ R77, R77, UR22, -R62 ;  /* 0x000000164d4d7c23 */ /* 0x000fe2000801083e */
[----:B------:R-:W-:Y:S01]  /*6360*/  SEL R8, R8, 0x9, !P3 ;  /* 0x0000000908087807 */ /* 0x000fe20005800000 */
[----:B------:R-:W-:-:S02]  /*6370*/  WARPGROUP.DEPBAR.LE gsb0, 0x0 ;  /* 0x00008000000079c5 */ /* 0x000fc40000010000 */
[----:B------:R-:W1:Y:S01]  /*6380*/  MUFU.EX2 R43, R43 ;  /* 0x0000002b002b7308 */ /* 0x000e620000000800 */
[C---:B--2---:R-:W-:Y:S01]  /*6390*/  FADD.FTZ R51, R5.reuse, R2 ;  /* 0x0000000205337221 */ /* 0x044fe20000010000 */
[----:B------:R-:W-:Y:S01]  /*63a0*/  F2FP.F16.F32.PACK_AB R148, R5, R148 ;  /* 0x000000940594723e */ /* 0x000fe200000000ff */
[----:B------:R-:W-:Y:S01]  /*63b0*/  FFMA.FTZ R39, R39, UR22, -R62 ;  /* 0x0000001627277c23 */ /* 0x000fe2000801083e */
[----:B------:R-:W-:Y:S01]  /*63c0*/  @!P1 PRMT R10, RZ, 0x654, R10 ;  /* 0x00000654ff0a9816 */ /* 0x000fe2000000000a */
[----:B------:R2:W-:Y:S06]  /*63d0*/  BAR.ARV R8, 0x100 ;  /* 0x000400080000751d */ /* 0x0005ec0000002000 */
[----:B------:R-:W3:Y:S01]  /*63e0*/  MUFU.EX2 R144, R144 ;  /* 0x0000009000907308 */ /* 0x000ee20000000800 */
[----:B0-----:R-:W-:Y:S01]  /*63f0*/  FADD.FTZ R2, R150, R51 ;  /* 0x0000003396027221 */ /* 0x001fe20000010000 */
[----:B------:R0:W-:Y:S01]  /*6400*/  @!P1 SYNCS.ARRIVE.TRANS64.RED.A1T0 RZ, [R10+URZ], RZ ;  /* 0x000000ff0aff99a7 */ /* 0x0001e2000810043f */
[----:B------:R-:W-:Y:S01]  /*6410*/  PLOP3.LUT P3, PT, PT, PT, UP1, 0x80, 0x0 ;  /* 0x000000000000781c */ /* 0x000fe20003f6f018 */
[-C--:B------:R-:W-:Y:S01]  /*6420*/  FMUL.FTZ R88, R88, R3.reuse ;  /* 0x0000000358587220 */ /* 0x080fe20000410000 */
[-C--:B------:R-:W-:Y:S01]  /*6430*/  FMUL.FTZ R89, R89, R3.reuse ;  /* 0x0000000359597220 */ /* 0x080fe20000410000 */
[----:B-1----:R-:W-:Y:S01]  /*6440*/  FADD.FTZ R47, R43, R2 ;  /* 0x000000022b2f7221 */ /* 0x002fe20000010000 */
[-C--:B------:R-:W-:Y:S01]  /*6450*/  FMUL.FTZ R92, R92, R3.reuse ;  /* 0x000000035c5c7220 */ /* 0x080fe20000410000 */
[----:B------:R-:W1:Y:S01]  /*6460*/  MUFU.EX2 R13, R13 ;  /* 0x0000000d000d7308 */ /* 0x000e620000000800 */
[-C--:B------:R-:W-:Y:S01]  /*6470*/  FMUL.FTZ R93, R93, R3.reuse ;  /* 0x000000035d5d7220 */ /* 0x080fe20000410000 */
[----:B0-----:R-:W-:Y:S01]  /*6480*/  IMAD.U32 R10, RZ, RZ, UR24 ;  /* 0x00000018ff0a7e24 */ /* 0x001fe2000f8e00ff */
[----:B------:R-:W-:Y:S01]  /*6490*/  UMOV UR24, UR39 ;  /* 0x0000002700187c82 */ /* 0x000fe20008000000 */
[-C--:B------:R-:W-:Y:S01]  /*64a0*/  FMUL.FTZ R96, R96, R3.reuse ;  /* 0x0000000360607220 */ /* 0x080fe20000410000 */
[-C--:B------:R-:W-:Y:S01]  /*64b0*/  FMUL.FTZ R97, R97, R3.reuse ;  /* 0x0000000361617220 */ /* 0x080fe20000410000 */
[-C--:B------:R-:W-:Y:S01]  /*64c0*/  FMUL.FTZ R100, R100, R3.reuse ;  /* 0x0000000364647220 */ /* 0x080fe20000410000 */
[----:B------:R-:W-:Y:S01]  /*64d0*/  @!P1 LEA R10, R10, UR45, 0x3 ;  /* 0x0000002d0a0a9c11 */ /* 0x000fe2000f8e18ff */
[----:B------:R-:W0:Y:S01]  /*64e0*/  MUFU.EX2 R146, R146 ;  /* 0x0000009200927308 */ /* 0x000e220000000800 */
[----:B---3--:R-:W-:Y:S01]  /*64f0*/  FADD.FTZ R2, R144, R47 ;  /* 0x0000002f90027221 */ /* 0x008fe20000010000 */
[-C--:B------:R-:W-:Y:S01]  /*6500*/  FMUL.FTZ R101, R101, R3.reuse ;  /* 0x0000000365657220 */ /* 0x080fe20000410000 */
[----:B--2---:R-:W-:Y:S01]  /*6510*/  @!P1 IADD3 R8, R10, 0x16860, RZ ;  /* 0x000168600a089810 */ /* 0x004fe20007ffe0ff */
[-C--:B------:R-:W-:Y:S01]  /*6520*/  FMUL.FTZ R104, R104, R3.reuse ;  /* 0x0000000368687220 */ /* 0x080fe20000410000 */
[-C--:B------:R-:W-:Y:S01]  /*6530*/  FMUL.FTZ R105, R105, R3.reuse ;  /* 0x0000000369697220 */ /* 0x080fe20000410000 */
[-C--:B------:R-:W-:Y:S01]  /*6540*/  FMUL.FTZ R108, R108, R3.reuse ;  /* 0x000000036c6c7220 */ /* 0x080fe20000410000 */
[----:B------:R-:W-:Y:S01]  /*6550*/  @!P1 PRMT R8, RZ, 0x654, R8 ;  /* 0x00000654ff089816 */ /* 0x000fe20000000008 */
[----:B------:R2:W-:Y:S01]  /*6560*/  MUFU.EX2 R35, R41 ;  /* 0x0000002900237308 */ /* 0x0005e20000000800 */
[C---:B-1----:R-:W-:Y:S01]  /*6570*/  FADD.FTZ R51, R13.reuse, R2 ;  /* 0x000000020d337221 */ /* 0x042fe20000010000 */
[----:B------:R-:W-:Y:S01]  /*6580*/  F2FP.F16.F32.PACK_AB R144, R13, R144 ;  /* 0x000000900d90723e */ /* 0x000fe200000000ff */
[----:B------:R1:W-:Y:S01]  /*6590*/  @!P1 SYNCS.ARRIVE.TRANS64.RED.A1T0 RZ, [R8+URZ], RZ ;  /* 0x000000ff08ff99a7 */ /* 0x0003e2000810043f */
[-C--:B------:R-:W-:Y:S01]  /*65a0*/  FMUL.FTZ R109, R109, R3.reuse ;  /* 0x000000036d6d7220 */ /* 0x080fe20000410000 */
[-C--:B------:R-:W-:Y:S01]  /*65b0*/  FMUL.FTZ R112, R112, R3.reuse ;  /* 0x0000000370707220 */ /* 0x080fe20000410000 */
[-C--:B------:R-:W-:Y:S01]  /*65c0*/  FMUL.FTZ R113, R113, R3.reuse ;  /* 0x0000000371717220 */ /* 0x080fe20000410000 */
[-C--:B------:R-:W-:Y:S01]  /*65d0*/  FMUL.FTZ R116, R116, R3.reuse ;  /* 0x0000000374747220 */ /* 0x080fe20000410000 */
[----:B------:R-:W3:Y:S01]  /*65e0*/  MUFU.EX2 R9, R9 ;  /* 0x0000000900097308 */ /* 0x000ee20000000800 */
[----:B--2---:R-:W-:Y:S01]  /*65f0*/  FADD.FTZ R41, R151, R0 ;  /* 0x0000000097297221 */ /* 0x004fe20000010000 */
[----:B0-----:R-:W-:Y:S01]  /*6600*/  FADD.FTZ R2, R146, R51 ;  /* 0x0000003392027221 */ /* 0x001fe20000010000 */
[----:B------:R-:W-:Y:S01]  /*6610*/  FMUL.FTZ R117, R117, R3 ;  /* 0x0000000375757220 */ /* 0x000fe20000410000 */
[-C--:B------:R-:W-:Y:S01]  /*6620*/  FMUL.FTZ R90, R90, R4.reuse ;  /* 0x000000045a5a7220 */ /* 0x080fe20000410000 */
[----:B------:R-:W-:Y:S01]  /*6630*/  FADD.FTZ R0, R12, R41 ;  /* 0x000000290c007221 */ /* 0x000fe20000010000 */
[----:B------:R-:W-:Y:S01]  /*6640*/  FFMA.FTZ R41, R65, UR22, -R62 ;  /* 0x0000001641297c23 */ /* 0x000fe2000801083e */
[-C--:B------:R-:W-:Y:S01]  /*6650*/  FMUL.FTZ R91, R91, R4.reuse ;  /* 0x000000045b5b7220 */ /* 0x080fe20000410000 */
[----:B------:R-:W0:Y:S01]  /*6660*/  MUFU.EX2 R140, R140 ;  /* 0x0000008c008c7308 */ /* 0x000e220000000800 */
[----:B------:R-:W-:Y:S01]  /*6670*/  FADD.FTZ R47, R145, R0 ;  /* 0x00000000912f7221 */ /* 0x000fe20000010000 */
[-C--:B------:R-:W-:Y:S01]  /*6680*/  FMUL.FTZ R94, R94, R4.reuse ;  /* 0x000000045e5e7220 */ /* 0x080fe20000410000 */
[-C--:B------:R-:W-:Y:S01]  /*6690*/  FMUL.FTZ R95, R95, R4.reuse ;  /* 0x000000045f5f7220 */ /* 0x080fe20000410000 */
[-C--:B------:R-:W-:Y:S01]  /*66a0*/  FMUL.FTZ R98, R98, R4.reuse ;  /* 0x0000000462627220 */ /* 0x080fe20000410000 */
[----:B------:R-:W-:Y:S01]  /*66b0*/  FADD.FTZ R0, R20, R47 ;  /* 0x0000002f14007221 */ /* 0x000fe20000010000 */
[----:B------:R-:W-:Y:S01]  /*66c0*/  FFMA.FTZ R47, R69, UR22, -R62 ;  /* 0x00000016452f7c23 */ /* 0x000fe2000801083e */
[----:B------:R-:W-:Y:S01]  /*66d0*/  FMUL.FTZ R99, R99, R4 ;  /* 0x0000000463637220 */ /* 0x000fe20000410000 */
[----:B------:R-:W2:Y:S01]  /*66e0*/  MUFU.EX2 R21, R21 ;  /* 0x0000001500157308 */ /* 0x000ea20000000800 */
[----:B------:R-:W-:Y:S01]  /*66f0*/  FADD.FTZ R51, R147, R0 ;  /* 0x0000000093337221 */ /* 0x000fe20000010000 */
[C---:B---3--:R-:W-:Y:S01]  /*6700*/  FADD.FTZ R53, R9.reuse, R2 ;  /* 0x0000000209357221 */ /* 0x048fe20000010000 */
[----:B------:R-:W-:Y:S01]  /*6710*/  F2FP.F16.F32.PACK_AB R146, R9, R146 ;  /* 0x000000920992723e */ /* 0x000fe200000000ff */
[-C--:B------:R-:W-:Y:S01]  /*6720*/  FMUL.FTZ R102, R102, R4.reuse ;  /* 0x0000000466667220 */ /* 0x080fe20000410000 */
[----:B------:R-:W-:Y:S01]  /*6730*/  FADD.FTZ R0, R26, R51 ;  /* 0x000000331a007221 */ /* 0x000fe20000010000 */
[----:B------:R-:W-:Y:S01]  /*6740*/  FFMA.FTZ R51, R71, UR22, -R62 ;  /* 0x0000001647337c23 */ /* 0x000fe2000801083e */
[-C--:B------:R-:W-:Y:S01]  /*6750*/  FMUL.FTZ R103, R103, R4.reuse ;  /* 0x0000000467677220 */ /* 0x080fe20000410000 */
[----:B------:R-:W3:Y:S01]  /*6760*/  MUFU.EX2 R142, R142 ;  /* 0x0000008e008e7308 */ /* 0x000ee20000000800 */
        /* <DEDUP_REMOVED lines=8> */
[----:B--2---:R-:W-:Y:S01]  /*67f0*/  FADD.FTZ R55, R21, R2 ;  /* 0x0000000215377221 */ /* 0x004fe20000010000 */
[----:B------:R-:W-:Y:S01]  /*6800*/  FADD.FTZ R53, R143, R0 ;  /* 0x000000008f357221 */ /* 0x000fe20000010000 */
[-C--:B------:R-:W-:Y:S01]  /*6810*/  FMUL.FTZ R114, R114, R4.reuse ;  /* 0x0000000472727220 */ /* 0x080fe20000410000 */
[-C--:B------:R-:W-:Y:S01]  /*6820*/  FMUL.FTZ R115, R115, R4.reuse ;  /* 0x0000000473737220 */ /* 0x080fe20000410000 */
[-C--:B------:R-:W-:Y:S01]  /*6830*/  FMUL.FTZ R118, R118, R4.reuse ;  /* 0x0000000476767220 */ /* 0x080fe20000410000 */
[----:B------:R-:W-:Y:S01]  /*6840*/  FADD.FTZ R0, R34, R53 ;  /* 0x0000003522007221 */ /* 0x000fe20000010000 */
[----:B------:R-:W-:Y:S01]  /*6850*/  FMUL.FTZ R119, R119, R4 ;  /* 0x0000000477777220 */ /* 0x000fe20000410000 */
[----:B------:R-:W2:Y:S01]  /*6860*/  MUFU.EX2 R136, R136 ;  /* 0x0000008800887308 */ /* 0x000ea20000000800 */
[----:B---3--:R-:W-:Y:S01]  /*6870*/  FADD.FTZ R2, R142, R55 ;  /* 0x000000378e027221 */ /* 0x008fe20000010000 */
[----:B------:R-:W-:Y:S01]  /*6880*/  FADD.FTZ R53, R137, R0 ;  /* 0x0000000089357221 */ /* 0x000fe20000010000 */
[----:B------:R-:W-:Y:S01]  /*6890*/  F2FP.F16.F32.PACK_AB R149, R6, R149 ;  /* 0x000000950695723e */ /* 0x000fe200000000ff */
[----:B------:R-:W-:Y:S01]  /*68a0*/  IMAD.MOV.U32 R4, RZ, RZ, R44 ;  /* 0x000000ffff047224 */ /* 0x000fe200078e002c */
[----:B------:R-:W-:Y:S01]  /*68b0*/  F2FP.F16.F32.PACK_AB R151, R12, R151 ;  /* 0x000000970c97723e */ /* 0x000fe200000000ff */
[----:B------:R-:W-:Y:S01]  /*68c0*/  FADD.FTZ R0, R46, R53 ;  /* 0x000000352e007221 */ /* 0x000fe20000010000 */
[----:B------:R-:W-:Y:S01]  /*68d0*/  F2FP.F16.F32.PACK_AB R150, R43, R150 ;  /* 0x000000962b96723e */ /* 0x000fe200000000ff */
[----:B------:R-:W3:Y:S01]  /*68e0*/  MUFU.EX2 R7, R7 ;  /* 0x0000000700077308 */ /* 0x000ee20000000800 */
[----:B0-----:R-:W-:Y:S01]  /*68f0*/  FADD.FTZ R55, R45, R2 ;  /* 0x000000022d377221 */ /* 0x001fe20000010000 */
[----:B------:R-:W-:Y:S01]  /*6900*/  FADD.FTZ R5, R139, R0 ;  /* 0x000000008b057221 */ /* 0x000fe20000010000 */
[----:B------:R-:W-:Y:S01]  /*6910*/  F2FP.F16.F32.PACK_AB R145, R20, R145 ;  /* 0x000000911491723e */ /* 0x000fe200000000ff */
[----:B------:R-:W-:Y:S01]  /*6920*/  IMAD.MOV.U32 R3, RZ, RZ, R49 ;  /* 0x000000ffff037224 */ /* 0x000fe200078e0031 */
[----:B------:R-:W-:Y:S01]  /*6930*/  F2FP.F16.F32.PACK_AB R147, R26, R147 ;  /* 0x000000931a93723e */ /* 0x000fe200000000ff */
[----:B------:R-:W-:Y:S01]  /*6940*/  FADD.FTZ R0, R48, R5 ;  /* 0x0000000530007221 */ /* 0x000fe20000010000 */
[----:B------:R-:W-:Y:S01]  /*6950*/  F2FP.F16.F32.PACK_AB R140, R21, R140 ;  /* 0x0000008c158c723e */ /* 0x000fe200000000ff */
[----:B------:R-:W0:Y:S01]  /*6960*/  MUFU.EX2 R138, R138 ;  /* 0x0000008a008a7308 */ /* 0x000e220000000800 */
[----:B--2---:R-:W-:Y:S01]  /*6970*/  FADD.FTZ R2, R136, R55 ;  /* 0x0000003788027221 */ /* 0x004fe20000010000 */
[----:B------:R-:W-:Y:S01]  /*6980*/  FADD.FTZ R5, R133, R0 ;  /* 0x0000000085057221 */ /* 0x000fe20000010000 */
[----:B------:R-:W-:-:S02]  /*6990*/  F2FP.F16.F32.PACK_AB R141, R32, R141 ;  /* 0x0000008d208d723e */ /* 0x000fc400000000ff */
[----:B------:R-:W-:Y:S01]  /*69a0*/  F2FP.F16.F32.PACK_AB R142, R45, R142 ;  /* 0x0000008e2d8e723e */ /* 0x000fe200000000ff */
[----:B------:R-:W-:Y:S01]  /*69b0*/  FADD.FTZ R0, R42, R5 ;  /* 0x000000052a007221 */ /* 0x000fe20000010000 */
[----:B------:R-:W-:Y:S01]  /*69c0*/  F2FP.F16.F32.PACK_AB R143, R34, R143 ;  /* 0x0000008f228f723e */ /* 0x000fe200000000ff */
[----:B------:R-:W2:Y:S01]  /*69d0*/  MUFU.EX2 R27, R27 ;  /* 0x0000001b001b7308 */ /* 0x000ea20000000800 */
[C---:B---3--:R-:W-:Y:S01]  /*69e0*/  FADD.FTZ R55, R7.reuse, R2 ;  /* 0x0000000207377221 */ /* 0x048fe20000010000 */
[----:B------:R-:W-:Y:S02]  /*69f0*/  F2FP.F16.F32.PACK_AB R136, R7, R136 ;  /* 0x000000880788723e */ /* 0x000fe400000000ff */
[----:B------:R-:W-:Y:S02]  /*6a00*/  F2FP.F16.F32.PACK_AB R137, R46, R137 ;  /* 0x000000892e89723e */ /* 0x000fe400000000ff */
[----:B------:R-:W-:Y:S02]  /*6a10*/  F2FP.F16.F32.PACK_AB R139, R48, R139 ;  /* 0x0000008b308b723e */ /* 0x000fe400000000ff */
[----:B------:R-:W3:Y:S01]  /*6a20*/  MUFU.EX2 R132, R132 ;  /* 0x0000008400847308 */ /* 0x000ee20000000800 */
[----:B0-----:R-:W-:Y:S01]  /*6a30*/  FADD.FTZ R2, R138, R55 ;  /* 0x000000378a027221 */ /* 0x001fe20000010000 */
[----:B------:R-:W-:-:S06]  /*6a40*/  F2FP.F16.F32.PACK_AB R133, R42, R133 ;  /* 0x000000852a85723e */ /* 0x000fcc00000000ff */
[----:B------:R-:W0:Y:S01]  /*6a50*/  MUFU.EX2 R135, R135 ;  /* 0x0000008700877308 */ /* 0x000e220000000800 */
[C---:B--2---:R-:W-:Y:S01]  /*6a60*/  FADD.FTZ R13, R27.reuse, R2 ;  /* 0x000000021b0d7221 */ /* 0x044fe20000010000 */
[----:B------:R-:W-:-:S06]  /*6a70*/  F2FP.F16.F32.PACK_AB R138, R27, R138 ;  /* 0x0000008a1b8a723e */ /* 0x000fcc00000000ff */
[----:B------:R-:W2:Y:S01]  /*6a80*/  MUFU.EX2 R134, R134 ;  /* 0x0000008600867308 */ /* 0x000ea20000000800 */
[----:B---3--:R-:W-:Y:S01]  /*6a90*/  FADD.FTZ R2, R132, R13 ;  /* 0x0000000d84027221 */ /* 0x008fe20000010000 */
[----:B------:R-:W-:-:S03]  /*6aa0*/  F2FP.F16.F32.PACK_AB R132, R35, R132 ;  /* 0x000000842384723e */ /* 0x000fc600000000ff */
[----:B------:R-:W-:-:S03]  /*6ab0*/  FADD.FTZ R9, R35, R2 ;  /* 0x0000000223097221 */ /* 0x000fc60000010000 */
[----:B------:R-:W3:Y:S01]  /*6ac0*/  MUFU.EX2 R50, R50 ;  /* 0x0000003200327308 */ /* 0x000ee20000000800 */
[----:B0-----:R-:W-:-:S07]  /*6ad0*/  FADD.FTZ R5, R135, R0 ;  /* 0x0000000087057221 */ /* 0x001fce0000010000 */
[----:B------:R-:W0:Y:S01]  /*6ae0*/  MUFU.EX2 R37, R37 ;  /* 0x0000002500257308 */ /* 0x000e220000000800 */
[----:B--2---:R-:W-:-:S07]  /*6af0*/  FADD.FTZ R2, R134, R9 ;  /* 0x0000000986027221 */ /* 0x004fce0000010000 */
[----:B------:R-:W2:Y:S01]  /*6b00*/  MUFU.EX2 R11, R11 ;  /* 0x0000000b000b7308 */ /* 0x000ea20000000800 */
[C---:B---3--:R-:W-:Y:S01]  /*6b10*/  FADD.FTZ R0, R50.reuse, R5 ;  /* 0x0000000532007221 */ /* 0x048fe20000010000 */
[----:B------:R-:W-:-:S06]  /*6b20*/  F2FP.F16.F32.PACK_AB R135, R50, R135 ;  /* 0x000000873287723e */ /* 0x000fcc00000000ff */
[----:B------:R-:W3:Y:S01]  /*6b30*/  MUFU.EX2 R128, R128 ;  /* 0x0000008000807308 */ /* 0x000ee20000000800 */
[C---:B0-----:R-:W-:Y:S01]  /*6b40*/  FADD.FTZ R9, R37.reuse, R2 ;  /* 0x0000000225097221 */ /* 0x041fe20000010000 */
[----:B------:R-:W-:-:S06]  /*6b50*/  F2FP.F16.F32.PACK_AB R134, R37, R134 ;  /* 0x000000862586723e */ /* 0x000fcc00000000ff */
[----:B------:R-:W0:Y:S01]  /*6b60*/  MUFU.EX2 R52, R52 ;  /* 0x0000003400347308 */ /* 0x000e220000000800 */
[----:B--2---:R-:W-:-:S07]  /*6b70*/  FADD.FTZ R5, R11, R0 ;  /* 0x000000000b057221 */ /* 0x004fce0000010000 */
[----:B------:R-:W2:Y:S01]  /*6b80*/  MUFU.EX2 R41, R41 ;  /* 0x0000002900297308 */ /* 0x000ea20000000800 */
[----:B---3--:R-:W-:-:S07]  /*6b90*/  FADD.FTZ R2, R128, R9 ;  /* 0x0000000980027221 */ /* 0x008fce0000010000 */
[----:B------:R-:W3:Y:S01]  /*6ba0*/  MUFU.EX2 R15, R15 ;  /* 0x0000000f000f7308 */ /* 0x000ee20000000800 */
[C---:B0-----:R-:W-:Y:S01]  /*6bb0*/  FADD.FTZ R0, R52.reuse, R5 ;  /* 0x0000000534007221 */ /* 0x041fe20000010000 */
[----:B------:R-:W-:-:S06]  /*6bc0*/  F2FP.F16.F32.PACK_AB R129, R52, R11 ;  /* 0x0000000b3481723e */ /* 0x000fcc00000000ff */
[----:B------:R-:W0:Y:S01]  /*6bd0*/  MUFU.EX2 R130, R130 ;  /* 0x0000008200827308 */ /* 0x000e220000000800 */
[C---:B--2---:R-:W-:Y:S01]  /*6be0*/  FADD.FTZ R7, R41.reuse, R2 ;  /* 0x0000000229077221 */ /* 0x044fe20000010000 */
[----:B------:R-:W-:-:S06]  /*6bf0*/  F2FP.F16.F32.PACK_AB R128, R41, R128 ;  /* 0x000000802980723e */ /* 0x000fcc00000000ff */
[----:B------:R-:W2:Y:S01]  /*6c00*/  MUFU.EX2 R54, R54 ;  /* 0x0000003600367308 */ /* 0x000ea20000000800 */
[----:B---3--:R-:W-:-:S07]  /*6c10*/  FADD.FTZ R5, R15, R0 ;  /* 0x000000000f057221 */ /* 0x008fce0000010000 */
[----:B------:R-:W3:Y:S01]  /*6c20*/  MUFU.EX2 R47, R47 ;  /* 0x0000002f002f7308 */ /* 0x000ee20000000800 */
[----:B0-----:R-:W-:-:S07]  /*6c30*/  FADD.FTZ R2, R130, R7 ;  /* 0x0000000782027221 */ /* 0x001fce0000010000 */
[----:B------:R-:W0:Y:S01]  /*6c40*/  MUFU.EX2 R25, R25 ;  /* 0x0000001900197308 */ /* 0x000e220000000800 */
[C---:B--2---:R-:W-:Y:S01]  /*6c50*/  FADD.FTZ R0, R54.reuse, R5 ;  /* 0x0000000536007221 */ /* 0x044fe20000010000 */
[----:B------:R-:W-:-:S06]  /*6c60*/  F2FP.F16.F32.PACK_AB R131, R54, R15 ;  /* 0x0000000f3683723e */ /* 0x000fcc00000000ff */
[----:B------:R-:W2:Y:S01]  /*6c70*/  MUFU.EX2 R124, R124 ;  /* 0x0000007c007c7308 */ /* 0x000ea20000000800 */
[C---:B---3--:R-:W-:Y:S01]  /*6c80*/  FADD.FTZ R7, R47.reuse, R2 ;  /* 0x000000022f077221 */ /* 0x048fe20000010000 */
[----:B------:R-:W-:-:S06]  /*6c90*/  F2FP.F16.F32.PACK_AB R130, R47, R130 ;  /* 0x000000822f82723e */ /* 0x000fcc00000000ff */
        /* <DEDUP_REMOVED lines=33> */
[----:B--2---:R-:W-:-:S04]  /*6eb0*/  FADD.FTZ R7, R122, R7 ;  /* 0x000000077a077221 */ /* 0x004fc80000010000 */
[C---:B---3--:R-:W-:Y:S01]  /*6ec0*/  FADD.FTZ R2, R39.reuse, R7 ;  /* 0x0000000727027221 */ /* 0x048fe20000010000 */
[----:B------:R-:W-:Y:S01]  /*6ed0*/  F2FP.F16.F32.PACK_AB R122, R39, R122 ;  /* 0x0000007a277a723e */ /* 0x000fe200000000ff */
[C---:B0-----:R-:W-:Y:S01]  /*6ee0*/  FADD.FTZ R0, R61.reuse, R0 ;  /* 0x000000003d007221 */ /* 0x041fe20000010000 */
[----:B------:R-:W-:Y:S01]  /*6ef0*/  F2FP.F16.F32.PACK_AB R123, R61, R33 ;  /* 0x000000213d7b723e */ /* 0x000fe200000000ff */
[----:B-1----:R-:W-:Y:S06]  /*6f00*/  @P3 BRA `(.L_x_2018) ;  /* 0xffffffd000903947 */ /* 0x002fec000383ffff */
.L_x_2009:
        /* <DEDUP_REMOVED lines=8> */
.L_x_2028:
        /* <DEDUP_REMOVED lines=9> */
.L_x_2021:
[----:B------:R-:W-:Y:S01]  /*7020*/  ULEA UR6, UR39, UR45, 0x3 ;  /* 0x0000002d27067291 */ /* 0x000fe2000f8e183f */
[----:B------:R-:W-:-:S05]  /*7030*/  IMAD.U32 R5, RZ, RZ, UR38 ;  /* 0x00000026ff057e24 */ /* 0x000fca000f8e00ff */
[----:B------:R-:W-:-:S04]  /*7040*/  SHF.L.U32 R5, R5, 0x1f, RZ ;  /* 0x0000001f05057819 */ /* 0x000fc800000006ff */
[----:B------:R0:W1:Y:S01]  /*7050*/  SYNCS.PHASECHK.TRANS64.TRYWAIT P2, [UR6+0x16830], R5 ;  /* 0x01683005ff0075a7 */ /* 0x0000620008040146 */
[----:B------:R-:W-:Y:S05]  /*7060*/  @!P0 BRA `(.L_x_2022) ;  /* 0x0000000000048947 */ /* 0x000fea0003800000 */
[----:B------:R-:W-:Y:S01]  /*7070*/  BPT.TRAP 0x1 ;  /* 0x000000040000795c */ /* 0x000fe20000300000 */
.L_x_2022:
[----:B-1----:R-:W-:Y:S05]  /*7080*/  @P2 BRA `(.L_x_2020) ;  /* 0x0000000000082947 */ /* 0x002fea0003800000 */
[----:B------:R-:W1:Y:S02]  /*7090*/  SYNCS.PHASECHK.TRANS64.TRYWAIT P2, [UR6+0x16830], R5 ;  /* 0x01683005ff0075a7 */ /* 0x000e640008040146 */
[----:B-1----:R-:W-:Y:S05]  /*70a0*/  @!P2 BRA `(.L_x_2023) ;  /* 0x0000009c0034a947 */ /* 0x002fea0003800000 */
.L_x_2020:
        /* <DEDUP_REMOVED lines=25> */
.L_x_2025:
[----:B------:R-:W-:Y:S01]  /*7240*/  ULEA UR6, UR21, UR45, 0x3 ;  /* 0x0000002d15067291 */ /* 0x000fe2000f8e183f */
[----:B------:R-:W-:-:S05]  /*7250*/  IMAD.U32 R5, RZ, RZ, UR24 ;  /* 0x00000018ff057e24 */ /* 0x000fca000f8e00ff */
[----:B------:R-:W-:-:S04]  /*7260*/  SHF.L.U32 R5, R5, 0x1f, RZ ;  /* 0x0000001f05057819 */ /* 0x000fc800000006ff */
[----:B------:R0:W1:Y:S01]  /*7270*/  SYNCS.PHASECHK.TRANS64.TRYWAIT P2, [UR6+0x16850], R5 ;  /* 0x01685005ff0075a7 */ /* 0x0000620008040146 */
[----:B------:R-:W-:Y:S05]  /*7280*/  @!P0 BRA `(.L_x_2026) ;  /* 0x0000000000048947 */ /* 0x000fea0003800000 */
[----:B------:R-:W-:Y:S01]  /*7290*/  BPT.TRAP 0x1 ;  /* 0x000000040000795c */ /* 0x000fe20000300000 */
.L_x_2026:
[----:B-1----:R-:W-:Y:S05]  /*72a0*/  @P2 BRA `(.L_x_2024) ;  /* 0x0000000000082947 */ /* 0x002fea0003800000 */
[----:B------:R-:W1:Y:S02]  /*72b0*/  SYNCS.PHASECHK.TRANS64.TRYWAIT P2, [UR6+0x16850], R5 ;  /* 0x01685005ff0075a7 */ /* 0x000e640008040146 */
[----:B-1----:R-:W-:Y:S05]  /*72c0*/  @!P2 BRA `(.L_x_2027) ;  /* 0x0000009800c4a947 */ /* 0x002fea0003800000 */
.L_x_2024:
        /* <DEDUP_REMOVED lines=292> */
[----:B------:R-:W-:Y:S01]  /*8510*/  FMUL.FTZ R57, R4, UR22 ;  /* 0x0000001604397c20 */ /* 0x000fe20008410000 */
[----:B------:R-:W-:Y:S02]  /*8520*/  IMAD.U32 R11, RZ, RZ, UR39 ;  /* 0x00000027ff0b7e24 */ /* 0x000fe4000f8e00ff */
[--C-:B------:R-:W-:Y:S01]  /*8530*/  FFMA.FTZ R4, R8, UR22, -R59.reuse ;  /* 0x0000001608047c23 */ /* 0x100fe2000801083b */
[--C-:B------:R-:W-:Y:S01]  /*8540*/  FFMA.FTZ R149, R7, UR22, -R59.reuse ;  /* 0x0000001607957c23 */ /* 0x100fe2000801083b */
[----:B------:R-:W-:Y:S02]  /*8550*/  VIADD R7, R23, 0x9 ;  /* 0x0000000917077836 */ /* 0x000fe40000000000 */
[----:B------:R-:W-:Y:S01]  /*8560*/  FFMA.FTZ R145, R15, UR22, -R59 ;  /* 0x000000160f917c23 */ /* 0x000fe2000801083b */
[----:B------:R-:W-:Y:S01]  /*8570*/  @!P1 LEA R11, R11, UR45, 0x3 ;  /* 0x0000002d0b0b9c11 */ /* 0x000fe2000f8e18ff */
[----:B------:R-:W-:Y:S01]  /*8580*/  MUFU.EX2 R57, R57 ;  /* 0x0000003900397308 */ /* 0x000fe20000000800 */
[----:B------:R-:W-:-:S02]  /*8590*/  WARPGROUP.DEPBAR.LE gsb0, 0x0 ;  /* 0x00008000000079c5 */ /* 0x000fc40000010000 */
[----:B------:R-:W-:Y:S01]  /*85a0*/  WARPGROUP.ARRIVE ;  /* 0x00000000000079c5 */ /* 0x000fe20000000000 */
[----:B------:R-:W-:Y:S02]  /*85b0*/  @!P1 VIADD R15, R11, 0x16840 ;  /* 0x000168400b0f9836 */ /* 0x000fe40000000000 */
[--C-:B------:R-:W-:Y:S01]  /*85c0*/  FFMA.FTZ R8, R12, UR22, -R59.reuse ;  /* 0x000000160c087c23 */ /* 0x100fe2000801083b */
[----:B------:R-:W-:Y:S01]  /*85d0*/  SEL R11, R7, 0x9, !P2 ;  /* 0x00000009070b7807 */ /* 0x000fe20005000000 */
[----:B------:R-:W-:Y:S01]  /*85e0*/  FFMA.FTZ R12, R20, UR22, -R59 ;  /* 0x00000016140c7c23 */ /* 0x000fe2000801083b */
[----:B------:R-:W0:Y:S01]  /*85f0*/  MUFU.EX2 R4, R4 ;  /* 0x0000000400047308 */ /* 0x000e220000000800 */
[----:B------:R-:W-:Y:S01]  /*8600*/  HGMMA.64x64x16.F32 R88, R120, gdesc[UR4].tnspB, R88, gsb0 ;  /* 0x40e0000478587df0 */ /* 0x000fe20008000858 */
[----:B------:R-:W-:Y:S01]  /*8610*/  @!P1 PRMT R15, RZ, 0x654, R15 ;  /* 0x00000654ff0f9816 */ /* 0x000fe2000000000f */
[--C-:B------:R-:W-:Y:S01]  /*8620*/  FFMA.FTZ R147, R25, UR22, -R59.reuse ;  /* 0x0000001619937c23 */ /* 0x100fe2000801083b */
[----:B------:R-:W-:Y:S01]  /*8630*/  FADD.FTZ R7, R5, R2 ;  /* 0x0000000205077221 */ /* 0x000fe20000010000 */
        /* <DEDUP_REMOVED lines=56> */
[----:B-1----:R-:W-:Y:S01]  /*89c0*/  MOV R15, UR21 ;  /* 0x00000015000f7c02 */ /* 0x002fe20008000f00 */
[----:B------:R-:W-:Y:S01]  /*89d0*/  MUFU.EX2 R140, R140 ;  /* 0x0000008c008c7308 */ /* 0x000fe20000000800 */
[----:B------:R-:W-:Y:S01]  /*89e0*/  UMOV UR21, UR39 ;  /* 0x0000002700157c82 */ /* 0x000fe20008000000 */
[-C--:B------:R-:W-:Y:S01]  /*89f0*/  FMUL.FTZ R97, R97, R69.reuse ;  /* 0x0000004561617220 */ /* 0x080fe20000410000 */
[----:B------:R-:W-:Y:S01]  /*8a00*/  @!P1 LEA R15, R15, UR45, 0x3 ;  /* 0x0000002d0f0f9c11 */ /* 0x000fe2000f8e18ff */
[-C--:B------:R-:W-:Y:S01]  /*8a10*/  FMUL.FTZ R100, R100, R69.reuse ;  /* 0x0000004564647220 */ /* 0x080fe20000410000 */
[-C--:B------:R-:W-:Y:S01]  /*8a20*/  FMUL.FTZ R101, R101, R69.reuse ;  /* 0x0000004565657220 */ /* 0x080fe20000410000 */
[-C--:B------:R-:W-:Y:S01]  /*8a30*/  FMUL.FTZ R104, R104, R69.reuse ;  /* 0x0000004568687220 */ /* 0x080fe20000410000 */
[----:B------:R-:W-:Y:S01]  /*8a40*/  FMUL.FTZ R105, R105, R69 ;  /* 0x0000004569697220 */ /* 0x000fe20000410000 */
[----:B0-----:R-:W-:Y:S01]  /*8a50*/  @!P1 VIADD R11, R15, 0x16860 ;  /* 0x000168600f0b9836 */ /* 0x001fe20000000000 */
[----:B------:R-:W0:Y:S01]  /*8a60*/  MUFU.EX2 R141, R141 ;  /* 0x0000008d008d7308 */ /* 0x000e220000000800 */
[C---:B--2---:R-:W-:Y:S01]  /*8a70*/  FADD.FTZ R42, R20.reuse, R7 ;  /* 0x00000007142a7221 */ /* 0x044fe20000010000 */
[----:B------:R-:W-:Y:S01]  /*8a80*/  F2FP.F16.F32.PACK_AB R147, R20, R147 ;  /* 0x000000931493723e */ /* 0x000fe200000000ff */
[-C--:B------:R-:W-:Y:S01]  /*8a90*/  FMUL.FTZ R108, R108, R69.reuse ;  /* 0x000000456c6c7220 */ /* 0x080fe20000410000 */
[----:B------:R-:W-:Y:S01]  /*8aa0*/  @!P1 PRMT R15, RZ, 0x654, R11 ;  /* 0x00000654ff0f9816 */ /* 0x000fe2000000000b */
[----:B------:R-:W-:Y:S01]  /*8ab0*/  FADD.FTZ R11, R77, R40 ;  /* 0x000000284d0b7221 */ /* 0x000fe20000010000 */
[-C--:B------:R-:W-:Y:S01]  /*8ac0*/  FMUL.FTZ R109, R109, R69.reuse ;  /* 0x000000456d6d7220 */ /* 0x080fe20000410000 */
[-C--:B------:R-:W-:Y:S01]  /*8ad0*/  FMUL.FTZ R112, R112, R69.reuse ;  /* 0x0000004570707220 */ /* 0x080fe20000410000 */
[----:B------:R-:W1:Y:S01]  /*8ae0*/  MUFU.EX2 R26, R26 ;  /* 0x0000001a001a7308 */ /* 0x000e620000000800 */
[----:B------:R-:W-:Y:S01]  /*8af0*/  FADD.FTZ R40, R144, R11 ;  /* 0x0000000b90287221 */ /* 0x000fe20000010000 */
[----:B------:R2:W-:Y:S01]  /*8b00*/  @!P1 SYNCS.ARRIVE.TRANS64.RED.A1T0 RZ, [R15+URZ], RZ ;  /* 0x000000ff0fff99a7 */ /* 0x0005e2000810043f */
[----:B------:R-:W-:Y:S01]  /*8b10*/  F2FP.F16.F32.PACK_AB R144, R9, R144 ;  /* 0x000000900990723e */ /* 0x000fe200000000ff */
[-C--:B------:R-:W-:Y:S01]  /*8b20*/  FMUL.FTZ R113, R113, R69.reuse ;  /* 0x0000004571717220 */ /* 0x080fe20000410000 */
[----:B------:R-:W-:Y:S01]  /*8b30*/  FADD.FTZ R11, R9, R40 ;  /* 0x00000028090b7221 */ /* 0x000fe20000010000 */
[--C-:B------:R-:W-:Y:S01]  /*8b40*/  FFMA.FTZ R40, R67, UR22, -R59.reuse ;  /* 0x0000001643287c23 */ /* 0x100fe2000801083b */
[----:B------:R-:W-:Y:S01]  /*8b50*/  FFMA.FTZ R59, R76, UR22, -R59 ;  /* 0x000000164c3b7c23 */ /* 0x000fe2000801083b */
[----:B------:R-:W3:Y:S01]  /*8b60*/  MUFU.EX2 R142, R142 ;  /* 0x0000008e008e7308 */ /* 0x000ee20000000800 */
[----:B------:R-:W-:Y:S01]  /*8b70*/  FADD.FTZ R46, R146, R11 ;  /* 0x0000000b922e7221 */ /* 0x000fe20000010000 */
[----:B0-----:R-:W-:Y:S01]  /*8b80*/  FADD.FTZ R7, R141, R42 ;  /* 0x0000002a8d077221 */ /* 0x001fe20000010000 */
[C---:B------:R-:W-:Y:S01]  /*8b90*/  F2FP.F16.F32.PACK_AB R146, R13.reuse, R146 ;  /* 0x000000920d92723e */ /* 0x040fe200000000ff */
[-C--:B------:R-:W-:Y:S01]  /*8ba0*/  FMUL.FTZ R116, R116, R69.reuse ;  /* 0x0000004574747220 */ /* 0x080fe20000410000 */
[----:B------:R-:W-:Y:S01]  /*8bb0*/  FADD.FTZ R11, R13, R46 ;  /* 0x0000002e0d0b7221 */ /* 0x000fe20000010000 */
[----:B------:R-:W-:Y:S01]  /*8bc0*/  FMUL.FTZ R117, R117, R69 ;  /* 0x0000004575757220 */ /* 0x000fe20000410000 */
[----:B------:R-:W-:Y:S01]  /*8bd0*/  FMUL.FTZ R90, R90, R57 ;  /* 0x000000395a5a7220 */ /* 0x000fe20000410000 */
[----:B------:R-:W0:Y:S01]  /*8be0*/  MUFU.EX2 R143, R143 ;  /* 0x0000008f008f7308 */ /* 0x000e220000000800 */
[----:B------:R-:W-:Y:S01]  /*8bf0*/  FADD.FTZ R46, R140, R11 ;  /* 0x0000000b8c2e7221 */ /* 0x000fe20000010000 */
[C---:B-1----:R-:W-:Y:S01]  /*8c00*/  FADD.FTZ R42, R26.reuse, R7 ;  /* 0x000000071a2a7221 */ /* 0x042fe20000010000 */
[----:B------:R-:W-:Y:S01]  /*8c10*/  F2FP.F16.F32.PACK_AB R141, R26, R141 ;  /* 0x0000008d1a8d723e */ /* 0x000fe200000000ff */
[-C--:B------:R-:W-:Y:S01]  /*8c20*/  FMUL.FTZ R91, R91, R57.reuse ;  /* 0x000000395b5b7220 */ /* 0x080fe20000410000 */
[C---:B------:R-:W-:Y:S01]  /*8c30*/  FADD.FTZ R11, R21.reuse, R46 ;  /* 0x0000002e150b7221 */ /* 0x040fe20000010000 */
[----:B------:R-:W-:Y:S01]  /*8c40*/  F2FP.F16.F32.PACK_AB R140, R21, R140 ;  /* 0x0000008c158c723e */ /* 0x000fe200000000ff */
[-C--:B------:R-:W-:Y:S01]  /*8c50*/  FMUL.FTZ R94, R94, R57.reuse ;  /* 0x000000395e5e7220 */ /* 0x080fe20000410000 */
[----:B------:R-:W1:Y:S01]  /*8c60*/  MUFU.EX2 R31, R31 ;  /* 0x0000001f001f7308 */ /* 0x000e620000000800 */
        /* <DEDUP_REMOVED lines=18> */
[----:B------:R-:W-:-:S05]  /*8d90*/  FMUL.FTZ R119, R119, R57 ;  /* 0x0000003977777220 */ /* 0x000fca0000410000 */
[----:B------:R-:W1:Y:S01]  /*8da0*/  MUFU.EX2 R137, R137 ;  /* 0x0000008900897308 */ /* 0x000e620000000800 */
[C---:B---3--:R-:W-:Y:S01]  /*8db0*/  FADD.FTZ R42, R30.reuse, R7 ;  /* 0x000000071e2a7221 */ /* 0x048fe20000010000 */
[----:B------:R-:W-:-:S06]  /*8dc0*/  F2FP.F16.F32.PACK_AB R143, R30, R143 ;  /* 0x0000008f1e8f723e */ /* 0x000fcc00000000ff */
[----:B------:R-:W3:Y:S01]  /*8dd0*/  MUFU.EX2 R32, R32 ;  /* 0x0000002000207308 */ /* 0x000ee20000000800 */
[----:B0-----:R-:W-:Y:S01]  /*8de0*/  FADD.FTZ R46, R136, R11 ;  /* 0x0000000b882e7221 */ /* 0x001fe20000010000 */
[----:B------:R-:W-:-:S03]  /*8df0*/  F2FP.F16.F32.PACK_AB R136, R27, R136 ;  /* 0x000000881b88723e */ /* 0x000fc600000000ff */
[----:B------:R-:W-:-:S03]  /*8e00*/  FADD.FTZ R7, R27, R46 ;  /* 0x0000002e1b077221 */ /* 0x000fc60000010000 */
[----:B------:R-:W0:Y:S01]  /*8e10*/  MUFU.EX2 R138, R138 ;  /* 0x0000008a008a7308 */ /* 0x000e220000000800 */
[----:B-1----:R-:W-:-:S07]  /*8e20*/  FADD.FTZ R5, R137, R42 ;  /* 0x0000002a89057221 */ /* 0x002fce0000010000 */
        /* <DEDUP_REMOVED lines=13> */
[----:B0-----:R-:W-:-:S07]  /*8f00*/  FADD.FTZ R12, R132, R7 ;  /* 0x00000007840c7221 */ /* 0x001fce0000010000 */
[----:B------:R-:W0:Y:S01]  /*8f10*/  MUFU.EX2 R38, R38 ;  /* 0x0000002600267308 */ /* 0x000e220000000800 */
[----:B-1----:R-:W-:-:S07]  /*8f20*/  FADD.FTZ R5, R133, R8 ;  /* 0x0000000885057221 */ /* 0x002fce0000010000 */
[----:B------:R-:W1:Y:S01]  /*8f30*/  MUFU.EX2 R134, R134 ;  /* 0x0000008600867308 */ /* 0x000e620000000800 */
[C---:B---3--:R-:W-:Y:S01]  /*8f40*/  FADD.FTZ R7, R43.reuse, R12 ;  /* 0x0000000c2b077221 */ /* 0x048fe20000010000 */
[----:B------:R-:W-:-:S06]  /*8f50*/  F2FP.F16.F32.PACK_AB R132, R43, R132 ;  /* 0x000000842b84723e */ /* 0x000fcc00000000ff */
[----:B------:R-:W3:Y:S01]  /*8f60*/  MUFU.EX2 R135, R135 ;  /* 0x0000008700877308 */ /* 0x000ee20000000800 */
[C---:B0-----:R-:W-:Y:S01]  /*8f70*/  FADD.FTZ R8, R38.reuse, R5 ;  /* 0x0000000526087221 */ /* 0x041fe20000010000 */
[----:B------:R-:W-:-:S06]  /*8f80*/  F2FP.F16.F32.PACK_AB R133, R38, R133 ;  /* 0x000000852685723e */ /* 0x000fcc00000000ff */
[----:B------:R-:W0:Y:S01]  /*8f90*/  MUFU.EX2 R35, R35 ;  /* 0x0000002300237308 */ /* 0x000e220000000800 */
[----:B-1----:R-:W-:-:S07]  /*8fa0*/  FADD.FTZ R12, R134, R7 ;  /* 0x00000007860c7221 */ /* 0x002fce0000010000 */
[----:B------:R-:W1:Y:S01]  /*8fb0*/  MUFU.EX2 R0, R0 ;  /* 0x0000000000007308 */ /* 0x000e620000000800 */
[----:B---3--:R-:W-:-:S07]  /*8fc0*/  FADD.FTZ R5, R135, R8 ;  /* 0x0000000887057221 */ /* 0x008fce0000010000 */
[----:B------:R-:W3:Y:S01]  /*8fd0*/  MUFU.EX2 R6, R6 ;  /* 0x0000000600067308 */ /* 0x000ee20000000800 */
[C---:B0-----:R-:W-:Y:S01]  /*8fe0*/  FADD.FTZ R7, R35.reuse, R12 ;  /* 0x0000000c23077221 */ /* 0x041fe20000010000 */
[----:B------:R-:W-:-:S06]  /*8ff0*/  F2FP.F16.F32.PACK_AB R134, R35, R134 ;  /* 0x000000862386723e */ /* 0x000fcc00000000ff */
[----:B------:R-:W0:Y:S01]  /*9000*/  MUFU.EX2 R129, R129 ;  /* 0x0000008100817308 */ /* 0x000e220000000800 */
[C---:B-1----:R-:W-:Y:S01]  /*9010*/  FADD.FTZ R8, R0.reuse, R5 ;  /* 0x0000000500087221 */ /* 0x042fe20000010000 */
[----:B------:R-:W-:-:S06]  /*9020*/  F2FP.F16.F32.PACK_AB R135, R0, R135 ;  /* 0x000000870087723e */ /* 0x000fcc00000000ff */
[----:B------:R-:W1:Y:S01]  /*9030*/  MUFU.EX2 R39, R39 ;  /* 0x0000002700277308 */ /* 0x000e620000000800 */
[----:B---3--:R-:W-:-:S07]  /*9040*/  FADD.FTZ R12, R6, R7 ;  /* 0x00000007060c7221 */ /* 0x008fce0000010000 */
[----:B------:R-:W3:Y:S01]  /*9050*/  MUFU.EX2 R2, R2 ;  /* 0x0000000200027308 */ /* 0x000ee20000000800 */
[----:B0-----:R-:W-:-:S07]  /*9060*/  FADD.FTZ R5, R129, R8 ;  /* 0x0000000881057221 */ /* 0x001fce0000010000 */
[----:B------:R-:W0:Y:S01]  /*9070*/  MUFU.EX2 R10, R10 ;  /* 0x0000000a000a7308 */ /* 0x000e220000000800 */
[C---:B-1----:R-:W-:Y:S01]  /*9080*/  FADD.FTZ R7, R39.reuse, R12 ;  /* 0x0000000c27077221 */ /* 0x042fe20000010000 */
[----:B------:R-:W-:-:S06]  /*9090*/  F2FP.F16.F32.PACK_AB R128, R39, R6 ;  /* 0x000000062780723e */ /* 0x000fcc00000000ff */
        /* <DEDUP_REMOVED lines=22> */
[----:B------:R-:W-:Y:S01]  /*9200*/  F2FP.F16.F32.PACK_AB R125, R4, R125 ;  /* 0x0000007d047d723e */ /* 0x000fe200000000ff */
[----:B------:R-:W-:-:S05]  /*9210*/  IMAD.MOV.U32 R4, RZ, RZ, R49 ;  /* 0x000000ffff047224 */ /* 0x000fca00078e0031 */
        /* <DEDUP_REMOVED lines=23> */
[----:B---3--:R-:W-:Y:S01]  /*9390*/  FADD.FTZ R5, R8, R5 ;  /* 0x0000000508057221 */ /* 0x008fe20000010000 */
[C---:B0-----:R-:W-:Y:S01]  /*93a0*/  FADD.FTZ R2, R3.reuse, R2 ;  /* 0x0000000203027221 */ /* 0x041fe20000010000 */
[----:B------:R-:W-:Y:S01]  /*93b0*/  F2FP.F16.F32.PACK_AB R122, R3, R36 ;  /* 0x00000024037a723e */ /* 0x000fe200000000ff */
[----:B------:R-:W-:Y:S02]  /*93c0*/  IMAD.MOV.U32 R3, RZ, RZ, R44 ;  /* 0x000000ffff037224 */ /* 0x000fe400078e002c */
[C---:B-1----:R-:W-:Y:S01]  /*93d0*/  FADD.FTZ R0, R59.reuse, R5 ;  /* 0x000000053b007221 */ /* 0x042fe20000010000 */
[----:B------:R-:W-:Y:S01]  /*93e0*/  F2FP.F16.F32.PACK_AB R123, R59, R8 ;  /* 0x000000083b7b723e */ /* 0x000fe200000000ff */
[----:B--2---:R-:W-:Y:S06]  /*93f0*/  @P2 BRA `(.L_x_2028) ;  /* 0xffffffd800e42947 */ /* 0x004fec000383ffff */
.L_x_2019:
[----:B------:R-:W-:Y:S06]  /*9400*/  BAR.ARV 0x8, 0x200 ;  /* 0x0208000000007b1d */ /* 0x000fec0000002000 */
[----:B------:R-:W-:Y:S05]  /*9410*/  @!P0 BRA `(.L_x_2029) ;  /* 0x0000000000048947 */ /* 0x000fea0003800000 */
[----:B------:R-:W-:Y:S01]  /*9420*/  BPT.TRAP 0x1 ;  /* 0x000000040000795c */ /* 0x000fe20000300000 */
.L_x_2029:
[----:B------:R-:W-:Y:S01]  /*9430*/  ULEA UR5, UR39, UR45, 0x3 ;  /* 0x0000002d27057291 */ /* 0x000fe2000f8e183f */
[----:B------:R-:W-:-:S05]  /*9440*/  IMAD.U32 R3, RZ, RZ, UR38 ;  /* 0x00000026ff037e24 */ /* 0x000fca000f8e00ff */
[----:B------:R-:W-:-:S04]  /*9450*/  SHF.L.U32 R3, R3, 0x1f, RZ ;  /* 0x0000001f03037819 */ /* 0x000fc800000006ff */
[----:B------:R0:W1:Y:S01]  /*9460*/  SYNCS.PHASECHK.TRANS64.TRYWAIT P2, [UR5+0x16850], R3 ;  /* 0x01685003ff0075a7 */ /* 0x0000620008040145 */
[----:B------:R-:W-:Y:S05]  /*9470*/  @!P0 BRA `(.L_x_2030) ;  /* 0x0000000000048947 */ /* 0x000fea0003800000 */
[----:B------:R-:W-:Y:S01]  /*9480*/  BPT.TRAP 0x1 ;  /* 0x000000040000795c */ /* 0x000fe20000300000 */
.L_x_2030:
[----:B-1----:R-:W-:Y:S05]  /*9490*/  @P2 BRA `(.L_x_2031) ;  /* 0x0000000000082947 */ /* 0x002fea0003800000 */
[----:B------:R-:W1:Y:S02]  /*94a0*/  SYNCS.PHASECHK.TRANS64.TRYWAIT P0, [UR5+0x16850], R3 ;  /* 0x01685003ff0075a7 */ /* 0x000e640008000145 */
[----:B-1----:R-:W-:Y:S05]  /*94b0*/  @!P0 BRA `(.L_x_2032) ;  /* 0x0000007800608947 */ /* 0x002fea0003800000 */
.L_x_2031:
[----:B------:R-:W-:Y:S01]  /*94c0*/  UIADD3 UR45, UR45, 0x400, URZ ;  /* 0x000004002d2d7890 */ /* 0x000fe2000fffe03f */
[----:B------:R-:W-:Y:S01]  /*94d0*/  WARPGROUP.ARRIVE ;  /* 0x00000000000079c5 */ /* 0x000fe20000000000 */
[----:B------:R-:W-:Y:S01]  /*94e0*/  UMOV UR7, 0x40000040 ;  /* 0x4000004000077882 */ /* 0x000fe20000000000 */
[----:B01----:R-:W0:Y:S01]  /*94f0*/  SHFL.BFLY PT, R3, R2, 0x2, 0x1f ;  /* 0x0c401f0002037f89 */ /* 0x003e2200000e0000 */
[----:B------:R-:W-:Y:S01]  /*9500*/  USHF.R.U32.HI UR45, URZ, 0x4, UR45 ;  /* 0x000000043f2d7899 */ /* 0x000fe2000801162d */
[----:B------:R-:W-:Y:S01]  /*9510*/  MOV R10, UR5 ;  /* 0x00000005000a7c02 */ /* 0x000fe20008000f00 */
[----:B------:R-:W-:Y:S01]  /*9520*/  IMAD.MOV.U32 R20, RZ, RZ, -0x800000 ;  /* 0xff800000ff147424 */ /* 0x000fe200078e00ff */
[----:B------:R-:W1:Y:S01]  /*9530*/  SHFL.BFLY PT, R5, R0, 0x2, 0x1f ;  /* 0x0c401f0000057f89 */ /* 0x000e6200000e0000 */
[----:B------:R-:W-:Y:S02]  /*9540*/  ULOP3.LUT UR4, UR45, 0x3fff, URZ, 0xc0, !UPT ;  /* 0x00003fff2d047892 */ /* 0x000fe4000f8ec03f */
        /* <DEDUP_REMOVED lines=10> */
[----:B------:R-:W-:Y:S02]  /*95f0*/  IMAD.MOV.U32 R2, RZ, RZ, RZ ;  /* 0x000000ffff027224 */ /* 0x000fe400078e00ff */
[----:B-1----:R-:W-:-:S02]  /*9600*/  FADD.FTZ R5, R5, R0 ;  /* 0x0000000005057221 */ /* 0x002fc40000010000 */
        /* <DEDUP_REMOVED lines=16> */
[----:B------:R-:W-:-:S03]  /*9710*/  @!P1 VIADD R6, R10, 0x16860 ;  /* 0x000168600a069836 */ /* 0x000fc60000000000 */
[----:B------:R-:W-:Y:S01]  /*9720*/  @P0 FFMA.FTZ R20, R4, R49, R3 ;  /* 0x0000003104140223 */ /* 0x000fe20000010003 */
[----:B------:R-:W-:Y:S01]  /*9730*/  PLOP3.LUT P0, PT, PT, PT, PT, 0x8, 0x0 ;  /* 0x000000000000781c */ /* 0x000fe20003f0e170 */
[----:B------:R-:W0:Y:S01]  /*9740*/  @P2 MUFU.RCP R5, R9 ;  /* 0x0000000900052308 */ /* 0x000e220000001000 */
[----:B------:R-:W-:Y:S01]  /*9750*/  @!P1 PRMT R6, RZ, 0x654, R6 ;  /* 0x00000654ff069816 */ /* 0x000fe20000000006 */
        /* <DEDUP_REMOVED lines=72> */
.L_x_2002:
[----:B------:R-:W0:Y:S01]  /*9be0*/  S2R R2, SR_CgaCtaId ;  /* 0x0000000000027919 */ /* 0x000e220000008800 */
[----:B------:R-:W-:Y:S01]  /*9bf0*/  MOV R21, 0x400 ;  /* 0x0000040000157802 */ /* 0x000fe20000000f00 */
[----:B------:R-:W-:Y:S01]  /*9c00*/  BSSY B0, `(.L_x_2033) ;  /* 0x0000189000007945 */ /* 0x000fe20003800000 */
[----:B------:R-:W-:Y:S02]  /*9c10*/  BAR.SYNC.DEFER_BLOCKING 0x5, 0x200 ;  /* 0x0148000000007b1d */ /* 0x000fe40000010000 */
[----:B0-----:R-:W-:-:S05]  /*9c20*/  LEA R21, R2, R21, 0x18 ;  /* 0x0000001502157211 */ /* 0x001fca00078ec0ff */
[----:B------:R-:W0:Y:S02]  /*9c30*/  LDS.128 R28, [R21+0x168d0] ;  /* 0x0168d000151c7984 */ /* 0x000e240000000c00 */
[----:B0-----:R-:W-:Y:S02]  /*9c40*/  R2UR UR5, R29 ;  /* 0x000000001d0572ca */ /* 0x001fe400000e0000 */
        /* <DEDUP_REMOVED lines=9> */
[----:B------:R-:W-:Y:S01]  /*9ce0*/  USHF.L.U32 UR16, UR40, 0x2, URZ ;  /* 0x0000000228107899 */ /* 0x000fe2000800063f */
[----:B------:R-:W-:Y:S01]  /*9cf0*/  F2FP.F16.F32.PACK_AB R14, R14, R25 ;  /* 0x000000190e0e723e */ /* 0x000fe200000000ff */
[----:B------:R-:W-:Y:S01]  /*9d00*/  UISETP.NE.AND.EX UP0, UPT, UR9, URZ, UPT, UP0 ;  /* 0x0000003f0900728c */ /* 0x000fe2000bf05300 */
[----:B------:R-:W-:Y:S01]  /*9d10*/  F2FP.F16.F32.PACK_AB R15, R15, R110 ;  /* 0x0000006e0f0f723e */ /* 0x000fe200000000ff */
[----:B------:R-:W-:Y:S01]  /*9d20*/  USHF.L.U64.HI UR18, UR40, 0x2, UR41 ;  /* 0x0000000228127899 */ /* 0x000fe20008010229 */
[----:B------:R-:W-:Y:S01]  /*9d30*/  F2FP.F16.F32.PACK_AB R113, R115, R114 ;  /* 0x000000727371723e */ /* 0x000fe200000000ff */
[----:B------:R-:W-:Y:S01]  /*9d40*/  UIADD3 UR4, UP1, UR16, UR8, URZ ;  /* 0x0000000810047290 */ /* 0x000fe2000ff3e03f */
[----:B------:R-:W-:Y:S01]  /*9d50*/  F2FP.F16.F32.PACK_AB R114, R117, R116 ;  /* 0x000000747572723e */ /* 0x000fe200000000ff */
[----:B------:R-:W1:Y:S01]  /*9d60*/  LDC R33, c[0x0][0xbe8] ;  /* 0x0002fa00ff217b82 */ /* 0x000e620000000800 */
[----:B------:R-:W-:Y:S01]  /*9d70*/  F2FP.F16.F32.PACK_AB R115, R119, R118 ;  /* 0x000000767773723e */ /* 0x000fe200000000ff */
[----:B------:R-:W-:-:S02]  /*9d80*/  UIADD3.X UR7, UR18, UR9, URZ, UP1, !UPT ;  /* 0x0000000912077290 */ /* 0x000fc40008ffe43f */
[----:B------:R-:W-:-:S04]  /*9d90*/  IMAD.U32 R24, RZ, RZ, UR4 ;  /* 0x00000004ff187e24 */ /* 0x000fc8000f8e00ff */
[----:B------:R-:W-:Y:S01]  /*9da0*/  BAR.SYNC.DEFER_BLOCKING 0x1, 0x180 ;  /* 0x0046000000007b1d */ /* 0x000fe20000010000 */
[----:B------:R-:W-:Y:S01]  /*9db0*/  IMAD.U32 R25, RZ, RZ, UR7 ;  /* 0x00000007ff197e24 */ /* 0x000fe2000f8e00ff */
[----:B------:R-:W-:-:S04]  /*9dc0*/  USHF.R.S32.HI UR17, URZ, 0x1f, UR42 ;  /* 0x0000001f3f117899 */ /* 0x000fc8000801142a */
[----:B------:R-:W-:Y:S01]  /*9dd0*/  ULDC.64 UR10, c[0x0][0xb90] ;  /* 0x0002e400000a7ab9 */ /* 0x000fe20000000a00 */
        /* <DEDUP_REMOVED lines=32> */
[----:B------:R-:W-:Y:S01]  /*9fe0*/  F2FP.F16.F32.PACK_AB R9, R99, R98 ;  /* 0x000000626309723e */ /* 0x000fe200000000ff */
[----:B------:R-:W-:Y:S01]  /*9ff0*/  STSM.16.M88.4 [R32], R4 ;  /* 0x0000000420007844 */ /* 0x000fe20000000200 */
[----:B------:R-:W-:Y:S02]  /*a000*/  F2FP.F16.F32.PACK_AB R10, R101, R100 ;  /* 0x00000064650a723e */ /* 0x000fe400000000ff */
[----:B------:R-:W-:-:S02]  /*a010*/  F2FP.F16.F32.PACK_AB R11, R103, R102 ;  /* 0x00000066670b723e */ /* 0x000fc400000000ff */
[----:B------:R-:W-:-:S03]  /*a020*/  PLOP3.LUT P2, PT, PT, PT, UP0, 0x80, 0x0 ;  /* 0x000000000000781c */ /* 0x000fc60003f4f008 */
[----:B------:R0:W-:Y:S04]  /*a030*/  STSM.16.M88.4 [R30], R8 ;  /* 0x000000081e007844 */ /* 0x0001e80000000200 */
[----:B------:R2:W-:Y:S04]  /*a040*/  STSM.16.M88.4 [R29], R12 ;  /* 0x0000000c1d007844 */ /* 0x0005e80000000200 */
[----:B------:R2:W-:Y:S01]  /*a050*/  STSM.16.M88.4 [R28], R112 ;  /* 0x000000701c007844 */ /* 0x0005e20000000200 */
[----:B------:R-:W-:Y:S06]  /*a060*/  BAR.SYNC.DEFER_BLOCKING 0x1, 0x180 ;  /* 0x0046000000007b1d */ /* 0x000fec0000010000 */
[----:B------:R-:W3:Y:S01]  /*a070*/  @P2 LDG.E R26, desc[UR48][R24.64] ;  /* 0x00000030181a2981 */ /* 0x000ee2000c1e1900 */
[----:B-1----:R-:W-:Y:S01]  /*a080*/  ISETP.NE.AND P1, PT, R33, 0x1, PT ;  /* 0x000000012100780c */ /* 0x002fe20003f25270 */
[----:B------:R-:W-:Y:S01]  /*a090*/  UMOV UR4, URZ ;  /* 0x0000003f00047c82 */ /* 0x000fe20008000000 */
[----:B0-----:R-:W-:Y:S01]  /*a0a0*/  VIADD R8, R17, UR43 ;  /* 0x0000002b11087c36 */ /* 0x001fe20008000000 */
[----:B------:R-:W-:-:S02]  /*a0b0*/  UIMAD UR7, UR17, UR10, URZ ;  /* 0x0000000a110772a4 */ /* 0x000fc4000f8e023f */
[----:B------:R-:W-:Y:S01]  /*a0c0*/  USEL UR41, UR41, URZ, !UP0 ;  /* 0x0000003f29297287 */ /* 0x000fe2000c000000 */
[----:B------:R-:W-:Y:S01]  /*a0d0*/  IMAD.MOV.U32 R4, RZ, RZ, R8 ;  /* 0x000000ffff047224 */ /* 0x000fe200078e0008 */
[----:B------:R-:W-:Y:S02]  /*a0e0*/  UIMAD UR7, UR42, UR11, UR7 ;  /* 0x0000000b2a0772a4 */ /* 0x000fe4000f8e0207 */
[----:B------:R-:W-:Y:S02]  /*a0f0*/  UISETP.NE.U32.AND UP1, UPT, UR12, URZ, UPT ;  /* 0x0000003f0c00728c */ /* 0x000fe4000bf25070 */
[----:B------:R-:W-:Y:S02]  /*a100*/  USEL UR40, UR40, URZ, !UP0 ;  /* 0x0000003f28287287 */ /* 0x000fe4000c000000 */
        /* <DEDUP_REMOVED lines=10> */
[----:B---3--:R-:W-:-:S13]  /*a1b0*/  @P2 R2UR UR4, R26 ;  /* 0x000000001a0422ca */ /* 0x008fda00000e0000 */
        /* <DEDUP_REMOVED lines=8> */
[----:B------:R-:W-:Y:S01]  /*a240*/  IADD3 R4, P0, R4, UR10, RZ ;  /* 0x0000000a04047c10 */ /* 0x000fe2000ff1e0ff */
[----:B------:R-:W-:Y:S01]  /*a250*/  IMAD R8, R5, UR14, RZ ;  /* 0x0000000e05087c24 */ /* 0x000fe2000f8e02ff */
[----:B------:R-:W-:Y:S01]  /*a260*/  @UP0 UIADD3 UR10, UP1, UR16, UR12, URZ ;  /* 0x0000000c100a0290 */ /* 0x000fe2000ff3e03f */
[----:B------:R-:W-:Y:S01]  /*a270*/  IMAD.U32 R9, RZ, RZ, UR7 ;  /* 0x00000007ff097e24 */ /* 0x000fe2000f8e00ff */
[----:B------:R-:W-:-:S04]  /*a280*/  ULDC UR7, c[0x0][0xa88] ;  /* 0x0002a20000077ab9 */ /* 0x000fc80000000800 */
[----:B------:R-:W-:Y:S01]  /*a290*/  IADD3.X R5, R6, UR11, R9, P0, !PT ;  /* 0x0000000b06057c10 */ /* 0x000fe200087fe409 */
[----:B------:R-:W-:Y:S01]  /*a2a0*/  @UP0 UIADD3.X UR11, UR18, UR13, URZ, UP1, !UPT ;  /* 0x0000000d120b0290 */ /* 0x000fe20008ffe43f */
[C---:B------:R-:W-:Y:S01]  /*a2b0*/  IMAD R9, R7.reuse, UR15, R8 ;  /* 0x0000000f07097c24 */ /* 0x040fe2000f8e0208 */
[----:B------:R-:W-:Y:S01]  /*a2c0*/  MOV R6, UR7 ;  /* 0x0000000700067c02 */ /* 0x000fe20008000f00 */
[----:B------:R-:W-:Y:S01]  /*a2d0*/  IMAD.U32 R8, RZ, RZ, UR10 ;  /* 0x0000000aff087e24 */ /* 0x000fe2000f8e00ff */
[----:B------:R-:W-:Y:S01]  /*a2e0*/  ULDC.64 UR12, c[0x0][0xb50] ;  /* 0x0002d400000c7ab9 */ /* 0x000fe20000000a00 */
[----:B------:R-:W-:-:S04]  /*a2f0*/  IMAD.WIDE.U32 R4, R7, UR14, R4 ;  /* 0x0000000e07047c25 */ /* 0x000fc8000f8e0004 */
[----:B------:R-:W-:Y:S01]  /*a300*/  IMAD.IADD R5, R5, 0x1, R9 ;  /* 0x0000000105057824 */ /* 0x000fe200078e0209 */
[----:B------:R-:W-:Y:S01]  /*a310*/  LEA R7, P0, R4, UR12, 0x2 ;  /* 0x0000000c04077c11 */ /* 0x000fe2000f8010ff */
[----:B------:R-:W-:-:S03]  /*a320*/  IMAD.U32 R9, RZ, RZ, UR11 ;  /* 0x0000000bff097e24 */ /* 0x000fc6000f8e00ff */
[----:B------:R-:W-:Y:S01]  /*a330*/  LEA.HI.X R10, R4, UR13, R5, 0x2, P0 ;  /* 0x0000000d040a7c11 */ /* 0x000fe200080f1405 */
[----:B------:R-:W-:Y:S01]  /*a340*/  IMAD R5, R22, 0x40, R19 ;  /* 0x0000004016057824 */ /* 0x000fe200078e0213 */
[----:B------:R2:W5:Y:S01]  /*a350*/  @P3 LDG.E R6, desc[UR48][R8.64] ;  /* 0x0000003008063981 */ /* 0x000562000c1e1900 */
[----:B------:R-:W-:Y:S06]  /*a360*/  @P3 BRA `(.L_x_2035) ;  /* 0x0000000000103947 */ /* 0x000fec0003800000 */
[----:B------:R-:W-:Y:S05]  /*a370*/  @!P2 BRA `(.L_x_2035) ;  /* 0x00000000000ca947 */ /* 0x000fea0003800000 */
[----:B--2---:R-:W2:Y:S04]  /*a380*/  LDG.E R9, desc[UR48][R24.64] ;  /* 0x0000003018097981 */ /* 0x004ea8000c1e1900 */
[----:B-----5:R-:W2:Y:S02]  /*a390*/  LDG.E R6, desc[UR48][R24.64+0x4] ;  /* 0x0000043018067981 */ /* 0x020ea4000c1e1900 */
[----:B--2---:R-:W-:-:S07]  /*a3a0*/  IMAD.IADD R6, R6, 0x1, -R9 ;  /* 0x0000000106067824 */ /* 0x004fce00078e0a09 */
.L_x_2035:
[----:B--2---:R-:W-:Y:S01]  /*a3b0*/  SHFL.IDX PT, R12, R7, RZ, 0x1c1f ;  /* 0x001c1fff070c7589 */ /* 0x004fe200000e0000 */
        /* <DEDUP_REMOVED lines=31> */
[----:B------:R-:W-:-:S04]  /*a5b0*/  IADD3 R29, P0, R2, 0x4800, RZ ;  /* 0x00004800021d7810 */ /* 0x000fc80007f1e0ff */
[----:B-1----:R-:W-:Y:S02]  /*a5c0*/  IADD3.X R13, RZ, R3, RZ, P0, !PT ;  /* 0x00000003ff0d7210 */ /* 0x002fe400007fe4ff */
[----:B------:R-:W1:Y:S01]  /*a5d0*/  @P1 LDC R3, c[0x0][0xbec] ;  /* 0x0002fb00ff031b82 */ /* 0x000e620000000800 */
[----:B------:R-:W-:Y:S01]  /*a5e0*/  UIMAD UR7, UR9, UR10, URZ ;  /* 0x0000000a090772a4 */ /* 0x000fe2000f8e023f */
[----:B--2---:R-:W-:Y:S01]  /*a5f0*/  IMAD R0, R18, 0x30, R22 ;  /* 0x0000003012007824 */ /* 0x004fe200078e0216 */
[----:B------:R-:W-:Y:S01]  /*a600*/  UIMAD.WIDE.U32 UR8, UR4, UR10, URZ ;  /* 0x0000000a040872a5 */ /* 0x000fe2000f8e003f */
[----:B------:R-:W-:Y:S01]  /*a610*/  LOP3.LUT R2, R29, 0x380, RZ, 0xc0, !PT ;  /* 0x000003801d027812 */ /* 0x000fe200078ec0ff */
[----:B------:R-:W-:-:S03]  /*a620*/  UIMAD UR7, UR4, UR11, UR7 ;  /* 0x0000000b040772a4 */ /* 0x000fc6000f8e0207 */
[----:B------:R-:W-:Y:S01]  /*a630*/  ULDC.64 UR10, c[0x0][0xae8] ;  /* 0x0002ba00000a7ab9 */ /* 0x000fe20000000a00 */
[----:B------:R-:W-:Y:S01]  /*a640*/  UIADD3 UR9, UR9, UR7, URZ ;  /* 0x0000000709097290 */ /* 0x000fe2000fffe03f */
[----:B------:R-:W-:Y:S01]  /*a650*/  VIADD R28, R0, UR43 ;  /* 0x0000002b001c7c36 */ /* 0x000fe20008000000 */
[----:B------:R-:W-:Y:S01]  /*a660*/  UIMAD UR4, UR17, UR10, URZ ;  /* 0x0000000a110472a4 */ /* 0x000fe2000f8e023f */
[----:B------:R-:W-:Y:S01]  /*a670*/  SHF.R.U64 R2, R2, 0x3, RZ ;  /* 0x0000000302027819 */ /* 0x000fe200000012ff */
[----:B------:R-:W-:Y:S02]  /*a680*/  UIMAD.WIDE.U32 UR8, UR42, UR10, UR8 ;  /* 0x0000000a2a0872a5 */ /* 0x000fe4000f8e0008 */
[----:B------:R-:W-:Y:S01]  /*a690*/  UIMAD UR4, UR42, UR11, UR4 ;  /* 0x0000000b2a0472a4 */ /* 0x000fe2000f8e0204 */
[----:B------:R-:W-:Y:S02]  /*a6a0*/  LOP3.LUT R12, R2, R29, RZ, 0x3c, !PT ;  /* 0x0000001d020c7212 */ /* 0x000fe400078e3cff */
[----:B------:R-:W-:Y:S01]  /*a6b0*/  ULDC.64 UR10, c[0x0][0xaf0] ;  /* 0x0002bc00000a7ab9 */ /* 0x000fe20000000a00 */
[----:B------:R-:W-:-:S02]  /*a6c0*/  UIADD3 UR9, UR9, UR4, URZ ;  /* 0x0000000409097290 */ /* 0x000fc4000fffe03f */
[----:B------:R-:W-:Y:S01]  /*a6d0*/  UIMAD UR4, UR41, UR10, URZ ;  /* 0x0000000a290472a4 */ /* 0x000fe2000f8e023f */
[----:B-1----:R-:W-:-:S03]  /*a6e0*/  @P1 IMAD.HI.U32 R0, R28, R3, RZ ;  /* 0x000000031c001227 */ /* 0x002fc600078e00ff */
[----:B------:R-:W-:Y:S01]  /*a6f0*/  UIMAD UR4, UR40, UR11, UR4 ;  /* 0x0000000b280472a4 */ /* 0x000fe2000f8e0204 */
[----:B------:R-:W5:Y:S01]  /*a700*/  LD.E.128 R12, desc[UR48][R12.64] ;  /* 0x000000300c0c7980 */ /* 0x000f62000c101d00 */
[----:B------:R-:W-:Y:S01]  /*a710*/  UIMAD.WIDE.U32 UR40, UR40, UR10, UR8 ;  /* 0x0000000a282872a5 */ /* 0x000fe2000f8e0008 */
[----:B------:R-:W-:Y:S01]  /*a720*/  IMAD.MOV.U32 R29, RZ, RZ, R28 ;  /* 0x000000ffff1d7224 */ /* 0x000fe200078e001c */
[----:B0-----:R-:W-:Y:S01]  /*a730*/  @P1 SHF.R.U32.HI R29, RZ, R35, R0 ;  /* 0x00000023ff1d1219 */ /* 0x001fe20000011600 */
[----:B------:R-:W-:Y:S01]  /*a740*/  ULDC.64 UR8, c[0x0][0xae0] ;  /* 0x0002b80000087ab9 */ /* 0x000fe20000000a00 */
[----:B------:R-:W-:Y:S01]  /*a750*/  UIADD3 UR4, UR41, UR4, URZ ;  /* 0x0000000429047290 */ /* 0x000fe2000fffe03f */
[----:B------:R-:W-:Y:S01]  /*a760*/  VIADD R34, R22, UR43 ;  /* 0x0000002b16227c36 */ /* 0x000fe20008000000 */
[--C-:B------:R-:W-:Y:S01]  /*a770*/  SHF.R.S32.HI R0, RZ, 0x1f, R29.reuse ;  /* 0x0000001fff007819 */ /* 0x100fe2000001141d */
[----:B------:R-:W-:Y:S01]  /*a780*/  IMAD.MOV R20, RZ, RZ, -R29 ;  /* 0x000000ffff147224 */ /* 0x000fe200078e0a1d */
[----:B------:R-:W-:Y:S01]  /*a790*/  @!PT LDS RZ, [RZ] ;  /* 0x00000000fffff984 */ /* 0x000fe20000000800 */
[----:B------:R-:W-:Y:S01]  /*a7a0*/  @!PT LDS RZ, [RZ] ;  /* 0x00000000fffff984 */ /* 0x000fe20000000800 */
[----:B------:R-:W-:Y:S01]  /*a7b0*/  @!PT LDS RZ, [RZ] ;  /* 0x00000000fffff984 */ /* 0x000fe20000000800 */
[----:B------:R-:W-:Y:S01]  /*a7c0*/  @!PT LDS RZ, [RZ] ;  /* 0x00000000fffff984 */ /* 0x000fe20000000800 */
[----:B------:R0:W-:Y:S06]  /*a7d0*/  MEMBAR.ALL.CTA ;  /* 0x0000000000007992 */ /* 0x0001ec0000008000 */
[----:B0-----:R-:W0:Y:S01]  /*a7e0*/  FENCE.VIEW.ASYNC.S ;  /* 0x00000000000073c6 */ /* 0x001e220000000000 */
[----:B------:R-:W-:-:S02]  /*a7f0*/  IMAD.U32 R3, RZ, RZ, UR41 ;  /* 0x00000029ff037e24 */ /* 0x000fc4000f8e00ff */
[----:B------:R-:W-:Y:S02]  /*a800*/  IMAD R0, R0, UR8, RZ ;  /* 0x0000000800007c24 */ /* 0x000fe4000f8e02ff */
[----:B------:R-:W-:Y:S02]  /*a810*/  IMAD R33, R33, R20, R28 ;  /* 0x0000001421217224 */ /* 0x000fe400078e021c */
        /* <DEDUP_REMOVED lines=11> */
[----:B------:R-:W-:Y:S01]  /*a8d0*/  ULDC.64 UR8, c[0x0][0xa80] ;  /* 0x0002a00000087ab9 */ /* 0x000fe20000000a00 */
[----:B------:R-:W-:Y:S01]  /*a8e0*/  VIADD R0, R34, 0x30 ;  /* 0x0000003022007836 */ /* 0x000fe20000000000 */
[C---:B------:R-:W-:Y:S01]  /*a8f0*/  LEA R30, P0, R2.reuse, UR8, 0x1 ;  /* 0x00000008021e7c11 */ /* 0x040fe2000f8008ff */
[----:B------:R-:W-:Y:S02]  /*a900*/  IMAD.IADD R3, R3, 0x1, R29 ;  /* 0x0000000103037824 */ /* 0x000fe400078e021d */
[----:B------:R-:W-:Y:S02]  /*a910*/  VIADD R21, R21, 0x16820 ;  /* 0x0001682015157836 */ /* 0x000fe40000000000 */
[----:B0-----:R-:W0:Y:S01]  /*a920*/  SHFL.IDX PT, R20, R30, RZ, 0x181f ;  /* 0x00181fff1e147589 */ /* 0x001e2200000e0000 */
[----:B------:R-:W-:Y:S02]  /*a930*/  LEA.HI.X R32, R2, UR9, R3, 0x1, P0 ;  /* 0x0000000902207c11 */ /* 0x000fe400080f0c03 */
[----:B------:R-:W-:Y:S01]  /*a940*/  ISETP.GE.AND P0, PT, R19, UR4, PT ;  /* 0x0000000413007c0c */ /* 0x000fe2000bf06270 */
[----:B------:R-:W1:Y:S01]  /*a950*/  SHFL.IDX PT, R28, R30, 0x1, 0x181f ;  /* 0x00381f001e1c7f89 */ /* 0x000e6200000e0000 */
[----:B------:R-:W-:-:S02]  /*a960*/  IADD3 R2, R34, 0x60, RZ ;  /* 0x0000006022027810 */ /* 0x000fc40007ffe0ff */
[-C--:B------:R-:W-:Y:S01]  /*a970*/  ISETP.GE.OR P1, PT, R34, R37.reuse, P0 ;  /* 0x000000252200720c */ /* 0x080fe20000726670 */
[----:B------:R-:W2:Y:S01]  /*a980*/  SHFL.IDX PT, R36, R30, 0x2, 0x181f ;  /* 0x00581f001e247f89 */ /* 0x000ea200000e0000 */
[-C--:B------:R-:W-:Y:S01]  /*a990*/  ISETP.GE.OR P2, PT, R0, R37.reuse, P0 ;  /* 0x000000250000720c */ /* 0x080fe20000746670 */
[----:B------:R-:W-:Y:S01]  /*a9a0*/  VIADD R0, R34, 0x90 ;  /* 0x0000009022007836 */ /* 0x000fe20000000000 */
[-C--:B------:R-:W-:Y:S01]  /*a9b0*/  ISETP.GE.OR P3, PT, R2, R37.reuse, P0 ;  /* 0x000000250200720c */ /* 0x080fe20000766670 */
[----:B------:R-:W2:Y:S01]  /*a9c0*/  SHFL.IDX PT, R3, R32, RZ, 0x181f ;  /* 0x00181fff20037589 */ /* 0x000ea200000e0000 */
[----:B------:R-:W-:Y:S02]  /*a9d0*/  PRMT R21, RZ, 0x654, R21 ;  /* 0x00000654ff157816 */ /* 0x000fe40000000015 */
[----:B------:R-:W-:Y:S01]  /*a9e0*/  ISETP.GE.OR P0, PT, R0, R37, P0 ;  /* 0x000000250000720c */ /* 0x000fe20000706670 */
[----:B------:R-:W2:Y:S01]  /*a9f0*/  SHFL.IDX PT, R29, R32, 0x1, 0x181f ;  /* 0x00381f00201d7f89 */ /* 0x000ea200000e0000 */
[----:B------:R2:W-:Y:S03]  /*aa00*/  SYNCS.ARRIVE.TRANS64.RED.A1T0 RZ, [R21+URZ], RZ ;  /* 0x000000ff15ff79a7 */ /* 0x0005e6000810043f */
[----:B------:R-:W2:Y:S01]  /*aa10*/  SHFL.IDX PT, R33, R32, 0x2, 0x181f ;  /* 0x00581f0020217f89 */ /* 0x000ea200000e0000 */
[----:B0-----:R-:W-:-:S03]  /*aa20*/  @!P1 LEA R2, P4, R19, R20, 0x1 ;  /* 0x0000001413029211 */ /* 0x001fc600078808ff */
[----:B------:R-:W0:Y:S01]  /*aa30*/  SHFL.IDX PT, R30, R30, 0x3, 0x181f ;  /* 0x00781f001e1e7f89 */ /* 0x000e2200000e0000 */
[----:B-1----:R-:W-:-:S03]  /*aa40*/  @!P2 LEA R20, P5, R19, R28, 0x1 ;  /* 0x0000001c1314a211 */ /* 0x002fc600078a08ff */
[----:B------:R-:W1:Y:S01]  /*aa50*/  SHFL.IDX PT, R32, R32, 0x3, 0x181f ;  /* 0x00781f0020207f89 */ /* 0x000e6200000e0000 */
[C---:B--2---:R-:W-:Y:S02]  /*aa60*/  @!P3 LEA R28, P6, R19.reuse, R36, 0x1 ;  /* 0x00000024131cb211 */ /* 0x044fe400078c08ff */
[C-C-:B------:R-:W-:Y:S02]  /*aa70*/  @!P1 LEA.HI.X R3, R19.reuse, R3, R156.reuse, 0x1, P4 ;  /* 0x0000000313039211 */ /* 0x140fe400020f0c9c */
[C-C-:B------:R-:W-:Y:S02]  /*aa80*/  @!P2 LEA.HI.X R21, R19.reuse, R29, R156.reuse, 0x1, P5 ;  /* 0x0000001d1315a211 */ /* 0x140fe400028f0c9c */
[----:B------:R-:W-:Y:S01]  /*aa90*/  @!P3 LEA.HI.X R29, R19, R33, R156, 0x1, P6 ;  /* 0x00000021131db211 */ /* 0x000fe200030f0c9c */
[----:B---3--:R2:W-:Y:S04]  /*aaa0*/  @!P1 ST.E.128 desc[UR48][R2.64], R4 ;  /* 0x0000000402009985 */ /* 0x0085e8000c101d30 */
[----:B----4-:R2:W-:Y:S04]  /*aab0*/  @!P2 ST.E.128 desc[UR48][R20.64], R8 ;  /* 0x000000081400a985 */ /* 0x0105e8000c101d30 */
[----:B------:R2:W-:Y:S01]  /*aac0*/  @!P3 ST.E.128 desc[UR48][R28.64], R24 ;  /* 0x000000181c00b985 */ /* 0x0005e2000c101d30 */
[----:B01----:R-:W-:Y:S05]  /*aad0*/  @P0 BRA `(.L_x_2036) ;  /* 0x00000008006c0947 */ /* 0x003fea0003800000 */
[----:B--2---:R-:W-:-:S04]  /*aae0*/  LEA R2, P0, R19, R30, 0x1 ;  /* 0x0000001e13027211 */ /* 0x004fc800078008ff */
[----:B------:R-:W-:-:S05]  /*aaf0*/  LEA.HI.X R3, R19, R32, R156, 0x1, P0 ;  /* 0x0000002013037211 */ /* 0x000fca00000f0c9c */
[----:B-----5:R0:W-:Y:S01]  /*ab00*/  ST.E.128 desc[UR48][R2.64], R12 ;  /* 0x0000000c02007985 */ /* 0x0201e2000c101d30 */
[----:B------:R-:W-:Y:S05]  /*ab10*/  BRA `(.L_x_2036) ;  /* 0x00000008005c7947 */ /* 0x000fea0003800000 */
.L_x_2034:
        /* <DEDUP_REMOVED lines=26> */
[----:B--2---:R-:W-:-:S13]  /*acc0*/  @P2 R2UR UR4, R6 ;  /* 0x00000000060422ca */ /* 0x004fda00000e0000 */
[----:B------:R-:W-:Y:S01]  /*acd0*/  USHF.R.S32.HI UR10, URZ, 0x1f, UR4 ;  /* 0x0000001f3f0a7899 */ /* 0x000fe20008011404 */
[----:B01----:R-:W-:Y:S11]  /*ace0*/  @P3 BRA `(.L_x_2037) ;  /* 0x0000000000103947 */ /* 0x003ff60003800000 */
[----:B------:R-:W-:Y:S05]  /*acf0*/  @!P2 BRA `(.L_x_2037) ;  /* 0x00000000000ca947 */ /* 0x000fea0003800000 */
[----:B------:R-:W2:Y:S04]  /*ad00*/  LDG.E R5, desc[UR48][R2.64] ;  /* 0x0000003002057981 */ /* 0x000ea8000c1e1900 */
[----:B-----5:R-:W2:Y:S02]  /*ad10*/  LDG.E R0, desc[UR48][R2.64+0x4] ;  /* 0x0000043002007981 */ /* 0x020ea4000c1e1900 */
[----:B--2---:R-:W-:-:S07]  /*ad20*/  IMAD.IADD R0, R0, 0x1, -R5 ;  /* 0x0000000100007824 */ /* 0x004fce00078e0a05 */
.L_x_2037:
[----:B------:R-:W-:Y:S01]  /*ad30*/  USEL UR40, UR40, URZ, !UP0 ;  /* 0x0000003f28287287 */ /* 0x000fe2000c000000 */
[----:B------:R-:W-:Y:S01]  /*ad40*/  BSSY B1, `(.L_x_2038) ;  /* 0x000002c000017945 */ /* 0x000fe20003800000 */
[----:B------:R-:W-:-:S03]  /*ad50*/  USEL UR41, UR41, URZ, !UP0 ;  /* 0x0000003f29297287 */ /* 0x000fc6000c000000 */
[----:B------:R-:W-:Y:S09]  /*ad60*/  @P1 BRA `(.L_x_2039) ;  /* 0x0000000000a41947 */ /* 0x000ff20003800000 */
        /* <DEDUP_REMOVED lines=26> */
[C---:B------:R-:W-:Y:S02]  /*af10*/  IADD3 R5, -R2.reuse, RZ, RZ ;  /* 0x000000ff02057210 */ /* 0x040fe40007ffe1ff */
[----:B------:R-:W-:Y:S02]  /*af20*/  SHF.R.S32.HI R3, RZ, 0x1f, R2 ;  /* 0x0000001fff037819 */ /* 0x000fe40000011402 */
[----:B------:R-:W-:Y:S01]  /*af30*/  IADD3 R2, P1, R2, UR8, RZ ;  /* 0x0000000802027c10 */ /* 0x000fe2000ff3e0ff */
[----:B------:R-:W-:-:S03]  /*af40*/  IMAD R5, R7, R5, R4 ;  /* 0x0000000507057224 */ /* 0x000fc600078e0204 */
[----:B------:R-:W-:Y:S01]  /*af50*/  IADD3.X R3, R3, UR9, R6, P1, !PT ;  /* 0x0000000903037c10 */ /* 0x000fe20008ffe406 */
[----:B------:R-:W-:Y:S01]  /*af60*/  ULDC.64 UR8, c[0x0][0xb50] ;  /* 0x0002d40000087ab9 */ /* 0x000fe20000000a00 */
        /* <DEDUP_REMOVED lines=9> */
.L_x_2039:
[----:B------:R-:W-:Y:S05]  /*b000*/  BSYNC B1 ;  /* 0x0000000000017941 */ /* 0x000fea0003800000 */
.L_x_2038:
[----:B0-----:R-:W0:Y:S01]  /*b010*/  @P0 LDC R3, c[0x0][0xbf0] ;  /* 0x0002fc00ff030b82 */ /* 0x001e220000000800 */
[----:B------:R-:W-:Y:S01]  /*b020*/  ULDC.64 UR12, c[0x0][0xaa0] ;  /* 0x0002a800000c7ab9 */ /* 0x000fe20000000a00 */
[----:B------:R-:W-:Y:S01]  /*b030*/  IMAD R2, R18, 0x30, R22 ;  /* 0x0000003012027824 */ /* 0x000fe200078e0216 */
[----:B------:R-:W-:Y:S01]  /*b040*/  UIMAD UR7, UR10, UR12, URZ ;  /* 0x0000000c0a0772a4 */ /* 0x000fe2000f8e023f */
[----:B------:R-:W-:Y:S01]  /*b050*/  IADD3 R20, R22, UR43, RZ ;  /* 0x0000002b16147c10 */ /* 0x000fe2000fffe0ff */
        /* <DEDUP_REMOVED lines=67> */
.L_x_2036:
[----:B------:R-:W-:Y:S05]  /*b490*/  BSYNC B0 ;  /* 0x0000000000007941 */ /* 0x000fea0003800000 */
.L_x_2033:
[----:B------:R-:W-:Y:S02]  /*b4a0*/  ULDC UR4, c[0x0][0xc3c] ;  /* 0x00030f0000047ab9 */ /* 0x000fe40000000800 */
[----:B------:R-:W-:-:S13]  /*b4b0*/  ISETP.GE.AND P0, PT, R31, UR4, PT ;  /* 0x000000041f007c0c */ /* 0x000fda000bf06270 */
[----:B------:R-:W-:Y:S05]  /*b4c0*/  @!P0 BRA `(.L_x_2040) ;  /* 0xffffff5800448947 */ /* 0x000fea000383ffff */
[----:B------:R-:W-:Y:S05]  /*b4d0*/  EXIT ;  /* 0x000000000000794d */ /* 0x000fea0003800000 */
.L_x_1997:
        /* <DEDUP_REMOVED lines=16> */
.L_x_2041:
        /* <DEDUP_REMOVED lines=12> */
[C---:B------:R-:W-:Y:S02]  /*b6a0*/  ISETP.GE.U32.AND P2, PT, R5.reuse, 0x2, PT ;  /* 0x000000020500780c */ /* 0x040fe40003f46070 */
[C---:B------:R-:W-:Y:S02]  /*b6b0*/  ISETP.GE.U32.AND P3, PT, R5.reuse, 0x4, PT ;  /* 0x000000040500780c */ /* 0x040fe40003f66070 */
[C---:B------:R-:W-:Y:S02]  /*b6c0*/  ISETP.GE.U32.AND P4, PT, R5.reuse, 0x8, PT ;  /* 0x000000080500780c */ /* 0x040fe40003f86070 */
[----:B------:R-:W-:Y:S02]  /*b6d0*/  ISETP.GE.U32.AND P5, PT, R5, 0x10, PT ;  /* 0x000000100500780c */ /* 0x000fe40003fa6070 */
[----:B------:R-:W-:Y:S01]  /*b6e0*/  MOV R16, RZ ;  /* 0x000000ff00107202 */ /* 0x000fe20000000f00 */
        /* <DEDUP_REMOVED lines=25> */
.L_x_2047:
        /* <DEDUP_REMOVED lines=12> */
.L_x_2046:
[----:B------:R-:W-:Y:S05]  /*b940*/  BSYNC B0 ;  /* 0x0000000000007941 */ /* 0x000fea0003800000 */
.L_x_2045:
        /* <DEDUP_REMOVED lines=21> */
.L_x_2043:
        /* <DEDUP_REMOVED lines=21> */
.L_x_2048:
        /* <DEDUP_REMOVED lines=13> */
[-C--:B------:R-:W-:Y:S01]  /*bcc0*/  @!P1 IADD3 R3, R3, -R8.reuse, RZ ;  /* 0x8000000803039210 */ /* 0x080fe20007ffe0ff */
        /* <DEDUP_REMOVED lines=44> */
.L_x_2044:
[----:B------:R-:W-:Y:S02]  /*bf90*/  IMAD.MOV.U32 R17, RZ, RZ, RZ ;  /* 0x000000ffff117224 */ /* 0x000fe400078e00ff */
[----:B------:R-:W-:Y:S02]  /*bfa0*/  IMAD.U32 R16, RZ, RZ, UR6 ;  /* 0x00000006ff107e24 */ /* 0x000fe4000f8e00ff */
[----:B------:R-:W-:-:S07]  /*bfb0*/  IMAD.MOV.U32 R18, RZ, RZ, RZ ;  /* 0x000000ffff127224 */ /* 0x000fce00078e00ff */
.L_x_2049:
[----:B------:R-:W-:-:S13]  /*bfc0*/  ISETP.NE.AND P0, PT, R5, RZ, PT ;  /* 0x000000ff0500720c */ /* 0x000fda0003f05270 */
[----:B------:R-:W0:Y:S01]  /*bfd0*/  @!P0 S2R R3, SR_CgaCtaId ;  /* 0x0000000000038919 */ /* 0x000e220000008800 */
[----:B------:R-:W-:-:S04]  /*bfe0*/  @!P0 MOV R0, 0x400 ;  /* 0x0000040000008802 */ /* 0x000fc80000000f00 */
[----:B0-----:R-:W-:-:S05]  /*bff0*/  @!P0 LEA R0, R3, R0, 0x18 ;  /* 0x0000000003008211 */ /* 0x001fca00078ec0ff */
[----:B------:R0:W-:Y:S01]  /*c000*/  @!P0 STS.128 [R0+0x168d0], R16 ;  /* 0x0168d01000008388 */ /* 0x0001e20000000c00 */
[----:B------:R-:W-:Y:S06]  /*c010*/  BAR.ARV 0x5, 0x200 ;  /* 0x0148000000007b1d */ /* 0x000fec0000002000 */
.L_x_2042:
[----:B------:R2:W-:Y:S01]  /*c020*/  STL [R1+0x28], RZ ;  /* 0x000028ff01007387 */ /* 0x0005e20000100800 */
[----:B------:R-:W-:Y:S01]  /*c030*/  ULDC UR4, c[0x0][0xc3c] ;  /* 0x00030f0000047ab9 */ /* 0x000fe20000000800 */
[----:B------:R-:W-:Y:S01]  /*c040*/  IMAD.MOV.U32 R27, RZ, RZ, 0x1 ;  /* 0x00000001ff1b7424 */ /* 0x000fe200078e00ff */
[----:B-1----:R-:W-:Y:S02]  /*c050*/  ISETP.GE.AND P0, PT, R19, UR4, PT ;  /* 0x0000000413007c0c */ /* 0x002fe4000bf06270 */
[----:B------:R-:W-:-:S11]  /*c060*/  MOV R23, RZ ;  /* 0x000000ff00177202 */ /* 0x000fd60000000f00 */
        /* <DEDUP_REMOVED lines=23> */
.L_x_2140:
[----:B0-----:R-:W0:Y:S02]  /*c1e0*/  LDC.64 R2, c[0x0][0xc88] ;  /* 0x00032200ff027b82 */ /* 0x001e240000000a00 */
[----:B0-----:R-:W-:-:S05]  /*c1f0*/  IMAD.WIDE R2, R19, 0x4, R2 ;  /* 0x0000000413027825 */ /* 0x001fca00078e0202 */
[----:B--2---:R-:W2:Y:S01]  /*c200*/  LDG.E R10, desc[UR48][R2.64] ;  /* 0x00000030020a7981 */ /* 0x004ea2000c1e1900 */
        /* <DEDUP_REMOVED lines=8> */
[----:B--2---:R-:W-:Y:S01]  /*c290*/  SHF.R.S32.HI R4, RZ, 0x1f, R10 ;  /* 0x0000001fff047819 */ /* 0x004fe2000001140a */
        /* <DEDUP_REMOVED lines=8> */
[----:B-1----:R1:W5:Y:S01]  /*c320*/  @P0 LDG.E R0, desc[UR48][R2.64] ;  /* 0x0000003002000981 */ /* 0x002362000c1e1900 */
[----:B------:R-:W-:Y:S02]  /*c330*/  ISETP.NE.AND.EX P1, PT, RZ, UR5, PT, P1 ;  /* 0x00000005ff007c0c */ /* 0x000fe4000bf25310 */
[----:B------:R-:W-:Y:S02]  /*c340*/  ISETP.NE.U32.AND P2, PT, RZ, UR8, PT ;  /* 0x00000008ff007c0c */ /* 0x000fe4000bf45070 */
[----:B------:R-:W-:Y:S02]  /*c350*/  ISETP.NE.U32.AND P0, PT, RZ, UR6, PT ;  /* 0x00000006ff007c0c */ /* 0x000fe4000bf05070 */
[----:B------:R-:W-:Y:S02]  /*c360*/  ISETP.NE.AND.EX P2, PT, RZ, UR9, PT, P2 ;  /* 0x00000009ff007c0c */ /* 0x000fe4000bf45320 */
[----:B------:R-:W-:Y:S02]  /*c370*/  ISETP.NE.AND.EX P0, PT, RZ, UR7, PT, P0 ;  /* 0x00000007ff007c0c */ /* 0x000fe4000bf05300 */
[----:B-1----:R-:W-:-:S02]  /*c380*/  IADD3 R2, P3, R24, UR4, RZ ;  /* 0x0000000418027c10 */ /* 0x002fc4000ff7e0ff */
[C---:B0-----:R-:W-:Y:S02]  /*c390*/  IADD3 R4, P4, R24.reuse, UR6, RZ ;  /* 0x0000000618047c10 */ /* 0x041fe4000ff9e0ff */
[C---:B------:R-:W-:Y:S01]  /*c3a0*/  IADD3.X R3, R25.reuse, UR5, RZ, P3, !PT ;  /* 0x0000000519037c10 */ /* 0x040fe20009ffe4ff */
[----:B------:R-:W-:Y:S01]  /*c3b0*/  ULDC UR4, c[0x0][0x288] ;  /* 0x0000a20000047ab9 */ /* 0x000fe20000000800 */
[----:B------:R-:W-:Y:S02]  /*c3c0*/  MOV R28, RZ ;  /* 0x000000ff001c7202 */ /* 0x000fe40000000f00 */
[----:B------:R-:W-:Y:S01]  /*c3d0*/  IADD3.X R5, R25, UR7, RZ, P4, !PT ;  /* 0x0000000719057c10 */ /* 0x000fe2000a7fe4ff */
[----:B------:R-:W2:Y:S01]  /*c3e0*/  @P1 LDG.E R6, desc[UR48][R2.64] ;  /* 0x0000003002061981 */ /* 0x000ea2000c1e1900 */
[----:B------:R-:W-:Y:S01]  /*c3f0*/  IMAD.U32 R8, RZ, RZ, UR4 ;  /* 0x00000004ff087e24 */ /* 0x000fe2000f8e00ff */
        /* <DEDUP_REMOVED lines=14> */
[----:B------:R-:W-:Y:S01]  /*c4e0*/  IMAD.MOV.U32 R9, RZ, RZ, R8 ;  /* 0x000000ffff097224 */ /* 0x000fe200078e0008 */
[----:B------:R-:W-:Y:S06]  /*c4f0*/  @P2 BRA `(.L_x_2051) ;  /* 0x0000000000142947 */ /* 0x000fec0003800000 */
[----:B------:R-:W-:Y:S05]  /*c500*/  @!P1 BRA `(.L_x_2051) ;  /* 0x0000000000109947 */ /* 0x000fea0003800000 */
[----:B------:R-:W2:Y:S04]  /*c510*/  LDG.E R7, desc[UR48][R2.64] ;  /* 0x0000003002077981 */ /* 0x000ea8000c1e1900 */
[----:B0-----:R-:W2:Y:S02]  /*c520*/  LDG.E R8, desc[UR48][R2.64+0x4] ;  /* 0x0000043002087981 */ /* 0x001ea4000c1e1900 */
[----:B--2---:R-:W-:-:S05]  /*c530*/  IMAD.IADD R9, R8, 0x1, -R7 ;  /* 0x0000000108097824 */ /* 0x004fca00078e0a07 */
[----:B------:R1:W-:Y:S02]  /*c540*/  STL [R1+0x14], R9 ;  /* 0x0000140901007387 */ /* 0x0003e40000100800 */
.L_x_2051:
[----:B------:R-:W-:Y:S01]  /*c550*/  ULDC.64 UR4, c[0x0][0xa20] ;  /* 0x0002880000047ab9 */ /* 0x000fe20000000a00 */
[----:B-----5:R-:W-:Y:S01]  /*c560*/  IMAD.IADD R28, R28, 0x1, R0 ;  /* 0x000000011c1c7824 */ /* 0x020fe200078e0200 */
[----:B------:R-:W-:Y:S01]  /*c570*/  ISETP.NE.U32.AND P1, PT, RZ, UR4, PT ;  /* 0x00000004ff007c0c */ /* 0x000fe2000bf25070 */
[----:B------:R-:W-:-:S03]  /*c580*/  IMAD.MOV.U32 R26, RZ, RZ, R10 ;  /* 0x000000ffff1a7224 */ /* 0x000fc600078e000a */
[----:B------:R-:W-:-:S13]  /*c590*/  ISETP.NE.AND.EX P1, PT, RZ, UR5, PT, P1 ;  /* 0x00000005ff007c0c */ /* 0x000fda000bf25310 */
[----:B------:R-:W-:Y:S05]  /*c5a0*/  @!P1 BRA `(.L_x_2052) ;  /* 0x0000000000109947 */ /* 0x000fea0003800000 */
[----:B------:R-:W-:-:S04]  /*c5b0*/  IADD3 R2, P0, R24, UR4, RZ ;  /* 0x0000000418027c10 */ /* 0x000fc8000ff1e0ff */
[----:B------:R-:W-:-:S05]  /*c5c0*/  IADD3.X R3, R25, UR5, RZ, P0, !PT ;  /* 0x0000000519037c10 */ /* 0x000fca00087fe4ff */
[----:B------:R2:W5:Y:S01]  /*c5d0*/  LDG.E R6, desc[UR48][R2.64] ;  /* 0x0000003002067981 */ /* 0x000562000c1e1900 */
[----:B------:R-:W-:Y:S05]  /*c5e0*/  BRA `(.L_x_2053) ;  /* 0x0000000000107947 */ /* 0x000fea0003800000 */
.L_x_2052:
[----:B------:R-:W-:Y:S05]  /*c5f0*/  @!P0 BRA `(.L_x_2053) ;  /* 0x00000000000c8947 */ /* 0x000fea0003800000 */
[----:B------:R-:W2:Y:S04]  /*c600*/  LDG.E R3, desc[UR48][R4.64] ;  /* 0x0000003004037981 */ /* 0x000ea8000c1e1900 */
[----:B------:R-:W2:Y:S02]  /*c610*/  LDG.E R6, desc[UR48][R4.64+0x4] ;  /* 0x0000043004067981 */ /* 0x000ea4000c1e1900 */
[----:B--2---:R-:W-:-:S07]  /*c620*/  IMAD.IADD R6, R6, 0x1, -R3 ;  /* 0x0000000106067824 */ /* 0x004fce00078e0a03 */
.L_x_2053:
[----:B--2---:R-:W2:Y:S01]  /*c630*/  LDC R2, c[0x0][0x448] ;  /* 0x00011200ff027b82 */ /* 0x004ea20000000800 */
[----:B-----5:R-:W-:Y:S01]  /*c640*/  IMAD.IADD R6, R6, 0x1, -R0 ;  /* 0x0000000106067824 */ /* 0x020fe200078e0a00 */
[----:B------:R-:W-:Y:S01]  /*c650*/  BSSY B7, `(.L_x_2054) ;  /* 0x000035e000077945 */ /* 0x000fe20003800000 */
[----:B------:R-:W-:-:S04]  /*c660*/  IMAD R0, R17, 0xc0, RZ ;  /* 0x000000c011007824 */ /* 0x000fc800078e02ff */
[----:B------:R-:W-:Y:S01]  /*c670*/  VIADD R0, R0, 0xbf ;  /* 0x000000bf00007836 */ /* 0x000fe20000000000 */
[----:B--2---:R-:W-:-:S13]  /*c680*/  ISETP.NE.AND P0, PT, R2, 0x1, PT ;  /* 0x000000010200780c */ /* 0x004fda0003f05270 */
[----:B------:R-:W2:Y:S08]  /*c690*/  @P0 LDC R3, c[0x0][0x44c] ;  /* 0x00011300ff030b82 */ /* 0x000eb00000000800 */
[----:B------:R-:W3:Y:S01]  /*c6a0*/  @P0 LDC R2, c[0x0][0x450] ;  /* 0x00011400ff020b82 */ /* 0x000ee20000000800 */
[----:B--2---:R-:W-:-:S05]  /*c6b0*/  @P0 IMAD.HI.U32 R3, R0, R3, RZ ;  /* 0x0000000300030227 */ /* 0x004fca00078e00ff */
[----:B---3--:R-:W-:Y:S02]  /*c6c0*/  @P0 SHF.R.U32.HI R0, RZ, R2, R3 ;  /* 0x00000002ff000219 */ /* 0x008fe40000011603 */
[C---:B------:R-:W-:Y:S01]  /*c6d0*/  IADD3 R3, R6.reuse, 0x80, -R9 ;  /* 0x0000008006037810 */ /* 0x040fe20007ffe809 */
[----:B------:R-:W-:-:S03]  /*c6e0*/  VIADD R6, R6, 0x7f ;  /* 0x0000007f06067836 */ /* 0x000fc60000000000 */
[----:B------:R-:W-:Y:S02]  /*c6f0*/  IADD3 R0, R3, R0, RZ ;  /* 0x0000000003007210 */ /* 0x000fe40007ffe0ff */
[----:B------:R-:W-:Y:S02]  /*c700*/  SHF.R.S32.HI R3, RZ, 0x1f, R6 ;  /* 0x0000001fff037819 */ /* 0x000fe40000011406 */
[----:B------:R-:W-:Y:S02]  /*c710*/  SHF.R.S32.HI R5, RZ, 0x1f, R0 ;  /* 0x0000001fff057819 */ /* 0x000fe40000011400 */
[----:B------:R-:W-:Y:S02]  /*c720*/  LEA.HI R3, R3, R6, RZ, 0x7 ;  /* 0x0000000603037211 */ /* 0x000fe400078f38ff */
[----:B------:R-:W-:Y:S02]  /*c730*/  LEA.HI R5, R5, R0, RZ, 0x7 ;  /* 0x0000000005057211 */ /* 0x000fe400078f38ff */
[----:B------:R-:W-:-:S02]  /*c740*/  SHF.R.S32.HI R3, RZ, 0x7, R3 ;  /* 0x00000007ff037819 */ /* 0x000fc40000011403 */
[----:B------:R-:W-:-:S04]  /*c750*/  SHF.R.S32.HI R0, RZ, 0x7, R5 ;  /* 0x00000007ff007819 */ /* 0x000fc80000011405 */
[----:B------:R-:W-:-:S04]  /*c760*/  VIMNMX R2, R3, R0, PT ;  /* 0x0000000003027248 */ /* 0x000fc80003fe0100 */
[----:B------:R-:W-:Y:S01]  /*c770*/  ISETP.GT.AND P0, PT, R2, RZ, PT ;  /* 0x000000ff0200720c */ /* 0x000fe20003f04270 */
[----:B------:R2:W-:-:S12]  /*c780*/  STL [R1+0xc], R2 ;  /* 0x00000c0201007387 */ /* 0x0005d80000100800 */
[----:B--2---:R-:W-:Y:S05]  /*c790*/  @P0 BRA `(.L_x_2055) ;  /* 0x0000000000440947 */ /* 0x004fea0003800000 */
        /* <DEDUP_REMOVED lines=17> */
.L_x_2055:
        /* <DEDUP_REMOVED lines=15> */
[----:B0-----:R-:W-:Y:S02]  /*c9a0*/  IMAD.MOV.U32 R8, RZ, RZ, 0x70 ;  /* 0x00000070ff087424 */ /* 0x001fe400078e00ff */
[----:B------:R-:W-:Y:S02]  /*c9b0*/  IMAD.MOV.U32 R12, RZ, RZ, 0x1 ;  /* 0x00000001ff0c7424 */ /* 0x000fe400078e00ff */
[----:B------:R-:W-:-:S07]  /*c9c0*/  IMAD.MOV.U32 R13, RZ, RZ, RZ ;  /* 0x000000ffff0d7224 */ /* 0x000fce00078e00ff */
[----:B------:R-:W-:-:S07]  /*c9d0*/  LEPC R20, `(.L_x_2058) ;  /* 0x000000001014794e */ /* 0x000fce0000000000 */
[----:B-12---:R-:W-:Y:S05]  /*c9e0*/  CALL.ABS.NOINC R2 ;  /* 0x0000000002007343 */ /* 0x006fea0003c00000 */
.L_x_2058:
[----:B------:R-:W-:Y:S05]  /*c9f0*/  BSYNC B6 ;  /* 0x0000000000067941 */ /* 0x000fea0003800000 */
.L_x_2057:
        /* <DEDUP_REMOVED lines=15> */
[----:B0-----:R-:W-:Y:S02]  /*caf0*/  IMAD.MOV.U32 R8, RZ, RZ, 0x70 ;  /* 0x00000070ff087424 */ /* 0x001fe400078e00ff */
[----:B------:R-:W-:Y:S02]  /*cb00*/  IMAD.MOV.U32 R12, RZ, RZ, 0x1 ;  /* 0x00000001ff0c7424 */ /* 0x000fe400078e00ff */
[----:B--2---:R-:W-:-:S07]  /*cb10*/  IMAD.MOV.U32 R13, RZ, RZ, RZ ;  /* 0x000000ffff0d7224 */ /* 0x004fce00078e00ff */
[----:B------:R-:W-:-:S07]  /*cb20*/  LEPC R20, `(.L_x_2061) ;  /* 0x000000001014794e */ /* 0x000fce0000000000 */
[----:B-1-3--:R-:W-:Y:S05]  /*cb30*/  CALL.ABS.NOINC R2 ;  /* 0x0000000002007343 */ /* 0x00afea0003c00000 */
.L_x_2061:
[----:B------:R0:W1:Y:S01]  /*cb40*/  LDC.64 R2, c[0x4][R29] ;  /* 0x010000001d027b82 */ /* 0x0000620000000a00 */
[----:B------:R-:W-:Y:S01]  /*cb50*/  ULDC.64 UR6, c[0x4][0xa8] ;  /* 0x01002a0000067ab9 */ /* 0x000fe20000000a00 */
[----:B------:R-:W-:Y:S01]  /*cb60*/  ULDC.64 UR8, c[0x4][0xb0] ;  /* 0x01002c0000087ab9 */ /* 0x000fe20000000a00 */
[----:B------:R-:W-:Y:S01]  /*cb70*/  ULDC.64 UR4, c[0x4][0x18] ;  /* 0x0100060000047ab9 */ /* 0x000fe20000000a00 */
        /* <DEDUP_REMOVED lines=11> */
.L_x_2060:
[----:B------:R-:W-:Y:S05]  /*cc30*/  BSYNC B6 ;  /* 0x0000000000067941 */ /* 0x000fea0003800000 */
.L_x_2059:
[----:B------:R-:W-:Y:S01]  /*cc40*/  ULDC.64 UR4, c[0x0][0x9f8] ;  /* 0x00027e0000047ab9 */ /* 0x000fe20000000a00 */
[----:B------:R-:W2:Y:S01]  /*cc50*/  LDL R20, [R1+0xc] ;  /* 0x00000c0001147983 */ /* 0x000ea20000100800 */
[----:B------:R-:W-:Y:S01]  /*cc60*/  ISETP.NE.U32.AND P0, PT, RZ, UR4, PT ;  /* 0x00000004ff007c0c */ /* 0x000fe2000bf05070 */
[----:B------:R-:W3:Y:S03]  /*cc70*/  LDC.64 R2, c[0x0][0x418] ;  /* 0x00010600ff027b82 */ /* 0x000ee60000000a00 */
[----:B------:R-:W-:-:S13]  /*cc80*/  ISETP.NE.AND.EX P0, PT, RZ, UR5, PT, P0 ;  /* 0x00000005ff007c0c */ /* 0x000fda000bf05300 */
[----:B------:R-:W-:-:S04]  /*cc90*/  @P0 IADD3 R24, P1, R24, UR4, RZ ;  /* 0x0000000418180c10 */ /* 0x000fc8000ff3e0ff */
[----:B------:R-:W-:Y:S01]  /*cca0*/  @P0 IADD3.X R25, R25, UR5, RZ, P1, !PT ;  /* 0x0000000519190c10 */ /* 0x000fe20008ffe4ff */
[----:B------:R-:W-:-:S04]  /*ccb0*/  ULDC.64 UR4, c[0x0][0xa08] ;  /* 0x0002820000047ab9 */ /* 0x000fc80000000a00 */
[----:B------:R2:W4:Y:S01]  /*ccc0*/  @P0 LDG.E R26, desc[UR48][R24.64] ;  /* 0x00000030181a0981 */ /* 0x000522000c1e1900 */
[----:B---3--:R-:W-:Y:S01]  /*ccd0*/  LOP3.LUT P0, RZ, R2, UR4, RZ, 0xfc, !PT ;  /* 0x0000000402ff7c12 */ /* 0x008fe2000f80fcff */
[----:B------:R-:W-:-:S03]  /*cce0*/  UMOV UR4, 0xffffffff ;  /* 0xffffffff00047882 */ /* 0x000fc60000000000 */
[----:B------:R-:W-:Y:S01]  /*ccf0*/  LOP3.LUT P0, RZ, R3, UR5, RZ, 0xfc, P0 ;  /* 0x0000000503ff7c12 */ /* 0x000fe2000800fcff */
[----:B--2---:R-:W-:Y:S01]  /*cd00*/  VIADD R25, R20, 0xffffffff ;  /* 0xffffffff14197836 */ /* 0x004fe20000000000 */
[----:B----4-:R-:W-:Y:S02]  /*cd10*/  SHF.R.S32.HI R29, RZ, 0x1f, R26 ;  /* 0x0000001fff1d7819 */ /* 0x010fe4000001141a */
[----:B------:R-:W-:Y:S01]  /*cd20*/  SEL R24, R26, RZ, !P0 ;  /* 0x000000ff1a187207 */ /* 0x000fe20004000000 */
[----:B------:R-:W-:Y:S08]  /*cd30*/  BRA.DIV UR4, `(.L_x_2062) ;  /* 0x0000004204587947 */ /* 0x000ff0000b800000 */
[----:B------:R-:W2:Y:S02]  /*cd40*/  S2R R0, SR_TID.X ;  /* 0x0000000000007919 */ /* 0x000ea40000002100 */
[----:B--2---:R-:W-:-:S04]  /*cd50*/  SHF.R.U32.HI R0, RZ, 0x5, R0 ;  /* 0x00000005ff007819 */ /* 0x004fc80000011600 */
[----:B------:R-:W-:-:S05]  /*cd60*/  LOP3.LUT R0, R0, 0x3, RZ, 0xc0, !PT ;  /* 0x0000000300007812 */ /* 0x000fca00078ec0ff */
[----:B------:R2:W3:Y:S02]  /*cd70*/  SHFL.IDX PT, R14, R0, RZ, 0x1f ;  /* 0x00001fff000e7589 */ /* 0x0004e400000e0000 */
.L_x_2156:
[----:B------:R-:W-:Y:S02]  /*cd80*/  PLOP3.LUT P1, PT, PT, PT, PT, 0x8, 0x0 ;  /* 0x000000000000781c */ /* 0x000fe40003f2e170 */
[----:B---3--:R-:W-:Y:S02]  /*cd90*/  ISETP.NE.AND P0, PT, R14, RZ, PT ;  /* 0x000000ff0e00720c */ /* 0x008fe40003f05270 */
[----:B--2---:R-:W-:-:S05]  /*cda0*/  P2R R0, PR, RZ, 0x2 ;  /* 0x00000002ff007803 */ /* 0x004fca0000000000 */
[----:B------:R2:W-:Y:S06]  /*cdb0*/  STL [R1], R0 ;  /* 0x0000000001007387 */ /* 0x0005ec0000100800 */
[----:B------:R-:W-:Y:S05]  /*cdc0*/  @P0 BRA `(.L_x_2063) ;  /* 0x0000000000ec0947 */ /* 0x000fea0003800000 */
[----:B------:R-:W-:-:S03]  /*cdd0*/  UMOV UR4, 0xffffffff ;  /* 0xffffffff00047882 */ /* 0x000fc60000000000 */
[----:B------:R-:W-:Y:S05]  /*cde0*/  BRA.DIV UR4, `(.L_x_2064) ;  /* 0x0000004204607947 */ /* 0x000fea000b800000 */
[----:B------:R-:W-:-:S13]  /*cdf0*/  ELECT P6, URZ, PT ;  /* 0x00000000003f782f */ /* 0x000fda00038c0000 */
.L_x_2159:
[----:B------:R-:W-:Y:S05]  /*ce00*/  @!P6 BRA `(.L_x_2063) ;  /* 0x0000000000dce947 */ /* 0x000fea0003800000 */
[----:B------:R-:W-:-:S04]  /*ce10*/  ISETP.NE.U32.AND P0, PT, R2, RZ, PT ;  /* 0x000000ff0200720c */ /* 0x000fc80003f05070 */
[----:B------:R-:W-:-:S13]  /*ce20*/  ISETP.NE.AND.EX P0, PT, R3, RZ, PT, P0 ;  /* 0x000000ff0300720c */ /* 0x000fda0003f05300 */
[----:B------:R-:W-:Y:S05]  /*ce30*/  @!P0 BRA `(.L_x_2065) ;  /* 0x0000000000448947 */ /* 0x000fea0003800000 */
[----:B--2---:R-:W2:Y:S01]  /*ce40*/  LDC R0, c[0x0][0x43c] ;  /* 0x00010f00ff007b82 */ /* 0x004ea20000000800 */
[----:B------:R-:W-:Y:S01]  /*ce50*/  ULDC.64 UR4, c[0x0][0x428] ;  /* 0x00010a0000047ab9 */ /* 0x000fe20000000a00 */
[----:B--2---:R-:W-:-:S13]  /*ce60*/  ISETP.NE.AND P0, PT, R0, 0x1, PT ;  /* 0x000000010000780c */ /* 0x004fda0003f05270 */
[----:B------:R-:W2:Y:S02]  /*ce70*/  @P0 LDC.64 R4, c[0x0][0x440] ;  /* 0x00011000ff040b82 */ /* 0x000ea40000000a00 */
[----:B--2---:R-:W-:-:S04]  /*ce80*/  @P0 IMAD.HI.U32 R6, R25, R4, RZ ;  /* 0x0000000419060227 */ /* 0x004fc800078e00ff */
        /* <DEDUP_REMOVED lines=8> */
[----:B------:R-:W-:-:S04]  /*cf10*/  LEA R2, P0, R4, R2, 0x2 ;  /* 0x0000000204027211 */ /* 0x000fc800078010ff */
[----:B------:R-:W-:-:S04]  /*cf20*/  IADD3 R0, R5, R0, RZ ;  /* 0x0000000005007210 */ /* 0x000fc80007ffe0ff */
[----:B------:R-:W-:-:S05]  /*cf30*/  LEA.HI.X R3, R4, R3, R0, 0x2, P0 ;  /* 0x0000000304037211 */ /* 0x000fca00000f1400 */
[----:B------:R3:W5:Y:S02]  /*cf40*/  LDG.E R24, desc[UR48][R2.64] ;  /* 0x0000003002187981 */ /* 0x000764000c1e1900 */
.L_x_2065:
[----:B---3--:R-:W-:Y:S01]  /*cf50*/  IMAD R3, R23, 0x8, R22 ;  /* 0x0000000817037824 */ /* 0x008fe200078e0216 */
[----:B--2---:R-:W-:-:S04]  /*cf60*/  SHF.L.U32 R0, R27, 0x1f, RZ ;  /* 0x0000001f1b007819 */ /* 0x004fc800000006ff */
[----:B------:R-:W2:Y:S02]  /*cf70*/  SYNCS.PHASECHK.TRANS64.TRYWAIT P0, [R3+URZ+0x16840], R0 ;  /* 0x01684000030075a7 */ /* 0x000ea4000800017f */
[----:B--2---:R-:W-:Y:S05]  /*cf80*/  @!P0 BRA `(.L_x_2066) ;  /* 0x0000004000188947 */ /* 0x004fea0003800000 */
.L_x_2160:
        /* <DEDUP_REMOVED lines=11> */
.L_x_2067:
[----:B--2---:R-:W-:Y:S01]  /*d040*/  IMAD R0, R23, 0x4000, R22 ;  /* 0x0000400017007824 */ /* 0x004fe200078e0216 */
        /* <DEDUP_REMOVED lines=8> */
[----:B------:R-:W-:Y:S02]  /*d0d0*/  R2UR UR12, R18 ;  /* 0x00000000120c72ca */ /* 0x000fe400000e0000 */
[----:B-----5:R-:W-:-:S02]  /*d0e0*/  R2UR UR13, R24 ;  /* 0x00000000180d72ca */ /* 0x020fc400000e0000 */
[----:B------:R-:W-:Y:S01]  /*d0f0*/  PLOP3.LUT P0, PT, PT, PT, PT, 0x80, 0x0 ;  /* 0x000000000000781c */ /* 0x000fe20003f0f070 */
[----:B------:R-:W-:-:S03]  /*d100*/  UIADD3 UR9, UR9, 0x16830, URZ ;  /* 0x0001683009097890 */ /* 0x000fc6000fffe03f */
[----:B------:R-:W-:Y:S01]  /*d110*/  P2R R0, PR, RZ, 0x1 ;  /* 0x00000001ff007803 */ /* 0x000fe20000000000 */
[----:B------:R-:W-:Y:S02]  /*d120*/  ULEA UR11, UR11, UR4, 0x7 ;  /* 0x000000040b0b7291 */ /* 0x000fe4000f8e383f */
[----:B------:R-:W-:Y:S01]  /*d130*/  UIADD3 UR8, UR8, 0xe400, URZ ;  /* 0x0000e40008087890 */ /* 0x000fe2000fffe03f */
[----:B------:R-:W-:Y:S01]  /*d140*/  UMOV UR4, 0x0 ;  /* 0x0000000000047882 */ /* 0x000fe20000000000 */
[----:B------:R3:W-:Y:S07]  /*d150*/  STL [R1], R0 ;  /* 0x0000000001007387 */ /* 0x0007ee0000100800 */
[----:B------:R3:W-:Y:S01]  /*d160*/  UTMALDG.4D [UR8], [UR6], desc[UR4] ;  /* 0x00000408060075b4 */ /* 0x0007e20008019000 */
[----:B------:R-:W-:-:S02]  /*d170*/  NOP ;  /* 0x0000000000007918 */ /* 0x000fc40000000000 */
.L_x_2063:
[----:B------:R-:W2:Y:S04]  /*d180*/  LDL.LU R3, [R1+0x10] ;  /* 0x0000100001037983 */ /* 0x000ea80000300800 */
[----:B------:R-:W4:Y:S04]  /*d190*/  LDL.LU R5, [R1+0x8] ;  /* 0x0000080001057983 */ /* 0x000f280000300800 */
[----:B------:R-:W5:Y:S01]  /*d1a0*/  LDL.LU R4, [R1+0x18] ;  /* 0x0000180001047983 */ /* 0x000f620000300800 */
        /* <DEDUP_REMOVED lines=9> */
[----:B--2---:R-:W-:Y:S02]  /*d240*/  SHF.R.S32.HI R0, RZ, 0x1f, R3 ;  /* 0x0000001fff007819 */ /* 0x004fe40000011403 */
[----:B----4-:R-:W-:-:S03]  /*d250*/  SEL R5, R5, RZ, !P0 ;  /* 0x000000ff05057207 */ /* 0x010fc60004000000 */
[----:B------:R-:W-:Y:S01]  /*d260*/  IMAD R0, R0, UR4, RZ ;  /* 0x0000000400007c24 */ /* 0x000fe2000f8e02ff */
[----:B-----5:R-:W-:-:S03]  /*d270*/  SEL R4, R4, RZ, !P0 ;  /* 0x000000ff04047207 */ /* 0x020fc60004000000 */
[C---:B------:R-:W-:Y:S02]  /*d280*/  IMAD R0, R3.reuse, UR5, R0 ;  /* 0x0000000503007c24 */ /* 0x040fe4000f8e0200 */
[----:B------:R-:W-:-:S05]  /*d290*/  IMAD.WIDE.U32 R2, R3, UR4, RZ ;  /* 0x0000000403027c25 */ /* 0x000fca000f8e00ff */
[----:B------:R2:W-:Y:S04]  /*d2a0*/  STL.64 [R1+0x20], R2 ;  /* 0x0000200201007387 */ /* 0x0005e80000100a00 */
[----:B------:R3:W-:Y:S04]  /*d2b0*/  STL [R1+0x8], R5 ;  /* 0x0000080501007387 */ /* 0x0007e80000100800 */
[----:B------:R3:W-:Y:S01]  /*d2c0*/  STL [R1+0x2c], R4 ;  /* 0x00002c0401007387 */ /* 0x0007e20000100800 */
[----:B--2---:R-:W-:Y:S01]  /*d2d0*/  IMAD.IADD R2, R3, 0x1, R0 ;  /* 0x0000000103027824 */ /* 0x004fe200078e0200 */
[----:B------:R-:W-:-:S05]  /*d2e0*/  SHF.R.S32.HI R0, RZ, 0x1f, R18 ;  /* 0x0000001fff007819 */ /* 0x000fca0000011412 */
        /* <DEDUP_REMOVED lines=18> */
[----:B-12---:R-:W-:Y:S05]  /*d410*/  CALL.ABS.NOINC R2 ;  /* 0x0000000002007343 */ /* 0x006fea0003c00000 */
.L_x_2069:
[----:B------:R-:W-:Y:S05]  /*d420*/  BSYNC B6 ;  /* 0x0000000000067941 */ /* 0x000fea0003800000 */
.L_x_2068:
[----:B---3--:R-:W2:Y:S01]  /*d430*/  LDL.LU R0, [R1+0x10] ;  /* 0x0000100001007983 */ /* 0x008ea20000300800 */
[----:B-1----:R-:W1:Y:S01]  /*d440*/  LDC R9, c[0x0][0x448] ;  /* 0x00011200ff097b82 */ /* 0x002e620000000800 */
        /* <DEDUP_REMOVED lines=45> */
[----:B------:R-:W-:-:S04]  /*d720*/  LEA R0, P0, R4, UR8, 0x1 ;  /* 0x0000000804007c11 */ /* 0x000fc8000f8008ff */
[----:B------:R-:W-:-:S04]  /*d730*/  IADD3 R5, R5, R7, RZ ;  /* 0x0000000705057210 */ /* 0x000fc80007ffe0ff */
[----:B------:R-:W-:Y:S02]  /*d740*/  LEA.HI.X R4, R4, UR9, R5, 0x1, P0 ;  /* 0x0000000904047c11 */ /* 0x000fe400080f0c05 */
[----:B------:R-:W1:Y:S01]  /*d750*/  @P1 LDC R5, c[0x0][0x450] ;  /* 0x00011400ff051b82 */ /* 0x000e620000000800 */
[----:B------:R-:W-:-:S04]  /*d760*/  VIADD R7, R6, 0x80 ;  /* 0x0000008006077836 */ /* 0x000fc80000000000 */
[----:B0-----:R-:W-:-:S04]  /*d770*/  @P1 IMAD.HI.U32 R8, R7, R8, RZ ;  /* 0x0000000807081227 */ /* 0x001fc800078e00ff */
[----:B------:R-:W-:Y:S01]  /*d780*/  IMAD.MOV.U32 R6, RZ, RZ, R7 ;  /* 0x000000ffff067224 */ /* 0x000fe200078e0007 */
[----:B-1----:R-:W-:-:S05]  /*d790*/  @P1 SHF.R.U32.HI R6, RZ, R5, R8 ;  /* 0x00000005ff061219 */ /* 0x002fca0000011608 */
        /* <DEDUP_REMOVED lines=24> */
[----:B------:R-:W0:Y:S01]  /*d920*/  SHFL.IDX PT, R3, R0, RZ, 0x181f ;  /* 0x00181fff00037589 */ /* 0x000e2200000e0000 */
[----:B------:R-:W-:-:S03]  /*d930*/  VIADD R8, R17, 0x10 ;  /* 0x0000001011087836 */ /* 0x000fc60000000000 */
[----:B------:R-:W-:Y:S01]  /*d940*/  SHFL.IDX PT, R14, R5, 0x1, 0x181f ;  /* 0x00381f00050e7f89 */ /* 0x000fe200000e0000 */
        /* <DEDUP_REMOVED lines=8> */
[----:B-----5:R0:W-:Y:S01]  /*d9d0*/  @!P1 LDGSTS.E.BYPASS.LTC128B.128 [R10+0x8400], desc[UR48][R2.64], !P0 ;  /* 0x08400000020a9fae */ /* 0x0201e2000c101d70 */
[----:B------:R-:W-:Y:S01]  /*d9e0*/  ISETP.GE.AND P1, PT, R8, R7, PT ;  /* 0x000000070800720c */ /* 0x000fe20003f26270 */
[----:B------:R-:W-:Y:S02]  /*d9f0*/  VIADD R8, R17, 0x20 ;  /* 0x0000002011087836 */ /* 0x000fe40000000000 */
[----:B0-----:R-:W0:Y:S04]  /*da00*/  SHFL.IDX PT, R3, R0, 0x1, 0x181f ;  /* 0x00381f0000037f89 */ /* 0x001e2800000e0000 */
[----:B------:R-:W1:Y:S06]  /*da10*/  SHFL.IDX PT, R2, R4, 0x1, 0x181f ;  /* 0x00381f0004027f89 */ /* 0x000e6c00000e0000 */
[----:B0-----:R-:W-:-:S05]  /*da20*/  @!P1 LEA R3, P2, R20, R3, 0x1 ;  /* 0x0000000314039211 */ /* 0x001fca00078408ff */
[----:B-1----:R-:W-:-:S05]  /*da30*/  @!P1 IMAD.X R2, RZ, RZ, R2, P2 ;  /* 0x000000ffff029224 */ /* 0x002fca00010e0602 */
[----:B------:R-:W-:-:S04]  /*da40*/  @!P1 LOP3.LUT R3, R3, R2, RZ, 0x3c, !PT ;  /* 0x0000000203039212 */ /* 0x000fc800078e3cff */
[----:B------:R-:W-:-:S04]  /*da50*/  @!P1 LOP3.LUT R2, R3, R2, RZ, 0x3c, !PT ;  /* 0x0000000203029212 */ /* 0x000fc800078e3cff */
[----:B------:R-:W-:-:S05]  /*da60*/  @!P1 LOP3.LUT R3, R3, R2, RZ, 0x3c, !PT ;  /* 0x0000000203039212 */ /* 0x000fca00078e3cff */
[----:B------:R0:W-:Y:S01]  /*da70*/  @!P1 LDGSTS.E.BYPASS.LTC128B.128 [R10+0x8c00], desc[UR48][R2.64], !P0 ;  /* 0x08c00000020a9fae */ /* 0x0001e2000c101d70 */
[----:B------:R-:W-:Y:S01]  /*da80*/  ISETP.GE.AND P1, PT, R8, R7, PT ;  /* 0x000000070800720c */ /* 0x000fe20003f26270 */
[----:B------:R-:W-:Y:S02]  /*da90*/  VIADD R8, R17, 0x30 ;  /* 0x0000003011087836 */ /* 0x000fe40000000000 */
[----:B0-----:R-:W0:Y:S04]  /*daa0*/  SHFL.IDX PT, R3, R0, 0x2, 0x181f ;  /* 0x00581f0000037f89 */ /* 0x001e2800000e0000 */
[----:B------:R-:W1:Y:S06]  /*dab0*/  SHFL.IDX PT, R2, R4, 0x2, 0x181f ;  /* 0x00581f0004027f89 */ /* 0x000e6c00000e0000 */
[----:B0-----:R-:W-:-:S04]  /*dac0*/  @!P1 LEA R3, P2, R20, R3, 0x1 ;  /* 0x0000000314039211 */ /* 0x001fc800078408ff */
[----:B-1----:R-:W-:-:S04]  /*dad0*/  @!P1 IADD3.X R2, RZ, R2, RZ, P2, !PT ;  /* 0x00000002ff029210 */ /* 0x002fc800017fe4ff */
        /* <DEDUP_REMOVED lines=37> */
[----:B------:R-:W1:Y:S04]  /*dd30*/  SHFL.IDX PT, R2, R4, 0x6, 0x181f ;  /* 0x00d81f0004027f89 */ /* 0x000e6800000e0000 */
[----:B------:R-:W-:Y:S02]  /*dd40*/  SHFL.IDX PT, R4, R4, 0x7, 0x181f ;  /* 0x00f81f0004047f89 */ /* 0x000fe400000e0000 */
[----:B0-----:R-:W-:-:S05]  /*dd50*/  @!P1 LEA R3, P2, R20, R3, 0x1 ;  /* 0x0000000314039211 */ /* 0x001fca00078408ff */
[----:B-1----:R-:W-:Y:S01]  /*dd60*/  @!P1 IMAD.X R2, RZ, RZ, R2, P2 ;  /* 0x000000ffff029224 */ /* 0x002fe200010e0602 */
[----:B------:R-:W-:Y:S01]  /*dd70*/  ISETP.GE.AND P2, PT, R8, R7, PT ;  /* 0x000000070800720c */ /* 0x000fe20003f46270 */
[----:B------:R-:W-:-:S03]  /*dd80*/  VIADD R8, R17, 0x70 ;  /* 0x0000007011087836 */ /* 0x000fc60000000000 */
[----:B------:R-:W-:-:S04]  /*dd90*/  @!P1 LOP3.LUT R3, R3, R2, RZ, 0x3c, !PT ;  /* 0x0000000203039212 */ /* 0x000fc800078e3cff */
[----:B------:R-:W-:-:S04]  /*dda0*/  @!P1 LOP3.LUT R2, R3, R2, RZ, 0x3c, !PT ;  /* 0x0000000203029212 */ /* 0x000fc800078e3cff */
[----:B------:R-:W-:-:S05]  /*ddb0*/  @!P1 LOP3.LUT R3, R3, R2, RZ, 0x3c, !PT ;  /* 0x0000000203039212 */ /* 0x000fca00078e3cff */
[----:B------:R0:W-:Y:S01]  /*ddc0*/  @!P1 LDGSTS.E.BYPASS.LTC128B.128 [R10+0xb400], desc[UR48][R2.64], !P0 ;  /* 0x0b400000020a9fae */ /* 0x0001e2000c101d70 */
[----:B------:R-:W-:-:S03]  /*ddd0*/  ISETP.GE.AND P1, PT, R8, R7, PT ;  /* 0x000000070800720c */ /* 0x000fc60003f26270 */
[----:B------:R-:W-:Y:S04]  /*dde0*/  SHFL.IDX PT, R8, R5, RZ, 0x181f ;  /* 0x00181fff05087589 */ /* 0x000fe800000e0000 */
[----:B0-----:R-:W0:Y:S04]  /*ddf0*/  SHFL.IDX PT, R2, R0, 0x7, 0x181f ;  /* 0x00f81f0000027f89 */ /* 0x001e2800000e0000 */
[----:B------:R-:W1:Y:S02]  /*de00*/  SHFL.IDX PT, R0, R6, RZ, 0x181f ;  /* 0x00181fff06007589 */ /* 0x000e6400000e0000 */
[----:B0-----:R-:W-:-:S04]  /*de10*/  @!P1 LEA R2, P3, R20, R2, 0x1 ;  /* 0x0000000214029211 */ /* 0x001fc800078608ff */
[----:B------:R-:W-:-:S05]  /*de20*/  @!P1 IADD3.X R3, RZ, R4, RZ, P3, !PT ;  /* 0x00000004ff039210 */ /* 0x000fca0001ffe4ff */
[----:B------:R0:W-:Y:S02]  /*de30*/  @!P1 LDGSTS.E.BYPASS.LTC128B.128 [R10+0xbc00], desc[UR48][R2.64], !P0 ;  /* 0x0bc00000020a9fae */ /* 0x0001e4000c101d70 */
[----:B0-----:R-:W-:-:S05]  /*de40*/  @!P2 LEA R2, P1, R20, R8, 0x1 ;  /* 0x000000081402a211 */ /* 0x001fca00078208ff */
[----:B-1----:R-:W-:Y:S02]  /*de50*/  @!P2 IMAD.X R3, RZ, RZ, R0, P1 ;  /* 0x000000ffff03a224 */ /* 0x002fe400008e0600 */
[----:B------:R-:W-:-:S03]  /*de60*/  VIADD R0, R17, 0x90 ;  /* 0x0000009011007836 */ /* 0x000fc60000000000 */
[----:B------:R0:W-:Y:S02]  /*de70*/  @!P2 LDGSTS.E.BYPASS.LTC128B.128 [R10+0xc400], desc[UR48][R2.64], !P0 ;  /* 0x0c400000020aafae */ /* 0x0001e4000c101d70 */
[----:B------:R-:W-:Y:S02]  /*de80*/  ISETP.GE.AND P1, PT, R0, R7, PT ;  /* 0x000000070000720c */ /* 0x000fe40003f26270 */
[----:B------:R-:W1:Y:S11]  /*de90*/  SHFL.IDX PT, R0, R6, 0x1, 0x181f ;  /* 0x00381f0006007f89 */ /* 0x000e7600000e0000 */
[----:B------:R-:W-:-:S05]  /*dea0*/  @!P1 LEA R14, P2, R20, R14, 0x1 ;  /* 0x0000000e140e9211 */ /* 0x000fca00078408ff */
[----:B0-----:R-:W-:Y:S02]  /*deb0*/  @!P1 IMAD.MOV.U32 R2, RZ, RZ, R14 ;  /* 0x000000ffff029224 */ /* 0x001fe400078e000e */
[----:B------:R-:W0:Y:S01]  /*dec0*/  SHFL.IDX PT, R14, R5, 0x2, 0x181f ;  /* 0x00581f00050e7f89 */ /* 0x000e2200000e0000 */
[----:B-1----:R-:W-:Y:S02]  /*ded0*/  @!P1 IMAD.X R9, RZ, RZ, R0, P2 ;  /* 0x000000ffff099224 */ /* 0x002fe400010e0600 */
[----:B------:R-:W-:Y:S02]  /*dee0*/  VIADD R0, R17, 0xa0 ;  /* 0x000000a011007836 */ /* 0x000fe40000000000 */
[----:B------:R-:W-:-:S05]  /*def0*/  @!P1 IMAD.MOV.U32 R3, RZ, RZ, R9 ;  /* 0x000000ffff039224 */ /* 0x000fca00078e0009 */
[----:B------:R0:W-:Y:S01]  /*df00*/  @!P1 LDGSTS.E.BYPASS.LTC128B.128 [R10+0xcc00], desc[UR48][R2.64], !P0 ;  /* 0x0cc00000020a9fae */ /* 0x0001e2000c101d70 */
[----:B------:R-:W-:-:S03]  /*df10*/  ISETP.GE.AND P1, PT, R0, R7, PT ;  /* 0x000000070000720c */ /* 0x000fc60003f26270 */
[----:B------:R-:W1:Y:S04]  /*df20*/  SHFL.IDX PT, R0, R6, 0x2, 0x181f ;  /* 0x00581f0006007f89 */ /* 0x000e6800000e0000 */
[----:B------:R-:W2:Y:S06]  /*df30*/  SHFL.IDX PT, R6, R6, 0x3, 0x181f ;  /* 0x00781f0006067f89 */ /* 0x000eac00000e0000 */
[----:B0-----:R-:W-:-:S02]  /*df40*/  @!P1 LEA R2, P2, R20, R14, 0x1 ;  /* 0x0000000e14029211 */ /* 0x001fc400078408ff */
[----:B------:R0:W3:Y:S03]  /*df50*/  SHFL.IDX PT, R14, R5, 0x3, 0x181f ;  /* 0x00781f00050e7f89 */ /* 0x0000e600000e0000 */
[----:B-1----:R-:W-:-:S05]  /*df60*/  @!P1 IMAD.X R3, RZ, RZ, R0, P2 ;  /* 0x000000ffff039224 */ /* 0x002fca00010e0600 */
[----:B--2---:R0:W-:Y:S03]  /*df70*/  @!P1 LDGSTS.E.BYPASS.LTC128B.128 [R10+0xd400], desc[UR48][R2.64], !P0 ;  /* 0x0d400000020a9fae */ /* 0x0041e6000c101d70 */
.L_x_2185:
[----:B------:R-:W-:-:S05]  /*df80*/  VIADD R0, R17, 0xb0 ;  /* 0x000000b011007836 */ /* 0x000fca0000000000 */
[----:B------:R-:W-:Y:S01]  /*df90*/  ISETP.GE.AND P1, PT, R0, R7, PT ;  /* 0x000000070000720c */ /* 0x000fe20003f26270 */
[----:B------:R-:W-:-:S12]  /*dfa0*/  VIADD R0, R22, 0x16800 ;  /* 0x0001680016007836 */ /* 0x000fd80000000000 */
[----:B0--3--:R-:W-:-:S05]  /*dfb0*/  @!P1 LEA R2, P2, R20, R14, 0x1 ;  /* 0x0000000e14029211 */ /* 0x009fca00078408ff */
[----:B------:R-:W-:-:S05]  /*dfc0*/  @!P1 IMAD.X R3, RZ, RZ, R6, P2 ;  /* 0x000000ffff039224 */ /* 0x000fca00010e0606 */
[----:B------:R-:W-:Y:S01]  /*dfd0*/  @!PT LDS RZ, [RZ] ;  /* 0x00000000fffff984 */ /* 0x000fe20000000800 */
[----:B------:R-:W-:Y:S01]  /*dfe0*/  @!PT LDS RZ, [RZ] ;  /* 0x00000000fffff984 */ /* 0x000fe20000000800 */
[----:B------:R-:W-:Y:S01]  /*dff0*/  @!PT LDS RZ, [RZ] ;  /* 0x00000000fffff984 */ /* 0x000fe20000000800 */
[----:B------:R0:W-:Y:S01]  /*e000*/  @!P1 LDGSTS.E.BYPASS.LTC128B.128 [R10+0xdc00], desc[UR48][R2.64], !P0 ;  /* 0x0dc00000020a9fae */ /* 0x0001e2000c101d70 */
[----:B------:R-:W-:Y:S01]  /*e010*/  PLOP3.LUT P0, PT, PT, PT, PT, 0x80, 0x0 ;  /* 0x000000000000781c */ /* 0x000fe20003f0f070 */
[----:B------:R-:W-:-:S12]  /*e020*/  NOP ;  /* 0x0000000000007918 */ /* 0x000fd80000000000 */
.L_x_2071:
[----:B------:R-:W-:Y:S02]  /*e030*/  PLOP3.LUT P1, PT, P1, P0, PT, 0xa2, 0x0 ;  /* 0x000000000000781c */ /* 0x000fe40000f21472 */
[----:B------:R-:W-:-:S08]  /*e040*/  @P0 R2UR P1, UR4, R22 ;  /* 0x00000000160402ca */ /* 0x000fd00000020000 */
[----:B------:R-:W-:-:S05]  /*e050*/  @P0 PLOP3.LUT P0, PT, P1, PT, PT, 0x80, 0x0 ;  /* 0x000000000000081c */ /* 0x000fca0000f0f070 */
[----:B------:R-:W-:Y:S01]  /*e060*/  @!P1 SYNCS.ARRIVE.TRANS64.RED.A0T1 RZ, [UR4+0x16800], RZ ;  /* 0x016800ffffff99a7 */ /* 0x000fe20008200404 */
[----:B------:R-:W-:Y:S07]  /*e070*/  @!P1 ARRIVES.LDGSTSBAR.64.TRANSCNT [UR4+0x16800] ;  /* 0x01680000ff0099b0 */ /* 0x000fee0008000a84 */
[----:B------:R-:W-:Y:S05]  /*e080*/  @P0 BRA.U.ANY `(.L_x_2071) ;  /* 0xfffffffd00e80947 */ /* 0x000fea000393ffff */
[----:B0-----:R-:W2:Y:S02]  /*e090*/  LDL.LU R3, [R1+0x28] ;  /* 0x0000280001037983 */ /* 0x001ea40000300800 */
[----:B--2---:R-:W-:-:S04]  /*e0a0*/  IADD3 R3, R3, 0x1, RZ ;  /* 0x0000000103037810 */ /* 0x004fc80007ffe0ff */
[----:B------:R-:W-:Y:S01]  /*e0b0*/  LEA.HI R2, R3, R3, RZ, 0x1 ;  /* 0x0000000303027211 */ /* 0x000fe200078f08ff */
[----:B------:R0:W-:Y:S03]  /*e0c0*/  STL [R1+0x28], R3 ;  /* 0x0000280301007387 */ /* 0x0001e60000100800 */
[----:B------:R-:W-:-:S05]  /*e0d0*/  LOP3.LUT R2, R2, 0xfffffffe, RZ, 0xc0, !PT ;  /* 0xfffffffe02027812 */ /* 0x000fca00078ec0ff */
[----:B------:R-:W-:-:S05]  /*e0e0*/  IMAD.IADD R2, R3, 0x1, -R2 ;  /* 0x0000000103027824 */ /* 0x000fca00078e0a02 */
[----:B0-----:R-:W-:Y:S01]  /*e0f0*/  SHF.L.U32 R3, R2, 0x1f, RZ ;  /* 0x0000001f02037819 */ /* 0x001fe200000006ff */
[----:B------:R-:W-:Y:S01]  /*e100*/  NOP ;  /* 0x0000000000007918 */ /* 0x000fe20000000000 */
[----:B------:R-:W2:Y:S01]  /*e110*/  LDL R4, [R1+0xc] ;  /* 0x00000c0001047983 */ /* 0x000ea20000100800 */
[----:B------:R0:W-:Y:S01]  /*e120*/  SYNCS.ARRIVE.TRANS64.A1T0 RZ, [R22+URZ+0x16800], RZ ;  /* 0x016800ff16ff79a7 */ /* 0x0001e2000810003f */
[----:B------:R-:W-:Y:S01]  /*e130*/  BSSY B0, `(.L_x_2072) ;  /* 0x0000004000007945 */ /* 0x000fe20003800000 */
[----:B------:R-:W1:Y:S01]  /*e140*/  SYNCS.PHASECHK.TRANS64.TRYWAIT P0, [R22+URZ+0x16820], R3 ;  /* 0x01682003160075a7 */ /* 0x000e62000800017f */
[----:B--2---:R-:W-:Y:S02]  /*e150*/  ISETP.GE.AND P1, PT, R4, 0x2, PT ;  /* 0x000000020400780c */ /* 0x004fe40003f26270 */
[----:B01----:R-:W-:Y:S11]  /*e160*/  @!P0 BRA `(.L_x_2073) ;  /* 0x0000003c00888947 */ /* 0x003ff60003800000 */
.L_x_2186:
[----:B------:R-:W-:Y:S05]  /*e170*/  BSYNC B0 ;  /* 0x0000000000007941 */ /* 0x000fea0003800000 */
.L_x_2072:
[----:B------:R-:W-:Y:S04]  /*e180*/  BSSY B0, `(.L_x_2074) ;  /* 0x0000169000007945 */ /* 0x000fe80003800000 */
[----:B------:R-:W-:Y:S05]  /*e190*/  @!P1 BRA `(.L_x_2075) ;  /* 0x00000014009c9947 */ /* 0x000fea0003800000 */
[----:B------:R-:W2:Y:S01]  /*e1a0*/  LDL R4, [R1+0xc] ;  /* 0x00000c0001047983 */ /* 0x000ea20000100800 */
[----:B------:R-:W-:Y:S01]  /*e1b0*/  BSSY B2, `(.L_x_2076) ;  /* 0x000007d000027945 */ /* 0x000fe20003800000 */
[C---:B--2---:R-:W-:Y:S01]  /*e1c0*/  LOP3.LUT R2, R4.reuse, 0x1, RZ, 0xc0, !PT ;  /* 0x0000000104027812 */ /* 0x044fe200078ec0ff */
[----:B------:R-:W-:-:S03]  /*e1d0*/  VIADD R7, R4, 0xfffffffe ;  /* 0xfffffffe04077836 */ /* 0x000fc60000000000 */
[----:B------:R-:W-:Y:S01]  /*e1e0*/  ISETP.NE.U32.AND P0, PT, R2, 0x1, PT ;  /* 0x000000010200780c */ /* 0x000fe20003f05070 */
[----:B------:R-:W-:-:S12]  /*e1f0*/  IMAD.MOV.U32 R6, RZ, RZ, R7 ;  /* 0x000000ffff067224 */ /* 0x000fd800078e0007 */
[----:B------:R-:W-:Y:S05]  /*e200*/  @!P0 BRA `(.L_x_2077) ;  /* 0x0000000400dc8947 */ /* 0x000fea0003800000 */
        /* <DEDUP_REMOVED lines=10> */
[----:B------:R-:W-:Y:S01]  /*e2b0*/  IMAD.MOV.U32 R4, RZ, RZ, R24 ;  /* 0x000000ffff047224 */ /* 0x000fe200078e0018 */
[----:B------:R-:W-:Y:S01]  /*e2c0*/  ISETP.NE.U32.AND P0, PT, RZ, UR4, PT ;  /* 0x00000004ff007c0c */ /* 0x000fe2000bf05070 */
[----:B------:R-:W-:-:S03]  /*e2d0*/  IMAD.MOV.U32 R6, RZ, RZ, R7 ;  /* 0x000000ffff067224 */ /* 0x000fc600078e0007 */
        /* <DEDUP_REMOVED lines=19> */
.L_x_2080:
[----:B------:R-:W-:Y:S01]  /*e410*/  IMAD R2, R8, 0x8, R22 ;  /* 0x0000000808027824 */ /* 0x000fe200078e0216 */
[----:B0-----:R-:W-:Y:S01]  /*e420*/  SHF.L.U32 R3, R9, 0x1f, RZ ;  /* 0x0000001f09037819 */ /* 0x001fe200000006ff */
[----:B------:R-:W-:Y:S03]  /*e430*/  BSSY B3, `(.L_x_2081) ;  /* 0x0000003000037945 */ /* 0x000fe60003800000 */
[----:B------:R-:W0:Y:S02]  /*e440*/  SYNCS.PHASECHK.TRANS64.TRYWAIT P0, [R2+URZ+0x16840], R3 ;  /* 0x01684003020075a7 */ /* 0x000e24000800017f */
[----:B0-----:R-:W-:Y:S05]  /*e450*/  @!P0 BRA `(.L_x_2082) ;  /* 0x0000003800e08947 */ /* 0x001fea0003800000 */
.L_x_2187:
[----:B------:R-:W-:Y:S05]  /*e460*/  BSYNC B3 ;  /* 0x0000000000037941 */ /* 0x000fea0003800000 */
.L_x_2081:
        /* <DEDUP_REMOVED lines=12> */
.L_x_2084:
[----:B------:R-:W-:Y:S05]  /*e530*/  BSYNC B3 ;  /* 0x0000000000037941 */ /* 0x000fea0003800000 */
.L_x_2083:
        /* <DEDUP_REMOVED lines=11> */
.L_x_2085:
        /* <DEDUP_REMOVED lines=15> */
.L_x_2188:
[----:B------:R-:W-:Y:S05]  /*e6e0*/  BSYNC B3 ;  /* 0x0000000000037941 */ /* 0x000fea0003800000 */
.L_x_2086:
        /* <DEDUP_REMOVED lines=12> */
.L_x_2089:
[----:B------:R-:W-:Y:S05]  /*e7b0*/  BSYNC B3 ;  /* 0x0000000000037941 */ /* 0x000fea0003800000 */
.L_x_2088:
[----:B------:R-:W-:Y:S01]  /*e7c0*/  R2UR UR6, R12 ;  /* 0x000000000c0672ca */ /* 0x000fe200000e0000 */
[----:B0-----:R-:W-:Y:S01]  /*e7d0*/  IMAD R3, R23, 0x8, R22 ;  /* 0x0000000817037824 */ /* 0x001fe200078e0216 */
[----:B------:R-:W-:Y:S01]  /*e7e0*/  R2UR UR7, R13 ;  /* 0x000000000d0772ca */ /* 0x000fe200000e0000 */
[----:B------:R-:W-:Y:S01]  /*e7f0*/  UIADD3 UR4, UP0, UR38, 0x470, URZ ;  /* 0x0000047026047890 */ /* 0x000fe2000ff1e03f */
[----:B------:R-:W-:Y:S01]  /*e800*/  R2UR UR10, R10 ;  /* 0x000000000a0a72ca */ /* 0x000fe200000e0000 */
[----:B------:R-:W-:Y:S01]  /*e810*/  IMAD R5, R25, 0x80, R28 ;  /* 0x0000008019057824 */ /* 0x000fe200078e021c */
[----:B------:R-:W-:Y:S01]  /*e820*/  LEA R2, R23, R22, 0xe ;  /* 0x0000001617027211 */ /* 0x000fe200078e70ff */
[----:B------:R-:W-:Y:S01]  /*e830*/  VIADD R3, R3, 0x16850 ;  /* 0x0001685003037836 */ /* 0x000fe20000000000 */
[----:B------:R-:W-:Y:S01]  /*e840*/  PLOP3.LUT P0, PT, PT, PT, PT, 0x80, 0x0 ;  /* 0x000000000000781c */ /* 0x000fe20003f0f070 */
[----:B------:R-:W-:Y:S02]  /*e850*/  UIADD3.X UR5, URZ, UR39, URZ, UP0, !UPT ;  /* 0x000000273f057290 */ /* 0x000fe400087fe43f */
[----:B------:R-:W-:-:S10]  /*e860*/  VIADD R2, R2, 0x400 ;  /* 0x0000040002027836 */ /* 0x000fd40000000000 */
.L_x_2090:
        /* <DEDUP_REMOVED lines=12> */
.L_x_2079:
[----:B------:R-:W-:Y:S05]  /*e930*/  BSYNC B1 ;  /* 0x0000000000017941 */ /* 0x000fea0003800000 */
.L_x_2078:
[----:B------:R-:W2:Y:S01]  /*e940*/  LDL.LU R2, [R1+0xc] ;  /* 0x00000c0001027983 */ /* 0x000ea20000300800 */
[----:B------:R-:W-:Y:S02]  /*e950*/  IMAD.MOV.U32 R23, RZ, RZ, R8 ;  /* 0x000000ffff177224 */ /* 0x000fe400078e0008 */
[----:B------:R-:W-:Y:S02]  /*e960*/  IMAD.MOV.U32 R27, RZ, RZ, R9 ;  /* 0x000000ffff1b7224 */ /* 0x000fe400078e0009 */
[----:B--2---:R-:W-:-:S07]  /*e970*/  VIADD R6, R2, 0xfffffffd ;  /* 0xfffffffd02067836 */ /* 0x004fce0000000000 */
.L_x_2077:
[----:B------:R-:W-:Y:S05]  /*e980*/  BSYNC B2 ;  /* 0x0000000000027941 */ /* 0x000fea0003800000 */
.L_x_2076:
[----:B------:R-:W-:-:S13]  /*e990*/  ISETP.NE.AND P0, PT, R7, RZ, PT ;  /* 0x000000ff0700720c */ /* 0x000fda0003f05270 */
[----:B------:R-:W-:Y:S05]  /*e9a0*/  @!P0 BRA `(.L_x_2075) ;  /* 0x0000000c00988947 */ /* 0x000fea0003800000 */
[----:B------:R-:W-:-:S07]  /*e9b0*/  IMAD.MOV.U32 R4, RZ, RZ, R24 ;  /* 0x000000ffff047224 */ /* 0x000fce00078e0018 */
.L_x_2117:
[----:B------:R-:W2:Y:S01]  /*e9c0*/  LDL R2, [R1] ;  /* 0x0000000001027983 */ /* 0x000ea20000100800 */
[----:B------:R-:W-:Y:S01]  /*e9d0*/  IADD3 R7, R23, 0x1, RZ ;  /* 0x0000000117077810 */ /* 0x000fe20007ffe0ff */
[----:B------:R-:W-:Y:S05]  /*e9e0*/  YIELD ;  /* 0x0000000000007946 */ /* 0x000fea0003800000 */
[----:B------:R-:W-:Y:S01]  /*e9f0*/  ISETP.NE.AND P0, PT, R7, 0x2, PT ;  /* 0x000000020700780c */ /* 0x000fe20003f05270 */
[----:B------:R-:W-:Y:S03]  /*ea00*/  BSSY B1, `(.L_x_2091) ;  /* 0x000006c000017945 */ /* 0x000fe60003800000 */
[----:B------:R-:W-:-:S02]  /*ea10*/  SEL R8, RZ, 0x1, P0 ;  /* 0x00000001ff087807 */ /* 0x000fc40000000000 */
[----:B------:R-:W-:Y:S02]  /*ea20*/  SEL R7, R7, RZ, P0 ;  /* 0x000000ff07077207 */ /* 0x000fe40000000000 */
[----:B------:R-:W-:Y:S02]  /*ea30*/  LOP3.LUT R8, R27, R8, RZ, 0x3c, !PT ;  /* 0x000000081b087212 */ /* 0x000fe400078e3cff */
[----:B--2---:R-:W-:-:S13]  /*ea40*/  ISETP.NE.AND P1, PT, R2, RZ, PT ;  /* 0x000000ff0200720c */ /* 0x004fda0003f25270 */
[----:B------:R-:W-:Y:S05]  /*ea50*/  @!P1 BRA `(.L_x_2092) ;  /* 0x0000000400989947 */ /* 0x000fea0003800000 */
[----:B------:R-:W-:Y:S01]  /*ea60*/  ULDC.64 UR4, c[0x0][0x418] ;  /* 0x0001060000047ab9 */ /* 0x000fe20000000a00 */
[----:B------:R-:W-:Y:S01]  /*ea70*/  IMAD.MOV.U32 R9, RZ, RZ, R6 ;  /* 0x000000ffff097224 */ /* 0x000fe200078e0006 */
        /* <DEDUP_REMOVED lines=20> */
.L_x_2093:
[----:B------:R-:W-:Y:S01]  /*ebc0*/  IMAD R2, R7, 0x8, R22 ;  /* 0x0000000807027824 */ /* 0x000fe200078e0216 */
[----:B0-----:R-:W-:Y:S01]  /*ebd0*/  SHF.L.U32 R3, R8, 0x1f, RZ ;  /* 0x0000001f08037819 */ /* 0x001fe200000006ff */
[----:B------:R-:W-:Y:S03]  /*ebe0*/  BSSY B2, `(.L_x_2094) ;  /* 0x0000003000027945 */ /* 0x000fe60003800000 */
[----:B------:R-:W0:Y:S02]  /*ebf0*/  SYNCS.PHASECHK.TRANS64.TRYWAIT P0, [R2+URZ+0x16840], R3 ;  /* 0x01684003020075a7 */ /* 0x000e24000800017f */
[----:B0-----:R-:W-:Y:S05]  /*ec00*/  @!P0 BRA `(.L_x_2095) ;  /* 0x00000034001c8947 */ /* 0x001fea0003800000 */
.L_x_2189:
[----:B------:R-:W-:Y:S05]  /*ec10*/  BSYNC B2 ;  /* 0x0000000000027941 */ /* 0x000fea0003800000 */
.L_x_2094:
        /* <DEDUP_REMOVED lines=12> */
.L_x_2097:
[----:B------:R-:W-:Y:S05]  /*ece0*/  BSYNC B2 ;  /* 0x0000000000027941 */ /* 0x000fea0003800000 */
.L_x_2096:
[----:B------:R-:W-:Y:S01]  /*ecf0*/  IMAD.MOV.U32 R5, RZ, RZ, RZ ;  /* 0x000000ffff057224 */ /* 0x000fe200078e00ff */
[----:B------:R-:W-:Y:S01]  /*ed00*/  UIADD3 UR4, UP0, UR38, 0x370, URZ ;  /* 0x0000037026047890 */ /* 0x000fe2000ff1e03f */
[----:B0-----:R-:W-:Y:S01]  /*ed10*/  IMAD R3, R7, 0x4000, R22 ;  /* 0x0000400007037824 */ /* 0x001fe200078e0216 */
[----:B------:R-:W-:Y:S01]  /*ed20*/  PLOP3.LUT P0, PT, PT, PT, PT, 0x80, 0x0 ;  /* 0x000000000000781c */ /* 0x000fe20003f0f070 */
[----:B------:R-:W-:Y:S01]  /*ed30*/  VIADD R2, R2, 0x16830 ;  /* 0x0001683002027836 */ /* 0x000fe20000000000 */
[----:B------:R-:W-:Y:S01]  /*ed40*/  R2UR UR10, R5 ;  /* 0x00000000050a72ca */ /* 0x000fe200000e0000 */
[----:B------:R-:W-:Y:S01]  /*ed50*/  VIADD R3, R3, 0xe400 ;  /* 0x0000e40003037836 */ /* 0x000fe20000000000 */
[----:B------:R-:W-:Y:S01]  /*ed60*/  LEA R10, R9, R28, 0x7 ;  /* 0x0000001c090a7211 */ /* 0x000fe200078e38ff */
[----:B------:R-:W-:Y:S01]  /*ed70*/  UIADD3.X UR5, URZ, UR39, URZ, UP0, !UPT ;  /* 0x000000273f057290 */ /* 0x000fe200087fe43f */
[----:B------:R-:W-:Y:S01]  /*ed80*/  UMOV UR6, 0x0 ;  /* 0x0000000000067882 */ /* 0x000fe20000000000 */
[----:B------:R-:W-:-:S10]  /*ed90*/  UMOV UR7, 0x14f00000 ;  /* 0x14f0000000077882 */ /* 0x000fd40000000000 */
.L_x_2098:
        /* <DEDUP_REMOVED lines=15> */
.L_x_2190:
[----:B------:R-:W-:Y:S05]  /*ee90*/  BSYNC B2 ;  /* 0x0000000000027941 */ /* 0x000fea0003800000 */
.L_x_2099:
        /* <DEDUP_REMOVED lines=11> */
.L_x_2102:
[----:B------:R-:W-:Y:S05]  /*ef50*/  BSYNC B2 ;  /* 0x0000000000027941 */ /* 0x000fea0003800000 */
.L_x_2101:
        /* <DEDUP_REMOVED lines=10> */
.L_x_2103:
        /* <DEDUP_REMOVED lines=12> */
.L_x_2092:
[----:B------:R-:W-:Y:S05]  /*f0c0*/  BSYNC B1 ;  /* 0x0000000000017941 */ /* 0x000fea0003800000 */
.L_x_2091:
[----:B------:R-:W2:Y:S01]  /*f0d0*/  LDL R2, [R1] ;  /* 0x0000000001027983 */ /* 0x000ea20000100800 */
[----:B------:R-:W-:Y:S01]  /*f0e0*/  IADD3 R23, R7, 0x1, RZ ;  /* 0x0000000107177810 */ /* 0x000fe20007ffe0ff */
[----:B------:R-:W-:Y:S03]  /*f0f0*/  BSSY B1, `(.L_x_2104) ;  /* 0x000006e000017945 */ /* 0x000fe60003800000 */
        /* <DEDUP_REMOVED lines=28> */
.L_x_2106:
[----:B------:R-:W-:Y:S01]  /*f2c0*/  IMAD R2, R23, 0x8, R22 ;  /* 0x0000000817027824 */ /* 0x000fe200078e0216 */
[----:B0-----:R-:W-:Y:S01]  /*f2d0*/  SHF.L.U32 R3, R27, 0x1f, RZ ;  /* 0x0000001f1b037819 */ /* 0x001fe200000006ff */
[----:B------:R-:W-:Y:S03]  /*f2e0*/  BSSY B2, `(.L_x_2107) ;  /* 0x0000003000027945 */ /* 0x000fe60003800000 */
[----:B------:R-:W0:Y:S02]  /*f2f0*/  SYNCS.PHASECHK.TRANS64.TRYWAIT P0, [R2+URZ+0x16840], R3 ;  /* 0x01684003020075a7 */ /* 0x000e24000800017f */
[----:B0-----:R-:W-:Y:S05]  /*f300*/  @!P0 BRA `(.L_x_2108) ;  /* 0x0000002c00848947 */ /* 0x001fea0003800000 */
.L_x_2191:
[----:B------:R-:W-:Y:S05]  /*f310*/  BSYNC B2 ;  /* 0x0000000000027941 */ /* 0x000fea0003800000 */
.L_x_2107:
        /* <DEDUP_REMOVED lines=12> */
.L_x_2110:
[----:B------:R-:W-:Y:S05]  /*f3e0*/  BSYNC B2 ;  /* 0x0000000000027941 */ /* 0x000fea0003800000 */
.L_x_2109:
[----:B------:R-:W-:Y:S01]  /*f3f0*/  IMAD.MOV.U32 R5, RZ, RZ, RZ ;  /* 0x000000ffff057224 */ /* 0x000fe200078e00ff */
[----:B------:R-:W-:Y:S01]  /*f400*/  UIADD3 UR4, UP0, UR38, 0x370, URZ ;  /* 0x0000037026047890 */ /* 0x000fe2000ff1e03f */
[C---:B0-----:R-:W-:Y:S01]  /*f410*/  IMAD R3, R23.reuse, 0x8, R0 ;  /* 0x0000000817037824 */ /* 0x041fe200078e0200 */
[----:B------:R-:W-:Y:S01]  /*f420*/  PLOP3.LUT P0, PT, PT, PT, PT, 0x80, 0x0 ;  /* 0x000000000000781c */ /* 0x000fe20003f0f070 */
[----:B------:R-:W-:Y:S01]  /*f430*/  IMAD R2, R23, 0x4000, R22 ;  /* 0x0000400017027824 */ /* 0x000fe200078e0216 */
[----:B------:R-:W-:Y:S01]  /*f440*/  R2UR UR10, R5 ;  /* 0x00000000050a72ca */ /* 0x000fe200000e0000 */
[----:B------:R-:W-:Y:S01]  /*f450*/  IMAD R10, R9, 0x80, R28 ;  /* 0x00000080090a7824 */ /* 0x000fe200078e021c */
[----:B------:R-:W-:Y:S01]  /*f460*/  IADD3 R3, R3, 0x30, RZ ;  /* 0x0000003003037810 */ /* 0x000fe20007ffe0ff */
[----:B------:R-:W-:Y:S01]  /*f470*/  VIADD R2, R2, 0xe400 ;  /* 0x0000e40002027836 */ /* 0x000fe20000000000 */
[----:B------:R-:W-:Y:S01]  /*f480*/  UIADD3.X UR5, URZ, UR39, URZ, UP0, !UPT ;  /* 0x000000273f057290 */ /* 0x000fe200087fe43f */
[----:B------:R-:W-:Y:S01]  /*f490*/  UMOV UR6, 0x0 ;  /* 0x0000000000067882 */ /* 0x000fe20000000000 */
[----:B------:R-:W-:-:S10]  /*f4a0*/  UMOV UR7, 0x14f00000 ;  /* 0x14f0000000077882 */ /* 0x000fd40000000000 */
.L_x_2111:
        /* <DEDUP_REMOVED lines=15> */
.L_x_2192:
[----:B------:R-:W-:Y:S05]  /*f5a0*/  BSYNC B2 ;  /* 0x0000000000027941 */ /* 0x000fea0003800000 */
.L_x_2112:
        /* <DEDUP_REMOVED lines=11> */
.L_x_2115:
[----:B------:R-:W-:Y:S05]  /*f660*/  BSYNC B2 ;  /* 0x0000000000027941 */ /* 0x000fea0003800000 */
.L_x_2114:
        /* <DEDUP_REMOVED lines=10> */
.L_x_2116:
        /* <DEDUP_REMOVED lines=12> */
.L_x_2105:
[----:B------:R-:W-:Y:S05]  /*f7d0*/  BSYNC B1 ;  /* 0x0000000000017941 */ /* 0x000fea0003800000 */
.L_x_2104:
[C---:B------:R-:W-:Y:S01]  /*f7e0*/  ISETP.GT.AND P0, PT, R6.reuse, 0x1, PT ;  /* 0x000000010600780c */ /* 0x040fe20003f04270 */
[----:B------:R-:W-:-:S12]  /*f7f0*/  VIADD R6, R6, 0xfffffffe ;  /* 0xfffffffe06067836 */ /* 0x000fd80000000000 */
[----:B------:R-:W-:Y:S05]  /*f800*/  @P0 BRA `(.L_x_2117) ;  /* 0xfffffff0006c0947 */ /* 0x000fea000383ffff */
.L_x_2075:
[----:B------:R-:W-:Y:S05]  /*f810*/  BSYNC B0 ;  /* 0x0000000000007941 */ /* 0x000fea0003800000 */
.L_x_2074:
        /* <DEDUP_REMOVED lines=17> */
.L_x_2119:
[----:B------:R-:W-:Y:S05]  /*f930*/  BSYNC B0 ;  /* 0x0000000000007941 */ /* 0x000fea0003800000 */
.L_x_2118:
        /* <DEDUP_REMOVED lines=10> */
.L_x_2193:
[----:B------:R-:W-:Y:S05]  /*f9e0*/  BSYNC B1 ;  /* 0x0000000000017941 */ /* 0x000fea0003800000 */
.L_x_2122:
        /* <DEDUP_REMOVED lines=9> */
.L_x_2125:
[----:B------:R-:W-:Y:S05]  /*fa80*/  BSYNC B1 ;  /* 0x0000000000017941 */ /* 0x000fea0003800000 */
.L_x_2124:
        /* <DEDUP_REMOVED lines=10> */
.L_x_2126:
        /* <DEDUP_REMOVED lines=10> */
.L_x_2121:
[----:B------:R-:W-:Y:S05]  /*fbd0*/  BSYNC B0 ;  /* 0x0000000000007941 */ /* 0x000fea0003800000 */
.L_x_2120:
[----:B------:R-:W-:-:S05]  /*fbe0*/  VIADD R23, R23, 0x1 ;  /* 0x0000000117177836 */ /* 0x000fca0000000000 */
[----:B------:R-:W-:-:S04]  /*fbf0*/  ISETP.NE.AND P0, PT, R23, 0x2, PT ;  /* 0x000000021700780c */ /* 0x000fc80003f05270 */
[----:B------:R-:W-:Y:S02]  /*fc00*/  SEL R0, RZ, 0x1, P0 ;  /* 0x00000001ff007807 */ /* 0x000fe40000000000 */
[----:B------:R-:W-:Y:S02]  /*fc10*/  SEL R23, R23, RZ, P0 ;  /* 0x000000ff17177207 */ /* 0x000fe40000000000 */
[----:B------:R-:W-:-:S07]  /*fc20*/  LOP3.LUT R27, R27, R0, RZ, 0x3c, !PT ;  /* 0x000000001b1b7212 */ /* 0x000fce00078e3cff */
.L_x_2056:
[----:B------:R-:W-:Y:S05]  /*fc30*/  BSYNC B7 ;  /* 0x0000000000077941 */ /* 0x000fea0003800000 */
.L_x_2054:
[----:B------:R-:W2:Y:S02]  /*fc40*/  LDL R0, [R1+0x30] ;  /* 0x0000300001007983 */ /* 0x000ea40000100800 */
[----:B--2---:R-:W-:-:S13]  /*fc50*/  ISETP.NE.AND P0, PT, R0, RZ, PT ;  /* 0x000000ff0000720c */ /* 0x004fda0003f05270 */
[----:B------:R-:W-:Y:S05]  /*fc60*/  @!P0 BRA `(.L_x_2127) ;  /* 0x0000000000248947 */ /* 0x000fea0003800000 */
[----:B------:R-:W-:Y:S05]  /*fc70*/  WARPSYNC.ALL ;  /* 0x0000000000007948 */ /* 0x000fea0003800000 */
[----:B------:R-:W2:Y:S08]  /*fc80*/  S2UR UR5, SR_CgaCtaId ;  /* 0x00000000000579c3 */ /* 0x000eb00000008800 */
[----:B------:R-:W-:Y:S06]  /*fc90*/  BAR.SYNC.DEFER_BLOCKING 0x5, 0x200 ;  /* 0x0148000000007b1d */ /* 0x000fec0000010000 */
[----:B------:R-:W-:-:S02]  /*fca0*/  UMOV UR4, 0x400 ;  /* 0x0000040000047882 */ /* 0x000fc40000000000 */
[----:B--2---:R-:W-:-:S06]  /*fcb0*/  ULEA UR4, UR5, UR4, 0x18 ;  /* 0x0000000405047291 */ /* 0x004fcc000f8ec03f */
[----:B0-----:R-:W-:-:S05]  /*fcc0*/  IMAD.U32 R22, RZ, RZ, UR4 ;  /* 0x00000004ff167e24 */ /* 0x001fca000f8e00ff */
[----:B------:R2:W3:Y:S01]  /*fcd0*/  LDS.128 R16, [R22+0x168d0] ;  /* 0x0168d00016107984 */ /* 0x0004e20000000c00 */
[----:B------:R-:W-:Y:S06]  /*fce0*/  BAR.ARV 0x4, 0x200 ;  /* 0x0108000000007b1d */ /* 0x000fec0000002000 */
[----:B------:R-:W-:Y:S05]  /*fcf0*/  BRA `(.L_x_2128) ;  /* 0x0000000800cc7947 */ /* 0x000fea0003800000 */
.L_x_2127:
        /* <DEDUP_REMOVED lines=11> */
[----:B------:R-:W-:Y:S02]  /*fdb0*/  MOV R17, RZ ;  /* 0x000000ff00117202 */ /* 0x000fe40000000f00 */
[C---:B------:R-:W-:Y:S01]  /*fdc0*/  ISETP.GE.U32.AND P2, PT, R8.reuse, 0x2, PT ;  /* 0x000000020800780c */ /* 0x040fe20003f46070 */
[----:B------:R-:W-:Y:S01]  /*fdd0*/  SHFL.IDX PT, R0, R16, RZ, 0x1f ;  /* 0x00001fff10007589 */ /* 0x000fe200000e0000 */
[C---:B------:R-:W-:Y:S02]  /*fde0*/  ISETP.GE.U32.AND P3, PT, R8.reuse, 0x4, PT ;  /* 0x000000040800780c */ /* 0x040fe40003f66070 */
[C---:B------:R-:W-:Y:S02]  /*fdf0*/  ISETP.GE.U32.AND P4, PT, R8.reuse, 0x8, PT ;  /* 0x000000080800780c */ /* 0x040fe40003f86070 */
[C---:B------:R-:W-:Y:S01]  /*fe00*/  ISETP.GE.U32.AND P5, PT, R8.reuse, 0x10, PT ;  /* 0x000000100800780c */ /* 0x040fe20003fa6070 */
[----:B--2---:R-:W-:Y:S01]  /*fe10*/  @!P1 IMAD.MOV.U32 R17, RZ, RZ, R2 ;  /* 0x000000ffff119224 */ /* 0x004fe200078e0002 */
[----:B------:R-:W-:-:S04]  /*fe20*/  ISETP.NE.AND P1, PT, R8, RZ, PT ;  /* 0x000000ff0800720c */ /* 0x000fc80003f25270 */
[----:B------:R-:W0:Y:S02]  /*fe30*/  SHFL.UP PT, R14, R17, 0x1, RZ ;  /* 0x04200000110e7989 */ /* 0x000e2400000e00ff */
[----:B0-----:R-:W-:-:S05]  /*fe40*/  SEL R4, R14, RZ, P1 ;  /* 0x000000ff0e047207 */ /* 0x001fca0000800000 */
[----:B------:R-:W-:-:S05]  /*fe50*/  IMAD.IADD R4, R17, 0x1, R4 ;  /* 0x0000000111047824 */ /* 0x000fca00078e0204 */
[----:B------:R-:W0:Y:S02]  /*fe60*/  SHFL.UP PT, R14, R4, 0x2, RZ ;  /* 0x04400000040e7989 */ /* 0x000e2400000e00ff */
[----:B0-----:R-:W-:-:S05]  /*fe70*/  SEL R5, R14, RZ, P2 ;  /* 0x000000ff0e057207 */ /* 0x001fca0001000000 */
[----:B------:R-:W-:Y:S02]  /*fe80*/  IMAD.IADD R6, R4, 0x1, R5 ;  /* 0x0000000104067824 */ /* 0x000fe400078e0205 */
[----:B------:R-:W-:Y:S04]  /*fe90*/  SHFL.IDX PT, R5, R16, 0x1, 0x1f ;  /* 0x00201f0010057f89 */ /* 0x000fe800000e0000 */
        /* <DEDUP_REMOVED lines=9> */
[----:B------:R0:W2:Y:S02]  /*ff30*/  SHFL.IDX PT, R14, R2, 0x1f, 0x1f ;  /* 0x03e01f00020e7f89 */ /* 0x0000a400000e0000 */
.L_x_2203:
[----:B------:R-:W-:Y:S02]  /*ff40*/  ULDC UR4, c[0x0][0xc38] ;  /* 0x00030e0000047ab9 */ /* 0x000fe40000000800 */
[----:B------:R-:W-:-:S04]  /*ff50*/  IMAD.U32 R4, RZ, RZ, UR4 ;  /* 0x00000004ff047e24 */ /* 0x000fc8000f8e00ff */
[----:B--2---:R-:W-:-:S04]  /*ff60*/  IMAD R14, R14, R4, RZ ;  /* 0x000000040e0e7224 */ /* 0x004fc800078e02ff */
[----:B------:R-:W-:-:S05]  /*ff70*/  IMAD.IADD R5, R5, 0x1, R14 ;  /* 0x0000000105057824 */ /* 0x000fca00078e020e */
[----:B------:R-:W-:-:S13]  /*ff80*/  ISETP.GT.AND P6, PT, R5, R0, PT ;  /* 0x000000000500720c */ /* 0x000fda0003fc4270 */
[----:B------:R-:W-:Y:S05]  /*ff90*/  @P6 BRA `(.L_x_2130) ;  /* 0x00000000009c6947 */ /* 0x000fea0003800000 */
.L_x_2135:
        /* <DEDUP_REMOVED lines=14> */
.L_x_2133:
[----:B------:R-:W-:Y:S05]  /*10080*/  BSYNC B0 ;  /* 0x0000000000007941 */ /* 0x000fea0003800000 */
.L_x_2132:
[----:B------:R-:W-:-:S03]  /*10090*/  UMOV UR4, 0xffffffff ;  /* 0xffffffff00047882 */ /* 0x000fc60000000000 */
[----:B------:R-:W-:Y:S05]  /*100a0*/  BRA.DIV UR4, `(.L_x_2134) ;  /* 0x00000026047c7947 */ /* 0x000fea000b800000 */
[----:B-----5:R-:W2:Y:S02]  /*100b0*/  SHFL.UP PT, R14, R17, 0x1, RZ ;  /* 0x04200000110e7989 */ /* 0x020ea400000e00ff */
[----:B--2---:R-:W-:-:S05]  /*100c0*/  SEL R14, R14, RZ, P1 ;  /* 0x000000ff0e0e7207 */ /* 0x004fca0000800000 */
        /* <DEDUP_REMOVED lines=14> */
.L_x_2211:
[----:B------:R-:W-:Y:S02]  /*101b0*/  ULDC UR4, c[0x0][0xc38] ;  /* 0x00030e0000047ab9 */ /* 0x000fe40000000800 */
[----:B------:R-:W-:-:S04]  /*101c0*/  IMAD.U32 R4, RZ, RZ, UR4 ;  /* 0x00000004ff047e24 */ /* 0x000fc8000f8e00ff */
[----:B--2---:R-:W-:-:S04]  /*101d0*/  IMAD R14, R14, R4, RZ ;  /* 0x000000040e0e7224 */ /* 0x004fc800078e02ff */
[----:B------:R-:W-:-:S05]  /*101e0*/  IMAD.IADD R5, R14, 0x1, R5 ;  /* 0x000000010e057824 */ /* 0x000fca00078e0205 */
[----:B------:R-:W-:-:S13]  /*101f0*/  ISETP.GT.AND P6, PT, R5, R0, PT ;  /* 0x000000000500720c */ /* 0x000fda0003fc4270 */
[----:B------:R-:W-:Y:S05]  /*10200*/  @!P6 BRA `(.L_x_2135) ;  /* 0xfffffffc0064e947 */ /* 0x000fea000383ffff */
.L_x_2130:
        /* <DEDUP_REMOVED lines=8> */
.L_x_2215:
[----:B------:R-:W-:Y:S01]  /*10290*/  ISETP.NE.AND P0, PT, R3, RZ, PT ;  /* 0x000000ff0300720c */ /* 0x000fe20003f05270 */
[----:B------:R-:W-:-:S12]  /*102a0*/  IMAD.MOV.U32 R14, RZ, RZ, RZ ;  /* 0x000000ffff0e7224 */ /* 0x000fd800078e00ff */
[----:B------:R-:W-:Y:S05]  /*102b0*/  @!P0 BRA `(.L_x_2137) ;  /* 0x0000000000108947 */ /* 0x000fea0003800000 */
[----:B------:R-:W-:Y:S01]  /*102c0*/  UMOV UR4, 0xffffffff ;  /* 0xffffffff00047882 */ /* 0x000fe20000000000 */
[----:B------:R-:W-:Y:S02]  /*102d0*/  VIADD R12, R6, 0xffffffff ;  /* 0xffffffff060c7836 */ /* 0x000fe40000000000 */
[----:B------:R-:W-:Y:S05]  /*102e0*/  BRA.DIV UR4, `(.L_x_2138) ;  /* 0x0000002604f07947 */ /* 0x000fea000b800000 */
[----:B------:R4:W0:Y:S02]  /*102f0*/  SHFL.IDX PT, R14, R2, R12, 0x1f ;  /* 0x00001f0c020e7589 */ /* 0x00082400000e0000 */
.L_x_2137:
[----:B0---4-:R-:W0:Y:S01]  /*10300*/  LDC.64 R2, c[0x0][0xc90] ;  /* 0x00032400ff027b82 */ /* 0x011e220000000a00 */
[----:B------:R-:W-:-:S05]  /*10310*/  IADD3 R19, R6, R19, RZ ;  /* 0x0000001306137210 */ /* 0x000fca0007ffe0ff */
[----:B0-----:R-:W-:-:S05]  /*10320*/  IMAD.WIDE R2, R19, 0x4, R2 ;  /* 0x0000000413027825 */ /* 0x001fca00078e0202 */
[----:B------:R0:W2:Y:S01]  /*10330*/  LDG.E R7, desc[UR48][R2.64] ;  /* 0x0000003002077981 */ /* 0x0000a2000c1e1900 */
[----:B------:R-:W-:Y:S02]  /*10340*/  IMAD R16, R14, R4, R5 ;  /* 0x000000040e107224 */ /* 0x000fe400078e0205 */
[----:B0-----:R-:W-:Y:S02]  /*10350*/  IMAD.MOV.U32 R2, RZ, RZ, RZ ;  /* 0x000000ffff027224 */ /* 0x001fe400078e00ff */
[----:B--23--:R-:W-:-:S05]  /*10360*/  IMAD R6, R17, R7, RZ ;  /* 0x0000000711067224 */ /* 0x00cfca00078e02ff */
[----:B------:R-:W-:-:S04]  /*10370*/  IABS R8, R6 ;  /* 0x0000000600087213 */ /* 0x000fc80000000000 */
[----:B-1----:R-:W0:Y:S08]  /*10380*/  I2F.RP R9, R8 ;  /* 0x0000000800097306 */ /* 0x002e300000209400 */
        /* <DEDUP_REMOVED lines=32> */
[----:B0-----:R-:W-:-:S06]  /*10590*/  IADD3 R3, R8, 0xffffffe, RZ ;  /* 0x0ffffffe08037810 */ /* 0x001fcc0007ffe0ff */
        /* <DEDUP_REMOVED lines=21> */
[----:B------:R-:W-:-:S04]  /*106f0*/  LOP3.LUT R2, RZ, R2, RZ, 0x33, !PT ;  /* 0x00000002ff027212 */ /* 0x000fc800078e33ff */
[----:B------:R-:W-:Y:S01]  /*10700*/  IADD3 R17, R17, R2, RZ ;  /* 0x0000000211117210 */ /* 0x000fe20007ffe0ff */
[----:B------:R-:W-:Y:S06]  /*10710*/  BRA `(.L_x_2139) ;  /* 0x00000000001c7947 */ /* 0x000fec0003800000 */
.L_x_2131:
[----:B------:R-:W-:Y:S01]  /*10720*/  UMOV UR4, URZ ;  /* 0x0000003f00047c82 */ /* 0x000fe20008000000 */
[----:B------:R-:W-:Y:S01]  /*10730*/  UMOV UR5, URZ ;  /* 0x0000003f00057c82 */ /* 0x000fe20008000000 */
[----:B------:R-:W-:Y:S01]  /*10740*/  ULDC UR6, c[0x0][0xc3c] ;  /* 0x00030f0000067ab9 */ /* 0x000fe20000000800 */
[----:B------:R-:W-:Y:S02]  /*10750*/  IMAD.MOV.U32 R16, RZ, RZ, R0 ;  /* 0x000000ffff107224 */ /* 0x000fe400078e0000 */
[----:B------:R-:W-:Y:S02]  /*10760*/  IMAD.U32 R17, RZ, RZ, UR4 ;  /* 0x00000004ff117e24 */ /* 0x000fe4000f8e00ff */
[----:B------:R-:W-:Y:S02]  /*10770*/  IMAD.U32 R18, RZ, RZ, UR5 ;  /* 0x00000005ff127e24 */ /* 0x000fe4000f8e00ff */
[----:B------:R-:W-:-:S07]  /*10780*/  IMAD.U32 R19, RZ, RZ, UR6 ;  /* 0x00000006ff137e24 */ /* 0x000fce000f8e00ff */
.L_x_2139:
        /* <DEDUP_REMOVED lines=10> */
.L_x_2128:
[----:B------:R-:W-:Y:S02]  /*10830*/  ULDC UR4, c[0x0][0xc3c] ;  /* 0x00030f0000047ab9 */ /* 0x000fe40000000800 */
[----:B---3--:R-:W-:-:S13]  /*10840*/  ISETP.GE.AND P0, PT, R19, UR4, PT ;  /* 0x0000000413007c0c */ /* 0x008fda000bf06270 */
[----:B------:R-:W-:Y:S05]  /*10850*/  @!P0 BRA `(.L_x_2140) ;  /* 0xffffffb800608947 */ /* 0x000fea000383ffff */
[----:B------:R-:W-:Y:S05]  /*10860*/  BSYNC B8 ;  /* 0x0000000000087941 */ /* 0x000fea0003800000 */
.L_x_2050:
[----:B0-----:R-:W3:Y:S01]  /*10870*/  LDL.LU R0, [R1+0x28] ;  /* 0x0000280001007983 */ /* 0x001ee20000300800 */
[----:B------:R-:W-:Y:S01]  /*10880*/  BSSY B0, `(.L_x_2141) ;  /* 0x000000b000007945 */ /* 0x000fe20003800000 */
[----:B------:R-:W1:Y:S01]  /*10890*/  S2R R5, SR_CgaCtaId ;  /* 0x0000000000057919 */ /* 0x000e620000008800 */
[----:B---3--:R-:W-:-:S05]  /*108a0*/  VIADD R0, R0, 0x1 ;  /* 0x0000000100007836 */ /* 0x008fca0000000000 */
[----:B------:R-:W-:-:S04]  /*108b0*/  LEA.HI R2, R0, R0, RZ, 0x1 ;  /* 0x0000000000027211 */ /* 0x000fc800078f08ff */
[----:B------:R-:W-:Y:S02]  /*108c0*/  LOP3.LUT R3, R2, 0xfffffffe, RZ, 0xc0, !PT ;  /* 0xfffffffe02037812 */ /* 0x000fe400078ec0ff */
[----:B------:R-:W-:-:S03]  /*108d0*/  MOV R2, 0x400 ;  /* 0x0000040000027802 */ /* 0x000fc60000000f00 */
[----:B------:R-:W-:Y:S01]  /*108e0*/  IMAD.IADD R0, R0, 0x1, -R3 ;  /* 0x0000000100007824 */ /* 0x000fe200078e0a03 */
[----:B-1----:R-:W-:-:S04]  /*108f0*/  LEA R9, R5, R2, 0x18 ;  /* 0x0000000205097211 */ /* 0x002fc800078ec0ff */
[----:B------:R-:W-:-:S04]  /*10900*/  SHF.L.U32 R0, R0, 0x1f, RZ ;  /* 0x0000001f00007819 */ /* 0x000fc800000006ff */
[----:B------:R-:W0:Y:S02]  /*10910*/  SYNCS.PHASECHK.TRANS64.TRYWAIT P0, [R9+URZ+0x16820], R0 ;  /* 0x01682000090075a7 */ /* 0x000e24000800017f */
[----:B0-----:R-:W-:Y:S05]  /*10920*/  @!P0 BRA `(.L_x_2142) ;  /* 0x0000002000848947 */ /* 0x001fea0003800000 */
.L_x_2218:
[----:B------:R-:W-:Y:S05]  /*10930*/  BSYNC B0 ;  /* 0x0000000000007941 */ /* 0x000fea0003800000 */
.L_x_2141:
[----:B------:R-:W-:-:S03]  /*10940*/  UMOV UR4, 0xffffffff ;  /* 0xffffffff00047882 */ /* 0x000fc60000000000 */
[----:B------:R-:W-:Y:S05]  /*10950*/  BRA.DIV UR4, `(.L_x_2143) ;  /* 0x00000022048c7947 */ /* 0x000fea000b800000 */
[----:B0-----:R-:W0:Y:S02]  /*10960*/  S2R R0, SR_TID.X ;  /* 0x0000000000007919 */ /* 0x001e240000002100 */
[----:B0-----:R-:W-:-:S04]  /*10970*/  SHF.R.U32.HI R0, RZ, 0x5, R0 ;  /* 0x00000005ff007819 */ /* 0x001fc80000011600 */
[----:B------:R-:W-:-:S05]  /*10980*/  LOP3.LUT R0, R0, 0x3, RZ, 0xc0, !PT ;  /* 0x0000000300007812 */ /* 0x000fca00078ec0ff */
[----:B------:R0:W1:Y:S02]  /*10990*/  SHFL.IDX PT, R14, R0, RZ, 0x1f ;  /* 0x00001fff000e7589 */ /* 0x00006400000e0000 */
.L_x_2221:
[----:B-1----:R-:W-:Y:S01]  /*109a0*/  ISETP.NE.AND P0, PT, R14, RZ, PT ;  /* 0x000000ff0e00720c */ /* 0x002fe20003f05270 */
[----:B------:R-:W-:-:S12]  /*109b0*/  BSSY B0, `(.L_x_2144) ;  /* 0x0000024000007945 */ /* 0x000fd80003800000 */
[----:B------:R-:W-:Y:S05]  /*109c0*/  @P0 BRA `(.L_x_2145) ;  /* 0x0000000000880947 */ /* 0x000fea0003800000 */
[----:B------:R-:W-:-:S03]  /*109d0*/  UMOV UR4, 0xffffffff ;  /* 0xffffffff00047882 */ /* 0x000fc60000000000 */
[----:B------:R-:W-:Y:S05]  /*109e0*/  BRA.DIV UR4, `(.L_x_2146) ;  /* 0x00000022049c7947 */ /* 0x000fea000b800000 */
[----:B------:R-:W-:-:S13]  /*109f0*/  ELECT P6, URZ, PT ;  /* 0x00000000003f782f */ /* 0x000fda00038c0000 */
.L_x_2224:
[----:B------:R-:W-:Y:S05]  /*10a00*/  @!P6 BRA `(.L_x_2145) ;  /* 0x000000000078e947 */ /* 0x000fea0003800000 */
[----:B------:R-:W-:-:S06]  /*10a10*/  ULOP3.LUT UR4, UR36, 0x2, URZ, 0xfc, !UPT ;  /* 0x0000000224047892 */ /* 0x000fcc000f8efc3f */
[----:B0-----:R-:W-:-:S05]  /*10a20*/  IMAD.U32 R0, RZ, RZ, UR4 ;  /* 0x00000004ff007e24 */ /* 0x001fca000f8e00ff */
[----:B------:R-:W-:-:S13]  /*10a30*/  ISETP.NE.AND P2, PT, R0, 0x3, PT ;  /* 0x000000030000780c */ /* 0x000fda0003f45270 */
[----:B------:R-:W-:Y:S05]  /*10a40*/  @!P2 BRA `(.L_x_2147) ;  /* 0x000000000004a947 */ /* 0x000fea0003800000 */
[----:B------:R-:W-:Y:S01]  /*10a50*/  BPT.TRAP 0x1 ;  /* 0x000000040000795c */ /* 0x000fe20000300000 */
.L_x_2147:
        /* <DEDUP_REMOVED lines=8> */
[----:B------:R-:W-:Y:S02]  /*10ae0*/  LOP3.LUT R2, R27, R4, RZ, 0x3c, !PT ;  /* 0x000000041b027212 */ /* 0x000fe400078e3cff */
[----:B------:R-:W-:-:S02]  /*10af0*/  LEA R7, R5, R0, 0x3 ;  /* 0x0000000005077211 */ /* 0x000fc400078e18ff */
[----:B------:R-:W-:Y:S01]  /*10b00*/  SHF.L.U32 R2, R2, 0x1f, RZ ;  /* 0x0000001f02027819 */ /* 0x000fe200000006ff */
[----:B0-----:R-:W-:Y:S06]  /*10b10*/  @!P0 BRA `(.L_x_2148) ;  /* 0x0000002000708947 */ /* 0x001fec0003800000 */
.L_x_2225:
[----:B------:R-:W1:Y:S02]  /*10b20*/  SYNCS.PHASECHK.TRANS64.TRYWAIT P0, [R7+URZ], R2 ;  /* 0x00000002070075a7 */ /* 0x000e64000800017f */
[----:B-1----:R-:W-:Y:S05]  /*10b30*/  @!P0 BRA `(.L_x_2149) ;  /* 0x00000020007c8947 */ /* 0x002fea0003800000 */
.L_x_2226:
[----:B------:R-:W-:Y:S05]  /*10b40*/  @!P2 BRA `(.L_x_2150) ;  /* 0x000000000004a947 */ /* 0x000fea0003800000 */
[----:B------:R-:W-:Y:S01]  /*10b50*/  BPT.TRAP 0x1 ;  /* 0x000000040000795c */ /* 0x000fe20000300000 */
.L_x_2150:
[----:B------:R-:W-:-:S04]  /*10b60*/  VIADD R0, R9, 0x16860 ;  /* 0x0001686009007836 */ /* 0x000fc80000000000 */
[----:B------:R-:W-:-:S04]  /*10b70*/  IMAD R4, R23, 0x8, R0 ;  /* 0x0000000817047824 */ /* 0x000fc800078e0200 */
[----:B------:R-:W3:Y:S02]  /*10b80*/  SYNCS.PHASECHK.TRANS64.TRYWAIT P0, [R4+URZ], R3 ;  /* 0x00000003040075a7 */ /* 0x000ee4000800017f */
[----:B---3--:R-:W-:Y:S05]  /*10b90*/  @!P0 BRA `(.L_x_2151) ;  /* 0x0000002000788947 */ /* 0x008fea0003800000 */
.L_x_2227:
[----:B------:R-:W-:-:S07]  /*10ba0*/  IMAD R5, R5, 0x8, R0 ;  /* 0x0000000805057824 */ /* 0x000fce00078e0200 */
.L_x_2152:
[----:B----4-:R4:W0:Y:S02]  /*10bb0*/  SYNCS.PHASECHK.TRANS64.TRYWAIT P0, [R5+URZ], R2 ;  /* 0x00000002050075a7 */ /* 0x010824000800017f */
[----:B0-----:R-:W-:Y:S05]  /*10bc0*/  @!P0 NANOSLEEP.SYNCS 0x989680 ;  /* 0x009896800000895d */ /* 0x001fea0003900000 */
[----:B------:R-:W0:Y:S02]  /*10bd0*/  @!P0 SYNCS.PHASECHK.TRANS64 P0, [R5+URZ], R2 ;  /* 0x00000002050085a7 */ /* 0x000e24000800007f */
[----:B0-----:R-:W-:Y:S05]  /*10be0*/  @!P0 BRA `(.L_x_2152) ;  /* 0xfffffffc00f08947 */ /* 0x001fea000383ffff */
.L_x_2145:
[----:B------:R-:W-:Y:S05]  /*10bf0*/  BSYNC B0 ;  /* 0x0000000000007941 */ /* 0x000fea0003800000 */
.L_x_2144:
[----:B------:R-:W-:Y:S05]  /*10c00*/  EXIT ;  /* 0x000000000000794d */ /* 0x000fea0003800000 */
.L_x_2004:
[----:B0-----:R-:W-:-:S04]  /*10c10*/  IMAD.U32 R3, RZ, RZ, UR45 ;  /* 0x0000002dff037e24 */ /* 0x001fc8000f8e00ff */
[----:B------:R0:W1:Y:S03]  /*10c20*/  SYNCS.PHASECHK.TRANS64.TRYWAIT P1, [R3+URZ+0x16800], R0 ;  /* 0x01680000030075a7 */ /* 0x000066000802017f */
[----:B-1----:R-:W-:Y:S05]  /*10c30*/  @!P1 NANOSLEEP.SYNCS 0x989680 ;  /* 0x009896800000995d */ /* 0x002fea0003900000 */
[----:B------:R-:W1:Y:S02]  /*10c40*/  @!P1 SYNCS.PHASECHK.TRANS64 P1, [R3+URZ+0x16800], R0 ;  /* 0x01680000030095a7 */ /* 0x000e64000802007f */
[----:B-1----:R-:W-:Y:S05]  /*10c50*/  @!P1 BRA `(.L_x_2004) ;  /* 0xfffffffc00ec9947 */ /* 0x002fea000383ffff */
[----:B------:R-:W-:Y:S05]  /*10c60*/  BRA `(.L_x_2153) ;  /* 0xffffff0800d07947 */ /* 0x000fea000383ffff */
.L_x_2008:
[----:B-1----:R1:W2:Y:S02]  /*10c70*/  SYNCS.PHASECHK.TRANS64.TRYWAIT P2, [R0+URZ+0x16830], R3 ;  /* 0x01683003000075a7 */ /* 0x0022a4000804017f */
[----:B--2---:R-:W-:Y:S05]  /*10c80*/  @!P2 NANOSLEEP.SYNCS 0x989680 ;  /* 0x009896800000a95d */ /* 0x004fea0003900000 */
[----:B------:R-:W2:Y:S02]  /*10c90*/  @!P2 SYNCS.PHASECHK.TRANS64 P2, [R0+URZ+0x16830], R3 ;  /* 0x016830030000a5a7 */ /* 0x000ea4000804007f */
[----:B--2---:R-:W-:Y:S05]  /*10ca0*/  @!P2 BRA `(.L_x_2008) ;  /* 0xfffffffc00f0a947 */ /* 0x004fea000383ffff */
[----:B------:R-:W-:Y:S05]  /*10cb0*/  BRA `(.L_x_2007) ;  /* 0xffffff0800f47947 */ /* 0x000fea000383ffff */
.L_x_2013:
[----:B-1----:R-:W-:-:S04]  /*10cc0*/  IMAD.U32 R6, RZ, RZ, UR6 ;  /* 0x00000006ff067e24 */ /* 0x002fc8000f8e00ff */
[----:B------:R1:W2:Y:S03]  /*10cd0*/  SYNCS.PHASECHK.TRANS64.TRYWAIT P3, [R6+URZ+0x16830], R5 ;  /* 0x01683005060075a7 */ /* 0x0002a6000806017f */
[----:B--2---:R-:W-:Y:S05]  /*10ce0*/  @!P3 NANOSLEEP.SYNCS 0x989680 ;  /* 0x009896800000b95d */ /* 0x004fea0003900000 */
[----:B------:R-:W2:Y:S02]  /*10cf0*/  @!P3 SYNCS.PHASECHK.TRANS64 P3, [R6+URZ+0x16830], R5 ;  /* 0x016830050600b5a7 */ /* 0x000ea4000806007f */
[----:B--2---:R-:W-:Y:S05]  /*10d00*/  @!P3 BRA `(.L_x_2013) ;  /* 0xfffffffc00ecb947 */ /* 0x004fea000383ffff */
[----:B------:R-:W-:Y:S05]  /*10d10*/  BRA `(.L_x_2010) ;  /* 0xffffff3400547947 */ /* 0x000fea000383ffff */
.L_x_2017:
[----:B-1----:R-:W-:-:S04]  /*10d20*/  IMAD.U32 R6, RZ, RZ, UR6 ;  /* 0x00000006ff067e24 */ /* 0x002fc8000f8e00ff */
[----:B------:R1:W2:Y:S03]  /*10d30*/  SYNCS.PHASECHK.TRANS64.TRYWAIT P3, [R6+URZ+0x16850], R5 ;  /* 0x01685005060075a7 */ /* 0x0002a6000806017f */
[----:B--2---:R-:W-:Y:S05]  /*10d40*/  @!P3 NANOSLEEP.SYNCS 0x989680 ;  /* 0x009896800000b95d */ /* 0x004fea0003900000 */
[----:B------:R-:W2:Y:S02]  /*10d50*/  @!P3 SYNCS.PHASECHK.TRANS64 P3, [R6+URZ+0x16850], R5 ;  /* 0x016850050600b5a7 */ /* 0x000ea4000806007f */
[----:B--2---:R-:W-:Y:S05]  /*10d60*/  @!P3 BRA `(.L_x_2017) ;  /* 0xfffffffc00ecb947 */ /* 0x004fea000383ffff */
[----:B------:R-:W-:Y:S05]  /*10d70*/  BRA `(.L_x_2014) ;  /* 0xffffff3400c47947 */ /* 0x000fea000383ffff */
.L_x_2023:
[----:B-1----:R-:W-:-:S04]  /*10d80*/  IMAD.U32 R6, RZ, RZ, UR6 ;  /* 0x00000006ff067e24 */ /* 0x002fc8000f8e00ff */
[----:B------:R1:W2:Y:S03]  /*10d90*/  SYNCS.PHASECHK.TRANS64.TRYWAIT P2, [R6+URZ+0x16830], R5 ;  /* 0x01683005060075a7 */ /* 0x0002a6000804017f */
[----:B--2---:R-:W-:Y:S05]  /*10da0*/  @!P2 NANOSLEEP.SYNCS 0x989680 ;  /* 0x009896800000a95d */ /* 0x004fea0003900000 */
[----:B------:R-:W2:Y:S02]  /*10db0*/  @!P2 SYNCS.PHASECHK.TRANS64 P2, [R6+URZ+0x16830], R5 ;  /* 0x016830050600a5a7 */ /* 0x000ea4000804007f */
[----:B--2---:R-:W-:Y:S05]  /*10dc0*/  @!P2 BRA `(.L_x_2023) ;  /* 0xfffffffc00eca947 */ /* 0x004fea000383ffff */
[----:B------:R-:W-:Y:S05]  /*10dd0*/  BRA `(.L_x_2020) ;  /* 0xffffff6000b47947 */ /* 0x000fea000383ffff */
.L_x_2027:
[----:B-1----:R-:W-:-:S04]  /*10de0*/  IMAD.U32 R6, RZ, RZ, UR6 ;  /* 0x00000006ff067e24 */ /* 0x002fc8000f8e00ff */
[----:B------:R1:W2:Y:S03]  /*10df0*/  SYNCS.PHASECHK.TRANS64.TRYWAIT P2, [R6+URZ+0x16850], R5 ;  /* 0x01685005060075a7 */ /* 0x0002a6000804017f */
[----:B--2---:R-:W-:Y:S05]  /*10e00*/  @!P2 NANOSLEEP.SYNCS 0x989680 ;  /* 0x009896800000a95d */ /* 0x004fea0003900000 */
[----:B------:R-:W2:Y:S02]  /*10e10*/  @!P2 SYNCS.PHASECHK.TRANS64 P2, [R6+URZ+0x16850], R5 ;  /* 0x016850050600a5a7 */ /* 0x000ea4000804007f */
[----:B--2---:R-:W-:Y:S05]  /*10e20*/  @!P2 BRA `(.L_x_2027) ;  /* 0xfffffffc00eca947 */ /* 0x004fea000383ffff */
[----:B------:R-:W-:Y:S05]  /*10e30*/  BRA `(.L_x_2024) ;  /* 0xffffff6400247947 */ /* 0x000fea000383ffff */
.L_x_2032:
[----:B-1----:R-:W-:-:S04]  /*10e40*/  IMAD.U32 R4, RZ, RZ, UR5 ;  /* 0x00000005ff047e24 */ /* 0x002fc8000f8e00ff */
[----:B------:R1:W2:Y:S03]  /*10e50*/  SYNCS.PHASECHK.TRANS64.TRYWAIT P0, [R4+URZ+0x16850], R3 ;  /* 0x01685003040075a7 */ /* 0x0002a6000800017f */
[----:B--2---:R-:W-:Y:S05]  /*10e60*/  @!P0 NANOSLEEP.SYNCS 0x989680 ;  /* 0x009896800000895d */ /* 0x004fea0003900000 */
[----:B------:R-:W2:Y:S02]  /*10e70*/  @!P0 SYNCS.PHASECHK.TRANS64 P0, [R4+URZ+0x16850], R3 ;  /* 0x01685003040085a7 */ /* 0x000ea4000800007f */
[----:B--2---:R-:W-:Y:S05]  /*10e80*/  @!P0 BRA `(.L_x_2032) ;  /* 0xfffffffc00ec8947 */ /* 0x004fea000383ffff */
[----:B------:R-:W-:Y:S05]  /*10e90*/  BRA `(.L_x_2031) ;  /* 0xffffff8400887947 */ /* 0x000fea000383ffff */
.L_x_2062:
        /* <DEDUP_REMOVED lines=11> */
.L_x_2155:
[----:B------:R-:W-:Y:S05]  /*10f50*/  BSYNC B0 ;  /* 0x0000000000007941 */ /* 0x000fea0003800000 */
.L_x_2154:
[----:B------:R-:W-:Y:S05]  /*10f60*/  BRA `(.L_x_2156) ;  /* 0xffffffbc00847947 */ /* 0x000fea000383ffff */
.L_x_2064:
[----:B------:R-:W-:Y:S01]  /*10f70*/  BSSY B0, `(.L_x_2157) ;  /* 0x0000006000007945 */ /* 0x000fe20003800000 */
[----:B------:R-:W-:-:S07]  /*10f80*/  IMAD.MOV.U32 R15, RZ, RZ, -0x1 ;  /* 0xffffffffff0f7424 */ /* 0x000fce00078e00ff */
[----:B012---:R-:W-:Y:S05]  /*10f90*/  WARPSYNC.COLLECTIVE R15, `(.L_x_2158) ;  /* 0x000000000f0c7348 */ /* 0x007fea0003c00000 */
[----:B------:R-:W-:Y:S02]  /*10fa0*/  ELECT P6, UR62, PT ;  /* 0x00000000003e782f */ /* 0x000fe400038c0000 */
[----:B------:R-:W-:Y:S01]  /*10fb0*/  MOV R14, UR62 ;  /* 0x0000003e000e7c02 */ /* 0x000fe20008000f00 */
[----:B012---:R-:W-:Y:S10]  /*10fc0*/  ENDCOLLECTIVE ;  /* 0x000000000000791b */ /* 0x007ff40003800000 */
.L_x_2158:
[----:B------:R-:W-:Y:S05]  /*10fd0*/  BSYNC B0 ;  /* 0x0000000000007941 */ /* 0x000fea0003800000 */
.L_x_2157:
[----:B------:R-:W-:Y:S05]  /*10fe0*/  BRA `(.L_x_2159) ;  /* 0xffffffbc00847947 */ /* 0x000fea000383ffff */
.L_x_2066:
[----:B--2---:R2:W3:Y:S02]  /*10ff0*/  SYNCS.PHASECHK.TRANS64.TRYWAIT P0, [R3+URZ+0x16840], R0 ;  /* 0x01684000030075a7 */ /* 0x0044e4000800017f */
[----:B---3--:R-:W-:Y:S05]  /*11000*/  @!P0 NANOSLEEP.SYNCS 0x989680 ;  /* 0x009896800000895d */ /* 0x008fea0003900000 */
[----:B------:R-:W3:Y:S02]  /*11010*/  @!P0 SYNCS.PHASECHK.TRANS64 P0, [R3+URZ+0x16840], R0 ;  /* 0x01684000030085a7 */ /* 0x000ee4000800007f */
[----:B---3--:R-:W-:Y:S05]  /*11020*/  @!P0 BRA `(.L_x_2066) ;  /* 0xfffffffc00f08947 */ /* 0x008fea000383ffff */
[----:B------:R-:W-:Y:S05]  /*11030*/  BRA `(.L_x_2160) ;  /* 0xffffffbc00d47947 */ /* 0x000fea000383ffff */
.L_x_2070:
        /* <DEDUP_REMOVED lines=12> */
.L_x_2161:
[----:B------:R-:W-:Y:S02]  /*11100*/  IMAD.MOV.U32 R13, RZ, RZ, R0 ;  /* 0x000000ffff0d7224 */ /* 0x000fe400078e0000 */
[----:B------:R-:W-:-:S07]  /*11110*/  IMAD.MOV.U32 R2, RZ, RZ, R14 ;  /* 0x000000ffff027224 */ /* 0x000fce00078e000e */
[----:B------:R-:W-:Y:S05]  /*11120*/  WARPSYNC.COLLECTIVE R15, `(.L_x_2162) ;  /* 0x000000000f087348 */ /* 0x000fea0003c00000 */
[----:B------:R0:W1:Y:S02]  /*11130*/  SHFL.IDX P6, R14, R13, R12, R11 ;  /* 0x0000000c0d0e7389 */ /* 0x00006400000c000b */
[----:B01----:R-:W-:Y:S01]  /*11140*/  ENDCOLLECTIVE ;  /* 0x000000000000791b */ /* 0x003fe20003800000 */
.L_x_2162:
[----:B------:R-:W-:Y:S02]  /*11150*/  IMAD.MOV.U32 R13, RZ, RZ, R4 ;  /* 0x000000ffff0d7224 */ /* 0x000fe400078e0004 */
[----:B------:R-:W-:Y:S02]  /*11160*/  IMAD.MOV.U32 R12, RZ, RZ, 0x1 ;  /* 0x00000001ff0c7424 */ /* 0x000fe400078e00ff */
[----:B------:R-:W-:-:S07]  /*11170*/  IMAD.MOV.U32 R3, RZ, RZ, R14 ;  /* 0x000000ffff037224 */ /* 0x000fce00078e000e */
[----:B------:R-:W-:Y:S05]  /*11180*/  WARPSYNC.COLLECTIVE R15, `(.L_x_2163) ;  /* 0x000000000f087348 */ /* 0x000fea0003c00000 */
[----:B------:R0:W1:Y:S02]  /*11190*/  SHFL.IDX P6, R14, R13, R12, R11 ;  /* 0x0000000c0d0e7389 */ /* 0x00006400000c000b */
[----:B01----:R-:W-:Y:S01]  /*111a0*/  ENDCOLLECTIVE ;  /* 0x000000000000791b */ /* 0x003fe20003800000 */
.L_x_2163:
        /* <DEDUP_REMOVED lines=11> */
[----:B------:R-:W-:Y:S02]  /*11260*/  VIADD R8, R17, 0x20 ;  /* 0x0000002011087836 */ /* 0x000fe40000000000 */
[----:B0-----:R-:W-:-:S10]  /*11270*/  IMAD.MOV.U32 R2, RZ, RZ, R14 ;  /* 0x000000ffff027224 */ /* 0x001fd400078e000e */
[----:B------:R-:W-:Y:S05]  /*11280*/  WARPSYNC.COLLECTIVE R15, `(.L_x_2164) ;  /* 0x000000000f087348 */ /* 0x000fea0003c00000 */
[----:B------:R0:W1:Y:S02]  /*11290*/  SHFL.IDX P6, R14, R13, R12, R11 ;  /* 0x0000000c0d0e7389 */ /* 0x00006400000c000b */
[----:B01----:R-:W-:Y:S01]  /*112a0*/  ENDCOLLECTIVE ;  /* 0x000000000000791b */ /* 0x003fe20003800000 */
.L_x_2164:
[----:B------:R-:W-:Y:S02]  /*112b0*/  IMAD.MOV.U32 R13, RZ, RZ, R4 ;  /* 0x000000ffff0d7224 */ /* 0x000fe400078e0004 */
[----:B------:R-:W-:Y:S02]  /*112c0*/  IMAD.MOV.U32 R12, RZ, RZ, 0x2 ;  /* 0x00000002ff0c7424 */ /* 0x000fe400078e00ff */
[----:B------:R-:W-:-:S07]  /*112d0*/  IMAD.MOV.U32 R3, RZ, RZ, R14 ;  /* 0x000000ffff037224 */ /* 0x000fce00078e000e */
[----:B------:R-:W-:Y:S05]  /*112e0*/  WARPSYNC.COLLECTIVE R15, `(.L_x_2165) ;  /* 0x000000000f087348 */ /* 0x000fea0003c00000 */
[----:B------:R0:W1:Y:S02]  /*112f0*/  SHFL.IDX P6, R14, R13, R12, R11 ;  /* 0x0000000c0d0e7389 */ /* 0x00006400000c000b */
[----:B01----:R-:W-:Y:S01]  /*11300*/  ENDCOLLECTIVE ;  /* 0x000000000000791b */ /* 0x003fe20003800000 */
.L_x_2165:
        /* <DEDUP_REMOVED lines=11> */
[----:B------:R-:W-:Y:S01]  /*113c0*/  VIADD R8, R17, 0x30 ;  /* 0x0000003011087836 */ /* 0x000fe20000000000 */
[----:B0-----:R-:W-:-:S11]  /*113d0*/  MOV R2, R14 ;  /* 0x0000000e00027202 */ /* 0x001fd60000000f00 */
[----:B------:R-:W-:Y:S05]  /*113e0*/  WARPSYNC.COLLECTIVE R15, `(.L_x_2166) ;  /* 0x000000000f087348 */ /* 0x000fea0003c00000 */
[----:B------:R0:W1:Y:S02]  /*113f0*/  SHFL.IDX P6, R14, R13, R12, R11 ;  /* 0x0000000c0d0e7389 */ /* 0x00006400000c000b */
[----:B01----:R-:W-:Y:S01]  /*11400*/  ENDCOLLECTIVE ;  /* 0x000000000000791b */ /* 0x003fe20003800000 */
.L_x_2166:
[----:B------:R-:W-:Y:S02]  /*11410*/  IMAD.MOV.U32 R13, RZ, RZ, R4 ;  /* 0x000000ffff0d7224 */ /* 0x000fe400078e0004 */
[----:B------:R-:W-:Y:S02]  /*11420*/  IMAD.MOV.U32 R12, RZ, RZ, 0x3 ;  /* 0x00000003ff0c7424 */ /* 0x000fe400078e00ff */
[----:B------:R-:W-:-:S07]  /*11430*/  IMAD.MOV.U32 R3, RZ, RZ, R14 ;  /* 0x000000ffff037224 */ /* 0x000fce00078e000e */
[----:B------:R-:W-:Y:S05]  /*11440*/  WARPSYNC.COLLECTIVE R15, `(.L_x_2167) ;  /* 0x000000000f087348 */ /* 0x000fea0003c00000 */
[----:B------:R0:W1:Y:S02]  /*11450*/  SHFL.IDX P6, R14, R13, R12, R11 ;  /* 0x0000000c0d0e7389 */ /* 0x00006400000c000b */
[----:B01----:R-:W-:Y:S01]  /*11460*/  ENDCOLLECTIVE ;  /* 0x000000000000791b */ /* 0x003fe20003800000 */
.L_x_2167:
        /* <DEDUP_REMOVED lines=11> */
[----:B------:R-:W-:Y:S01]  /*11520*/  IADD3 R8, R17, 0x40, RZ ;  /* 0x0000004011087810 */ /* 0x000fe20007ffe0ff */
[----:B0-----:R-:W-:-:S10]  /*11530*/  IMAD.MOV.U32 R2, RZ, RZ, R14 ;  /* 0x000000ffff027224 */ /* 0x001fd400078e000e */
[----:B------:R-:W-:Y:S05]  /*11540*/  WARPSYNC.COLLECTIVE R15, `(.L_x_2168) ;  /* 0x000000000f087348 */ /* 0x000fea0003c00000 */
[----:B------:R0:W1:Y:S02]  /*11550*/  SHFL.IDX P6, R14, R13, R12, R11 ;  /* 0x0000000c0d0e7389 */ /* 0x00006400000c000b */
[----:B01----:R-:W-:Y:S01]  /*11560*/  ENDCOLLECTIVE ;  /* 0x000000000000791b */ /* 0x003fe20003800000 */
.L_x_2168:
[----:B------:R-:W-:Y:S02]  /*11570*/  IMAD.MOV.U32 R13, RZ, RZ, R4 ;  /* 0x000000ffff0d7224 */ /* 0x000fe400078e0004 */
[----:B------:R-:W-:Y:S02]  /*11580*/  IMAD.MOV.U32 R12, RZ, RZ, 0x4 ;  /* 0x00000004ff0c7424 */ /* 0x000fe400078e00ff */
[----:B------:R-:W-:-:S07]  /*11590*/  IMAD.MOV.U32 R3, RZ, RZ, R14 ;  /* 0x000000ffff037224 */ /* 0x000fce00078e000e */
[----:B------:R-:W-:Y:S05]  /*115a0*/  WARPSYNC.COLLECTIVE R15, `(.L_x_2169) ;  /* 0x000000000f087348 */ /* 0x000fea0003c00000 */
[----:B------:R0:W1:Y:S02]  /*115b0*/  SHFL.IDX P6, R14, R13, R12, R11 ;  /* 0x0000000c0d0e7389 */ /* 0x00006400000c000b */
[----:B01----:R-:W-:Y:S01]  /*115c0*/  ENDCOLLECTIVE ;  /* 0x000000000000791b */ /* 0x003fe20003800000 */
.L_x_2169:
        /* <DEDUP_REMOVED lines=16> */
.L_x_2170:
[----:B------:R-:W-:Y:S02]  /*116d0*/  IMAD.MOV.U32 R13, RZ, RZ, R4 ;  /* 0x000000ffff0d7224 */ /* 0x000fe400078e0004 */
[----:B------:R-:W-:Y:S02]  /*116e0*/  IMAD.MOV.U32 R12, RZ, RZ, 0x5 ;  /* 0x00000005ff0c7424 */ /* 0x000fe400078e00ff */
[----:B------:R-:W-:-:S07]  /*116f0*/  IMAD.MOV.U32 R3, RZ, RZ, R14 ;  /* 0x000000ffff037224 */ /* 0x000fce00078e000e */
[----:B------:R-:W-:Y:S05]  /*11700*/  WARPSYNC.COLLECTIVE R15, `(.L_x_2171) ;  /* 0x000000000f087348 */ /* 0x000fea0003c00000 */
[----:B------:R0:W1:Y:S02]  /*11710*/  SHFL.IDX P6, R14, R13, R12, R11 ;  /* 0x0000000c0d0e7389 */ /* 0x00006400000c000b */
[----:B01----:R-:W-:Y:S01]  /*11720*/  ENDCOLLECTIVE ;  /* 0x000000000000791b */ /* 0x003fe20003800000 */
.L_x_2171:
        /* <DEDUP_REMOVED lines=16> */
.L_x_2172:
[----:B------:R-:W-:Y:S02]  /*11830*/  IMAD.MOV.U32 R13, RZ, RZ, R4 ;  /* 0x000000ffff0d7224 */ /* 0x000fe400078e0004 */
[----:B------:R-:W-:Y:S02]  /*11840*/  IMAD.MOV.U32 R12, RZ, RZ, 0x6 ;  /* 0x00000006ff0c7424 */ /* 0x000fe400078e00ff */
[----:B------:R-:W-:-:S07]  /*11850*/  IMAD.MOV.U32 R3, RZ, RZ, R14 ;  /* 0x000000ffff037224 */ /* 0x000fce00078e000e */
[----:B------:R-:W-:Y:S05]  /*11860*/  WARPSYNC.COLLECTIVE R15, `(.L_x_2173) ;  /* 0x000000000f087348 */ /* 0x000fea0003c00000 */
[----:B------:R0:W1:Y:S02]  /*11870*/  SHFL.IDX P6, R14, R13, R12, R11 ;  /* 0x0000000c0d0e7389 */ /* 0x00006400000c000b */
[----:B01----:R-:W-:Y:S01]  /*11880*/  ENDCOLLECTIVE ;  /* 0x000000000000791b */ /* 0x003fe20003800000 */
.L_x_2173:
        /* <DEDUP_REMOVED lines=15> */
.L_x_2174:
[----:B------:R-:W-:Y:S01]  /*11980*/  IMAD.MOV.U32 R13, RZ, RZ, R4 ;  /* 0x000000ffff0d7224 */ /* 0x000fe200078e0004 */
[----:B------:R-:W-:Y:S01]  /*11990*/  MOV R12, 0x7 ;  /* 0x00000007000c7802 */ /* 0x000fe20000000f00 */
[----:B------:R-:W-:-:S07]  /*119a0*/  IMAD.MOV.U32 R3, RZ, RZ, R14 ;  /* 0x000000ffff037224 */ /* 0x000fce00078e000e */
[----:B------:R-:W-:Y:S05]  /*119b0*/  WARPSYNC.COLLECTIVE R15, `(.L_x_2175) ;  /* 0x000000000f087348 */ /* 0x000fea0003c00000 */
[----:B------:R0:W1:Y:S02]  /*119c0*/  SHFL.IDX P6, R14, R13, R12, R11 ;  /* 0x0000000c0d0e7389 */ /* 0x00006400000c000b */
[----:B01----:R-:W-:Y:S01]  /*119d0*/  ENDCOLLECTIVE ;  /* 0x000000000000791b */ /* 0x003fe20003800000 */
.L_x_2175:
[----:B------:R-:W-:-:S05]  /*119e0*/  @!P1 LEA R3, P2, R20, R3, 0x1 ;  /* 0x0000000314039211 */ /* 0x000fca00078408ff */
[----:B------:R-:W-:-:S05]  /*119f0*/  @!P1 IMAD.X R2, RZ, RZ, R2, P2 ;  /* 0x000000ffff029224 */ /* 0x000fca00010e0602 */
[-C--:B------:R-:W-:Y:S01]  /*11a00*/  @!P1 LOP3.LUT R3, R3, R2.reuse, RZ, 0x3c, !PT ;  /* 0x0000000203039212 */ /* 0x080fe200078e3cff */
[----:B------:R-:W-:Y:S02]  /*11a10*/  IMAD.MOV.U32 R13, RZ, RZ, R0 ;  /* 0x000000ffff0d7224 */ /* 0x000fe400078e0000 */
[----:B------:R-:W-:Y:S01]  /*11a20*/  VIADD R0, R17, 0x70 ;  /* 0x0000007011007836 */ /* 0x000fe20000000000 */
[----:B------:R-:W-:-:S04]  /*11a30*/  @!P1 LOP3.LUT R2, R3, R2, RZ, 0x3c, !PT ;  /* 0x0000000203029212 */ /* 0x000fc800078e3cff */
[----:B------:R-:W-:Y:S01]  /*11a40*/  @!P1 LOP3.LUT R3, R3, R2, RZ, 0x3c, !PT ;  /* 0x0000000203039212 */ /* 0x000fe200078e3cff */
[----:B------:R-:W-:-:S07]  /*11a50*/  IMAD.MOV.U32 R4, RZ, RZ, R14 ;  /* 0x000000ffff047224 */ /* 0x000fce00078e000e */
[----:B------:R-:W-:Y:S05]  /*11a60*/  WARPSYNC.COLLECTIVE R15, `(.L_x_2176) ;  /* 0x000000000f087348 */ /* 0x000fea0003c00000 */
[----:B------:R0:W1:Y:S02]  /*11a70*/  SHFL.IDX P6, R14, R13, R12, R11 ;  /* 0x0000000c0d0e7389 */ /* 0x00006400000c000b */
[----:B01----:R-:W-:Y:S01]  /*11a80*/  ENDCOLLECTIVE ;  /* 0x000000000000791b */ /* 0x003fe20003800000 */
.L_x_2176:
[----:B------:R-:W-:Y:S01]  /*11a90*/  @!PT LDS RZ, [RZ] ;  /* 0x00000000fffff984 */ /* 0x000fe20000000800 */
[----:B------:R-:W-:Y:S01]  /*11aa0*/  @!PT LDS RZ, [RZ] ;  /* 0x00000000fffff984 */ /* 0x000fe20000000800 */
[----:B------:R-:W-:Y:S01]  /*11ab0*/  @!PT LDS RZ, [RZ] ;  /* 0x00000000fffff984 */ /* 0x000fe20000000800 */
[----:B------:R0:W-:Y:S01]  /*11ac0*/  @!P1 LDGSTS.E.BYPASS.LTC128B.128 [R10+0xb400], desc[UR48][R2.64], !P0 ;  /* 0x0b400000020a9fae */ /* 0x0001e2000c101d70 */
[----:B------:R-:W-:Y:S01]  /*11ad0*/  ISETP.GE.AND P1, PT, R0, R7, PT ;  /* 0x000000070000720c */ /* 0x000fe20003f26270 */
[----:B------:R-:W-:-:S05]  /*11ae0*/  VIADD R0, R17, 0x80 ;  /* 0x0000008011007836 */ /* 0x000fca0000000000 */
[----:B------:R-:W-:Y:S01]  /*11af0*/  ISETP.GE.AND P2, PT, R0, R7, PT ;  /* 0x000000070000720c */ /* 0x000fe20003f46270 */
[----:B------:R-:W-:Y:S02]  /*11b00*/  IMAD.MOV.U32 R13, RZ, RZ, R6 ;  /* 0x000000ffff0d7224 */ /* 0x000fe400078e0006 */
[----:B------:R-:W-:Y:S02]  /*11b10*/  IMAD.MOV.U32 R12, RZ, RZ, RZ ;  /* 0x000000ffff0c7224 */ /* 0x000fe400078e00ff */
[----:B0-----:R-:W-:-:S08]  /*11b20*/  IMAD.MOV.U32 R2, RZ, RZ, R14 ;  /* 0x000000ffff027224 */ /* 0x001fd000078e000e */
[----:B------:R-:W-:Y:S05]  /*11b30*/  WARPSYNC.COLLECTIVE R15, `(.L_x_2177) ;  /* 0x000000000f087348 */ /* 0x000fea0003c00000 */
[----:B------:R0:W1:Y:S02]  /*11b40*/  SHFL.IDX P6, R14, R13, R12, R11 ;  /* 0x0000000c0d0e7389 */ /* 0x00006400000c000b */
[----:B01----:R-:W-:Y:S01]  /*11b50*/  ENDCOLLECTIVE ;  /* 0x000000000000791b */ /* 0x003fe20003800000 */
.L_x_2177:
        /* <DEDUP_REMOVED lines=11> */
.L_x_2178:
[----:B------:R-:W-:Y:S02]  /*11c10*/  IMAD.MOV.U32 R13, RZ, RZ, R6 ;  /* 0x000000ffff0d7224 */ /* 0x000fe400078e0006 */
[----:B------:R-:W-:Y:S01]  /*11c20*/  IMAD.MOV.U32 R12, RZ, RZ, 0x1 ;  /* 0x00000001ff0c7424 */ /* 0x000fe200078e00ff */
[----:B------:R-:W-:-:S07]  /*11c30*/  MOV R8, R14 ;  /* 0x0000000e00087202 */ /* 0x000fce0000000f00 */
[----:B------:R-:W-:Y:S05]  /*11c40*/  WARPSYNC.COLLECTIVE R15, `(.L_x_2179) ;  /* 0x000000000f087348 */ /* 0x000fea0003c00000 */
[----:B------:R0:W1:Y:S02]  /*11c50*/  SHFL.IDX P6, R14, R13, R12, R11 ;  /* 0x0000000c0d0e7389 */ /* 0x00006400000c000b */
[----:B01----:R-:W-:Y:S01]  /*11c60*/  ENDCOLLECTIVE ;  /* 0x000000000000791b */ /* 0x003fe20003800000 */
.L_x_2179:
[----:B------:R-:W-:-:S05]  /*11c70*/  @!P2 LEA R2, P1, R20, R8, 0x1 ;  /* 0x000000081402a211 */ /* 0x000fca00078208ff */
[----:B------:R-:W-:Y:S02]  /*11c80*/  @!P2 IMAD.X R3, RZ, RZ, R0, P1 ;  /* 0x000000ffff03a224 */ /* 0x000fe400008e0600 */
[----:B------:R-:W-:-:S03]  /*11c90*/  VIADD R0, R17, 0x90 ;  /* 0x0000009011007836 */ /* 0x000fc60000000000 */
[----:B------:R-:W-:Y:S01]  /*11ca0*/  @!PT LDS RZ, [RZ] ;  /* 0x00000000fffff984 */ /* 0x000fe20000000800 */
[----:B------:R-:W-:Y:S01]  /*11cb0*/  @!PT LDS RZ, [RZ] ;  /* 0x00000000fffff984 */ /* 0x000fe20000000800 */
[----:B------:R-:W-:Y:S01]  /*11cc0*/  @!PT LDS RZ, [RZ] ;  /* 0x00000000fffff984 */ /* 0x000fe20000000800 */
[----:B------:R0:W-:Y:S01]  /*11cd0*/  @!P2 LDGSTS.E.BYPASS.LTC128B.128 [R10+0xc400], desc[UR48][R2.64], !P0 ;  /* 0x0c400000020aafae */ /* 0x0001e2000c101d70 */
[----:B------:R-:W-:Y:S01]  /*11ce0*/  IMAD.MOV.U32 R13, RZ, RZ, R5 ;  /* 0x000000ffff0d7224 */ /* 0x000fe200078e0005 */
[----:B------:R-:W-:Y:S01]  /*11cf0*/  ISETP.GE.AND P1, PT, R0, R7, PT ;  /* 0x000000070000720c */ /* 0x000fe20003f26270 */
[----:B------:R-:W-:-:S12]  /*11d00*/  IMAD.MOV.U32 R0, RZ, RZ, R14 ;  /* 0x000000ffff007224 */ /* 0x000fd800078e000e */
[----:B0-----:R-:W-:Y:S05]  /*11d10*/  WARPSYNC.COLLECTIVE R15, `(.L_x_2180) ;  /* 0x000000000f087348 */ /* 0x001fea0003c00000 */
[----:B------:R1:W2:Y:S02]  /*11d20*/  SHFL.IDX P6, R14, R13, R12, R11 ;  /* 0x0000000c0d0e7389 */ /* 0x0002a400000c000b */
[----:B012---:R-:W-:Y:S01]  /*11d30*/  ENDCOLLECTIVE ;  /* 0x000000000000791b */ /* 0x007fe20003800000 */
.L_x_2180:
[----:B------:R-:W-:Y:S01]  /*11d40*/  IMAD.MOV.U32 R13, RZ, RZ, R6 ;  /* 0x000000ffff0d7224 */ /* 0x000fe200078e0006 */
[----:B------:R-:W-:Y:S02]  /*11d50*/  MOV R12, 0x2 ;  /* 0x00000002000c7802 */ /* 0x000fe40000000f00 */
[----:B------:R-:W-:-:S05]  /*11d60*/  @!P1 LEA R14, P2, R20, R14, 0x1 ;  /* 0x0000000e140e9211 */ /* 0x000fca00078408ff */
[----:B------:R-:W-:-:S08]  /*11d70*/  @!P1 IMAD.MOV.U32 R2, RZ, RZ, R14 ;  /* 0x000000ffff029224 */ /* 0x000fd000078e000e */
[----:B------:R-:W-:Y:S05]  /*11d80*/  WARPSYNC.COLLECTIVE R15, `(.L_x_2181) ;  /* 0x000000000f087348 */ /* 0x000fea0003c00000 */
[----:B------:R0:W1:Y:S02]  /*11d90*/  SHFL.IDX P6, R14, R13, R12, R11 ;  /* 0x0000000c0d0e7389 */ /* 0x00006400000c000b */
[----:B01----:R-:W-:Y:S01]  /*11da0*/  ENDCOLLECTIVE ;  /* 0x000000000000791b */ /* 0x003fe20003800000 */
.L_x_2181:
[----:B------:R-:W-:-:S04]  /*11db0*/  @!P1 IMAD.X R9, RZ, RZ, R0, P2 ;  /* 0x000000ffff099224 */ /* 0x000fc800010e0600 */
[----:B------:R-:W-:-:S05]  /*11dc0*/  @!P1 IMAD.MOV.U32 R3, RZ, RZ, R9 ;  /* 0x000000ffff039224 */ /* 0x000fca00078e0009 */
[----:B------:R-:W-:Y:S01]  /*11dd0*/  @!PT LDS RZ, [RZ] ;  /* 0x00000000fffff984 */ /* 0x000fe20000000800 */
[----:B------:R-:W-:Y:S01]  /*11de0*/  @!PT LDS RZ, [RZ] ;  /* 0x00000000fffff984 */ /* 0x000fe20000000800 */
[----:B------:R-:W-:Y:S01]  /*11df0*/  @!PT LDS RZ, [RZ] ;  /* 0x00000000fffff984 */ /* 0x000fe20000000800 */
[----:B------:R0:W-:Y:S01]  /*11e00*/  @!P1 LDGSTS.E.BYPASS.LTC128B.128 [R10+0xcc00], desc[UR48][R2.64], !P0 ;  /* 0x0cc00000020a9fae */ /* 0x0001e2000c101d70 */
[----:B------:R-:W-:Y:S02]  /*11e10*/  IMAD.MOV.U32 R13, RZ, RZ, R5 ;  /* 0x000000ffff0d7224 */ /* 0x000fe400078e0005 */
[----:B0-----:R-:W-:Y:S02]  /*11e20*/  VIADD R2, R17, 0xa0 ;  /* 0x000000a011027836 */ /* 0x001fe40000000000 */
[----:B------:R-:W-:-:S07]  /*11e30*/  IMAD.MOV.U32 R0, RZ, RZ, R14 ;  /* 0x000000ffff007224 */ /* 0x000fce00078e000e */
[----:B------:R-:W-:Y:S05]  /*11e40*/  WARPSYNC.COLLECTIVE R15, `(.L_x_2182) ;  /* 0x000000000f087348 */ /* 0x000fea0003c00000 */
[----:B------:R0:W1:Y:S02]  /*11e50*/  SHFL.IDX P6, R14, R13, R12, R11 ;  /* 0x0000000c0d0e7389 */ /* 0x00006400000c000b */
[----:B01----:R-:W-:Y:S01]  /*11e60*/  ENDCOLLECTIVE ;  /* 0x000000000000791b */ /* 0x003fe20003800000 */
.L_x_2182:
[----:B------:R-:W-:Y:S01]  /*11e70*/  ISETP.GE.AND P1, PT, R2, R7, PT ;  /* 0x000000070200720c */ /* 0x000fe20003f26270 */
[----:B------:R-:W-:Y:S02]  /*11e80*/  IMAD.MOV.U32 R13, RZ, RZ, R6 ;  /* 0x000000ffff0d7224 */ /* 0x000fe400078e0006 */
[----:B------:R-:W-:-:S10]  /*11e90*/  IMAD.MOV.U32 R12, RZ, RZ, 0x3 ;  /* 0x00000003ff0c7424 */ /* 0x000fd400078e00ff */
[----:B------:R-:W-:-:S13]  /*11ea0*/  @!P1 LEA R2, P2, R20, R14, 0x1 ;  /* 0x0000000e14029211 */ /* 0x000fda00078408ff */
[----:B------:R-:W-:Y:S05]  /*11eb0*/  WARPSYNC.COLLECTIVE R15, `(.L_x_2183) ;  /* 0x000000000f087348 */ /* 0x000fea0003c00000 */
[----:B------:R0:W1:Y:S02]  /*11ec0*/  SHFL.IDX P6, R14, R13, R12, R11 ;  /* 0x0000000c0d0e7389 */ /* 0x00006400000c000b */
[----:B01----:R-:W-:Y:S01]  /*11ed0*/  ENDCOLLECTIVE ;  /* 0x000000000000791b */ /* 0x003fe20003800000 */
.L_x_2183:
        /* <DEDUP_REMOVED lines=10> */
.L_x_2184:
[----:B------:R-:W-:Y:S05]  /*11f80*/  BRA `(.L_x_2185) ;  /* 0xffffffbc00fc7947 */ /* 0x000fea000383ffff */
.L_x_2073:
[----:B0-----:R0:W1:Y:S02]  /*11f90*/  SYNCS.PHASECHK.TRANS64.TRYWAIT P0, [R22+URZ+0x16820], R3 ;  /* 0x01682003160075a7 */ /* 0x001064000800017f */
[----:B-1----:R-:W-:Y:S05]  /*11fa0*/  @!P0 NANOSLEEP.SYNCS 0x989680 ;  /* 0x009896800000895d */ /* 0x002fea0003900000 */
[----:B------:R-:W1:Y:S02]  /*11fb0*/  @!P0 SYNCS.PHASECHK.TRANS64 P0, [R22+URZ+0x16820], R3 ;  /* 0x01682003160085a7 */ /* 0x000e64000800007f */
[----:B-1----:R-:W-:Y:S05]  /*11fc0*/  @!P0 BRA `(.L_x_2073) ;  /* 0xfffffffc00f08947 */ /* 0x002fea000383ffff */
[----:B------:R-:W-:Y:S05]  /*11fd0*/  BRA `(.L_x_2186) ;  /* 0xffffffc000647947 */ /* 0x000fea000383ffff */
.L_x_2082:
[----:B0-----:R0:W2:Y:S02]  /*11fe0*/  SYNCS.PHASECHK.TRANS64.TRYWAIT P0, [R2+URZ+0x16840], R3 ;  /* 0x01684003020075a7 */ /* 0x0010a4000800017f */
[----:B--2---:R-:W-:Y:S05]  /*11ff0*/  @!P0 NANOSLEEP.SYNCS 0x989680 ;  /* 0x009896800000895d */ /* 0x004fea0003900000 */
[----:B------:R-:W2:Y:S02]  /*12000*/  @!P0 SYNCS.PHASECHK.TRANS64 P0, [R2+URZ+0x16840], R3 ;  /* 0x01684003020085a7 */ /* 0x000ea4000800007f */
[----:B--2---:R-:W-:Y:S05]  /*12010*/  @!P0 BRA `(.L_x_2082) ;  /* 0xfffffffc00f08947 */ /* 0x004fea000383ffff */
[----:B------:R-:W-:Y:S05]  /*12020*/  BRA `(.L_x_2187) ;  /* 0xffffffc4000c7947 */ /* 0x000fea000383ffff */
.L_x_2087:
[----:B0-----:R0:W1:Y:S02]  /*12030*/  SYNCS.PHASECHK.TRANS64.TRYWAIT P0, [R3+URZ+0x60], R2 ;  /* 0x00006002030075a7 */ /* 0x001064000800017f */
[----:B-1----:R-:W-:Y:S05]  /*12040*/  @!P0 NANOSLEEP.SYNCS 0x989680 ;  /* 0x009896800000895d */ /* 0x002fea0003900000 */
[----:B------:R-:W1:Y:S02]  /*12050*/  @!P0 SYNCS.PHASECHK.TRANS64 P0, [R3+URZ+0x60], R2 ;  /* 0x00006002030085a7 */ /* 0x000e64000800007f */
[----:B-1----:R-:W-:Y:S05]  /*12060*/  @!P0 BRA `(.L_x_2087) ;  /* 0xfffffffc00f08947 */ /* 0x002fea000383ffff */
[----:B------:R-:W-:Y:S05]  /*12070*/  BRA `(.L_x_2188) ;  /* 0xffffffc400987947 */ /* 0x000fea000383ffff */
.L_x_2095:
[----:B0-----:R0:W2:Y:S02]  /*12080*/  SYNCS.PHASECHK.TRANS64.TRYWAIT P0, [R2+URZ+0x16840], R3 ;  /* 0x01684003020075a7 */ /* 0x0010a4000800017f */
[----:B--2---:R-:W-:Y:S05]  /*12090*/  @!P0 NANOSLEEP.SYNCS 0x989680 ;  /* 0x009896800000895d */ /* 0x004fea0003900000 */
[----:B------:R-:W2:Y:S02]  /*120a0*/  @!P0 SYNCS.PHASECHK.TRANS64 P0, [R2+URZ+0x16840], R3 ;  /* 0x01684003020085a7 */ /* 0x000ea4000800007f */
[----:B--2---:R-:W-:Y:S05]  /*120b0*/  @!P0 BRA `(.L_x_2095) ;  /* 0xfffffffc00f08947 */ /* 0x004fea000383ffff */
[----:B------:R-:W-:Y:S05]  /*120c0*/  BRA `(.L_x_2189) ;  /* 0xffffffc800d07947 */ /* 0x000fea000383ffff */
.L_x_2100:
[----:B0-----:R0:W1:Y:S02]  /*120d0*/  SYNCS.PHASECHK.TRANS64.TRYWAIT P0, [R10+URZ+0x60], R27 ;  /* 0x0000601b0a0075a7 */ /* 0x001064000800017f */
[----:B-1----:R-:W-:Y:S05]  /*120e0*/  @!P0 NANOSLEEP.SYNCS 0x989680 ;  /* 0x009896800000895d */ /* 0x002fea0003900000 */
[----:B------:R-:W1:Y:S02]  /*120f0*/  @!P0 SYNCS.PHASECHK.TRANS64 P0, [R10+URZ+0x60], R27 ;  /* 0x0000601b0a0085a7 */ /* 0x000e64000800007f */
[----:B-1----:R-:W-:Y:S05]  /*12100*/  @!P0 BRA `(.L_x_2100) ;  /* 0xfffffffc00f08947 */ /* 0x002fea000383ffff */
[----:B------:R-:W-:Y:S05]  /*12110*/  BRA `(.L_x_2190) ;  /* 0xffffffcc005c7947 */ /* 0x000fea000383ffff */
.L_x_2108:
[----:B0-----:R0:W2:Y:S02]  /*12120*/  SYNCS.PHASECHK.TRANS64.TRYWAIT P0, [R2+URZ+0x16840], R3 ;  /* 0x01684003020075a7 */ /* 0x0010a4000800017f */
[----:B--2---:R-:W-:Y:S05]  /*12130*/  @!P0 NANOSLEEP.SYNCS 0x989680 ;  /* 0x009896800000895d */ /* 0x004fea0003900000 */
[----:B------:R-:W2:Y:S02]  /*12140*/  @!P0 SYNCS.PHASECHK.TRANS64 P0, [R2+URZ+0x16840], R3 ;  /* 0x01684003020085a7 */ /* 0x000ea4000800007f */
[----:B--2---:R-:W-:Y:S05]  /*12150*/  @!P0 BRA `(.L_x_2108) ;  /* 0xfffffffc00f08947 */ /* 0x004fea000383ffff */
[----:B------:R-:W-:Y:S05]  /*12160*/  BRA `(.L_x_2191) ;  /* 0xffffffd000687947 */ /* 0x000fea000383ffff */
.L_x_2113:
[----:B0-----:R0:W1:Y:S02]  /*12170*/  SYNCS.PHASECHK.TRANS64.TRYWAIT P0, [R8+URZ+0x60], R3 ;  /* 0x00006003080075a7 */ /* 0x001064000800017f */
[----:B-1----:R-:W-:Y:S05]  /*12180*/  @!P0 NANOSLEEP.SYNCS 0x989680 ;  /* 0x009896800000895d */ /* 0x002fea0003900000 */
[----:B------:R-:W1:Y:S02]  /*12190*/  @!P0 SYNCS.PHASECHK.TRANS64 P0, [R8+URZ+0x60], R3 ;  /* 0x00006003080085a7 */ /* 0x000e64000800007f */
[----:B-1----:R-:W-:Y:S05]  /*121a0*/  @!P0 BRA `(.L_x_2113) ;  /* 0xfffffffc00f08947 */ /* 0x002fea000383ffff */
[----:B------:R-:W-:Y:S05]  /*121b0*/  BRA `(.L_x_2192) ;  /* 0xffffffd000f87947 */ /* 0x000fea000383ffff */
.L_x_2123:
[----:B0-----:R0:W1:Y:S02]  /*121c0*/  SYNCS.PHASECHK.TRANS64.TRYWAIT P0, [R3+URZ+0x16860], R0 ;  /* 0x01686000030075a7 */ /* 0x001064000800017f */
[----:B-1----:R-:W-:Y:S05]  /*121d0*/  @!P0 NANOSLEEP.SYNCS 0x989680 ;  /* 0x009896800000895d */ /* 0x002fea0003900000 */
[----:B------:R-:W1:Y:S02]  /*121e0*/  @!P0 SYNCS.PHASECHK.TRANS64 P0, [R3+URZ+0x16860], R0 ;  /* 0x01686000030085a7 */ /* 0x000e64000800007f */
[----:B-1----:R-:W-:Y:S05]  /*121f0*/  @!P0 BRA `(.L_x_2123) ;  /* 0xfffffffc00f08947 */ /* 0x002fea000383ffff */
[----:B------:R-:W-:Y:S05]  /*12200*/  BRA `(.L_x_2193) ;  /* 0xffffffd400f47947 */ /* 0x000fea000383ffff */
.L_x_2129:
        /* <DEDUP_REMOVED lines=8> */
.L_x_2195:
[----:B------:R-:W-:Y:S05]  /*12290*/  BSYNC B0 ;  /* 0x0000000000007941 */ /* 0x000fea0003800000 */
.L_x_2194:
        /* <DEDUP_REMOVED lines=9> */
.L_x_2196:
        /* <DEDUP_REMOVED lines=18> */
.L_x_2197:
[----:B------:R-:W-:Y:S01]  /*12450*/  IMAD.MOV.U32 R12, RZ, RZ, 0x2 ;  /* 0x00000002ff0c7424 */ /* 0x000fe200078e00ff */
[----:B------:R-:W-:-:S05]  /*12460*/  SEL R4, R14, RZ, P1 ;  /* 0x000000ff0e047207 */ /* 0x000fca0000800000 */
[----:B------:R-:W-:-:S04]  /*12470*/  IMAD.IADD R4, R17, 0x1, R4 ;  /* 0x0000000111047824 */ /* 0x000fc800078e0204 */
[----:B------:R-:W-:-:S07]  /*12480*/  IMAD.MOV.U32 R13, RZ, RZ, R4 ;  /* 0x000000ffff0d7224 */ /* 0x000fce00078e0004 */
[----:B------:R-:W-:Y:S05]  /*12490*/  WARPSYNC.COLLECTIVE R15, `(.L_x_2198) ;  /* 0x000000000f087348 */ /* 0x000fea0003c00000 */
[----:B------:R0:W1:Y:S02]  /*124a0*/  SHFL.UP P6, R14, R13, R12, R11 ;  /* 0x0400000c0d0e7389 */ /* 0x00006400000c000b */
[----:B01----:R-:W-:Y:S01]  /*124b0*/  ENDCOLLECTIVE ;  /* 0x000000000000791b */ /* 0x003fe20003800000 */
.L_x_2198:
[----:B------:R-:W-:Y:S01]  /*124c0*/  IMAD.MOV.U32 R12, RZ, RZ, 0x4 ;  /* 0x00000004ff0c7424 */ /* 0x000fe200078e00ff */
[----:B------:R-:W-:-:S05]  /*124d0*/  SEL R3, R14, RZ, P2 ;  /* 0x000000ff0e037207 */ /* 0x000fca0001000000 */
[----:B------:R-:W-:-:S04]  /*124e0*/  IMAD.IADD R6, R4, 0x1, R3 ;  /* 0x0000000104067824 */ /* 0x000fc800078e0203 */
[----:B------:R-:W-:-:S07]  /*124f0*/  IMAD.MOV.U32 R13, RZ, RZ, R6 ;  /* 0x000000ffff0d7224 */ /* 0x000fce00078e0006 */
[----:B------:R-:W-:Y:S05]  /*12500*/  WARPSYNC.COLLECTIVE R15, `(.L_x_2199) ;  /* 0x000000000f087348 */ /* 0x000fea0003c00000 */
[----:B------:R0:W1:Y:S02]  /*12510*/  SHFL.UP P6, R14, R13, R12, R11 ;  /* 0x0400000c0d0e7389 */ /* 0x00006400000c000b */
[----:B01----:R-:W-:Y:S01]  /*12520*/  ENDCOLLECTIVE ;  /* 0x000000000000791b */ /* 0x003fe20003800000 */
.L_x_2199:
[----:B------:R-:W-:Y:S01]  /*12530*/  IMAD.MOV.U32 R12, RZ, RZ, 0x8 ;  /* 0x00000008ff0c7424 */ /* 0x000fe200078e00ff */
[----:B------:R-:W-:-:S05]  /*12540*/  SEL R3, R14, RZ, P3 ;  /* 0x000000ff0e037207 */ /* 0x000fca0001800000 */
[----:B------:R-:W-:-:S04]  /*12550*/  IMAD.IADD R2, R6, 0x1, R3 ;  /* 0x0000000106027824 */ /* 0x000fc800078e0203 */
[----:B------:R-:W-:-:S07]  /*12560*/  IMAD.MOV.U32 R13, RZ, RZ, R2 ;  /* 0x000000ffff0d7224 */ /* 0x000fce00078e0002 */
[----:B------:R-:W-:Y:S05]  /*12570*/  WARPSYNC.COLLECTIVE R15, `(.L_x_2200) ;  /* 0x000000000f087348 */ /* 0x000fea0003c00000 */
[----:B------:R0:W1:Y:S02]  /*12580*/  SHFL.UP P6, R14, R13, R12, R11 ;  /* 0x0400000c0d0e7389 */ /* 0x00006400000c000b */
[----:B01----:R-:W-:Y:S01]  /*12590*/  ENDCOLLECTIVE ;  /* 0x000000000000791b */ /* 0x003fe20003800000 */
.L_x_2200:
[----:B------:R-:W-:Y:S01]  /*125a0*/  IMAD.MOV.U32 R12, RZ, RZ, 0x10 ;  /* 0x00000010ff0c7424 */ /* 0x000fe200078e00ff */
[----:B------:R-:W-:-:S04]  /*125b0*/  SEL R3, R14, RZ, P4 ;  /* 0x000000ff0e037207 */ /* 0x000fc80002000000 */
[----:B------:R-:W-:-:S05]  /*125c0*/  IADD3 R3, R2, R3, RZ ;  /* 0x0000000302037210 */ /* 0x000fca0007ffe0ff */
[----:B------:R-:W-:-:S07]  /*125d0*/  IMAD.MOV.U32 R13, RZ, RZ, R3 ;  /* 0x000000ffff0d7224 */ /* 0x000fce00078e0003 */
[----:B------:R-:W-:Y:S05]  /*125e0*/  WARPSYNC.COLLECTIVE R15, `(.L_x_2201) ;  /* 0x000000000f087348 */ /* 0x000fea0003c00000 */
[----:B------:R0:W1:Y:S02]  /*125f0*/  SHFL.UP P6, R14, R13, R12, R11 ;  /* 0x0400000c0d0e7389 */ /* 0x00006400000c000b */
[----:B01----:R-:W-:Y:S01]  /*12600*/  ENDCOLLECTIVE ;  /* 0x000000000000791b */ /* 0x003fe20003800000 */
.L_x_2201:
        /* <DEDUP_REMOVED lines=8> */
.L_x_2202:
[----:B------:R-:W-:Y:S05]  /*12690*/  BRA `(.L_x_2203) ;  /* 0xffffffd800287947 */ /* 0x000fea000383ffff */
.L_x_2134:
        /* <DEDUP_REMOVED lines=8> */
.L_x_2205:
[----:B------:R-:W-:Y:S05]  /*12720*/  BSYNC B0 ;  /* 0x0000000000007941 */ /* 0x000fea0003800000 */
.L_x_2204:
[----:B------:R-:W-:Y:S01]  /*12730*/  SEL R14, R14, RZ, P1 ;  /* 0x000000ff0e0e7207 */ /* 0x000fe20000800000 */
[----:B------:R-:W-:Y:S02]  /*12740*/  IMAD.MOV.U32 R12, RZ, RZ, 0x2 ;  /* 0x00000002ff0c7424 */ /* 0x000fe400078e00ff */
[----:B------:R-:W-:Y:S01]  /*12750*/  IMAD.MOV.U32 R11, RZ, RZ, RZ ;  /* 0x000000ffff0b7224 */ /* 0x000fe200078e00ff */
[----:B------:R-:W-:Y:S01]  /*12760*/  IADD3 R13, R17, R14, RZ ;  /* 0x0000000e110d7210 */ /* 0x000fe20007ffe0ff */
[----:B------:R-:W-:-:S07]  /*12770*/  IMAD.MOV.U32 R15, RZ, RZ, -0x1 ;  /* 0xffffffffff0f7424 */ /* 0x000fce00078e00ff */
[----:B------:R-:W-:Y:S05]  /*12780*/  WARPSYNC.COLLECTIVE R15, `(.L_x_2206) ;  /* 0x000000000f087348 */ /* 0x000fea0003c00000 */
[----:B------:R0:W1:Y:S02]  /*12790*/  SHFL.UP P6, R14, R13, R12, R11 ;  /* 0x0400000c0d0e7389 */ /* 0x00006400000c000b */
[----:B01----:R-:W-:Y:S01]  /*127a0*/  ENDCOLLECTIVE ;  /* 0x000000000000791b */ /* 0x003fe20003800000 */
.L_x_2206:
[----:B------:R-:W-:Y:S01]  /*127b0*/  IMAD.MOV.U32 R12, RZ, RZ, 0x4 ;  /* 0x00000004ff0c7424 */ /* 0x000fe200078e00ff */
[----:B------:R-:W-:-:S05]  /*127c0*/  SEL R2, R14, RZ, P2 ;  /* 0x000000ff0e027207 */ /* 0x000fca0001000000 */
[----:B------:R-:W-:-:S04]  /*127d0*/  IMAD.IADD R2, R13, 0x1, R2 ;  /* 0x000000010d027824 */ /* 0x000fc800078e0202 */
[----:B------:R-:W-:-:S07]  /*127e0*/  IMAD.MOV.U32 R13, RZ, RZ, R2 ;  /* 0x000000ffff0d7224 */ /* 0x000fce00078e0002 */
[----:B------:R-:W-:Y:S05]  /*127f0*/  WARPSYNC.COLLECTIVE R15, `(.L_x_2207) ;  /* 0x000000000f087348 */ /* 0x000fea0003c00000 */
[----:B------:R0:W1:Y:S02]  /*12800*/  SHFL.UP P6, R14, R13, R12, R11 ;  /* 0x0400000c0d0e7389 */ /* 0x00006400000c000b */
[----:B01----:R-:W-:Y:S01]  /*12810*/  ENDCOLLECTIVE ;  /* 0x000000000000791b */ /* 0x003fe20003800000 */
.L_x_2207:
[----:B------:R-:W-:Y:S01]  /*12820*/  IMAD.MOV.U32 R12, RZ, RZ, 0x8 ;  /* 0x00000008ff0c7424 */ /* 0x000fe200078e00ff */
[----:B------:R-:W-:-:S05]  /*12830*/  SEL R3, R14, RZ, P3 ;  /* 0x000000ff0e037207 */ /* 0x000fca0001800000 */
[----:B------:R-:W-:-:S04]  /*12840*/  IMAD.IADD R3, R2, 0x1, R3 ;  /* 0x0000000102037824 */ /* 0x000fc800078e0203 */
[----:B------:R-:W-:-:S07]  /*12850*/  IMAD.MOV.U32 R13, RZ, RZ, R3 ;  /* 0x000000ffff0d7224 */ /* 0x000fce00078e0003 */
[----:B------:R-:W-:Y:S05]  /*12860*/  WARPSYNC.COLLECTIVE R15, `(.L_x_2208) ;  /* 0x000000000f087348 */ /* 0x000fea0003c00000 */
[----:B------:R0:W1:Y:S02]  /*12870*/  SHFL.UP P6, R14, R13, R12, R11 ;  /* 0x0400000c0d0e7389 */ /* 0x00006400000c000b */
[----:B01----:R-:W-:Y:S01]  /*12880*/  ENDCOLLECTIVE ;  /* 0x000000000000791b */ /* 0x003fe20003800000 */
.L_x_2208:
[----:B------:R-:W-:Y:S01]  /*12890*/  IMAD.MOV.U32 R12, RZ, RZ, 0x10 ;  /* 0x00000010ff0c7424 */ /* 0x000fe200078e00ff */
[----:B------:R-:W-:-:S05]  /*128a0*/  SEL R4, R14, RZ, P4 ;  /* 0x000000ff0e047207 */ /* 0x000fca0002000000 */
[----:B------:R-:W-:-:S05]  /*128b0*/  IMAD.IADD R4, R3, 0x1, R4 ;  /* 0x0000000103047824 */ /* 0x000fca00078e0204 */
[----:B------:R-:W-:-:S07]  /*128c0*/  MOV R13, R4 ;  /* 0x00000004000d7202 */ /* 0x000fce0000000f00 */
[----:B------:R-:W-:Y:S05]  /*128d0*/  WARPSYNC.COLLECTIVE R15, `(.L_x_2209) ;  /* 0x000000000f087348 */ /* 0x000fea0003c00000 */
[----:B------:R0:W1:Y:S02]  /*128e0*/  SHFL.UP P6, R14, R13, R12, R11 ;  /* 0x0400000c0d0e7389 */ /* 0x00006400000c000b */
[----:B01----:R-:W-:Y:S01]  /*128f0*/  ENDCOLLECTIVE ;  /* 0x000000000000791b */ /* 0x003fe20003800000 */
.L_x_2209:
        /* <DEDUP_REMOVED lines=8> */
.L_x_2210:
[----:B------:R-:W-:Y:S05]  /*12980*/  BRA `(.L_x_2211) ;  /* 0xffffffd800087947 */ /* 0x000fea000383ffff */
.L_x_2136:
[----:B------:R-:W-:Y:S01]  /*12990*/  BSSY B0, `(.L_x_2212) ;  /* 0x0000006000007945 */ /* 0x000fe20003800000 */
[----:B------:R-:W-:Y:S01]  /*129a0*/  PLOP3.LUT P6, PT, P6, PT, PT, 0x8, 0x0 ;  /* 0x000000000000781c */ /* 0x000fe200037ce170 */
[----:B------:R-:W-:-:S12]  /*129b0*/  IMAD.MOV.U32 R15, RZ, RZ, -0x1 ;  /* 0xffffffffff0f7424 */ /* 0x000fd800078e00ff */
[----:B01----:R-:W-:Y:S05]  /*129c0*/  WARPSYNC.COLLECTIVE R15, `(.L_x_2213) ;  /* 0x000000000f087348 */ /* 0x003fea0003c00000 */
[----:B------:R-:W-:Y:S01]  /*129d0*/  VOTE.ANY R14, PT, P6 ;  /* 0x00000000000e7806 */ /* 0x000fe200030e0100 */
[----:B01----:R-:W-:Y:S06]  /*129e0*/  ENDCOLLECTIVE ;  /* 0x000000000000791b */ /* 0x003fec0003800000 */
.L_x_2213:
[----:B------:R-:W-:Y:S05]  /*129f0*/  BSYNC B0 ;  /* 0x0000000000007941 */ /* 0x000fea0003800000 */
.L_x_2212:
[----:B------:R-:W-:Y:S01]  /*12a00*/  IMAD.MOV.U32 R3, RZ, RZ, R14 ;  /* 0x000000ffff037224 */ /* 0x000fe200078e000e */
[----:B------:R-:W-:Y:S01]  /*12a10*/  MOV R15, 0xffffffff ;  /* 0xffffffff000f7802 */ /* 0x000fe20000000f00 */
[----:B------:R-:W-:Y:S02]  /*12a20*/  IMAD.MOV.U32 R13, RZ, RZ, R17 ;  /* 0x000000ffff0d7224 */ /* 0x000fe400078e0011 */
[----:B------:R-:W0:Y:S01]  /*12a30*/  POPC R6, R3 ;  /* 0x0000000300067309 */ /* 0x000e220000000000 */
[----:B------:R-:W-:Y:S02]  /*12a40*/  IMAD.MOV.U32 R11, RZ, RZ, 0x1f ;  /* 0x0000001fff0b7424 */ /* 0x000fe400078e00ff */
[----:B0-----:R-:W-:-:S07]  /*12a50*/  IMAD.MOV.U32 R12, RZ, RZ, R6 ;  /* 0x000000ffff0c7224 */ /* 0x001fce00078e0006 */
[----:B------:R-:W-:Y:S05]  /*12a60*/  WARPSYNC.COLLECTIVE R15, `(.L_x_2214) ;  /* 0x000000000f087348 */ /* 0x000fea0003c00000 */
[----:B------:R0:W1:Y:S02]  /*12a70*/  SHFL.IDX P6, R14, R13, R12, R11 ;  /* 0x0000000c0d0e7389 */ /* 0x00006400000c000b */
[----:B01----:R-:W-:Y:S01]  /*12a80*/  ENDCOLLECTIVE ;  /* 0x000000000000791b */ /* 0x003fe20003800000 */
.L_x_2214:
[----:B------:R-:W-:Y:S01]  /*12a90*/  IMAD.MOV.U32 R17, RZ, RZ, R14 ;  /* 0x000000ffff117224 */ /* 0x000fe200078e000e */
[----:B------:R-:W-:Y:S06]  /*12aa0*/  BRA `(.L_x_2215) ;  /* 0xffffffd400f87947 */ /* 0x000fec000383ffff */
.L_x_2138:
[----:B------:R-:W-:Y:S01]  /*12ab0*/  BSSY B0, `(.L_x_2216) ;  /* 0x0000007000007945 */ /* 0x000fe20003800000 */
[----:B------:R-:W-:Y:S02]  /*12ac0*/  IMAD.MOV.U32 R13, RZ, RZ, R2 ;  /* 0x000000ffff0d7224 */ /* 0x000fe400078e0002 */
[----:B------:R-:W-:Y:S02]  /*12ad0*/  IMAD.MOV.U32 R11, RZ, RZ, 0x1f ;  /* 0x0000001fff0b7424 */ /* 0x000fe400078e00ff */
[----:B------:R-:W-:-:S07]  /*12ae0*/  IMAD.MOV.U32 R15, RZ, RZ, -0x1 ;  /* 0xffffffffff0f7424 */ /* 0x000fce00078e00ff */
[----:B0123--:R-:W-:Y:S05]  /*12af0*/  WARPSYNC.COLLECTIVE R15, `(.L_x_2217) ;  /* 0x000000000f087348 */ /* 0x00ffea0003c00000 */
[----:B------:R4:W0:Y:S02]  /*12b00*/  SHFL.IDX P6, R14, R13, R12, R11 ;  /* 0x0000000c0d0e7389 */ /* 0x00082400000c000b */
[----:B01234-:R-:W-:Y:S01]  /*12b10*/  ENDCOLLECTIVE ;  /* 0x000000000000791b */ /* 0x01ffe20003800000 */
.L_x_2217:
[----:B------:R-:W-:Y:S05]  /*12b20*/  BSYNC B0 ;  /* 0x0000000000007941 */ /* 0x000fea0003800000 */
.L_x_2216:
[----:B------:R-:W-:Y:S05]  /*12b30*/  BRA `(.L_x_2137) ;  /* 0xffffffd400f07947 */ /* 0x000fea000383ffff */
.L_x_2142:
[----:B0-----:R0:W1:Y:S02]  /*12b40*/  SYNCS.PHASECHK.TRANS64.TRYWAIT P0, [R9+URZ+0x16820], R0 ;  /* 0x01682000090075a7 */ /* 0x001064000800017f */
[----:B-1----:R-:W-:Y:S05]  /*12b50*/  @!P0 NANOSLEEP.SYNCS 0x989680 ;  /* 0x009896800000895d */ /* 0x002fea0003900000 */
[----:B------:R-:W1:Y:S02]  /*12b60*/  @!P0 SYNCS.PHASECHK.TRANS64 P0, [R9+URZ+0x16820], R0 ;  /* 0x01682000090085a7 */ /* 0x000e64000800007f */
[----:B-1----:R-:W-:Y:S05]  /*12b70*/  @!P0 BRA `(.L_x_2142) ;  /* 0xfffffffc00f08947 */ /* 0x002fea000383ffff */
[----:B------:R-:W-:Y:S05]  /*12b80*/  BRA `(.L_x_2218) ;  /* 0xffffffdc00687947 */ /* 0x000fea000383ffff */
.L_x_2143:
        /* <DEDUP_REMOVED lines=8> */
[----:B0-2---:R-:W-:Y:S05]  /*12c10*/  WARPSYNC.COLLECTIVE R15, `(.L_x_2220) ;  /* 0x000000000f087348 */ /* 0x005fea0003c00000 */
[----:B------:R1:W3:Y:S02]  /*12c20*/  SHFL.IDX P6, R14, R13, R12, R11 ;  /* 0x0000000c0d0e7389 */ /* 0x0002e400000c000b */
[----:B0123--:R-:W-:Y:S01]  /*12c30*/  ENDCOLLECTIVE ;  /* 0x000000000000791b */ /* 0x00ffe20003800000 */
.L_x_2220:
[----:B------:R-:W-:Y:S05]  /*12c40*/  BSYNC B0 ;  /* 0x0000000000007941 */ /* 0x000fea0003800000 */
.L_x_2219:
[----:B------:R-:W-:Y:S05]  /*12c50*/  BRA `(.L_x_2221) ;  /* 0xffffffdc00507947 */ /* 0x000fea000383ffff */
.L_x_2146:
[----:B------:R-:W-:Y:S01]  /*12c60*/  BSSY B1, `(.L_x_2222) ;  /* 0x0000006000017945 */ /* 0x000fe20003800000 */
[----:B------:R-:W-:-:S07]  /*12c70*/  IMAD.MOV.U32 R15, RZ, RZ, -0x1 ;  /* 0xffffffffff0f7424 */ /* 0x000fce00078e00ff */
[----:B0-2---:R-:W-:Y:S05]  /*12c80*/  WARPSYNC.COLLECTIVE R15, `(.L_x_2223) ;  /* 0x000000000f0c7348 */ /* 0x005fea0003c00000 */
[----:B------:R-:W-:Y:S02]  /*12c90*/  ELECT P6, UR62, PT ;  /* 0x00000000003e782f */ /* 0x000fe400038c0000 */
[----:B------:R-:W-:Y:S01]  /*12ca0*/  MOV R14, UR62 ;  /* 0x0000003e000e7c02 */ /* 0x000fe20008000f00 */
[----:B0-2---:R-:W-:Y:S10]  /*12cb0*/  ENDCOLLECTIVE ;  /* 0x000000000000791b */ /* 0x005ff40003800000 */
.L_x_2223:
[----:B------:R-:W-:Y:S05]  /*12cc0*/  BSYNC B1 ;  /* 0x0000000000017941 */ /* 0x000fea0003800000 */
.L_x_2222:
[----:B------:R-:W-:Y:S05]  /*12cd0*/  BRA `(.L_x_2224) ;  /* 0xffffffdc00487947 */ /* 0x000fea000383ffff */
.L_x_2148:
[----:B0-----:R0:W1:Y:S02]  /*12ce0*/  SYNCS.PHASECHK.TRANS64.TRYWAIT P0, [R6+URZ], R3 ;  /* 0x00000003060075a7 */ /* 0x001064000800017f */
[----:B-1----:R-:W-:Y:S05]  /*12cf0*/  @!P0 NANOSLEEP.SYNCS 0x989680 ;  /* 0x009896800000895d */ /* 0x002fea0003900000 */
[----:B------:R-:W1:Y:S02]  /*12d00*/  @!P0 SYNCS.PHASECHK.TRANS64 P0, [R6+URZ], R3 ;  /* 0x00000003060085a7 */ /* 0x000e64000800007f */
[----:B-1----:R-:W-:Y:S05]  /*12d10*/  @!P0 BRA `(.L_x_2148) ;  /* 0xfffffffc00f08947 */ /* 0x002fea000383ffff */
[----:B------:R-:W-:Y:S05]  /*12d20*/  BRA `(.L_x_2225) ;  /* 0xffffffdc007c7947 */ /* 0x000fea000383ffff */
.L_x_2149:
[----:B-1----:R1:W3:Y:S02]  /*12d30*/  SYNCS.PHASECHK.TRANS64.TRYWAIT P0, [R7+URZ], R2 ;  /* 0x00000002070075a7 */ /* 0x0022e4000800017f */
[----:B---3--:R-:W-:Y:S05]  /*12d40*/  @!P0 NANOSLEEP.SYNCS 0x989680 ;  /* 0x009896800000895d */ /* 0x008fea0003900000 */
[----:B------:R-:W3:Y:S02]  /*12d50*/  @!P0 SYNCS.PHASECHK.TRANS64 P0, [R7+URZ], R2 ;  /* 0x00000002070085a7 */ /* 0x000ee4000800007f */
[----:B---3--:R-:W-:Y:S05]  /*12d60*/  @!P0 BRA `(.L_x_2149) ;  /* 0xfffffffc00f08947 */ /* 0x008fea000383ffff */
[----:B------:R-:W-:Y:S05]  /*12d70*/  BRA `(.L_x_2226) ;  /* 0xffffffdc00707947 */ /* 0x000fea000383ffff */
.L_x_2151:
[----:B---3--:R3:W4:Y:S02]  /*12d80*/  SYNCS.PHASECHK.TRANS64.TRYWAIT P0, [R4+URZ], R3 ;  /* 0x00000003040075a7 */ /* 0x008724000800017f */
[----:B----4-:R-:W-:Y:S05]  /*12d90*/  @!P0 NANOSLEEP.SYNCS 0x989680 ;  /* 0x009896800000895d */ /* 0x010fea0003900000 */
[----:B------:R-:W4:Y:S02]  /*12da0*/  @!P0 SYNCS.PHASECHK.TRANS64 P0, [R4+URZ], R3 ;  /* 0x00000003040085a7 */ /* 0x000f24000800007f */
[----:B----4-:R-:W-:Y:S05]  /*12db0*/  @!P0 BRA `(.L_x_2151) ;  /* 0xfffffffc00f08947 */ /* 0x010fea000383ffff */
[----:B------:R-:W-:Y:S05]  /*12dc0*/  BRA `(.L_x_2227) ;  /* 0xffffffdc00747947 */ /* 0x000fea000383ffff */
.L_x_2228:
        /* <DEDUP_REMOVED lines=11> */
.L_x_2647:


//--------------------- .text._ZN7cutlass13device_kernelIN5flash11enable_sm90INS1_16FlashAttnFwdSm90INS1_25CollectiveMainloopFwdSm90ILi2EN4cute5tupleIJNS5_1CILi1EEES8_S8_EEENS6_IJNS7_ILi192EEENS7_ILi128EEENS7_ILi64EEEEEELi64ENS_6half_tEfNS_4arch4Sm90ELb1ELb0ELb1ELb1ELb0ELb1ELb0ELb1ELb1ELb1ELb0ELb0EEENS1_21CollectiveEpilogueFwdINS6_IJSA_SC_SB_EEES9_SE_SG_Li384ELb1ELb1ELb0ELb0EEENS1_36VarlenDynamicPersistentTileSchedulerILi192ELi128ELi384ELi128ELb0ELb1ELb1ELb1ELb1ELb1EEEEEEEEEvNT_6ParamsE --------------------------
	.section	.text._ZN7cutlass13device_kernelIN5flash11enable_sm90INS1_16FlashAttnFwdSm90INS1_25CollectiveMainloopFwdSm90ILi2EN4cute5tupleIJNS5_1CILi1EEES8_S8_EEENS6_IJNS7_ILi192EEENS7_ILi128EEENS7_ILi64EEEEEELi64ENS_6half_tEfNS_4arch4Sm90ELb1ELb0ELb1ELb1ELb0ELb1ELb0ELb1ELb1ELb1ELb0ELb0EEENS1_21CollectiveEpilogueFwdINS6_IJSA_SC_SB_EEES9_SE_SG_Li384ELb1ELb1ELb0ELb0EEENS1_36VarlenDynamicPersistentTileSchedulerILi192ELi128ELi384ELi128ELb0ELb1ELb1ELb1ELb1ELb1EEEEEEEEEvNT_6ParamsE,"ax",@progbits
	.align	128
.text._ZN7cutlass13device_kernelIN5flash11enable_sm90INS1_16FlashAttnFwdSm90INS1_25CollectiveMainloopFwdSm90ILi2EN4cute5tupleIJNS5_1CILi1EEES8_S8_EEENS6_IJNS7_ILi192EEENS7_ILi128EEENS7_ILi64EEEEEELi64ENS_6half_tEfNS_4arch4Sm90ELb1ELb0ELb1ELb1ELb0ELb1ELb0ELb1ELb1ELb1ELb0ELb0EEENS1_21CollectiveEpilogueFwdINS6_IJSA_SC_SB_EEES9_SE_SG_Li384ELb1ELb1ELb0ELb0EEENS1_36VarlenDynamicPersistentTileSchedulerILi192ELi128ELi384ELi128ELb0ELb1ELb1ELb1ELb1ELb1EEEEEEEEEvNT_6ParamsE:
        .type           _ZN7cutlass13device_kernelIN5flash11enable_sm90INS1_16FlashAttnFwdSm90INS1_25CollectiveMainloopFwdSm90ILi2EN4cute5tupleIJNS5_1CILi1EEES8_S8_EEENS6_IJNS7_ILi192EEENS7_ILi128EEENS7_ILi64EEEEEELi64ENS_6half_tEfNS_4arch4Sm90ELb1ELb0ELb1ELb1ELb0ELb1ELb0ELb1ELb1ELb1ELb0ELb0EEENS1_21CollectiveEpilogueFwdINS6_IJSA_SC_SB_EEES9_SE_SG_Li384ELb1ELb1ELb0ELb0EEENS1_36VarlenDynamicPersistentTileSchedulerILi192ELi128ELi384ELi128ELb0ELb1ELb1ELb1ELb1ELb1EEEEEEEEEvNT_6ParamsE,@function
        .size           _ZN7cutlass13device_kernelIN5flash11enable_sm90INS1_16FlashAttnFwdSm90INS1_25CollectiveMainloopFwdSm90ILi2EN4cute5tupleIJNS5_1CILi1EEES8_S8_EEENS6_IJNS7_ILi192EEENS7_ILi128EEENS7_ILi64EEEEEELi64ENS_6half_tEfNS_4arch4Sm90ELb1ELb0ELb1ELb1ELb0ELb1ELb0ELb1ELb1ELb1ELb0ELb0EEENS1_21CollectiveEpilogueFwdINS6_IJSA_SC_SB_EEES9_SE_SG_Li384ELb1ELb1ELb0ELb0EEENS1_36VarlenDynamicPersistentTileSchedulerILi192ELi128ELi384ELi128ELb0ELb1ELb1ELb1ELb1ELb1EEEEEEEEEvNT_6ParamsE,(.L_x_2648 - _ZN7cutlass13device_kernelIN5flash11enable_sm90INS1_16FlashAttnFwdSm90INS1_25CollectiveMainloopFwdSm90ILi2EN4cute5tupleIJNS5_1CILi1EEES8_S8_EEENS6_IJNS7_ILi192EEENS7_ILi128EEENS7_ILi64EEEEEELi64ENS_6half_tEfNS_4arch4Sm90ELb1ELb0ELb1ELb1ELb0ELb1ELb0ELb1ELb1ELb1ELb0ELb0EEENS1_21CollectiveEpilogueFwdINS6_IJSA_SC_SB_EEES9_SE_SG_Li384ELb1ELb1ELb0ELb0EEENS1_36VarlenDynamicPersistentTileSchedulerILi192ELi128ELi384ELi128ELb0ELb1ELb1ELb1ELb1ELb1EEEEEEEEEvNT_6ParamsE)
        .other          _ZN7cutlass13device_kernelIN5flash11enable_sm90INS1_16FlashAttnFwdSm90INS1_25CollectiveMainloopFwdSm90ILi2EN4cute5tupleIJNS5_1CILi1EEES8_S8_EEENS6_IJNS7_ILi192EEENS7_ILi128EEENS7_ILi64EEEEEELi64ENS_6half_tEfNS_4arch4Sm90ELb1ELb0ELb1ELb1ELb0ELb1ELb0ELb1ELb1ELb1ELb0ELb0EEENS1_21CollectiveEpilogueFwdINS6_IJSA_SC_SB_EEES9_SE_SG_Li384ELb1ELb1ELb0ELb0EEENS1_36VarlenDynamicPersistentTileSchedulerILi192ELi128ELi384ELi128ELb0ELb1ELb1ELb1ELb1ELb1EEEEEEEEEvNT_6ParamsE,@"STO_CUDA_ENTRY STV_DEFAULT"
_ZN7cutlass13device_kernelIN5flash11enable_sm90INS1_16FlashAttnFwdSm90INS1_25CollectiveMainloopFwdSm90ILi2EN4cute5tupleIJNS5_1CILi1EEES8_S8_EEENS6_IJNS7_ILi192EEENS7_ILi128EEENS7_ILi64EEEEEELi64ENS_6half_tEfNS_4arch4Sm90ELb1ELb0ELb1ELb1ELb0ELb1ELb0ELb1ELb1ELb1ELb0ELb0EEENS1_21CollectiveEpilogueFwdINS6_IJSA_SC_SB_EEES9_SE_SG_Li384ELb1ELb1ELb0ELb0EEENS1_36VarlenDynamicPersistentTileSchedulerILi192ELi128ELi384ELi128ELb0ELb1ELb1ELb1ELb1ELb1EEEEEEEEEvNT_6ParamsE:
        /* <DEDUP_REMOVED lines=23> */
.L_x_2230:
[----:B------:R-:W-:Y:S05]  /*0170*/  BSYNC B0 ;  /* 0x0000000000007941 */ /* 0x000fea0003800000 */
.L_x_2229:
        /* <DEDUP_REMOVED lines=40> */
.L_x_2231:
        /* <DEDUP_REMOVED lines=22> */
.L_x_2232:
        /* <DEDUP_REMOVED lines=18> */
.L_x_2233:
        /* <DEDUP_REMOVED lines=22> */
.L_x_2234:
        /* <DEDUP_REMOVED lines=22> */
.L_x_2235:
        /* <DEDUP_REMOVED lines=9> */
.L_x_2238:
        /* <DEDUP_REMOVED lines=25> */
[----:B0-----:R-:W-:-:S05]  /*0b60*/  VIADD R12, R0, 0xffffff80 ;  /* 0xffffff80000c7836 */ /* 0x001fca0000000000 */
[----:B------:R-:W-:-:S04]  /*0b70*/  SHF.R.S32.HI R0, RZ, 0x1f, R12 ;  /* 0x0000001fff007819 */ /* 0x000fc8000001140c */
[----:B------:R-:W-:-:S04]  /*0b80*/  LEA.HI R3, R0, R12, RZ, 0x7 ;  /* 0x0000000c00037211 */ /* 0x000fc800078f38ff */
[----:B------:R-:W-:-:S04]  /*0b90*/  LOP3.LUT R4, R3, 0xffffff80, RZ, 0xc0, !PT ;  /* 0xffffff8003047812 */ /* 0x000fc800078ec0ff */
[----:B------:R-:W-:-:S04]  /*0ba0*/  IADD3 R11, R12, -R4, RZ ;  /* 0x800000040c0b7210 */ /* 0x000fc80007ffe0ff */
[----:B------:R-:W-:-:S04]  /*0bb0*/  SHF.R.S32.HI R6, RZ, 0x1f, R11 ;  /* 0x0000001fff067819 */ /* 0x000fc8000001140b */
[----:B------:R-:W-:Y:S02]  /*0bc0*/  LEA.HI R8, R6, R11, RZ, 0x2 ;  /* 0x0000000b06087211 */ /* 0x000fe400078f10ff */
[CC--:B------:R-:W-:Y:S02]  /*0bd0*/  LEA.HI R4, R0.reuse, R12.reuse, RZ, 0x4 ;  /* 0x0000000c00047211 */ /* 0x0c0fe400078f20ff */
[--C-:B------:R-:W-:Y:S02]  /*0be0*/  SHF.R.S32.HI R9, RZ, 0x2, R8.reuse ;  /* 0x00000002ff097819 */ /* 0x100fe40000011408 */
[----:B------:R-:W-:Y:S02]  /*0bf0*/  SHF.R.S32.HI R10, RZ, 0x1f, R8 ;  /* 0x0000001fff0a7819 */ /* 0x000fe40000011408 */
[----:B------:R-:W-:Y:S02]  /*0c00*/  LEA.HI R5, R0, R12, RZ, 0x5 ;  /* 0x0000000c00057211 */ /* 0x000fe400078f28ff */
[----:B------:R-:W-:-:S02]  /*0c10*/  SHF.R.S32.HI R14, RZ, 0x7, R3 ;  /* 0x00000007ff0e7819 */ /* 0x000fc40000011403 */
[----:B------:R-:W-:Y:S02]  /*0c20*/  LEA.HI R10, R10, R9, RZ, 0x3 ;  /* 0x000000090a0a7211 */ /* 0x000fe400078f18ff */
[----:B------:R-:W-:Y:S02]  /*0c30*/  SHF.R.S32.HI R7, RZ, 0x4, R4 ;  /* 0x00000004ff077819 */ /* 0x000fe40000011404 */
[----:B------:R-:W-:Y:S01]  /*0c40*/  SHF.R.S32.HI R15, RZ, 0x5, R5 ;  /* 0x00000005ff0f7819 */ /* 0x000fe20000011405 */
[----:B------:R-:W-:Y:S01]  /*0c50*/  IMAD.HI R5, R14, 0x55555556, RZ ;  /* 0x555555560e057827 */ /* 0x000fe200078e02ff */
[----:B------:R-:W-:Y:S02]  /*0c60*/  LOP3.LUT R10, R10, 0xfffffff8, RZ, 0xc0, !PT ;  /* 0xfffffff80a0a7812 */ /* 0x000fe400078ec0ff */
[C---:B------:R-:W-:Y:S02]  /*0c70*/  LOP3.LUT R3, R4.reuse, 0x3fffff0, RZ, 0xc0, !PT ;  /* 0x03fffff004037812 */ /* 0x040fe400078ec0ff */
[----:B------:R-:W-:-:S02]  /*0c80*/  LEA.HI R4, R4, R7, RZ, 0x1 ;  /* 0x0000000704047211 */ /* 0x000fc400078f08ff */
[----:B------:R-:W-:Y:S01]  /*0c90*/  LEA.HI R6, R6, R11, RZ, 0x5 ;  /* 0x0000000b06067211 */ /* 0x000fe200078f28ff */
[----:B------:R-:W-:Y:S01]  /*0ca0*/  IMAD.IADD R9, R9, 0x1, -R10 ;  /* 0x0000000109097824 */ /* 0x000fe200078e0a0a */
[----:B------:R-:W-:Y:S01]  /*0cb0*/  LOP3.LUT R4, R4, 0x1ffffffe, RZ, 0xc0, !PT ;  /* 0x1ffffffe04047812 */ /* 0x000fe200078ec0ff */
[----:B------:R-:W-:Y:S01]  /*0cc0*/  IMAD.IADD R3, R12, 0x1, -R3 ;  /* 0x000000010c037824 */ /* 0x000fe200078e0a03 */
[----:B------:R-:W-:Y:S02]  /*0cd0*/  LEA.HI R5, R5, R5, RZ, 0x1 ;  /* 0x0000000505057211 */ /* 0x000fe400078f08ff */
[----:B------:R-:W-:Y:S01]  /*0ce0*/  SHF.R.S32.HI R6, RZ, 0x5, R6 ;  /* 0x00000005ff067819 */ /* 0x000fe20000011406 */
[----:B------:R-:W-:Y:S02]  /*0cf0*/  IMAD.IADD R4, R7, 0x1, -R4 ;  /* 0x0000000107047824 */ /* 0x000fe400078e0a04 */
[----:B------:R-:W-:Y:S01]  /*0d00*/  IMAD R3, R15, 0x10, R3 ;  /* 0x000000100f037824 */ /* 0x000fe200078e0203 */
[----:B------:R-:W-:Y:S01]  /*0d10*/  LEA R6, R6, R9, 0x4 ;  /* 0x0000000906067211 */ /* 0x000fe200078e20ff */
[----:B------:R-:W-:-:S02]  /*0d20*/  IMAD R5, R5, -0x3, R14 ;  /* 0xfffffffd05057824 */ /* 0x000fc400078e020e */
[----:B------:R-:W-:Y:S02]  /*0d30*/  IMAD R7, R3, 0x8, R4 ;  /* 0x0000000803077824 */ /* 0x000fe400078e0204 */
[----:B------:R-:W-:-:S05]  /*0d40*/  IMAD R10, R5, 0x40, R6 ;  /* 0x00000040050a7824 */ /* 0x000fca00078e0206 */
[----:B------:R-:W-:Y:S01]  /*0d50*/  STL [R1+0x58], R10 ;  /* 0x0000580a01007387 */ /* 0x000fe20000100800 */
[----:B------:R-:W-:Y:S02]  /*0d60*/  LOP3.LUT R8, R8, 0x7ffffffc, RZ, 0xc0, !PT ;  /* 0x7ffffffc08087812 */ /* 0x000fe400078ec0ff */
[----:B------:R-:W-:Y:S01]  /*0d70*/  CS2R R22, SRZ ;  /* 0x0000000000167805 */ /* 0x000fe2000001ff00 */
[----:B------:R-:W-:Y:S02]  /*0d80*/  IMAD.MOV.U32 R154, RZ, RZ, RZ ;  /* 0x000000ffff9a7224 */ /* 0x000fe400078e00ff */
[----:B------:R-:W-:Y:S01]  /*0d90*/  IMAD.MOV.U32 R18, RZ, RZ, RZ ;  /* 0x000000ffff127224 */ /* 0x000fe200078e00ff */
[----:B--2---:R-:W-:-:S05]  /*0da0*/  LOP3.LUT R3, R13, 0x1, RZ, 0xfc, !PT ;  /* 0x000000010d037812 */ /* 0x004fca00078efcff */
[----:B------:R0:W-:Y:S02]  /*0db0*/  STL [R1+0x4], R3 ;  /* 0x0000040301007387 */ /* 0x0001e40000100800 */
[CC--:B0-----:R-:W-:Y:S02]  /*0dc0*/  LEA.HI R3, R0.reuse, R12.reuse, RZ, 0x3 ;  /* 0x0000000c00037211 */ /* 0x0c1fe400078f18ff */
[----:B------:R-:W-:-:S04]  /*0dd0*/  LEA.HI R0, R0, R12, RZ, 0x2 ;  /* 0x0000000c00007211 */ /* 0x000fc800078f10ff */
[--C-:B------:R-:W-:Y:S02]  /*0de0*/  SHF.R.S32.HI R19, RZ, 0x2, R0.reuse ;  /* 0x00000002ff137819 */ /* 0x100fe40000011400 */
[----:B------:R-:W-:-:S03]  /*0df0*/  SHF.R.S32.HI R4, RZ, 0x1f, R0 ;  /* 0x0000001fff047819 */ /* 0x000fc60000011400 */
[----:B------:R-:W-:Y:S01]  /*0e00*/  VIADD R9, R19, 0x60 ;  /* 0x0000006013097836 */ /* 0x000fe20000000000 */
[----:B------:R-:W-:Y:S02]  /*0e10*/  LOP3.LUT R3, R3, 0xfffffff8, RZ, 0xc0, !PT ;  /* 0xfffffff803037812 */ /* 0x000fe400078ec0ff */
[----:B------:R-:W-:Y:S02]  /*0e20*/  LOP3.LUT R0, R0, 0xfffffffc, RZ, 0xc0, !PT ;  /* 0xfffffffc00007812 */ /* 0x000fe400078ec0ff */
[----:B------:R-:W-:Y:S02]  /*0e30*/  LEA.HI R4, R4, R19, RZ, 0x3 ;  /* 0x0000001304047211 */ /* 0x000fe400078f18ff */
[----:B------:R-:W-:Y:S01]  /*0e40*/  SHF.R.S32.HI R5, RZ, 0x1f, R9 ;  /* 0x0000001fff057819 */ /* 0x000fe20000011409 */
[C---:B------:R-:W-:Y:S01]  /*0e50*/  IMAD.IADD R6, R12.reuse, 0x1, -R0 ;  /* 0x000000010c067824 */ /* 0x040fe200078e0a00 */
[----:B------:R-:W-:Y:S01]  /*0e60*/  IADD3 R3, R12, -R3, RZ ;  /* 0x800000030c037210 */ /* 0x000fe20007ffe0ff */
[----:B------:R-:W-:Y:S01]  /*0e70*/  IMAD.SHL.U32 R3, R9, 0x40, RZ ;  /* 0x0000004009037824 */ /* 0x000fe200078e00ff */
[----:B------:R-:W-:-:S02]  /*0e80*/  LOP3.LUT R4, R4, 0xfffffff8, RZ, 0xc0, !PT ;  /* 0xfffffff804047812 */ /* 0x000fc400078ec0ff */
[----:B------:R-:W-:Y:S01]  /*0e90*/  LEA.HI R5, R5, R9, RZ, 0x3 ;  /* 0x0000000905057211 */ /* 0x000fe200078f18ff */
[C---:B------:R-:W-:Y:S01]  /*0ea0*/  IMAD.SHL.U32 R16, R6.reuse, 0x8, RZ ;  /* 0x0000000806107824 */ /* 0x040fe200078e00ff */
[----:B------:R-:W-:Y:S01]  /*0eb0*/  SHF.R.S32.HI R0, RZ, 0x1f, R19 ;  /* 0x0000001fff007819 */ /* 0x000fe20000011413 */
[----:B------:R-:W-:Y:S01]  /*0ec0*/  IMAD.IADD R4, R19, 0x1, -R4 ;  /* 0x0000000113047824 */ /* 0x000fe200078e0a04 */
[----:B------:R-:W-:Y:S01]  /*0ed0*/  LEA.HI R0, R6, R6, RZ, 0x1 ;  /* 0x0000000606007211 */ /* 0x000fe200078f08ff */
[----:B------:R-:W-:Y:S01]  /*0ee0*/  IMAD.SHL.U32 R5, R5, 0x40, RZ ;  /* 0x0000004005057824 */ /* 0x000fe200078e00ff */
[----:B------:R-:W-:Y:S01]  /*0ef0*/  LOP3.LUT R3, R3, 0x1c0, RZ, 0xc0, !PT ;  /* 0x000001c003037812 */ /* 0x000fe200078ec0ff */
[----:B------:R-:W-:Y:S01]  /*0f00*/  STL [R1+0x50], RZ ;  /* 0x000050ff01007387 */ /* 0x000fe20000100800 */
[----:B------:R-:W-:Y:S02]  /*0f10*/  LOP3.LUT R0, R0, 0x1ffffffe, RZ, 0xc0, !PT ;  /* 0x1ffffffe00007812 */ /* 0x000fe400078ec0ff */
[----:B------:R-:W-:Y:S01]  /*0f20*/  SHF.R.U32.HI R9, RZ, 0x3, R3 ;  /* 0x00000003ff097819 */ /* 0x000fe20000011603 */
[----:B------:R0:W-:Y:S01]  /*0f30*/  STL [R1+0x38], R4 ;  /* 0x0000380401007387 */ /* 0x0001e20000100800 */
[----:B------:R-:W-:Y:S01]  /*0f40*/  LOP3.LUT R3, R3, 0x38, R16, 0xf8, !PT ;  /* 0x0000003803037812 */ /* 0x000fe200078ef810 */
[----:B------:R-:W-:Y:S01]  /*0f50*/  IMAD.IADD R0, R6, 0x1, -R0 ;  /* 0x0000000106007824 */ /* 0x000fe200078e0a00 */
[----:B0-----:R-:W-:-:S02]  /*0f60*/  LOP3.LUT R4, R5, 0xfffffe00, RZ, 0xc0, !PT ;  /* 0xfffffe0005047812 */ /* 0x001fc400078ec0ff */
[----:B------:R-:W-:Y:S02]  /*0f70*/  IADD3 R5, R11, -R8, RZ ;  /* 0x800000080b057210 */ /* 0x000fe40007ffe0ff */
[----:B------:R-:W-:Y:S01]  /*0f80*/  LOP3.LUT R3, R4, R3, R9, 0xf6, !PT ;  /* 0x0000000304037212 */ /* 0x000fe200078ef609 */
[----:B------:R0:W-:Y:S01]  /*0f90*/  STL [R1+0x3c], R4 ;  /* 0x00003c0401007387 */ /* 0x0001e20000100800 */
[----:B------:R-:W-:-:S03]  /*0fa0*/  IMAD R0, R0, 0x8, R10 ;  /* 0x0000000800007824 */ /* 0x000fc600078e020a */
[----:B------:R-:W-:Y:S01]  /*0fb0*/  IMAD R3, R3, 0x2, R2 ;  /* 0x0000000203037824 */ /* 0x000fe200078e0202 */
[----:B------:R1:W-:Y:S01]  /*0fc0*/  STL [R1+0x40], R5 ;  /* 0x0000400501007387 */ /* 0x0003e20000100800 */
[----:B0-----:R-:W-:-:S05]  /*0fd0*/  IMAD.SHL.U32 R4, R7, 0x8, RZ ;  /* 0x0000000807047824 */ /* 0x001fca00078e00ff */
[----:B------:R1:W-:Y:S04]  /*0fe0*/  STL [R1+0x5c], R4 ;  /* 0x00005c0401007387 */ /* 0x0003e80000100800 */
[----:B------:R1:W-:Y:S04]  /*0ff0*/  STL [R1+0x44], R0 ;  /* 0x0000440001007387 */ /* 0x0003e80000100800 */
[----:B------:R1:W-:Y:S01]  /*1000*/  STL [R1+0x54], R3 ;  /* 0x0000540301007387 */ /* 0x0003e20000100800 */
[----:B------:R-:W-:-:S05]  /*1010*/  SHF.L.U32 R152, R6, 0x2, RZ ;  /* 0x0000000206987819 */ /* 0x000fca00000006ff */
[----:B------:R-:W-:-:S07]  /*1020*/  VIADD R155, R152, 0x10 ;  /* 0x00000010989b7836 */ /* 0x000fce0000000000 */
.L_x_2372:
[----:B01-3-5:R-:W0:Y:S02]  /*1030*/  LDC.64 R4, c[0x0][0xc88] ;  /* 0x00032200ff047b82 */ /* 0x02be240000000a00 */
[----:B0-----:R-:W-:-:S05]  /*1040*/  IMAD.WIDE R4, R31, 0x4, R4 ;  /* 0x000000041f047825 */ /* 0x001fca00078e0204 */
[----:B--2---:R-:W2:Y:S01]  /*1050*/  LDG.E R11, desc[UR40][R4.64] ;  /* 0x00000028040b7981 */ /* 0x004ea2000c1e1900 */
[----:B------:R-:W-:Y:S05]  /*1060*/  YIELD ;  /* 0x0000000000007946 */ /* 0x000fea0003800000 */
[----:B------:R-:W-:Y:S01]  /*1070*/  ULDC.64 UR4, c[0x0][0xa28] ;  /* 0x00028a0000047ab9 */ /* 0x000fe20000000a00 */
[----:B------:R-:W-:Y:S01]  /*1080*/  ULDC.64 UR8, c[0x0][0xa18] ;  /* 0x0002860000087ab9 */ /* 0x000fe20000000a00 */
[----:B------:R-:W-:Y:S01]  /*1090*/  ISETP.NE.U32.AND P1, PT, RZ, UR4, PT ;  /* 0x00000004ff007c0c */ /* 0x000fe2000bf25070 */
[----:B------:R-:W-:Y:S01]  /*10a0*/  ULDC.64 UR6, c[0x0][0xa08] ;  /* 0x0002820000067ab9 */ /* 0x000fe20000000a00 */
[----:B------:R-:W-:Y:S01]  /*10b0*/  MOV R3, RZ ;  /* 0x000000ff00037202 */ /* 0x000fe20000000f00 */
[----:B------:R-:W-:Y:S01]  /*10c0*/  IMAD.MOV.U32 R33, RZ, RZ, RZ ;  /* 0x000000ffff217224 */ /* 0x000fe200078e00ff */
[----:B------:R-:W-:-:S02]  /*10d0*/  ISETP.NE.AND.EX P1, PT, RZ, UR5, PT, P1 ;  /* 0x00000005ff007c0c */ /* 0x000fc4000bf25310 */
[----:B------:R-:W-:-:S04]  /*10e0*/  ISETP.NE.U32.AND P0, PT, RZ, UR6, PT ;  /* 0x00000006ff007c0c */ /* 0x000fc8000bf05070 */
[----:B------:R-:W-:Y:S02]  /*10f0*/  ISETP.NE.AND.EX P0, PT, RZ, UR7, PT, P0 ;  /* 0x00000007ff007c0c */ /* 0x000fe4000bf05300 */
[----:B--2---:R-:W-:Y:S01]  /*1100*/  SHF.R.S32.HI R0, RZ, 0x1f, R11 ;  /* 0x0000001fff007819 */ /* 0x004fe2000001140b */
[----:B------:R-:W-:-:S04]  /*1110*/  IMAD.SHL.U32 R34, R11, 0x4, RZ ;  /* 0x000000040b227824 */ /* 0x000fc800078e00ff */
        /* <DEDUP_REMOVED lines=8> */
[----:B------:R-:W-:Y:S01]  /*11a0*/  ISETP.NE.AND.EX P2, PT, RZ, UR9, PT, P2 ;  /* 0x00000009ff007c0c */ /* 0x000fe2000bf45320 */
[----:B------:R-:W-:Y:S01]  /*11b0*/  IMAD.U32 R10, RZ, RZ, UR4 ;  /* 0x00000004ff0a7e24 */ /* 0x000fe2000f8e00ff */
[----:B------:R-:W-:Y:S01]  /*11c0*/  IADD3.X R9, R35, UR7, RZ, P3, !PT ;  /* 0x0000000723097c10 */ /* 0x000fe20009ffe4ff */
[----:B------:R-:W-:-:S04]  /*11d0*/  ULDC.64 UR4, c[0x0][0x418] ;  /* 0x0001060000047ab9 */ /* 0x000fc80000000a00 */
[----:B------:R0:W5:Y:S06]  /*11e0*/  @P0 LDG.E R33, desc[UR40][R8.64] ;  /* 0x0000002808210981 */ /* 0x00016c000c1e1900 */
[----:B------:R-:W-:-:S04]  /*11f0*/  @P2 IADD3 R4, P1, R34, UR8, RZ ;  /* 0x0000000822042c10 */ /* 0x000fc8000ff3e0ff */
[----:B------:R-:W-:-:S05]  /*1200*/  @P2 IADD3.X R5, R35, UR9, RZ, P1, !PT ;  /* 0x0000000923052c10 */ /* 0x000fca0008ffe4ff */
[----:B------:R-:W2:Y:S01]  /*1210*/  @P2 LDG.E R10, desc[UR40][R4.64] ;  /* 0x00000028040a2981 */ /* 0x000ea2000c1e1900 */
        /* <DEDUP_REMOVED lines=9> */
[----:B------:R-:W-:Y:S01]  /*12b0*/  IMAD.MOV.U32 R31, RZ, RZ, R11 ;  /* 0x000000ffff1f7224 */ /* 0x000fe200078e000b */
[----:B--2---:R0:W-:Y:S01]  /*12c0*/  STL [R1+0x20], R10 ;  /* 0x0000200a01007387 */ /* 0x0041e20000100800 */
[----:B------:R-:W-:Y:S05]  /*12d0*/  @P2 BRA `(.L_x_2240) ;  /* 0x0000000000282947 */ /* 0x000fea0003800000 */
[----:B------:R-:W-:Y:S02]  /*12e0*/  ULDC.64 UR4, c[0x0][0xa00] ;  /* 0x0002800000047ab9 */ /* 0x000fe40000000a00 */
[----:B------:R-:W-:-:S04]  /*12f0*/  ISETP.NE.U32.AND P1, PT, RZ, UR4, PT ;  /* 0x00000004ff007c0c */ /* 0x000fc8000bf25070 */
[----:B------:R-:W-:-:S13]  /*1300*/  ISETP.NE.AND.EX P1, PT, RZ, UR5, PT, P1 ;  /* 0x00000005ff007c0c */ /* 0x000fda000bf25310 */
[----:B------:R-:W-:Y:S05]  /*1310*/  @!P1 BRA `(.L_x_2240) ;  /* 0x0000000000189947 */ /* 0x000fea0003800000 */
[----:B------:R-:W1:Y:S02]  /*1320*/  LDC.64 R4, c[0x0][0xa00] ;  /* 0x00028000ff047b82 */ /* 0x000e640000000a00 */
[----:B-1----:R-:W-:-:S05]  /*1330*/  IMAD.WIDE R4, R31, 0x4, R4 ;  /* 0x000000041f047825 */ /* 0x002fca00078e0204 */
[----:B------:R-:W2:Y:S04]  /*1340*/  LDG.E R0, desc[UR40][R4.64] ;  /* 0x0000002804007981 */ /* 0x000ea8000c1e1900 */
[----:B0-----:R-:W2:Y:S02]  /*1350*/  LDG.E R7, desc[UR40][R4.64+0x4] ;  /* 0x0000042804077981 */ /* 0x001ea4000c1e1900 */
[----:B--2---:R-:W-:-:S05]  /*1360*/  IMAD.IADD R10, R7, 0x1, -R0 ;  /* 0x00000001070a7824 */ /* 0x004fca00078e0a00 */
[----:B------:R1:W-:Y:S02]  /*1370*/  STL [R1+0x20], R10 ;  /* 0x0000200a01007387 */ /* 0x0003e40000100800 */
.L_x_2240:
[----:B------:R-:W-:Y:S01]  /*1380*/  ULDC.64 UR4, c[0x0][0xa20] ;  /* 0x0002880000047ab9 */ /* 0x000fe20000000a00 */
[----:B------:R2:W-:Y:S01]  /*1390*/  STL [R1+0x4c], R30 ;  /* 0x00004c1e01007387 */ /* 0x0005e20000100800 */
[----:B------:R-:W-:-:S04]  /*13a0*/  ISETP.NE.U32.AND P1, PT, RZ, UR4, PT ;  /* 0x00000004ff007c0c */ /* 0x000fc8000bf25070 */
[----:B------:R-:W-:-:S13]  /*13b0*/  ISETP.NE.AND.EX P1, PT, RZ, UR5, PT, P1 ;  /* 0x00000005ff007c0c */ /* 0x000fda000bf25310 */
[----:B--2---:R-:W-:Y:S05]  /*13c0*/  @!P1 BRA `(.L_x_2241) ;  /* 0x0000000000109947 */ /* 0x004fea0003800000 */
[----:B------:R-:W-:-:S04]  /*13d0*/  IADD3 R4, P0, R34, UR4, RZ ;  /* 0x0000000422047c10 */ /* 0x000fc8000ff1e0ff */
[----:B------:R-:W-:-:S05]  /*13e0*/  IADD3.X R5, R35, UR5, RZ, P0, !PT ;  /* 0x0000000523057c10 */ /* 0x000fca00087fe4ff */
[----:B------:R2:W5:Y:S01]  /*13f0*/  LDG.E R32, desc[UR40][R4.64] ;  /* 0x0000002804207981 */ /* 0x000562000c1e1900 */
[----:B------:R-:W-:Y:S05]  /*1400*/  BRA `(.L_x_2242) ;  /* 0x0000000000107947 */ /* 0x000fea0003800000 */
.L_x_2241:
[----:B------:R-:W-:Y:S05]  /*1410*/  @!P0 BRA `(.L_x_2242) ;  /* 0x00000000000c8947 */ /* 0x000fea0003800000 */
[----:B------:R-:W2:Y:S04]  /*1420*/  LDG.E R5, desc[UR40][R8.64] ;  /* 0x0000002808057981 */ /* 0x000ea8000c1e1900 */
[----:B------:R-:W2:Y:S02]  /*1430*/  LDG.E R32, desc[UR40][R8.64+0x4] ;  /* 0x0000042808207981 */ /* 0x000ea4000c1e1900 */
[----:B--2---:R-:W-:-:S07]  /*1440*/  IMAD.IADD R32, R32, 0x1, -R5 ;  /* 0x0000000120207824 */ /* 0x004fce00078e0a05 */
.L_x_2242:
[----:B------:R-:W-:Y:S01]  /*1450*/  ULDC.64 UR4, c[0x0][0xa10] ;  /* 0x0002840000047ab9 */ /* 0x000fe20000000a00 */
[----:B0-----:R-:W0:Y:S01]  /*1460*/  LDC R8, c[0x0][0x448] ;  /* 0x00011200ff087b82 */ /* 0x001e220000000800 */
[----:B------:R-:W-:-:S04]  /*1470*/  ISETP.NE.U32.AND P0, PT, RZ, UR4, PT ;  /* 0x00000004ff007c0c */ /* 0x000fc8000bf05070 */
[----:B------:R-:W-:Y:S01]  /*1480*/  ISETP.NE.AND.EX P0, PT, RZ, UR5, PT, P0 ;  /* 0x00000005ff007c0c */ /* 0x000fe2000bf05300 */
[----:B------:R-:W-:-:S12]  /*1490*/  ULDC.64 UR4, c[0x0][0xa30] ;  /* 0x00028c0000047ab9 */ /* 0x000fd80000000a00 */
[----:B--2---:R-:W2:Y:S02]  /*14a0*/  @P0 LDC.64 R4, c[0x0][0xa10] ;  /* 0x00028400ff040b82 */ /* 0x004ea40000000a00 */
[----:B--2---:R-:W-:-:S05]  /*14b0*/  @P0 IMAD.WIDE R4, R31, 0x4, R4 ;  /* 0x000000041f040825 */ /* 0x004fca00078e0204 */
[----:B------:R-:W2:Y:S04]  /*14c0*/  @P0 LDG.E R0, desc[UR40][R4.64] ;  /* 0x0000002804000981 */ /* 0x000ea8000c1e1900 */
[----:B------:R3:W2:Y:S01]  /*14d0*/  @P0 LDG.E R9, desc[UR40][R4.64+0x4] ;  /* 0x0000042804090981 */ /* 0x0006a2000c1e1900 */
[----:B------:R-:W-:Y:S01]  /*14e0*/  ISETP.NE.U32.AND P1, PT, RZ, UR4, PT ;  /* 0x00000004ff007c0c */ /* 0x000fe2000bf25070 */
[----:B-----5:R-:W-:-:S03]  /*14f0*/  IMAD.MOV.U32 R24, RZ, RZ, R32 ;  /* 0x000000ffff187224 */ /* 0x020fc600078e0020 */
[----:B------:R-:W-:-:S13]  /*1500*/  ISETP.NE.AND.EX P1, PT, RZ, UR5, PT, P1 ;  /* 0x00000005ff007c0c */ /* 0x000fda000bf25310 */
[----:B------:R-:W-:-:S04]  /*1510*/  @P1 IADD3 R6, P2, R34, UR4, RZ ;  /* 0x0000000422061c10 */ /* 0x000fc8000ff5e0ff */
[----:B------:R-:W-:-:S05]  /*1520*/  @P1 IADD3.X R7, R35, UR5, RZ, P2, !PT ;  /* 0x0000000523071c10 */ /* 0x000fca00097fe4ff */
[----:B------:R4:W5:Y:S01]  /*1530*/  @P1 LDG.E R24, desc[UR40][R6.64] ;  /* 0x0000002806181981 */ /* 0x000962000c1e1900 */
[----:B0-----:R-:W-:Y:S01]  /*1540*/  ISETP.NE.AND P1, PT, R8, 0x1, PT ;  /* 0x000000010800780c */ /* 0x001fe20003f25270 */
[----:B------:R-:W-:Y:S02]  /*1550*/  IMAD R12, R29, 0xc0, RZ ;  /* 0x000000c01d0c7824 */ /* 0x000fe400078e02ff */
[----:B------:R-:W-:Y:S02]  /*1560*/  IMAD.IADD R8, R32, 0x1, -R3 ;  /* 0x0000000120087824 */ /* 0x000fe400078e0a03 */
[----:B---3--:R-:W-:Y:S01]  /*1570*/  VIADD R4, R12, 0xbf ;  /* 0x000000bf0c047836 */ /* 0x008fe20000000000 */
[----:B------:R0:W-:Y:S02]  /*1580*/  STL [R1+0x2c], R12 ;  /* 0x00002c0c01007387 */ /* 0x0001e40000100800 */
[----:B------:R-:W-:-:S04]  /*1590*/  IADD3 R27, -R8, RZ, RZ ;  /* 0x000000ff081b7210 */ /* 0x000fc80007ffe1ff */
[----:B------:R-:W-:Y:S01]  /*15a0*/  VIMNMX R27, RZ, R27, !PT ;  /* 0x0000001bff1b7248 */ /* 0x000fe20007fe0100 */
[----:B------:R-:W3:Y:S08]  /*15b0*/  @P1 LDC R11, c[0x0][0x44c] ;  /* 0x00011300ff0b1b82 */ /* 0x000ef00000000800 */
[----:B------:R-:W1:Y:S01]  /*15c0*/  @P1 LDC R5, c[0x0][0x450] ;  /* 0x00011400ff051b82 */ /* 0x000e620000000800 */
[----:B--2---:R-:W-:Y:S01]  /*15d0*/  @P0 IADD3 R28, -R0, R9, RZ ;  /* 0x00000009001c0210 */ /* 0x004fe20007ffe1ff */
[----:B---3--:R-:W-:-:S04]  /*15e0*/  @P1 IMAD.HI.U32 R0, R4, R11, RZ ;  /* 0x0000000b04001227 */ /* 0x008fc800078e00ff */
[----:B----4-:R-:W-:Y:S01]  /*15f0*/  IMAD.IADD R6, R8, 0x1, R28 ;  /* 0x0000000108067824 */ /* 0x010fe200078e021c */
[----:B-1----:R-:W-:-:S03]  /*1600*/  @P1 SHF.R.U32.HI R4, RZ, R5, R0 ;  /* 0x00000005ff041219 */ /* 0x002fc60000011600 */
[C---:B------:R-:W-:Y:S01]  /*1610*/  VIADD R0, R6.reuse, 0x7f ;  /* 0x0000007f06007836 */ /* 0x040fe20000000000 */
[----:B------:R-:W-:Y:S01]  /*1620*/  IADD3 R91, R6, 0x80, -R10 ;  /* 0x00000080065b7810 */ /* 0x000fe20007ffe80a */
[----:B------:R0:W-:Y:S03]  /*1630*/  STL [R1+0x30], R6 ;  /* 0x0000300601007387 */ /* 0x0001e60000100800 */
[----:B------:R-:W-:Y:S01]  /*1640*/  SHF.R.S32.HI R3, RZ, 0x1f, R0 ;  /* 0x0000001fff037819 */ /* 0x000fe20000011400 */
[----:B------:R-:W-:-:S03]  /*1650*/  IMAD.IADD R4, R91, 0x1, R4 ;  /* 0x000000015b047824 */ /* 0x000fc600078e0204 */
[----:B------:R-:W-:Y:S02]  /*1660*/  LEA.HI R3, R3, R0, RZ, 0x7 ;  /* 0x0000000003037211 */ /* 0x000fe400078f38ff */
[----:B------:R-:W-:Y:S02]  /*1670*/  SHF.R.S32.HI R5, RZ, 0x1f, R4 ;  /* 0x0000001fff057819 */ /* 0x000fe40000011404 */
[----:B------:R-:W-:Y:S02]  /*1680*/  SHF.R.S32.HI R92, RZ, 0x7, R3 ;  /* 0x00000007ff5c7819 */ /* 0x000fe40000011403 */
[----:B------:R-:W-:-:S04]  /*1690*/  LEA.HI R5, R5, R4, RZ, 0x7 ;  /* 0x0000000405057211 */ /* 0x000fc800078f38ff */
[----:B------:R-:W-:-:S04]  /*16a0*/  SHF.R.S32.HI R5, RZ, 0x7, R5 ;  /* 0x00000007ff057819 */ /* 0x000fc80000011405 */
[----:B------:R-:W-:-:S05]  /*16b0*/  VIMNMX R5, R92, R5, PT ;  /* 0x000000055c057248 */ /* 0x000fca0003fe0100 */
[----:B------:R-:W-:-:S05]  /*16c0*/  IMAD R5, R5, 0x80, -R8 ;  /* 0x0000008005057824 */ /* 0x000fca00078e0a08 */
[----:B------:R-:W-:-:S04]  /*16d0*/  VIMNMX R0, R5, R28, PT ;  /* 0x0000001c05007248 */ /* 0x000fc80003fe0100 */
[----:B------:R-:W-:Y:S02]  /*16e0*/  ISETP.GT.AND P0, PT, R0, R27, PT ;  /* 0x0000001b0000720c */ /* 0x000fe40003f04270 */
[----:B------:R-:W-:-:S05]  /*16f0*/  SHF.R.U32.HI R27, RZ, 0x7, R27 ;  /* 0x00000007ff1b7819 */ /* 0x000fca000001161b */
[----:B------:R-:W-:-:S06]  /*1700*/  IMAD.MOV.U32 R26, RZ, RZ, R27 ;  /* 0x000000ffff1a7224 */ /* 0x000fcc00078e001b */
[----:B------:R-:W-:-:S05]  /*1710*/  @P0 VIADD R0, R0, 0x7f ;  /* 0x0000007f00000836 */ /* 0x000fca0000000000 */
[----:B------:R-:W-:-:S04]  /*1720*/  @P0 SHF.R.S32.HI R3, RZ, 0x1f, R0 ;  /* 0x0000001fff030819 */ /* 0x000fc80000011400 */
[----:B------:R-:W-:-:S04]  /*1730*/  @P0 LEA.HI R3, R3, R0, RZ, 0x7 ;  /* 0x0000000003030211 */ /* 0x000fc800078f38ff */
[----:B------:R-:W-:Y:S02]  /*1740*/  @P0 SHF.R.S32.HI R26, RZ, 0x7, R3 ;  /* 0x00000007ff1a0819 */ /* 0x000fe40000011403 */
        /* <DEDUP_REMOVED lines=23> */
.L_x_2245:
[----:B------:R-:W-:Y:S05]  /*18c0*/  BSYNC B6 ;  /* 0x0000000000067941 */ /* 0x000fea0003800000 */
.L_x_2244:
        /* <DEDUP_REMOVED lines=20> */
.L_x_2247:
[----:B------:R-:W-:Y:S05]  /*1a10*/  BSYNC B6 ;  /* 0x0000000000067941 */ /* 0x000fea0003800000 */
.L_x_2246:
[----:B------:R-:W-:Y:S01]  /*1a20*/  ULDC.64 UR4, c[0x0][0x9f8] ;  /* 0x00027e0000047ab9 */ /* 0x000fe20000000a00 */
[----:B------:R-:W2:Y:S01]  /*1a30*/  LDL R37, [R1+0x38] ;  /* 0x0000380001257983 */ /* 0x000ea20000100800 */
[----:B------:R-:W-:Y:S01]  /*1a40*/  ISETP.NE.U32.AND P0, PT, RZ, UR4, PT ;  /* 0x00000004ff007c0c */ /* 0x000fe2000bf05070 */
[----:B------:R-:W0:Y:S01]  /*1a50*/  LDC.64 R4, c[0x0][0x300] ;  /* 0x0000c000ff047b82 */ /* 0x000e220000000a00 */
[----:B------:R-:W-:Y:S01]  /*1a60*/  IMAD.IADD R32, R33, 0x1, R32 ;  /* 0x0000000121207824 */ /* 0x000fe200078e0220 */
[----:B------:R-:W3:Y:S01]  /*1a70*/  LDL.LU R41, [R1] ;  /* 0x0000000001297983 */ /* 0x000ee20000300800 */
[----:B------:R-:W-:Y:S01]  /*1a80*/  ISETP.NE.AND.EX P0, PT, RZ, UR5, PT, P0 ;  /* 0x00000005ff007c0c */ /* 0x000fe2000bf05300 */
[----:B------:R-:W-:Y:S02]  /*1a90*/  ULDC.64 UR6, c[0x0][0xa08] ;  /* 0x0002820000067ab9 */ /* 0x000fe40000000a00 */
[----:B------:R-:W4:Y:S01]  /*1aa0*/  LDL R36, [R1+0x3c] ;  /* 0x00003c0001247983 */ /* 0x000f220000100800 */
[----:B------:R-:W1:Y:S01]  /*1ab0*/  S2R R40, SR_TID.X ;  /* 0x0000000000287919 */ /* 0x000e620000002100 */
[----:B------:R-:W-:Y:S01]  /*1ac0*/  SHF.R.S32.HI R13, RZ, 0x1f, R30 ;  /* 0x0000001fff0d7819 */ /* 0x000fe2000001141e */
[----:B------:R-:W3:Y:S07]  /*1ad0*/  LDC R63, c[0x0][0x3f4] ;  /* 0x0000fd00ff3f7b82 */ /* 0x000eee0000000800 */
[----:B------:R-:W-:-:S04]  /*1ae0*/  @P0 IADD3 R6, P1, R34, UR4, RZ ;  /* 0x0000000422060c10 */ /* 0x000fc8000ff3e0ff */
[----:B------:R-:W-:Y:S01]  /*1af0*/  @P0 IADD3.X R7, R35, UR5, RZ, P1, !PT ;  /* 0x0000000523070c10 */ /* 0x000fe20008ffe4ff */
[----:B------:R-:W-:Y:S01]  /*1b00*/  ULDC.64 UR4, c[0x0][0x308] ;  /* 0x0000c20000047ab9 */ /* 0x000fe20000000a00 */
[----:B------:R-:W-:Y:S01]  /*1b10*/  SHF.R.S32.HI R17, RZ, 0x1f, R16 ;  /* 0x0000001fff117819 */ /* 0x000fe20000011410 */
[----:B------:R-:W1:Y:S02]  /*1b20*/  LDC.64 R68, c[0x0][0x408] ;  /* 0x00010200ff447b82 */ /* 0x000e640000000a00 */
[----:B------:R1:W4:Y:S01]  /*1b30*/  @P0 LDG.E R31, desc[UR40][R6.64] ;  /* 0x00000028061f0981 */ /* 0x000322000c1e1900 */
[----:B------:R-:W-:Y:S01]  /*1b40*/  SHF.R.S32.HI R35, RZ, 0x1f, R32 ;  /* 0x0000001fff237819 */ /* 0x000fe20000011420 */
[-C--:B0-----:R-:W-:Y:S01]  /*1b50*/  IMAD.WIDE.U32 R8, R32, R4.reuse, RZ ;  /* 0x0000000420087225 */ /* 0x081fe200078e00ff */
[----:B------:R-:W-:Y:S02]  /*1b60*/  ISETP.NE.U32.AND P0, PT, RZ, UR6, PT ;  /* 0x00000006ff007c0c */ /* 0x000fe4000bf05070 */
[----:B------:R-:W-:Y:S01]  /*1b70*/  SHF.R.S32.HI R38, RZ, 0x1f, R19 ;  /* 0x0000001fff267819 */ /* 0x000fe20000011413 */
[-C--:B------:R-:W-:Y:S01]  /*1b80*/  IMAD R0, R35, R4.reuse, RZ ;  /* 0x0000000423007224 */ /* 0x080fe200078e02ff */
[----:B------:R-:W-:Y:S01]  /*1b90*/  ISETP.NE.AND.EX P0, PT, RZ, UR7, PT, P0 ;  /* 0x00000007ff007c0c */ /* 0x000fe2000bf05300 */
[----:B------:R-:W-:Y:S01]  /*1ba0*/  IMAD.WIDE.U32 R10, R19, R4, R16 ;  /* 0x00000004130a7225 */ /* 0x000fe200078e0010 */
[----:B------:R-:W-:-:S02]  /*1bb0*/  SHF.R.S32.HI R153, RZ, 0x1f, R152 ;  /* 0x0000001fff997819 */ /* 0x000fc40000011498 */
[----:B------:R-:W-:Y:S01]  /*1bc0*/  SHF.L.U64.HI R74, R4, 0x7, R5 ;  /* 0x00000007044a7819 */ /* 0x000fe20000010205 */
[----:B------:R-:W-:Y:S02]  /*1bd0*/  IMAD R3, R32, R5, R0 ;  /* 0x0000000520037224 */ /* 0x000fe400078e0200 */
[----:B------:R-:W-:Y:S02]  /*1be0*/  IMAD.SHL.U32 R73, R4, 0x80, RZ ;  /* 0x0000008004497824 */ /* 0x000fe400078e00ff */
[----:B------:R-:W-:Y:S01]  /*1bf0*/  VIADD R66, R16, 0x20 ;  /* 0x0000002010427836 */ /* 0x000fe20000000000 */
[----:B------:R-:W-:Y:S01]  /*1c00*/  IADD3 R9, R9, R3, RZ ;  /* 0x0000000309097210 */ /* 0x000fe20007ffe0ff */
[----:B------:R-:W-:Y:S01]  /*1c10*/  IMAD R3, R13, UR4, RZ ;  /* 0x000000040d037c24 */ /* 0x000fe2000f8e02ff */
[----:B-1----:R-:W-:Y:S02]  /*1c20*/  SHF.R.U32.HI R39, RZ, 0x7, R40 ;  /* 0x00000007ff277819 */ /* 0x002fe40000011628 */
[----:B------:R-:W-:Y:S01]  /*1c30*/  IADD3 R40, R40, -0x80, RZ ;  /* 0xffffff8028287810 */ /* 0x000fe20007ffe0ff */
[C---:B------:R-:W-:Y:S01]  /*1c40*/  IMAD R3, R30.reuse, UR5, R3 ;  /* 0x000000051e037c24 */ /* 0x040fe2000f8e0203 */
[----:B------:R-:W-:Y:S01]  /*1c50*/  ISETP.NE.AND P6, PT, R39, 0x1, PT ;  /* 0x000000012700780c */ /* 0x000fe20003fc5270 */
[----:B------:R-:W-:Y:S01]  /*1c60*/  IMAD.WIDE.U32 R6, R30, UR4, R8 ;  /* 0x000000041e067c25 */ /* 0x000fe2000f8e0008 */
[----:B------:R-:W-:-:S03]  /*1c70*/  ULDC.64 UR4, c[0x0][0x310] ;  /* 0x0000c40000047ab9 */ /* 0x000fc60000000a00 */
[----:B------:R-:W-:Y:S02]  /*1c80*/  IMAD.IADD R7, R7, 0x1, R3 ;  /* 0x0000000107077824 */ /* 0x000fe400078e0203 */
[----:B------:R-:W-:-:S04]  /*1c90*/  IMAD.WIDE.U32 R20, R19, R68, R16 ;  /* 0x0000004413147225 */ /* 0x000fc800078e0010 */
[----:B------:R-:W-:Y:S01]  /*1ca0*/  VIADD R64, R39, 0x8 ;  /* 0x0000000827407836 */ /* 0x000fe20000000000 */
[C---:B--2---:R-:W-:Y:S02]  /*1cb0*/  LOP3.LUT P1, RZ, R37.reuse, 0x4, RZ, 0xc0, !PT ;  /* 0x0000000425ff7812 */ /* 0x044fe4000782c0ff */
[----:B------:R-:W-:Y:S01]  /*1cc0*/  SHF.L.U32 R70, R37, 0x6, RZ ;  /* 0x0000000625467819 */ /* 0x000fe200000006ff */
[----:B------:R-:W-:Y:S01]  /*1cd0*/  VIADD R37, R19, 0x60 ;  /* 0x0000006013257836 */ /* 0x000fe20000000000 */
[----:B---3--:R-:W-:Y:S02]  /*1ce0*/  LOP3.LUT R41, R41, 0xfffffffb, RZ, 0xc0, !PT ;  /* 0xfffffffb29297812 */ /* 0x008fe400078ec0ff */
[----:B------:R-:W-:Y:S02]  /*1cf0*/  LOP3.LUT R70, R70, 0x1c0, RZ, 0xc0, !PT ;  /* 0x000001c046467812 */ /* 0x000fe400078ec0ff */
[----:B------:R-:W-:Y:S02]  /*1d00*/  SHF.R.S32.HI R65, RZ, 0x1f, R37 ;  /* 0x0000001fff417819 */ /* 0x000fe40000011425 */
[----:B------:R-:W-:-:S02]  /*1d10*/  SHF.R.S32.HI R37, RZ, 0x1f, R40 ;  /* 0x0000001fff257819 */ /* 0x000fc40000011428 */
[----:B------:R-:W-:Y:S02]  /*1d20*/  SHF.R.U32.HI R67, RZ, 0x3, R70 ;  /* 0x00000003ff437819 */ /* 0x000fe40000011646 */
[----:B------:R-:W-:Y:S02]  /*1d30*/  @P1 LOP3.LUT R41, R41, 0x4, RZ, 0xfc, !PT ;  /* 0x0000000429291812 */ /* 0x000fe400078efcff */
[----:B------:R-:W-:-:S03]  /*1d40*/  LEA.HI R37, R37, R40, RZ, 0x5 ;  /* 0x0000002825257211 */ /* 0x000fc600078f28ff */
[----:B------:R0:W-:Y:S01]  /*1d50*/  STL [R1], R41 ;  /* 0x0000002901007387 */ /* 0x0001e20000100800 */
[----:B------:R-:W-:Y:S02]  /*1d60*/  SHF.R.S32.HI R37, RZ, 0x5, R37 ;  /* 0x00000005ff257819 */ /* 0x000fe40000011425 */
[----:B----4-:R-:W-:Y:S02]  /*1d70*/  SEL R57, R31, RZ, !P0 ;  /* 0x000000ff1f397207 */ /* 0x010fe40004000000 */
[----:B------:R-:W-:-:S03]  /*1d80*/  SHF.R.S32.HI R0, RZ, 0x1f, R31 ;  /* 0x0000001fff007819 */ /* 0x000fc6000001141f */
[----:B------:R-:W-:Y:S01]  /*1d90*/  IMAD.WIDE.U32 R8, R57, UR4, R6 ;  /* 0x0000000439087c25 */ /* 0x000fe2000f8e0006 */
[----:B------:R-:W-:Y:S01]  /*1da0*/  SEL R14, R0, RZ, !P0 ;  /* 0x000000ff000e7207 */ /* 0x000fe20004000000 */
[----:B------:R-:W1:Y:S01]  /*1db0*/  LDC.64 R6, c[0x0][0x3f8] ;  /* 0x0000fe00ff067b82 */ /* 0x000e620000000a00 */
[----:B------:R-:W-:-:S03]  /*1dc0*/  IADD3 R77, P0, R8, R10, RZ ;  /* 0x0000000a084d7210 */ /* 0x000fc60007f1e0ff */
[----:B------:R-:W-:-:S04]  /*1dd0*/  IMAD R0, R14, UR4, RZ ;  /* 0x000000040e007c24 */ /* 0x000fc8000f8e02ff */
[----:B------:R-:W-:Y:S01]  /*1de0*/  IMAD R3, R57, UR5, R0 ;  /* 0x0000000539037c24 */ /* 0x000fe2000f8e0200 */
[----:B------:R-:W-:Y:S05]  /*1df0*/  @!P6 WARPSYNC.ALL ;  /* 0x000000000000e948 */ /* 0x000fea0003800000 */
[----:B------:R-:W-:Y:S01]  /*1e00*/  ULDC.64 UR4, c[0x0][0x330] ;  /* 0x0000cc0000047ab9 */ /* 0x000fe20000000a00 */
[----:B------:R-:W-:Y:S02]  /*1e10*/  IMAD R0, R38, R4, RZ ;  /* 0x0000000426007224 */ /* 0x000fe400078e02ff */
[----:B------:R-:W-:Y:S02]  /*1e20*/  IMAD R13, R13, UR4, RZ ;  /* 0x000000040d0d7c24 */ /* 0x000fe4000f8e02ff */
[----:B------:R-:W-:-:S02]  /*1e30*/  IMAD R75, R19, R5, R0 ;  /* 0x00000005134b7224 */ /* 0x000fc400078e0200 */
[----:B------:R-:W-:Y:S02]  /*1e40*/  IMAD R15, R30, UR5, R13 ;  /* 0x000000051e0f7c24 */ /* 0x000fe4000f8e020d */
[----:B------:R-:W-:Y:S01]  /*1e50*/  IMAD.IADD R76, R9, 0x1, R3 ;  /* 0x00000001094c7824 */ /* 0x000fe200078e0203 */
[----:B-1----:R-:W-:Y:S01]  /*1e60*/  SHF.L.U64.HI R72, R6, 0x7, R7 ;  /* 0x0000000706487819 */ /* 0x002fe20000010207 */
[----:B------:R-:W-:Y:S01]  /*1e70*/  IMAD.WIDE.U32 R12, R30, UR4, R16 ;  /* 0x000000041e0c7c25 */ /* 0x000fe2000f8e0010 */
[----:B------:R-:W-:Y:S02]  /*1e80*/  ULDC.64 UR4, c[0x0][0x338] ;  /* 0x0000ce0000047ab9 */ /* 0x000fe40000000a00 */
[----:B------:R-:W-:Y:S01]  /*1e90*/  IADD3.X R75, R76, R11, R75, P0, !PT ;  /* 0x0000000b4c4b7210 */ /* 0x000fe200007fe44b */
[----:B------:R-:W-:Y:S01]  /*1ea0*/  IMAD R0, R38, R6, RZ ;  /* 0x0000000626007224 */ /* 0x000fe200078e02ff */
[----:B------:R-:W-:Y:S01]  /*1eb0*/  @!P6 BAR.SYNC.DEFER_BLOCKING 0x9, 0x100 ;  /* 0x024400000000eb1d */ /* 0x000fe20000010000 */
[----:B------:R-:W-:Y:S01]  /*1ec0*/  IMAD.IADD R13, R13, 0x1, R15 ;  /* 0x000000010d0d7824 */ /* 0x000fe200078e020f */
[----:B------:R-:W-:Y:S01]  /*1ed0*/  ISETP.GE.AND P0, PT, R16, R63, PT ;  /* 0x0000003f1000720c */ /* 0x000fe20003f06270 */
[----:B------:R-:W-:-:S02]  /*1ee0*/  IMAD R15, R19, R7, R0 ;  /* 0x00000007130f7224 */ /* 0x000fc400078e0200 */
[----:B------:R-:W-:-:S04]  /*1ef0*/  IMAD.WIDE.U32 R10, R19, R6, R16 ;  /* 0x00000006130a7225 */ /* 0x000fc800078e0010 */
[----:B------:R-:W-:Y:S01]  /*1f00*/  IMAD R3, R14, UR4, RZ ;  /* 0x000000040e037c24 */ /* 0x000fe2000f8e02ff */
[----:B------:R-:W-:Y:S01]  /*1f10*/  IADD3 R11, R15, R11, RZ ;  /* 0x0000000b0f0b7210 */ /* 0x000fe20007ffe0ff */
[----:B------:R-:W-:Y:S02]  /*1f20*/  IMAD R0, R38, R68, RZ ;  /* 0x0000004426007224 */ /* 0x000fe400078e02ff */
[----:B------:R-:W-:Y:S01]  /*1f30*/  IMAD R33, R57, UR5, R3 ;  /* 0x0000000539217c24 */ /* 0x000fe2000f8e0203 */
[----:B------:R-:W-:Y:S01]  /*1f40*/  SEL R3, R63, RZ, P0 ;  /* 0x000000ff3f037207 */ /* 0x000fe20000000000 */
[----:B-----5:R-:W-:Y:S01]  /*1f50*/  IMAD.WIDE.U32 R52, R24, R6, R10 ;  /* 0x0000000618347225 */ /* 0x020fe200078e000a */
[----:B------:R-:W-:-:S03]  /*1f60*/  IADD3 R10, P1, R19, R32, RZ ;  /* 0x00000020130a7210 */ /* 0x000fc60007f3e0ff */
[----:B------:R-:W-:Y:S01]  /*1f70*/  IMAD.WIDE.U32 R56, R57, UR4, R12 ;  /* 0x0000000439387c25 */ /* 0x000fe2000f8e000c */
[----:B------:R-:W-:Y:S02]  /*1f80*/  ULDC UR4, c[0x0][0x2f4] ;  /* 0x0000bd0000047ab9 */ /* 0x000fe40000000800 */
[----:B------:R-:W-:Y:S01]  /*1f90*/  ISETP.GE.AND P2, PT, R66, UR4, PT ;  /* 0x0000000442007c0c */ /* 0x000fe2000bf46270 */
[----:B------:R-:W-:Y:S01]  /*1fa0*/  IMAD.X R11, R38, 0x1, R35, P1 ;  /* 0x00000001260b7824 */ /* 0x000fe200008e0623 */
[C---:B------:R-:W-:Y:S01]  /*1fb0*/  ISETP.GE.AND P1, PT, R16.reuse, UR4, PT ;  /* 0x0000000410007c0c */ /* 0x040fe2000bf26270 */
[----:B------:R-:W-:Y:S02]  /*1fc0*/  IMAD.IADD R3, R16, 0x1, R3 ;  /* 0x0000000110037824 */ /* 0x000fe400078e0203 */
[C---:B------:R-:W-:Y:S02]  /*1fd0*/  VIADD R38, R19.reuse, 0x60 ;  /* 0x0000006013267836 */ /* 0x040fe40000000000 */
[----:B------:R-:W-:-:S04]  /*1fe0*/  IMAD.WIDE.U32 R30, R19, R68, R152 ;  /* 0x00000044131e7225 */ /* 0x000fc800078e0098 */
[----:B------:R-:W-:Y:S01]  /*1ff0*/  IMAD R13, R19, R69, R0 ;  /* 0x00000045130d7224 */ /* 0x000fe200078e0200 */
[----:B------:R-:W-:Y:S01]  /*2000*/  SHF.R.S32.HI R0, RZ, 0x1f, R3 ;  /* 0x0000001fff007819 */ /* 0x000fe20000011403 */
[----:B------:R-:W-:Y:S02]  /*2010*/  IMAD.SHL.U32 R38, R38, 0x40, RZ ;  /* 0x0000004026267824 */ /* 0x000fe400078e00ff */
[----:B------:R-:W-:Y:S01]  /*2020*/  IMAD.IADD R31, R31, 0x1, R13 ;  /* 0x000000011f1f7824 */ /* 0x000fe200078e020d */
[----:B------:R-:W-:Y:S01]  /*2030*/  LEA.HI R3, R0, R3, RZ, 0x3 ;  /* 0x0000000300037211 */ /* 0x000fe200078f18ff */
[----:B------:R-:W-:Y:S01]  /*2040*/  IMAD.IADD R21, R13, 0x1, R21 ;  /* 0x000000010d157824 */ /* 0x000fe200078e0215 */
[----:B------:R-:W-:Y:S01]  /*2050*/  SHF.R.S32.HI R13, RZ, 0x1f, R24 ;  /* 0x0000001fff0d7819 */ /* 0x000fe20000011418 */
[----:B------:R-:W-:Y:S01]  /*2060*/  IMAD.WIDE.U32 R54, R19, R6, R152 ;  /* 0x0000000613367225 */ /* 0x000fe200078e0098 */
[----:B------:R-:W-:-:S03]  /*2070*/  LOP3.LUT R38, R38, 0x1c0, RZ, 0xc0, !PT ;  /* 0x000001c026267812 */ /* 0x000fc600078ec0ff */
[----:B------:R-:W-:Y:S01]  /*2080*/  IMAD R0, R13, R6, RZ ;  /* 0x000000060d007224 */ /* 0x000fe200078e02ff */
[----:B------:R-:W-:Y:S01]  /*2090*/  LOP3.LUT R4, R38, 0x38, R3, 0xf8, !PT ;  /* 0x0000003826047812 */ /* 0x000fe200078ef803 */
[----:B------:R-:W-:Y:S02]  /*20a0*/  VIADD R38, R19, 0x60 ;  /* 0x0000006013267836 */ /* 0x000fe40000000000 */
[----:B------:R-:W-:Y:S01]  /*20b0*/  IMAD R5, R24, R7, R0 ;  /* 0x0000000718057224 */ /* 0x000fe200078e0200 */
[----:B------:R-:W-:Y:S01]  /*20c0*/  LOP3.LUT R0, R70, 0x18, R16, 0xf8, !PT ;  /* 0x0000001846007812 */ /* 0x000fe200078ef810 */
[----:B------:R-:W-:Y:S01]  /*20d0*/  IMAD.SHL.U32 R38, R38, 0x40, RZ ;  /* 0x0000004026267824 */ /* 0x000fe200078e00ff */
[----:B------:R-:W-:Y:S01]  /*20e0*/  LOP3.LUT R7, R3, 0xfffffff8, RZ, 0xc0, !PT ;  /* 0xfffffff803077812 */ /* 0x000fe200078ec0ff */
[----:B------:R-:W-:Y:S01]  /*20f0*/  IMAD.IADD R55, R55, 0x1, R15 ;  /* 0x0000000137377824 */ /* 0x000fe200078e020f */
[----:B------:R-:W-:Y:S01]  /*2100*/  LOP3.LUT R0, R0, R67, RZ, 0x3c, !PT ;  /* 0x0000004300007212 */ /* 0x000fe200078e3cff */
[----:B------:R-:W-:Y:S01]  /*2110*/  IMAD R13, R13, R68, RZ ;  /* 0x000000440d0d7224 */ /* 0x000fe200078e02ff */
[----:B------:R-:W-:Y:S01]  /*2120*/  LOP3.LUT R38, R38, 0x1c0, RZ, 0xc0, !PT ;  /* 0x000001c026267812 */ /* 0x000fe200078ec0ff */
[----:B------:R-:W-:-:S03]  /*2130*/  IMAD.WIDE.U32 R54, R24, R6, R54 ;  /* 0x0000000618367225 */ /* 0x000fc600078e0036 */
[----:B------:R-:W-:Y:S01]  /*2140*/  SHF.R.U32.HI R38, RZ, 0x3, R38 ;  /* 0x00000003ff267819 */ /* 0x000fe20000011626 */
[----:B------:R-:W-:Y:S01]  /*2150*/  IMAD R62, R37, 0x200, R0 ;  /* 0x00000200253e7824 */ /* 0x000fe200078e0200 */
[----:B------:R-:W-:Y:S01]  /*2160*/  LOP3.LUT R0, R70, 0x38, R3, 0xf8, !PT ;  /* 0x0000003846007812 */ /* 0x000fe200078ef803 */
[----:B------:R-:W-:Y:S01]  /*2170*/  IMAD R13, R24, R69, R13 ;  /* 0x00000045180d7224 */ /* 0x000fe200078e020d */
[----:B------:R-:W-:Y:S01]  /*2180*/  LOP3.LUT R12, R4, R38, RZ, 0x3c, !PT ;  /* 0x00000026040c7212 */ /* 0x000fe200078e3cff */
[-C--:B------:R-:W-:Y:S01]  /*2190*/  IMAD.WIDE.U32 R20, R24, R68.reuse, R20 ;  /* 0x0000004418147225 */ /* 0x080fe200078e0014 */
[----:B------:R-:W-:Y:S02]  /*21a0*/  LOP3.LUT R0, R0, R67, RZ, 0x3c, !PT ;  /* 0x0000004300007212 */ /* 0x000fe400078e3cff */
[----:B------:R-:W-:Y:S01]  /*21b0*/  SHF.L.U64.HI R69, R68, 0x7, R69 ;  /* 0x0000000744457819 */ /* 0x000fe20000010245 */
[----:B------:R-:W-:Y:S01]  /*21c0*/  IMAD.WIDE.U32 R30, R24, R68, R30 ;  /* 0x00000044181e7225 */ /* 0x000fe200078e001e */
[----:B------:R-:W-:-:S02]  /*21d0*/  IADD3 R61, R55, R5, RZ ;  /* 0x00000005373d7210 */ /* 0x000fc40007ffe0ff */
[----:B------:R-:W-:Y:S01]  /*21e0*/  IADD3 R58, R13, R21, RZ ;  /* 0x000000150d3a7210 */ /* 0x000fe20007ffe0ff */
[----:B------:R-:W-:Y:S01]  /*21f0*/  IMAD.SHL.U32 R71, R6, 0x80, RZ ;  /* 0x0000008006477824 */ /* 0x000fe200078e00ff */
[----:B------:R-:W-:Y:S01]  /*2200*/  SHF.R.S32.HI R6, RZ, 0x3, R3 ;  /* 0x00000003ff067819 */ /* 0x000fe20000011403 */
[----:B------:R-:W-:Y:S01]  /*2210*/  IMAD.IADD R60, R5, 0x1, R53 ;  /* 0x00000001053c7824 */ /* 0x000fe200078e0235 */
[----:B------:R-:W-:Y:S01]  /*2220*/  SHF.R.S32.HI R5, RZ, 0x1f, R7 ;  /* 0x0000001fff057819 */ /* 0x000fe20000011407 */
[----:B------:R-:W-:Y:S01]  /*2230*/  IMAD R4, R37, 0x200, R0 ;  /* 0x0000020025047824 */ /* 0x000fe200078e0200 */
[----:B------:R-:W-:Y:S01]  /*2240*/  IADD3 R0, R57, R33, RZ ;  /* 0x0000002139007210 */ /* 0x000fe20007ffe0ff */
[----:B------:R-:W-:Y:S02]  /*2250*/  IMAD.SHL.U32 R68, R68, 0x80, RZ ;  /* 0x0000008044447824 */ /* 0x000fe400078e00ff */
[----:B------:R-:W-:Y:S02]  /*2260*/  IMAD.SHL.U32 R63, R63, 0x2, RZ ;  /* 0x000000023f3f7824 */ /* 0x000fe400078e00ff */
[----:B------:R-:W-:-:S02]  /*2270*/  IMAD.IADD R59, R31, 0x1, R13 ;  /* 0x000000011f3b7824 */ /* 0x000fc400078e020d */
[----:B0-----:R-:W-:-:S07]  /*2280*/  IMAD.IADD R3, R36, 0x1, R12 ;  /* 0x0000000124037824 */ /* 0x001fce00078e020c */
.L_x_2297:
[----:B------:R-:W2:Y:S01]  /*2290*/  LDL R35, [R1+0x38] ;  /* 0x0000380001237983 */ /* 0x000ea20000100800 */
[----:B------:R-:W0:Y:S03]  /*22a0*/  LDC.64 R86, c[0x0][0x300] ;  /* 0x0000c000ff567b82 */ /* 0x000e260000000a00 */
[----:B------:R-:W3:Y:S01]  /*22b0*/  LDL.LU R34, [R1] ;  /* 0x0000000001227983 */ /* 0x000ee20000300800 */
[----:B------:R-:W-:Y:S01]  /*22c0*/  VIADD R32, R26, 0xffffffff ;  /* 0xffffffff1a207836 */ /* 0x000fe20000000000 */
[----:B------:R-:W-:Y:S01]  /*22d0*/  LEA R82, R22, R62, 0xd ;  /* 0x0000003e16527211 */ /* 0x000fe200078e68ff */
[----:B------:R-:W-:Y:S05]  /*22e0*/  YIELD ;  /* 0x0000000000007946 */ /* 0x000fea0003800000 */
[----:B------:R-:W1:Y:S01]  /*22f0*/  LDC.64 R80, c[0x0][0x2e8] ;  /* 0x0000ba00ff507b82 */ /* 0x000e620000000a00 */
[----:B------:R-:W-:Y:S01]  /*2300*/  SHF.R.S32.HI R33, RZ, 0x1f, R32 ;  /* 0x0000001fff217819 */ /* 0x000fe20000011420 */
[-C--:B------:R-:W-:Y:S01]  /*2310*/  IMAD R12, R74, R32.reuse, RZ ;  /* 0x000000204a0c7224 */ /* 0x080fe200078e02ff */
[----:B------:R-:W-:Y:S01]  /*2320*/  BSSY B0, `(.L_x_2248) ;  /* 0x00002d1000007945 */ /* 0x000fe20003800000 */
[----:B------:R-:W-:-:S04]  /*2330*/  IMAD.WIDE.U32 R14, R73, R32, RZ ;  /* 0x00000020490e7225 */ /* 0x000fc800078e00ff */
[----:B------:R-:W-:Y:S01]  /*2340*/  IMAD R85, R33, R73, R12 ;  /* 0x0000004921557224 */ /* 0x000fe200078e020c */
[----:B------:R-:W4:Y:S01]  /*2350*/  LDC R88, c[0x0][0x3f4] ;  /* 0x0000fd00ff587b82 */ /* 0x000f220000000800 */
[----:B------:R-:W-:Y:S02]  /*2360*/  IMAD.MOV.U32 R84, RZ, RZ, R14 ;  /* 0x000000ffff547224 */ /* 0x000fe400078e000e */
[----:B------:R-:W-:Y:S02]  /*2370*/  IMAD.IADD R85, R15, 0x1, R85 ;  /* 0x000000010f557824 */ /* 0x000fe400078e0255 */
[----:B0-----:R-:W-:Y:S02]  /*2380*/  IMAD R26, R87, 0x60, RZ ;  /* 0x00000060571a7824 */ /* 0x001fe400078e02ff */
[----:B------:R-:W-:-:S03]  /*2390*/  IMAD.WIDE.U32 R12, R86, 0x60, R84 ;  /* 0x00000060560c7825 */ /* 0x000fc600078e0054 */
[C---:B------:R-:W-:Y:S02]  /*23a0*/  IADD3 R15, P4, R77.reuse, R12, RZ ;  /* 0x0000000c4d0f7210 */ /* 0x040fe40007f9e0ff */
[----:B------:R-:W-:Y:S02]  /*23b0*/  IADD3 R12, P3, R77, R14, RZ ;  /* 0x0000000e4d0c7210 */ /* 0x000fe40007f7e0ff */
[----:B------:R-:W-:Y:S01]  /*23c0*/  IADD3.X R14, R75, R13, R26, P4, !PT ;  /* 0x0000000d4b0e7210 */ /* 0x000fe200027fe41a */
[----:B------:R-:W-:Y:S01]  /*23d0*/  IMAD.MOV.U32 R26, RZ, RZ, R32 ;  /* 0x000000ffff1a7224 */ /* 0x000fe200078e0020 */
[-C--:B-1----:R-:W-:Y:S01]  /*23e0*/  LEA R36, P4, R15, R80.reuse, 0x1 ;  /* 0x000000500f247211 */ /* 0x082fe200078808ff */
[----:B------:R-:W-:Y:S01]  /*23f0*/  IMAD.X R13, R85, 0x1, R75, P3 ;  /* 0x00000001550d7824 */ /* 0x000fe200018e064b */
[----:B------:R-:W-:Y:S02]  /*2400*/  LEA R38, P3, R12, R80, 0x1 ;  /* 0x000000500c267211 */ /* 0x000fe400078608ff */
[----:B------:R-:W-:-:S02]  /*2410*/  LEA.HI.X R37, R15, R81, R14, 0x1, P4 ;  /* 0x000000510f257211 */ /* 0x000fc400020f0c0e */
[----:B------:R-:W-:Y:S02]  /*2420*/  ISETP.GT.AND P4, PT, R32, R27, PT ;  /* 0x0000001b2000720c */ /* 0x000fe40003f84270 */
[----:B------:R-:W-:Y:S01]  /*2430*/  LEA.HI.X R39, R12, R81, R13, 0x1, P3 ;  /* 0x000000510c277211 */ /* 0x000fe200018f0c0d */
[----:B------:R-:W-:Y:S01]  /*2440*/  VIADD R12, R82, 0x20 ;  /* 0x00000020520c7836 */ /* 0x000fe20000000000 */
[----:B----4-:R-:W-:Y:S02]  /*2450*/  ISETP.GE.AND P3, PT, R88, 0x1, PT ;  /* 0x000000015800780c */ /* 0x010fe40003f66270 */
[----:B--2---:R-:W-:Y:S02]  /*2460*/  LOP3.LUT P5, RZ, R35, 0x4, RZ, 0xc0, !PT ;  /* 0x0000000423ff7812 */ /* 0x004fe400078ac0ff */
[----:B---3--:R-:W-:-:S05]  /*2470*/  LOP3.LUT R34, R34, 0xfffffffd, RZ, 0xc0, !PT ;  /* 0xfffffffd22227812 */ /* 0x008fca00078ec0ff */
[----:B------:R-:W-:-:S05]  /*2480*/  @P4 LOP3.LUT R34, R34, 0x2, RZ, 0xfc, !PT ;  /* 0x0000000222224812 */ /* 0x000fca00078efcff */
[----:B------:R0:W-:Y:S01]  /*2490*/  STL [R1], R34 ;  /* 0x0000002201007387 */ /* 0x0001e20000100800 */
[C---:B------:R-:W-:Y:S02]  /*24a0*/  @P5 VIADD R12, R82.reuse, 0xffffffe0 ;  /* 0xffffffe0520c5836 */ /* 0x040fe40000000000 */
[----:B------:R-:W-:-:S03]  /*24b0*/  IMAD R82, R82, 0x2, R25 ;  /* 0x0000000252527824 */ /* 0x000fc600078e0219 */
[----:B------:R-:W-:Y:S01]  /*24c0*/  LEA R79, R12, R25, 0x1 ;  /* 0x000000190c4f7211 */ /* 0x000fe200078e08ff */
[----:B------:R-:W-:Y:S06]  /*24d0*/  @!P3 BRA `(.L_x_2249) ;  /* 0x000000280068b947 */ /* 0x000fec0003800000 */
[----:B------:R-:W-:Y:S01]  /*24e0*/  ULDC.U8 UR4, c[0x0][0x410] ;  /* 0x0001040000047ab9 */ /* 0x000fe20000000000 */
[-C--:B------:R-:W-:Y:S01]  /*24f0*/  IMAD R12, R72, R32.reuse, RZ ;  /* 0x00000020480c7224 */ /* 0x080fe200078e02ff */
[----:B------:R-:W-:Y:S01]  /*2500*/  ISETP.NE.AND P3, PT, RZ, UR4, PT ;  /* 0x00000004ff007c0c */ /* 0x000fe2000bf65270 */
[----:B------:R-:W-:Y:S02]  /*2510*/  IMAD R13, R69, R32, RZ ;  /* 0x00000020450d7224 */ /* 0x000fe400078e02ff */
        /* <DEDUP_REMOVED lines=40> */
.L_x_2252:
[----:B------:R-:W-:Y:S05]  /*27a0*/  BSYNC B1 ;  /* 0x0000000000017941 */ /* 0x000fea0003800000 */
.L_x_2251:
[----:B0-----:R-:W-:Y:S01]  /*27b0*/  IADD3 R12, R19, 0x60, RZ ;  /* 0x00000060130c7810 */ /* 0x001fe20007ffe0ff */
[----:B------:R-:W-:Y:S01]  /*27c0*/  BSSY B1, `(.L_x_2253) ;  /* 0x0000021000017945 */ /* 0x000fe20003800000 */
[----:B-----5:R-:W-:Y:S02]  /*27d0*/  IMAD.MOV.U32 R86, RZ, RZ, R48 ;  /* 0x000000ffff567224 */ /* 0x020fe400078e0030 */
[----:B------:R-:W-:Y:S01]  /*27e0*/  ISETP.GE.AND P5, PT, R12, R83, PT ;  /* 0x000000530c00720c */ /* 0x000fe20003fa6270 */
[----:B------:R-:W-:-:S12]  /*27f0*/  IMAD.MOV.U32 R87, RZ, RZ, R49 ;  /* 0x000000ffff577224 */ /* 0x000fd800078e0031 */
        /* <DEDUP_REMOVED lines=29> */
.L_x_2254:
[----:B------:R-:W-:Y:S05]  /*29d0*/  BSYNC B1 ;  /* 0x0000000000017941 */ /* 0x000fea0003800000 */
.L_x_2253:
        /* <DEDUP_REMOVED lines=9> */
[----:B------:R-:W-:-:S02]  /*2a70*/  MOV R15, R85 ;  /* 0x00000055000f7202 */ /* 0x000fc40000000f00 */
        /* <DEDUP_REMOVED lines=14> */
[----:B------:R-:W-:Y:S02]  /*2b60*/  PRMT R47, R14, 0x5410, R15 ;  /* 0x000054100e2f7816 */ /* 0x000fe4000000000f */
[----:B--2---:R-:W-:-:S13]  /*2b70*/  ISETP.NE.AND P3, PT, R78, 0x3, PT ;  /* 0x000000034e00780c */ /* 0x004fda0003f65270 */
[----:B------:R-:W-:Y:S05]  /*2b80*/  @!P3 BRA `(.L_x_2255) ;  /* 0x000000000004b947 */ /* 0x000fea0003800000 */
[----:B------:R-:W-:Y:S01]  /*2b90*/  BPT.TRAP 0x1 ;  /* 0x000000040000795c */ /* 0x000fe20000300000 */
.L_x_2255:
[----:B------:R-:W-:Y:S01]  /*2ba0*/  IMAD R78, R22, 0x8, R2 ;  /* 0x00000008164e7824 */ /* 0x000fe200078e0202 */
[----:B------:R-:W-:Y:S01]  /*2bb0*/  SHF.L.U32 R90, R154, 0x1f, RZ ;  /* 0x0000001f9a5a7819 */ /* 0x000fe200000006ff */
[----:B------:R-:W-:Y:S03]  /*2bc0*/  BSSY B1, `(.L_x_2256) ;  /* 0x0000003000017945 */ /* 0x000fe60003800000 */
[----:B------:R-:W0:Y:S02]  /*2bd0*/  SYNCS.PHASECHK.TRANS64.TRYWAIT P6, [R78+URZ+0x16890], R90 ;  /* 0x0168905a4e0075a7 */ /* 0x000e2400080c017f */
[----:B0-----:R-:W-:Y:S05]  /*2be0*/  @!P6 BRA `(.L_x_2257) ;  /* 0x0000016800dce947 */ /* 0x001fea0003800000 */
.L_x_2515:
[----:B------:R-:W-:Y:S05]  /*2bf0*/  BSYNC B1 ;  /* 0x0000000000017941 */ /* 0x000fea0003800000 */
.L_x_2256:
        /* <DEDUP_REMOVED lines=25> */
[----:B------:R-:W-:Y:S01]  /*2d90*/  FMUL.FTZ R100, R81, R96 ;  /* 0x0000006051647220 */ /* 0x000fe20000410000 */
[----:B------:R-:W-:Y:S01]  /*2da0*/  FFMA.FTZ R93, R14, R84, R85 ;  /* 0x000000540e5d7223 */ /* 0x000fe20000010055 */
[C---:B------:R-:W-:Y:S01]  /*2db0*/  FMUL.FTZ R96, R15.reuse, R96 ;  /* 0x000000600f607220 */ /* 0x040fe20000410000 */
[--C-:B------:R-:W-:Y:S02]  /*2dc0*/  HADD2.F32 R84, -RZ, R99.reuse.H0_H0 ;  /* 0x20000063ff547230 */ /* 0x100fe40000004100 */
[-C--:B------:R-:W-:Y:S01]  /*2dd0*/  FFMA.FTZ R100, R15, R94.reuse, -R100 ;  /* 0x0000005e0f647223 */ /* 0x080fe20000010864 */
[----:B------:R-:W-:Y:S02]  /*2de0*/  HADD2.F32 R85, -RZ, R99.H1_H1 ;  /* 0x30000063ff557230 */ /* 0x000fe40000004100 */
[----:B------:R-:W-:Y:S01]  /*2df0*/  FFMA.FTZ R97, R81, R94, R96 ;  /* 0x0000005e51617223 */ /* 0x000fe20000010060 */
[----:B------:R-:W-:Y:S02]  /*2e00*/  HADD2.F32 R14, -RZ, R80.H1_H1 ;  /* 0x30000050ff0e7230 */ /* 0x000fe40000004100 */
[----:B------:R-:W-:Y:S01]  /*2e10*/  FMUL.FTZ R89, R13, R84 ;  /* 0x000000540d597220 */ /* 0x000fe20000410000 */
[----:B------:R-:W-:-:S02]  /*2e20*/  HADD2.F32 R12, -RZ, R12.H0_H0 ;  /* 0x2000000cff0c7230 */ /* 0x000fc40000004100 */
[----:B------:R-:W-:Y:S02]  /*2e30*/  HADD2.F32 R80, -RZ, R80.H0_H0 ;  /* 0x20000050ff507230 */ /* 0x000fe40000004100 */
        /* <DEDUP_REMOVED lines=13> */
.L_x_2263:
[----:B------:R-:W-:Y:S05]  /*2f10*/  BSYNC B3 ;  /* 0x0000000000037941 */ /* 0x000fea0003800000 */
.L_x_2262:
[----:B--2---:R1:W-:Y:S02]  /*2f20*/  STG.E.128 desc[UR40][R38.64], R12 ;  /* 0x0000000c26007986 */ /* 0x0043e4000c101d28 */
.L_x_2261:
[----:B------:R-:W-:Y:S05]  /*2f30*/  BSYNC B2 ;  /* 0x0000000000027941 */ /* 0x000fea0003800000 */
.L_x_2260:
        /* <DEDUP_REMOVED lines=46> */
.L_x_2265:
[----:B------:R-:W-:Y:S05]  /*3220*/  BSYNC B2 ;  /* 0x0000000000027941 */ /* 0x000fea0003800000 */
.L_x_2264:
[----:B--2---:R2:W-:Y:S02]  /*3230*/  STG.E.128 desc[UR40][R38.64+0x40], R12 ;  /* 0x0000400c26007986 */ /* 0x0045e4000c101d28 */
.L_x_2259:
[----:B------:R-:W-:Y:S05]  /*3240*/  BSYNC B1 ;  /* 0x0000000000017941 */ /* 0x000fea0003800000 */
.L_x_2258:
        /* <DEDUP_REMOVED lines=48> */
.L_x_2270:
[----:B------:R-:W-:Y:S05]  /*3550*/  BSYNC B2 ;  /* 0x0000000000027941 */ /* 0x000fea0003800000 */
.L_x_2269:
[----:B--2---:R3:W-:Y:S02]  /*3560*/  STG.E.128 desc[UR40][R36.64], R12 ;  /* 0x0000000c24007986 */ /* 0x0047e4000c101d28 */
.L_x_2268:
[----:B------:R-:W-:Y:S05]  /*3570*/  BSYNC B1 ;  /* 0x0000000000017941 */ /* 0x000fea0003800000 */
.L_x_2267:
[----:B------:R-:W-:Y:S05]  /*3580*/  @P2 BRA `(.L_x_2266) ;  /* 0x0000001800a82947 */ /* 0x000fea0003800000 */
[----:B-123--:R1:W2:Y:S01]  /*3590*/  LDS.128 R12, [R79+0x11000] ;  /* 0x011000004f0c7984 */ /* 0x00e2a20000000c00 */
        /* <DEDUP_REMOVED lines=44> */
.L_x_2272:
[----:B------:R-:W-:Y:S05]  /*3860*/  BSYNC B1 ;  /* 0x0000000000017941 */ /* 0x000fea0003800000 */
.L_x_2271:
[----:B--2---:R1:W-:Y:S01]  /*3870*/  STG.E.128 desc[UR40][R36.64+0x40], R12 ;  /* 0x0000400c24007986 */ /* 0x0043e2000c101d28 */
[----:B------:R-:W-:Y:S05]  /*3880*/  BRA `(.L_x_2266) ;  /* 0x0000001400e87947 */ /* 0x000fea0003800000 */
.L_x_2250:
        /* <DEDUP_REMOVED lines=9> */
[----:B------:R-:W1:Y:S03]  /*3920*/  @!P3 LDC.64 R38, c[0x0][0x400] ;  /* 0x00010000ff26bb82 */ /* 0x000e660000000a00 */
[----:B------:R-:W-:Y:S02]  /*3930*/  @!P3 IADD3.X R13, R78, R58, RZ, P4, !PT ;  /* 0x0000003a4e0db210 */ /* 0x000fe400027fe4ff */
        /* <DEDUP_REMOVED lines=19> */
[----:B------:R-:W-:Y:S01]  /*3a70*/  ULDC.64 UR4, c[0x0][0x3e8] ;  /* 0x0000fa0000047ab9 */ /* 0x000fe20000000a00 */
[----:B------:R-:W-:Y:S02]  /*3a80*/  IMAD.MOV.U32 R45, RZ, RZ, R78 ;  /* 0x000000ffff2d7224 */ /* 0x000fe400078e004e */
        /* <DEDUP_REMOVED lines=16> */
.L_x_2274:
[----:B------:R-:W-:Y:S05]  /*3b90*/  BSYNC B1 ;  /* 0x0000000000017941 */ /* 0x000fea0003800000 */
.L_x_2273:
[----:B------:R-:W2:Y:S01]  /*3ba0*/  LDL R48, [R1+0x4] ;  /* 0x0000040001307983 */ /* 0x000ea20000100800 */
[----:B-----5:R-:W-:Y:S01]  /*3bb0*/  IMAD.MOV.U32 R44, RZ, RZ, R38 ;  /* 0x000000ffff2c7224 */ /* 0x020fe200078e0026 */
[----:B------:R-:W-:Y:S01]  /*3bc0*/  MOV R45, R39 ;  /* 0x00000027002d7202 */ /* 0x000fe20000000f00 */
[----:B------:R-:W-:Y:S02]  /*3bd0*/  IMAD.MOV.U32 R46, RZ, RZ, R36 ;  /* 0x000000ffff2e7224 */ /* 0x000fe400078e0024 */
        /* <DEDUP_REMOVED lines=22> */
[----:B------:R-:W-:Y:S02]  /*3d40*/  PRMT R108, R45, 0x7610, R108 ;  /* 0x000076102d6c7816 */ /* 0x000fe4000000006c */
[----:B------:R-:W-:Y:S02]  /*3d50*/  PRMT R107, R46, 0x7610, R107 ;  /* 0x000076102e6b7816 */ /* 0x000fe4000000006b */
[----:B------:R-:W-:Y:S02]  /*3d60*/  PRMT R109, R47, 0x7610, R109 ;  /* 0x000076102f6d7816 */ /* 0x000fe4000000006d */
[----:B--2---:R-:W-:-:S13]  /*3d70*/  ISETP.NE.AND P3, PT, R48, 0x3, PT ;  /* 0x000000033000780c */ /* 0x004fda0003f65270 */
[----:B------:R-:W-:Y:S05]  /*3d80*/  @!P3 BRA `(.L_x_2275) ;  /* 0x000000000004b947 */ /* 0x000fea0003800000 */
[----:B------:R-:W-:Y:S01]  /*3d90*/  BPT.TRAP 0x1 ;  /* 0x000000040000795c */ /* 0x000fe20000300000 */
.L_x_2275:
[----:B------:R-:W-:Y:S01]  /*3da0*/  LEA R78, R22, R2, 0x3 ;  /* 0x00000002164e7211 */ /* 0x000fe200078e18ff */
[----:B------:R-:W0:Y:S01]  /*3db0*/  LDC R94, c[0x0][0x2f4] ;  /* 0x0000bd00ff5e7b82 */ /* 0x000e220000000800 */
[----:B------:R-:W-:Y:S01]  /*3dc0*/  SHF.L.U32 R90, R154, 0x1f, RZ ;  /* 0x0000001f9a5a7819 */ /* 0x000fe200000006ff */
[----:B------:R-:W-:Y:S03]  /*3dd0*/  BSSY B1, `(.L_x_2276) ;  /* 0x0000004000017945 */ /* 0x000fe60003800000 */
[----:B------:R-:W1:Y:S01]  /*3de0*/  SYNCS.PHASECHK.TRANS64.TRYWAIT P5, [R78+URZ+0x16890], R90 ;  /* 0x0168905a4e0075a7 */ /* 0x000e6200080a017f */
[----:B0-----:R-:W-:Y:S01]  /*3df0*/  IMAD.IADD R96, R94, 0x1, -R63 ;  /* 0x000000015e607824 */ /* 0x001fe200078e0a3f */
[----:B-1----:R-:W-:Y:S06]  /*3e00*/  @!P5 BRA `(.L_x_2277) ;  /* 0x000001580068d947 */ /* 0x002fec0003800000 */
.L_x_2516:
[----:B------:R-:W-:Y:S05]  /*3e10*/  BSYNC B1 ;  /* 0x0000000000017941 */ /* 0x000fea0003800000 */
.L_x_2276:
        /* <DEDUP_REMOVED lines=20> */
[----:B------:R-:W-:Y:S01]  /*3f60*/  SHF.R.S32.HI R46, RZ, 0x5, R46 ;  /* 0x00000005ff2e7819 */ /* 0x000fe2000001142e */
[----:B------:R-:W-:-:S03]  /*3f70*/  IMAD R45, R22, 0x2000, R4 ;  /* 0x00002000162d7824 */ /* 0x000fc600078e0204 */
[----:B------:R-:W-:Y:S01]  /*3f80*/  LOP3.LUT R44, R70, 0x38, R97, 0xf8, !PT ;  /* 0x00000038462c7812 */ /* 0x000fe200078ef861 */
[----:B------:R-:W-:-:S03]  /*3f90*/  IMAD R45, R45, 0x2, R2 ;  /* 0x000000022d2d7824 */ /* 0x000fc600078e0202 */
[----:B------:R-:W-:-:S04]  /*3fa0*/  LOP3.LUT R44, R44, R67, RZ, 0x3c, !PT ;  /* 0x000000432c2c7212 */ /* 0x000fc800078e3cff */
[----:B------:R-:W-:-:S05]  /*3fb0*/  LEA R47, R46, R44, 0x9 ;  /* 0x0000002c2e2f7211 */ /* 0x000fca00078e48ff */
        /* <DEDUP_REMOVED lines=14> */
[----:B------:R-:W-:Y:S01]  /*40a0*/  FMUL.FTZ R49, R110, R109 ;  /* 0x0000006d6e317220 */ /* 0x000fe20000410000 */
[----:B------:R-:W-:Y:S01]  /*40b0*/  SHF.R.U32.HI R32, RZ, 0x10, R15 ;  /* 0x00000010ff207819 */ /* 0x000fe2000001160f */
[----:B------:R-:W-:Y:S01]  /*40c0*/  HADD2.F32 R33, -RZ, R33.H0_H0 ;  /* 0x20000021ff217230 */ /* 0x000fe20000004100 */
[----:B------:R-:W-:-:S02]  /*40d0*/  SHF.R.U64 R15, R34, 0x10, R35 ;  /* 0x00000010220f7819 */ /* 0x000fc40000001223 */
[----:B------:R-:W-:Y:S01]  /*40e0*/  SHF.R.U32.HI R34, RZ, 0x10, R35 ;  /* 0x00000010ff227819 */ /* 0x000fe20000011623 */
[----:B------:R-:W-:Y:S02]  /*40f0*/  HADD2.F32 R35, -RZ, R104.H0_H0 ;  /* 0x20000068ff237230 */ /* 0x000fe40000004100 */
[----:B------:R-:W-:Y:S01]  /*4100*/  FMUL.FTZ R112, R106, R33 ;  /* 0x000000216a707220 */ /* 0x000fe20000410000 */
[--C-:B-1----:R-:W-:Y:S02]  /*4110*/  HADD2.F32 R104, -RZ, R45.reuse.H0_H0 ;  /* 0x2000002dff687230 */ /* 0x102fe40000004100 */
[----:B------:R-:W-:Y:S02]  /*4120*/  HADD2.F32 R45, -RZ, R45.H1_H1 ;  /* 0x3000002dff2d7230 */ /* 0x000fe40000004100 */
[----:B------:R-:W-:Y:S02]  /*4130*/  HADD2.F32 R34, -RZ, R34.H0_H0 ;  /* 0x20000022ff227230 */ /* 0x000fe40000004100 */
[C---:B------:R-:W-:Y:S01]  /*4140*/  FMUL.FTZ R109, R104.reuse, R109 ;  /* 0x0000006d686d7220 */ /* 0x040fe20000410000 */
[C---:B------:R-:W-:Y:S01]  /*4150*/  FMUL.FTZ R111, R45.reuse, R33 ;  /* 0x000000212d6f7220 */ /* 0x040fe20000410000 */
[----:B------:R-:W-:Y:S01]  /*4160*/  FFMA.FTZ R33, R104, R35, -R49 ;  /* 0x0000002368217223 */ /* 0x000fe20000010831 */
[----:B------:R-:W-:Y:S01]  /*4170*/  FFMA.FTZ R104, R45, R103, -R112 ;  /* 0x000000672d687223 */ /* 0x000fe20000010870 */
[----:B------:R-:W-:-:S02]  /*4180*/  HADD2.F32 R112, -RZ, R108.H0_H0 ;  /* 0x2000006cff707230 */ /* 0x000fc40000004100 */
[----:B------:R-:W-:Y:S01]  /*4190*/  FFMA.FTZ R35, R110, R35, R109 ;  /* 0x000000236e237223 */ /* 0x000fe2000001006d */
[----:B------:R-:W-:Y:S02]  /*41a0*/  HADD2.F32 R49, -RZ, R51.H0_H0 ;  /* 0x20000033ff317230 */ /* 0x000fe40000004100 */
[----:B------:R-:W-:Y:S01]  /*41b0*/  FFMA.FTZ R106, R106, R103, R111 ;  /* 0x000000676a6a7223 */ /* 0x000fe2000001006f */
[----:B------:R-:W-:Y:S01]  /*41c0*/  HADD2.F32 R45, -RZ, R47.H0_H0 ;  /* 0x2000002fff2d7230 */ /* 0x000fe20000004100 */
[----:B------:R-:W-:Y:S01]  /*41d0*/  F2FP.F16.F32.PACK_AB R33, R104, R33 ;  /* 0x000000216821723e */ /* 0x000fe200000000ff */
[----:B------:R-:W-:Y:S02]  /*41e0*/  HADD2.F32 R110, -RZ, R108.H1_H1 ;  /* 0x3000006cff6e7230 */ /* 0x000fe40000004100 */
[----:B------:R-:W-:Y:S01]  /*41f0*/  HADD2.F32 R51, -RZ, R51.H1_H1 ;  /* 0x30000033ff337230 */ /* 0x000fe20000004100 */
[----:B------:R-:W-:Y:S01]  /*4200*/  F2FP.F16.F32.PACK_AB R35, R106, R35 ;  /* 0x000000236a23723e */ /* 0x000fe200000000ff */
[----:B------:R-:W-:-:S02]  /*4210*/  HADD2.F32 R47, -RZ, R47.H1_H1 ;  /* 0x3000002fff2f7230 */ /* 0x000fc40000004100 */
[----:B------:R-:W-:Y:S02]  /*4220*/  HADD2.F32 R108, -RZ, R32.H0_H0 ;  /* 0x20000020ff6c7230 */ /* 0x000fe40000004100 */
[-C--:B------:R-:W-:Y:S01]  /*4230*/  FMUL.FTZ R32, R49, R112.reuse ;  /* 0x0000007031207220 */ /* 0x080fe20000410000 */
[----:B------:R-:W-:Y:S01]  /*4240*/  FMUL.FTZ R112, R45, R112 ;  /* 0x000000702d707220 */ /* 0x000fe20000410000 */
[-C--:B------:R-:W-:Y:S01]  /*4250*/  FMUL.FTZ R114, R51, R34.reuse ;  /* 0x0000002233727220 */ /* 0x080fe20000410000 */
[----:B------:R-:W-:Y:S01]  /*4260*/  FMUL.FTZ R116, R47, R34 ;  /* 0x000000222f747220 */ /* 0x000fe20000410000 */
[-C--:B------:R-:W-:Y:S01]  /*4270*/  FFMA.FTZ R32, R45, R110.reuse, -R32 ;  /* 0x0000006e2d207223 */ /* 0x080fe20000010820 */
[----:B------:R-:W-:Y:S01]  /*4280*/  FFMA.FTZ R34, R49, R110, R112 ;  /* 0x0000006e31227223 */ /* 0x000fe20000010070 */
[----:B------:R-:W-:Y:S02]  /*4290*/  HADD2.F32 R110, -RZ, R107.H0_H0 ;  /* 0x2000006bff6e7230 */ /* 0x000fe40000004100 */
[----:B------:R-:W-:Y:S01]  /*42a0*/  FFMA.FTZ R45, R47, R108, -R114 ;  /* 0x0000006c2f2d7223 */ /* 0x000fe20000010872 */
[----:B------:R-:W-:-:S02]  /*42b0*/  HADD2.F32 R103, -RZ, R13.H0_H0 ;  /* 0x2000000dff677230 */ /* 0x000fc40000004100 */
[----:B------:R-:W-:Y:S01]  /*42c0*/  FFMA.FTZ R47, R51, R108, R116 ;  /* 0x0000006c332f7223 */ /* 0x000fe20000010074 */
[----:B------:R-:W-:Y:S02]  /*42d0*/  HADD2.F32 R49, -RZ, R48.H0_H0 ;  /* 0x20000030ff317230 */ /* 0x000fe40000004100 */
[----:B------:R-:W-:Y:S02]  /*42e0*/  HADD2.F32 R13, -RZ, R44.H0_H0 ;  /* 0x2000002cff0d7230 */ /* 0x000fe40000004100 */
[----:B------:R-:W-:Y:S02]  /*42f0*/  HADD2.F32 R48, -RZ, R48.H1_H1 ;  /* 0x30000030ff307230 */ /* 0x000fe40000004100 */
[----:B------:R-:W-:Y:S02]  /*4300*/  HADD2.F32 R44, -RZ, R44.H1_H1 ;  /* 0x3000002cff2c7230 */ /* 0x000fe40000004100 */
[----:B------:R-:W-:Y:S02]  /*4310*/  HADD2.F32 R108, -RZ, R107.H1_H1 ;  /* 0x3000006bff6c7230 */ /* 0x000fe40000004100 */
[----:B------:R-:W-:Y:S01]  /*4320*/  FMUL.FTZ R107, R48, R103 ;  /* 0x00000067306b7220 */ /* 0x000fe20000410000 */
[----:B------:R-:W-:-:S02]  /*4330*/  HADD2.F32 R51, -RZ, R12.H0_H0 ;  /* 0x2000000cff337230 */ /* 0x000fc40000004100 */
[-C--:B------:R-:W-:Y:S01]  /*4340*/  FMUL.FTZ R12, R49, R110.reuse ;  /* 0x0000006e310c7220 */ /* 0x080fe20000410000 */
[C---:B------:R-:W-:Y:S01]  /*4350*/  FMUL.FTZ R110, R13.reuse, R110 ;  /* 0x0000006e0d6e7220 */ /* 0x040fe20000410000 */
[C---:B------:R-:W-:Y:S02]  /*4360*/  FMUL.FTZ R103, R44.reuse, R103 ;  /* 0x000000672c677220 */ /* 0x040fe40000410000 */
[-C--:B------:R-:W-:Y:S01]  /*4370*/  FFMA.FTZ R12, R13, R108.reuse, -R12 ;  /* 0x0000006c0d0c7223 */ /* 0x080fe2000001080c */
[----:B------:R-:W-:Y:S01]  /*4380*/  FFMA.FTZ R13, R49, R108, R110 ;  /* 0x0000006c310d7223 */ /* 0x000fe2000001006e */
[-C--:B------:R-:W-:Y:S01]  /*4390*/  FFMA.FTZ R49, R44, R51.reuse, -R107 ;  /* 0x000000332c317223 */ /* 0x080fe2000001086b */
[----:B------:R-:W-:Y:S01]  /*43a0*/  FFMA.FTZ R44, R48, R51, R103 ;  /* 0x00000033302c7223 */ /* 0x000fe20000010067 */
[----:B------:R-:W-:Y:S02]  /*43b0*/  HADD2.F32 R51, -RZ, R105.H0_H0 ;  /* 0x20000069ff337230 */ /* 0x000fe40000004100 */
[----:B------:R-:W-:-:S02]  /*43c0*/  HADD2.F32 R107, -RZ, R15.H0_H0 ;  /* 0x2000000fff6b7230 */ /* 0x000fc40000004100 */
[----:B------:R-:W-:Y:S02]  /*43d0*/  HADD2.F32 R48, -RZ, R50.H0_H0 ;  /* 0x20000032ff307230 */ /* 0x000fe40000004100 */
[----:B------:R-:W-:Y:S02]  /*43e0*/  HADD2.F32 R105, -RZ, R105.H1_H1 ;  /* 0x30000069ff697230 */ /* 0x000fe40000004100 */
[----:B------:R-:W-:Y:S02]  /*43f0*/  HADD2.F32 R15, -RZ, R46.H0_H0 ;  /* 0x2000002eff0f7230 */ /* 0x000fe40000004100 */
[----:B------:R-:W-:Y:S02]  /*4400*/  HADD2.F32 R50, -RZ, R50.H1_H1 ;  /* 0x30000032ff327230 */ /* 0x000fe40000004100 */
[----:B------:R-:W-:Y:S02]  /*4410*/  HADD2.F32 R46, -RZ, R46.H1_H1 ;  /* 0x3000002eff2e7230 */ /* 0x000fe40000004100 */
[----:B------:R-:W-:-:S02]  /*4420*/  HADD2.F32 R103, -RZ, R14.H0_H0 ;  /* 0x2000000eff677230 */ /* 0x000fc40000004100 */
[----:B------:R-:W-:Y:S01]  /*4430*/  FMUL.FTZ R14, R48, R105 ;  /* 0x00000069300e7220 */ /* 0x000fe20000410000 */
[----:B------:R-:W-:Y:S01]  /*4440*/  FMUL.FTZ R109, R50, R107 ;  /* 0x0000006b326d7220 */ /* 0x000fe20000410000 */
[C---:B------:R-:W-:Y:S01]  /*4450*/  FMUL.FTZ R105, R15.reuse, R105 ;  /* 0x000000690f697220 */ /* 0x040fe20000410000 */
[C---:B------:R-:W-:Y:S01]  /*4460*/  FMUL.FTZ R107, R46.reuse, R107 ;  /* 0x0000006b2e6b7220 */ /* 0x040fe20000410000 */
[----:B------:R-:W-:Y:S01]  /*4470*/  FFMA.FTZ R14, R15, R51, -R14 ;  /* 0x000000330f0e7223 */ /* 0x000fe2000001080e */
[----:B------:R-:W-:Y:S01]  /*4480*/  FFMA.FTZ R109, R46, R103, -R109 ;  /* 0x000000672e6d7223 */ /* 0x000fe2000001086d */
[----:B------:R-:W-:Y:S01]  /*4490*/  FFMA.FTZ R105, R48, R51, R105 ;  /* 0x0000003330697223 */ /* 0x000fe20000010069 */
[----:B------:R-:W-:Y:S01]  /*44a0*/  FFMA.FTZ R50, R50, R103, R107 ;  /* 0x0000006732327223 */ /* 0x000fe2000001006b */
[----:B------:R-:W-:Y:S01]  /*44b0*/  F2FP.F16.F32.PACK_AB R15, R45, R32 ;  /* 0x000000202d0f723e */ /* 0x000fe200000000ff */
[----:B------:R-:W-:Y:S01]  /*44c0*/  IMAD.MOV.U32 R45, RZ, RZ, R33 ;  /* 0x000000ffff2d7224 */ /* 0x000fe200078e0021 */
[----:B------:R-:W-:Y:S01]  /*44d0*/  F2FP.F16.F32.PACK_AB R32, R49, R12 ;  /* 0x0000000c3120723e */ /* 0x000fe200000000ff */
[----:B------:R-:W-:Y:S01]  /*44e0*/  IMAD.MOV.U32 R49, RZ, RZ, R35 ;  /* 0x000000ffff317224 */ /* 0x000fe200078e0023 */
[----:B------:R-:W-:Y:S01]  /*44f0*/  F2FP.F16.F32.PACK_AB R51, R47, R34 ;  /* 0x000000222f33723e */ /* 0x000fe200000000ff */
[----:B------:R-:W-:Y:S01]  /*4500*/  IMAD.MOV.U32 R47, RZ, RZ, R15 ;  /* 0x000000ffff2f7224 */ /* 0x000fe200078e000f */
[----:B------:R-:W-:-:S02]  /*4510*/  F2FP.F16.F32.PACK_AB R48, R44, R13 ;  /* 0x0000000d2c30723e */ /* 0x000fc400000000ff */
[----:B------:R-:W-:Y:S02]  /*4520*/  F2FP.F16.F32.PACK_AB R46, R109, R14 ;  /* 0x0000000e6d2e723e */ /* 0x000fe400000000ff */
[----:B------:R-:W-:Y:S02]  /*4530*/  F2FP.F16.F32.PACK_AB R50, R50, R105 ;  /* 0x000000693232723e */ /* 0x000fe400000000ff */
[----:B------:R-:W-:-:S07]  /*4540*/  MOV R44, R32 ;  /* 0x00000020002c7202 */ /* 0x000fce0000000f00 */
.L_x_2281:
[----:B------:R-:W-:Y:S05]  /*4550*/  BSYNC B2 ;  /* 0x0000000000027941 */ /* 0x000fea0003800000 */
.L_x_2280:
        /* <DEDUP_REMOVED lines=12> */
.L_x_2279:
[----:B------:R-:W-:Y:S05]  /*4620*/  BSYNC B1 ;  /* 0x0000000000017941 */ /* 0x000fea0003800000 */
.L_x_2278:
[----:B-1----:R-:W-:Y:S02]  /*4630*/  VIADD R13, R19, 0x60 ;  /* 0x00000060130d7836 */ /* 0x002fe40000000000 */
[-C--:B------:R-:W-:Y:S02]  /*4640*/  IMAD R12, R65, R86.reuse, RZ ;  /* 0x00000056410c7224 */ /* 0x080fe400078e02ff */
[C---:B------:R-:W-:Y:S01]  /*4650*/  IMAD.WIDE.U32 R84, R13.reuse, R86, R84 ;  /* 0x000000560d547225 */ /* 0x040fe200078e0054 */
[----:B------:R-:W-:-:S03]  /*4660*/  ISETP.GE.OR P5, PT, R13, R83, P1 ;  /* 0x000000530d00720c */ /* 0x000fc60000fa6670 */
[----:B------:R-:W-:-:S10]  /*4670*/  IMAD R47, R13, R87, R12 ;  /* 0x000000570d2f7224 */ /* 0x000fd400078e020c */
[----:B------:R-:W-:Y:S05]  /*4680*/  @P5 BRA `(.L_x_2266) ;  /* 0x0000000800685947 */ /* 0x000fea0003800000 */
[----:B------:R-:W2:Y:S01]  /*4690*/  LDL R14, [R1+0x3c] ;  /* 0x00003c00010e7983 */ /* 0x000ea20000100800 */
[----:B------:R-:W-:Y:S01]  /*46a0*/  IADD3 R47, R85, R47, RZ ;  /* 0x0000002f552f7210 */ /* 0x000fe20007ffe0ff */
[C---:B------:R-:W-:Y:S01]  /*46b0*/  VIADD R15, R19.reuse, 0x60 ;  /* 0x00000060130f7836 */ /* 0x040fe20000000000 */
[----:B------:R-:W-:Y:S01]  /*46c0*/  IADD3 R12, P5, P6, R8, R84, R7 ;  /* 0x00000054080c7210 */ /* 0x000fe20007ebe007 */
[----:B------:R-:W-:Y:S01]  /*46d0*/  VIADD R32, R19, 0x60 ;  /* 0x0000006013207836 */ /* 0x000fe20000000000 */
[----:B------:R-:W-:Y:S01]  /*46e0*/  SEL R96, R63, R96, !P0 ;  /* 0x000000603f607207 */ /* 0x000fe20004000000 */
[----:B------:R-:W-:Y:S01]  /*46f0*/  IMAD.SHL.U32 R15, R15, 0x40, RZ ;  /* 0x000000400f0f7824 */ /* 0x000fe200078e00ff */
[----:B------:R-:W-:Y:S01]  /*4700*/  IADD3.X R13, R76, R47, R5, P5, P6 ;  /* 0x0000002f4c0d7210 */ /* 0x000fe20002fec405 */
[----:B------:R-:W-:Y:S01]  /*4710*/  IMAD.SHL.U32 R32, R32, 0x40, RZ ;  /* 0x0000004020207824 */ /* 0x000fe200078e00ff */
[----:B------:R-:W-:Y:S01]  /*4720*/  LEA R44, P5, R12, R80, 0x1 ;  /* 0x000000500c2c7211 */ /* 0x000fe200078a08ff */
[----:B------:R-:W-:Y:S01]  /*4730*/  BSSY B1, `(.L_x_2282) ;  /* 0x000006a000017945 */ /* 0x000fe20003800000 */
[----:B------:R-:W-:-:S02]  /*4740*/  LOP3.LUT R15, R15, 0x1c0, RZ, 0xc0, !PT ;  /* 0x000001c00f0f7812 */ /* 0x000fc400078ec0ff */
[----:B------:R-:W-:Y:S02]  /*4750*/  LEA.HI.X R45, R12, R81, R13, 0x1, P5 ;  /* 0x000000510c2d7211 */ /* 0x000fe400028f0c0d */
[----:B------:R-:W-:Y:S02]  /*4760*/  SHF.R.S32.HI R13, RZ, 0x1f, R96 ;  /* 0x0000001fff0d7819 */ /* 0x000fe40000011460 */
[----:B------:R-:W-:Y:S02]  /*4770*/  LOP3.LUT R32, R32, 0x1c0, RZ, 0xc0, !PT ;  /* 0x000001c020207812 */ /* 0x000fe400078ec0ff */
[----:B------:R-:W-:Y:S02]  /*4780*/  LEA.HI R13, R13, R96, RZ, 0x4 ;  /* 0x000000600d0d7211 */ /* 0x000fe400078f20ff */
[----:B------:R-:W-:Y:S02]  /*4790*/  SHF.R.U32.HI R15, RZ, 0x3, R15 ;  /* 0x00000003ff0f7819 */ /* 0x000fe4000001160f */
[----:B------:R-:W-:-:S04]  /*47a0*/  LEA.HI.SX32 R13, R13, R6, 0x1c ;  /* 0x000000060d0d7211 */ /* 0x000fc800078fe2ff */
[----:B------:R-:W-:Y:S01]  /*47b0*/  SHF.L.U32 R49, R13, 0x3, RZ ;  /* 0x000000030d317819 */ /* 0x000fe200000006ff */
[----:B------:R-:W-:-:S03]  /*47c0*/  IMAD R13, R22, 0x2000, R3 ;  /* 0x00002000160d7824 */ /* 0x000fc600078e0203 */
[----:B------:R-:W-:Y:S01]  /*47d0*/  LOP3.LUT R12, R32, 0x38, R49, 0xf8, !PT ;  /* 0x00000038200c7812 */ /* 0x000fe200078ef831 */
[----:B------:R-:W-:-:S03]  /*47e0*/  IMAD R13, R13, 0x2, R2 ;  /* 0x000000020d0d7824 */ /* 0x000fc600078e0202 */
[----:B------:R-:W-:-:S05]  /*47f0*/  LOP3.LUT R12, R12, R15, RZ, 0x3c, !PT ;  /* 0x0000000f0c0c7212 */ /* 0x000fca00078e3cff */
[----:B--2---:R-:W-:-:S04]  /*4800*/  IMAD.IADD R15, R14, 0x1, R12 ;  /* 0x000000010e0f7824 */ /* 0x004fc800078e020c */
[----:B------:R-:W-:-:S05]  /*4810*/  IMAD R15, R22, 0x2000, R15 ;  /* 0x00002000160f7824 */ /* 0x000fca00078e020f */
[----:B------:R-:W-:Y:S02]  /*4820*/  LEA R32, R15, R2, 0x1 ;  /* 0x000000020f207211 */ /* 0x000fe400078e08ff */
[----:B------:R-:W1:Y:S04]  /*4830*/  LDS.128 R12, [R13+0xe400] ;  /* 0x00e400000d0c7984 */ /* 0x000e680000000c00 */
[----:B------:R-:W2:Y:S01]  /*4840*/  LDS.128 R32, [R32+0xe400] ;  /* 0x00e4000020207984 */ /* 0x000ea20000000c00 */
[----:B------:R-:W-:Y:S05]  /*4850*/  @P4 BRA `(.L_x_2283) ;  /* 0x00000004005c4947 */ /* 0x000fea0003800000 */
[----:B------:R-:W-:Y:S01]  /*4860*/  SHF.R.U64 R46, R36, 0x10, R37 ;  /* 0x00000010242e7819 */ /* 0x000fe20000001225 */
[----:B------:R-:W-:Y:S01]  /*4870*/  HADD2.F32 R51, -RZ, R99.H0_H0 ;  /* 0x20000063ff337230 */ /* 0x000fe20000004100 */
[----:B------:R-:W-:Y:S01]  /*4880*/  SHF.R.U64 R36, R38, 0x10, R39 ;  /* 0x0000001026247819 */ /* 0x000fe20000001227 */
[----:B-1----:R-:W-:Y:S01]  /*4890*/  IMAD.MOV.U32 R38, RZ, RZ, R12 ;  /* 0x000000ffff267224 */ /* 0x002fe200078e000c */
[----:B------:R-:W-:Y:S01]  /*48a0*/  SHF.R.U32.HI R50, RZ, 0x10, R41 ;  /* 0x00000010ff327819 */ /* 0x000fe20000011629 */
[----:B--2---:R-:W-:Y:S01]  /*48b0*/  IMAD.MOV.U32 R12, RZ, RZ, R33 ;  /* 0x000000ffff0c7224 */ /* 0x004fe200078e0021 */
[----:B------:R-:W-:Y:S01]  /*48c0*/  SHF.R.U32.HI R48, RZ, 0x10, R37 ;  /* 0x00000010ff307819 */ /* 0x000fe20000011625 */
[----:B------:R-:W-:Y:S01]  /*48d0*/  IMAD.MOV.U32 R33, RZ, RZ, R15 ;  /* 0x000000ffff217224 */ /* 0x000fe200078e000f */
[----:B------:R-:W-:Y:S01]  /*48e0*/  SHF.R.U64 R40, R40, 0x10, R41 ;  /* 0x0000001028287819 */ /* 0x000fe20000001229 */
[----:B------:R-:W-:Y:S01]  /*48f0*/  HADD2.F32 R50, -RZ, R50.H0_H0 ;  /* 0x20000032ff327230 */ /* 0x000fe20000004100 */
[----:B------:R-:W-:Y:S01]  /*4900*/  SHF.R.U32.HI R41, RZ, 0x10, R39 ;  /* 0x00000010ff297819 */ /* 0x000fe20000011627 */
[----:B------:R-:W-:Y:S01]  /*4910*/  IMAD.MOV.U32 R39, RZ, RZ, R32 ;  /* 0x000000ffff277224 */ /* 0x000fe200078e0020 */
[--C-:B------:R-:W-:Y:S01]  /*4920*/  SHF.R.U64 R37, R42, 0x10, R43.reuse ;  /* 0x000000102a257819 */ /* 0x100fe2000000122b */
[--C-:B------:R-:W-:Y:S01]  /*4930*/  HADD2.F32 R32, -RZ, R12.reuse.H0_H0 ;  /* 0x2000000cff207230 */ /* 0x100fe20000004100 */
[----:B------:R-:W-:Y:S01]  /*4940*/  MOV R42, R35 ;  /* 0x00000023002a7202 */ /* 0x000fe20000000f00 */
[----:B------:R-:W-:Y:S01]  /*4950*/  HADD2.F32 R35, -RZ, R12.H1_H1 ;  /* 0x3000000cff237230 */ /* 0x000fe20000004100 */
[----:B------:R-:W-:Y:S01]  /*4960*/  SHF.R.U32.HI R87, RZ, 0x10, R43 ;  /* 0x00000010ff577819 */ /* 0x000fe2000001162b */
[----:B------:R-:W-:-:S02]  /*4970*/  HADD2.F32 R12, -RZ, R13.H0_H0 ;  /* 0x2000000dff0c7230 */ /* 0x000fc40000004100 */
[----:B------:R-:W-:Y:S02]  /*4980*/  HADD2.F32 R15, -RZ, R13.H1_H1 ;  /* 0x3000000dff0f7230 */ /* 0x000fe40000004100 */
[-C--:B------:R-:W-:Y:S01]  /*4990*/  FMUL.FTZ R13, R32, R51.reuse ;  /* 0x00000033200d7220 */ /* 0x080fe20000410000 */
[----:B------:R-:W-:Y:S02]  /*49a0*/  HADD2.F32 R43, -RZ, R101.H0_H0 ;  /* 0x20000065ff2b7230 */ /* 0x000fe40000004100 */
[C---:B------:R-:W-:Y:S01]  /*49b0*/  FMUL.FTZ R51, R12.reuse, R51 ;  /* 0x000000330c337220 */ /* 0x040fe20000410000 */
[----:B------:R-:W-:Y:S02]  /*49c0*/  HADD2.F32 R48, -RZ, R48.H0_H0 ;  /* 0x20000030ff307230 */ /* 0x000fe40000004100 */
[-C--:B------:R-:W-:Y:S01]  /*49d0*/  FMUL.FTZ R86, R35, R50.reuse ;  /* 0x0000003223567220 */ /* 0x080fe20000410000 */
[C---:B------:R-:W-:Y:S01]  /*49e0*/  FMUL.FTZ R50, R15.reuse, R50 ;  /* 0x000000320f327220 */ /* 0x040fe20000410000 */
[-C--:B------:R-:W-:Y:S01]  /*49f0*/  FFMA.FTZ R12, R12, R43.reuse, -R13 ;  /* 0x0000002b0c0c7223 */ /* 0x080fe2000001080d */
[----:B------:R-:W-:Y:S01]  /*4a00*/  FFMA.FTZ R13, R32, R43, R51 ;  /* 0x0000002b200d7223 */ /* 0x000fe20000010033 */
[-C--:B------:R-:W-:Y:S01]  /*4a10*/  FFMA.FTZ R15, R15, R48.reuse, -R86 ;  /* 0x000000300f0f7223 */ /* 0x080fe20000010856 */
[----:B------:R-:W-:Y:S01]  /*4a20*/  FFMA.FTZ R32, R35, R48, R50 ;  /* 0x0000003023207223 */ /* 0x000fe20000010032 */
[----:B------:R-:W-:-:S02]  /*4a30*/  HADD2.F32 R86, -RZ, R100.H0_H0 ;  /* 0x20000064ff567230 */ /* 0x000fc40000004100 */
[--C-:B------:R-:W-:Y:S01]  /*4a40*/  HADD2.F32 R43, -RZ, R42.reuse.H0_H0 ;  /* 0x2000002aff2b7230 */ /* 0x100fe20000004100 */
[----:B------:R-:W-:Y:S01]  /*4a50*/  F2FP.F16.F32.PACK_AB R15, R15, R12 ;  /* 0x0000000c0f0f723e */ /* 0x000fe200000000ff */
[----:B------:R-:W-:Y:S02]  /*4a60*/  HADD2.F32 R48, -RZ, R42.H1_H1 ;  /* 0x3000002aff307230 */ /* 0x000fe40000004100 */
[----:B------:R-:W-:Y:S02]  /*4a70*/  HADD2.F32 R35, -RZ, R33.H0_H0 ;  /* 0x20000021ff237230 */ /* 0x000fe40000004100 */
[-C--:B------:R-:W-:Y:S01]  /*4a80*/  FMUL.FTZ R88, R43, R86.reuse ;  /* 0x000000562b587220 */ /* 0x080fe20000410000 */
[----:B------:R-:W-:Y:S02]  /*4a90*/  HADD2.F32 R51, -RZ, R87.H0_H0 ;  /* 0x20000057ff337230 */ /* 0x000fe40000004100 */
[----:B------:R-:W-:Y:S02]  /*4aa0*/  HADD2.F32 R42, -RZ, R33.H1_H1 ;  /* 0x30000021ff2a7230 */ /* 0x000fe40000004100 */
[----:B------:R-:W-:Y:S01]  /*4ab0*/  FMUL.FTZ R86, R35, R86 ;  /* 0x0000005623567220 */ /* 0x000fe20000410000 */
[----:B------:R-:W-:-:S02]  /*4ac0*/  HADD2.F32 R50, -RZ, R102.H0_H0 ;  /* 0x20000066ff327230 */ /* 0x000fc40000004100 */
[-C--:B------:R-:W-:Y:S01]  /*4ad0*/  FMUL.FTZ R87, R48, R51.reuse ;  /* 0x0000003330577220 */ /* 0x080fe20000410000 */
[----:B------:R-:W-:Y:S02]  /*4ae0*/  HADD2.F32 R41, -RZ, R41.H0_H0 ;  /* 0x20000029ff297230 */ /* 0x000fe40000004100 */
[C---:B------:R-:W-:Y:S01]  /*4af0*/  FMUL.FTZ R51, R42.reuse, R51 ;  /* 0x000000332a337220 */ /* 0x040fe20000410000 */
[----:B------:R-:W-:Y:S02]  /*4b00*/  HADD2.F32 R99, -RZ, R99.H1_H1 ;  /* 0x30000063ff637230 */ /* 0x000fe40000004100 */
[-C--:B------:R-:W-:Y:S01]  /*4b10*/  FFMA.FTZ R33, R35, R50.reuse, -R88 ;  /* 0x0000003223217223 */ /* 0x080fe20000010858 */
[----:B------:R-:W-:Y:S01]  /*4b20*/  FFMA.FTZ R35, R43, R50, R86 ;  /* 0x000000322b237223 */ /* 0x000fe20000010056 */
[-C--:B------:R-:W-:Y:S01]  /*4b30*/  FFMA.FTZ R50, R42, R41.reuse, -R87 ;  /* 0x000000292a327223 */ /* 0x080fe20000010857 */
[----:B------:R-:W-:Y:S01]  /*4b40*/  FFMA.FTZ R86, R48, R41, R51 ;  /* 0x0000002930567223 */ /* 0x000fe20000010033 */
[----:B------:R-:W-:-:S02]  /*4b50*/  HADD2.F32 R42, -RZ, R40.H0_H0 ;  /* 0x20000028ff2a7230 */ /* 0x000fc40000004100 */
[--C-:B------:R-:W-:Y:S01]  /*4b60*/  HADD2.F32 R41, -RZ, R39.reuse.H0_H0 ;  /* 0x20000027ff297230 */ /* 0x100fe20000004100 */
[----:B------:R-:W-:Y:S01]  /*4b70*/  F2FP.F16.F32.PACK_AB R50, R50, R33 ;  /* 0x000000213232723e */ /* 0x000fe200000000ff */
[--C-:B------:R-:W-:Y:S01]  /*4b80*/  HADD2.F32 R40, -RZ, R38.reuse.H0_H0 ;  /* 0x20000026ff287230 */ /* 0x100fe20000004100 */
[----:B------:R-:W-:Y:S01]  /*4b90*/  F2FP.F16.F32.PACK_AB R33, R32, R13 ;  /* 0x0000000d2021723e */ /* 0x000fe200000000ff */
[----:B------:R-:W-:Y:S02]  /*4ba0*/  HADD2.F32 R39, -RZ, R39.H1_H1 ;  /* 0x30000027ff277230 */ /* 0x000fe40000004100 */
[-C--:B------:R-:W-:Y:S01]  /*4bb0*/  FMUL.FTZ R43, R41, R99.reuse ;  /* 0x00000063292b7220 */ /* 0x080fe20000410000 */
[----:B------:R-:W-:Y:S02]  /*4bc0*/  HADD2.F32 R101, -RZ, R101.H1_H1 ;  /* 0x30000065ff657230 */ /* 0x000fe40000004100 */
[----:B------:R-:W-:Y:S01]  /*4bd0*/  FMUL.FTZ R48, R40, R99 ;  /* 0x0000006328307220 */ /* 0x000fe20000410000 */
[----:B------:R-:W-:-:S02]  /*4be0*/  HADD2.F32 R38, -RZ, R38.H1_H1 ;  /* 0x30000026ff267230 */ /* 0x000fc40000004100 */
[-C--:B------:R-:W-:Y:S01]  /*4bf0*/  FMUL.FTZ R51, R39, R42.reuse ;  /* 0x0000002a27337220 */ /* 0x080fe20000410000 */
[----:B------:R-:W-:Y:S02]  /*4c00*/  HADD2.F32 R46, -RZ, R46.H0_H0 ;  /* 0x2000002eff2e7230 */ /* 0x000fe40000004100 */
[-C--:B------:R-:W-:Y:S01]  /*4c10*/  FFMA.FTZ R43, R40, R101.reuse, -R43 ;  /* 0x00000065282b7223 */ /* 0x080fe2000001082b */
[----:B------:R-:W-:Y:S01]  /*4c20*/  FFMA.FTZ R48, R41, R101, R48 ;  /* 0x0000006529307223 */ /* 0x000fe20000010030 */
[C---:B------:R-:W-:Y:S01]  /*4c30*/  FMUL.FTZ R42, R38.reuse, R42 ;  /* 0x0000002a262a7220 */ /* 0x040fe20000410000 */
[----:B------:R-:W-:Y:S02]  /*4c40*/  HADD2.F32 R41, -RZ, R37.H0_H0 ;  /* 0x20000025ff297230 */ /* 0x000fe40000004100 */
[-C--:B------:R-:W-:Y:S01]  /*4c50*/  FFMA.FTZ R40, R38, R46.reuse, -R51 ;  /* 0x0000002e26287223 */ /* 0x080fe20000010833 */
[----:B------:R-:W-:Y:S02]  /*4c60*/  HADD2.F32 R38, -RZ, R34.H0_H0 ;  /* 0x20000022ff267230 */ /* 0x000fe40000004100 */
[----:B------:R-:W-:Y:S01]  /*4c70*/  FFMA.FTZ R51, R39, R46, R42 ;  /* 0x0000002e27337223 */ /* 0x000fe2000001002a */
[----:B------:R-:W-:Y:S01]  /*4c80*/  HADD2.F32 R37, -RZ, R14.H0_H0 ;  /* 0x2000000eff257230 */ /* 0x000fe20000004100 */
[----:B------:R-:W-:Y:S01]  /*4c90*/  F2FP.F16.F32.PACK_AB R35, R86, R35 ;  /* 0x000000235623723e */ /* 0x000fe200000000ff */
[----:B------:R-:W-:Y:S01]  /*4ca0*/  HADD2.F32 R34, -RZ, R34.H1_H1 ;  /* 0x30000022ff227230 */ /* 0x000fe20000004100 */
[----:B------:R-:W-:Y:S01]  /*4cb0*/  F2FP.F16.F32.PACK_AB R12, R40, R43 ;  /* 0x0000002b280c723e */ /* 0x000fe200000000ff */
[----:B------:R-:W-:Y:S01]  /*4cc0*/  HADD2.F32 R100, -RZ, R100.H1_H1 ;  /* 0x30000064ff647230 */ /* 0x000fe20000004100 */
[----:B------:R-:W-:Y:S01]  /*4cd0*/  F2FP.F16.F32.PACK_AB R32, R51, R48 ;  /* 0x000000303320723e */ /* 0x000fe200000000ff */
[----:B------:R-:W-:-:S02]  /*4ce0*/  HADD2.F32 R14, -RZ, R14.H1_H1 ;  /* 0x3000000eff0e7230 */ /* 0x000fc40000004100 */
[-C--:B------:R-:W-:Y:S01]  /*4cf0*/  FMUL.FTZ R89, R34, R41.reuse ;  /* 0x0000002922597220 */ /* 0x080fe20000410000 */
[----:B------:R-:W-:Y:S02]  /*4d00*/  HADD2.F32 R102, -RZ, R102.H1_H1 ;  /* 0x30000066ff667230 */ /* 0x000fe40000004100 */
[CC--:B------:R-:W-:Y:S01]  /*4d10*/  FMUL.FTZ R87, R37.reuse, R100.reuse ;  /* 0x0000006425577220 */ /* 0x0c0fe20000410000 */
[----:B------:R-:W-:Y:S02]  /*4d20*/  HADD2.F32 R39, -RZ, R36.H0_H0 ;  /* 0x20000024ff277230 */ /* 0x000fe40000004100 */
[----:B------:R-:W-:Y:S01]  /*4d30*/  FMUL.FTZ R36, R38, R100 ;  /* 0x0000006426247220 */ /* 0x000fe20000410000 */
[----:B------:R-:W-:Y:S01]  /*4d40*/  FMUL.FTZ R41, R14, R41 ;  /* 0x000000290e297220 */ /* 0x000fe20000410000 */
[-C--:B------:R-:W-:Y:S01]  /*4d50*/  FFMA.FTZ R87, R38, R102.reuse, R87 ;  /* 0x0000006626577223 */ /* 0x080fe20000010057 */
[----:B------:R-:W-:Y:S02]  /*4d60*/  IMAD.MOV.U32 R13, RZ, RZ, R15 ;  /* 0x000000ffff0d7224 */ /* 0x000fe400078e000f */
[----:B------:R-:W-:Y:S01]  /*4d70*/  FFMA.FTZ R36, R37, R102, -R36 ;  /* 0x0000006625247223 */ /* 0x000fe20000010824 */
[-C--:B------:R-:W-:Y:S01]  /*4d80*/  FFMA.FTZ R89, R14, R39.reuse, -R89 ;  /* 0x000000270e597223 */ /* 0x080fe20000010859 */
[----:B------:R-:W-:Y:S01]  /*4d90*/  FFMA.FTZ R34, R34, R39, R41 ;  /* 0x0000002722227223 */ /* 0x000fe20000010029 */
[----:B------:R-:W-:-:S03]  /*4da0*/  IMAD.MOV.U32 R15, RZ, RZ, R50 ;  /* 0x000000ffff0f7224 */ /* 0x000fc600078e0032 */
[----:B------:R-:W-:Y:S02]  /*4db0*/  F2FP.F16.F32.PACK_AB R14, R89, R36 ;  /* 0x00000024590e723e */ /* 0x000fe400000000ff */
[----:B------:R-:W-:-:S07]  /*4dc0*/  F2FP.F16.F32.PACK_AB R34, R34, R87 ;  /* 0x000000572222723e */ /* 0x000fce00000000ff */
.L_x_2283:
[----:B------:R-:W-:Y:S05]  /*4dd0*/  BSYNC B1 ;  /* 0x0000000000017941 */ /* 0x000fea0003800000 */
.L_x_2282:
        /* <DEDUP_REMOVED lines=10> */
.L_x_2249:
[----:B------:R-:W2:Y:S02]  /*4e80*/  LDL R12, [R1+0x4] ;  /* 0x00000400010c7983 */ /* 0x000ea40000100800 */
[----:B--2---:R-:W-:-:S13]  /*4e90*/  ISETP.NE.AND P3, PT, R12, 0x3, PT ;  /* 0x000000030c00780c */ /* 0x004fda0003f65270 */
[----:B------:R-:W-:Y:S05]  /*4ea0*/  @!P3 BRA `(.L_x_2284) ;  /* 0x000000000004b947 */ /* 0x000fea0003800000 */
[----:B------:R-:W-:Y:S01]  /*4eb0*/  BPT.TRAP 0x1 ;  /* 0x000000040000795c */ /* 0x000fe20000300000 */
.L_x_2284:
[----:B------:R-:W-:Y:S01]  /*4ec0*/  IMAD R78, R22, 0x8, R2 ;  /* 0x00000008164e7824 */ /* 0x000fe200078e0202 */
[----:B------:R-:W-:Y:S01]  /*4ed0*/  SHF.L.U32 R90, R154, 0x1f, RZ ;  /* 0x0000001f9a5a7819 */ /* 0x000fe200000006ff */
[----:B------:R-:W-:Y:S01]  /*4ee0*/  IMAD R83, R26, -0x80, R28 ;  /* 0xffffff801a537824 */ /* 0x000fe200078e021c */
[----:B------:R-:W-:Y:S02]  /*4ef0*/  BSSY B1, `(.L_x_2285) ;  /* 0x0000004000017945 */ /* 0x000fe40003800000 */
[----:B------:R-:W1:Y:S02]  /*4f00*/  SYNCS.PHASECHK.TRANS64.TRYWAIT P4, [R78+URZ+0x16890], R90 ;  /* 0x0168905a4e0075a7 */ /* 0x000e64000808017f */
[----:B------:R-:W-:Y:S01]  /*4f10*/  VIMNMX R83, R83, 0x80, PT ;  /* 0x0000008053537848 */ /* 0x000fe20003fe0100 */
[----:B-1----:R-:W-:Y:S06]  /*4f20*/  @!P4 BRA `(.L_x_2286) ;  /* 0x000001480034c947 */ /* 0x002fec0003800000 */
.L_x_2517:
[----:B------:R-:W-:Y:S05]  /*4f30*/  BSYNC B1 ;  /* 0x0000000000017941 */ /* 0x000fea0003800000 */
.L_x_2285:
[----:B------:R-:W-:Y:S01]  /*4f40*/  ISETP.GE.AND P4, PT, R19, R83, PT ;  /* 0x000000531300720c */ /* 0x000fe20003f86270 */
[----:B------:R-:W-:-:S12]  /*4f50*/  BSSY B1, `(.L_x_2287) ;  /* 0x0000006000017945 */ /* 0x000fd80003800000 */
[----:B------:R-:W-:Y:S05]  /*4f60*/  @P4 BRA `(.L_x_2288) ;  /* 0x0000000000104947 */ /* 0x000fea0003800000 */
[----:B------:R-:W2:Y:S04]  /*4f70*/  @!P1 LDS.128 R12, [R82+0xe000] ;  /* 0x00e00000520c9984 */ /* 0x000ea80000000c00 */
[----:B0-----:R-:W0:Y:S04]  /*4f80*/  @!P2 LDS.128 R32, [R79+0xe000] ;  /* 0x00e000004f20a984 */ /* 0x001e280000000c00 */
[----:B--2---:R2:W-:Y:S04]  /*4f90*/  @!P1 STG.E.128 desc[UR40][R38.64], R12 ;  /* 0x0000000c26009986 */ /* 0x0045e8000c101d28 */
[----:B0-----:R2:W-:Y:S02]  /*4fa0*/  @!P2 STG.E.128 desc[UR40][R38.64+0x40], R32 ;  /* 0x000040202600a986 */ /* 0x0015e4000c101d28 */
.L_x_2288:
[----:B------:R-:W-:Y:S05]  /*4fb0*/  BSYNC B1 ;  /* 0x0000000000017941 */ /* 0x000fea0003800000 */
.L_x_2287:
[----:B--2---:R-:W-:-:S05]  /*4fc0*/  VIADD R12, R19, 0x60 ;  /* 0x00000060130c7836 */ /* 0x004fca0000000000 */
[----:B------:R-:W-:-:S13]  /*4fd0*/  ISETP.GE.AND P4, PT, R12, R83, PT ;  /* 0x000000530c00720c */ /* 0x000fda0003f86270 */
[----:B------:R-:W-:Y:S05]  /*4fe0*/  @P4 BRA `(.L_x_2266) ;  /* 0x0000000000104947 */ /* 0x000fea0003800000 */
[----:B------:R-:W2:Y:S04]  /*4ff0*/  @!P1 LDS.128 R12, [R82+0x11000] ;  /* 0x01100000520c9984 */ /* 0x000ea80000000c00 */
[----:B0-----:R-:W0:Y:S04]  /*5000*/  @!P2 LDS.128 R32, [R79+0x11000] ;  /* 0x011000004f20a984 */ /* 0x001e280000000c00 */
[----:B--2---:R2:W-:Y:S04]  /*5010*/  @!P1 STG.E.128 desc[UR40][R36.64], R12 ;  /* 0x0000000c24009986 */ /* 0x0045e8000c101d28 */
[----:B0-----:R2:W-:Y:S02]  /*5020*/  @!P2 STG.E.128 desc[UR40][R36.64+0x40], R32 ;  /* 0x000040202400a986 */ /* 0x0015e4000c101d28 */
.L_x_2266:
[----:B------:R-:W-:Y:S05]  /*5030*/  BSYNC B0 ;  /* 0x0000000000007941 */ /* 0x000fea0003800000 */
.L_x_2248:
        /* <DEDUP_REMOVED lines=12> */
[----:B------:R-:W-:-:S04]  /*5100*/  @!P4 IADD3 R12, R78, 0x168a0, RZ ;  /* 0x000168a04e0cc810 */ /* 0x000fc80007ffe0ff */
[----:B------:R-:W-:-:S04]  /*5110*/  @!P4 PRMT R12, RZ, 0x654, R12 ;  /* 0x00000654ff0cc816 */ /* 0x000fc8000000000c */
[----:B------:R1:W-:Y:S01]  /*5120*/  @!P4 SYNCS.ARRIVE.TRANS64.RED.A1T0 RZ, [R12+URZ], RZ ;  /* 0x000000ff0cffc9a7 */ /* 0x0003e2000810043f */
[----:B------:R-:W-:Y:S05]  /*5130*/  @!P3 BRA `(.L_x_2290) ;  /* 0x000000000004b947 */ /* 0x000fea0003800000 */
[----:B------:R-:W-:Y:S01]  /*5140*/  BPT.TRAP 0x1 ;  /* 0x000000040000795c */ /* 0x000fe20000300000 */
.L_x_2290:
[----:B------:R-:W-:Y:S05]  /*5150*/  BSYNC B0 ;  /* 0x0000000000007941 */ /* 0x000fea0003800000 */
.L_x_2289:
[----:B------:R-:W2:Y:S01]  /*5160*/  SYNCS.PHASECHK.TRANS64.TRYWAIT P3, [R78+URZ+0x168b0], R90 ;  /* 0x0168b05a4e0075a7 */ /* 0x000ea2000806017f */
[----:B------:R-:W-:Y:S01]  /*5170*/  ULDC UR42, c[0x0][0x2f4] ;  /* 0x0000bd00002a7ab9 */ /* 0x000fe20000000800 */
[----:B------:R-:W-:Y:S01]  /*5180*/  ULDC.64 UR36, c[0x0][0x328] ;  /* 0x0000ca0000247ab9 */ /* 0x000fe20000000a00 */
[----:B------:R-:W-:Y:S01]  /*5190*/  ULDC.64 UR38, c[0x0][0x318] ;  /* 0x0000c60000267ab9 */ /* 0x000fe20000000a00 */
[----:B------:R-:W-:Y:S01]  /*51a0*/  BSSY B0, `(.L_x_2291) ;  /* 0x0000003000007945 */ /* 0x000fe20003800000 */
[----:B----4-:R-:W-:-:S03]  /*51b0*/  IMAD.WIDE R32, R26, 0x80, R10 ;  /* 0x000000801a207825 */ /* 0x010fc600078e020a */
[----:B--2---:R-:W-:Y:S05]  /*51c0*/  @!P3 BRA `(.L_x_2292) ;  /* 0x0000014400a0b947 */ /* 0x004fea0003800000 */
.L_x_2518:
[----:B------:R-:W-:Y:S05]  /*51d0*/  BSYNC B0 ;  /* 0x0000000000007941 */ /* 0x000fea0003800000 */
.L_x_2291:
[----:B------:R-:W-:Y:S01]  /*51e0*/  ISETP.GE.AND P3, PT, R19, R83, PT ;  /* 0x000000531300720c */ /* 0x000fe20003f66270 */
[----:B------:R-:W-:-:S12]  /*51f0*/  BSSY B0, `(.L_x_2293) ;  /* 0x0000010000007945 */ /* 0x000fd80003800000 */
[----:B------:R-:W-:Y:S05]  /*5200*/  @P3 BRA `(.L_x_2294) ;  /* 0x0000000000383947 */ /* 0x000fea0003800000 */
[----:B------:R-:W-:Y:S02]  /*5210*/  IMAD R15, R33, UR36, RZ ;  /* 0x00000024210f7c24 */ /* 0x000fe4000f8e02ff */
[----:B-1----:R-:W-:Y:S02]  /*5220*/  IMAD.MOV.U32 R12, RZ, RZ, R56 ;  /* 0x000000ffff0c7224 */ /* 0x002fe400078e0038 */
        /* <DEDUP_REMOVED lines=12> */
.L_x_2294:
[----:B------:R-:W-:Y:S05]  /*52f0*/  BSYNC B0 ;  /* 0x0000000000007941 */ /* 0x000fea0003800000 */
.L_x_2293:
[----:B-1-3--:R-:W-:Y:S01]  /*5300*/  VIADD R12, R19, 0x60 ;  /* 0x00000060130c7836 */ /* 0x00afe20000000000 */
[----:B------:R-:W-:Y:S04]  /*5310*/  BSSY B0, `(.L_x_2295) ;  /* 0x0000013000007945 */ /* 0x000fe80003800000 */
[----:B------:R-:W-:-:S13]  /*5320*/  ISETP.GE.AND P3, PT, R12, R83, PT ;  /* 0x000000530c00720c */ /* 0x000fda0003f66270 */
[----:B------:R-:W-:Y:S05]  /*5330*/  @P3 BRA `(.L_x_2296) ;  /* 0x0000000000403947 */ /* 0x000fea0003800000 */
[----:B------:R-:W-:Y:S01]  /*5340*/  IADD3 R15, P3, R32, 0x60, RZ ;  /* 0x00000060200f7810 */ /* 0x000fe20007f7e0ff */
[----:B------:R-:W-:Y:S02]  /*5350*/  IMAD.MOV.U32 R12, RZ, RZ, R56 ;  /* 0x000000ffff0c7224 */ /* 0x000fe400078e0038 */
[----:B------:R-:W-:Y:S01]  /*5360*/  IMAD.MOV.U32 R13, RZ, RZ, R0 ;  /* 0x000000ffff0d7224 */ /* 0x000fe200078e0000 */
[----:B------:R-:W-:Y:S01]  /*5370*/  IADD3.X R32, RZ, R33, RZ, P3, !PT ;  /* 0x00000021ff207210 */ /* 0x000fe20001ffe4ff */
        /* <DEDUP_REMOVED lines=12> */
.L_x_2296:
[----:B------:R-:W-:Y:S05]  /*5440*/  BSYNC B0 ;  /* 0x0000000000007941 */ /* 0x000fea0003800000 */
.L_x_2295:
[----:B-1----:R-:W3:Y:S01]  /*5450*/  LDL R12, [R1] ;  /* 0x00000000010c7983 */ /* 0x002ee20000100800 */
[----:B0-2---:R-:W-:Y:S01]  /*5460*/  @!P4 VIADD R78, R78, 0x168c0 ;  /* 0x000168c04e4ec836 */ /* 0x005fe20000000000 */
[----:B------:R-:W-:Y:S01]  /*5470*/  IADD3 R22, R22, 0x1, RZ ;  /* 0x0000000116167810 */ /* 0x000fe20007ffe0ff */
        /* <DEDUP_REMOVED lines=9> */
[----:B------:R-:W-:Y:S02]  /*5510*/  SEL R13, RZ, 0x1, P3 ;  /* 0x00000001ff0d7807 */ /* 0x000fe40001800000 */
[----:B------:R-:W-:Y:S02]  /*5520*/  SEL R22, R22, RZ, P3 ;  /* 0x000000ff16167207 */ /* 0x000fe40001800000 */
[----:B------:R-:W-:Y:S01]  /*5530*/  LOP3.LUT R154, R154, R13, RZ, 0x3c, !PT ;  /* 0x0000000d9a9a7212 */ /* 0x000fe200078e3cff */
[----:B------:R0:W-:Y:S01]  /*5540*/  @!P4 SYNCS.ARRIVE.TRANS64.RED.A1T0 RZ, [R78+URZ], RZ ;  /* 0x000000ff4effc9a7 */ /* 0x0001e2000810043f */
[----:B---3--:R-:W-:-:S13]  /*5550*/  LOP3.LUT P5, RZ, R12, 0x2, RZ, 0xc0, !PT ;  /* 0x000000020cff7812 */ /* 0x008fda00078ac0ff */
[----:B0-----:R-:W-:Y:S05]  /*5560*/  @P5 BRA `(.L_x_2297) ;  /* 0xffffffcc00485947 */ /* 0x001fea000383ffff */
[----:B------:R-:W0:Y:S01]  /*5570*/  S2R R12, SR_TID.X ;  /* 0x00000000000c7919 */ /* 0x000e220000002100 */
[----:B------:R-:W-:Y:S02]  /*5580*/  PLOP3.LUT P0, PT, PT, PT, PT, 0x8, 0x0 ;  /* 0x000000000000781c */ /* 0x000fe40003f0e170 */
[----:B0-----:R-:W-:-:S04]  /*5590*/  SHF.R.U32.HI R12, RZ, 0x7, R12 ;  /* 0x00000007ff0c7819 */ /* 0x001fc8000001160c */
[----:B------:R-:W-:-:S13]  /*55a0*/  ISETP.NE.AND P5, PT, R12, 0x1, PT ;  /* 0x000000010c00780c */ /* 0x000fda0003fa5270 */
[----:B------:R-:W-:Y:S06]  /*55b0*/  @!P5 BAR.ARV 0x9, 0x100 ;  /* 0x024400000000db1d */ /* 0x000fec0000002000 */
.L_x_2243:
[----:B------:R-:W2:Y:S01]  /*55c0*/  LDL R5, [R1+0x2c] ;  /* 0x00002c0001057983 */ /* 0x000ea20000100800 */
[----:B------:R-:W0:Y:S01]  /*55d0*/  LDC R0, c[0x0][0x448] ;  /* 0x00011200ff007b82 */ /* 0x000e220000000800 */
        /* <DEDUP_REMOVED lines=13> */
[----:B------:R-:W-:Y:S01]  /*56b0*/  MOV R94, RZ ;  /* 0x000000ff005e7202 */ /* 0x000fe20000000f00 */
[----:B------:R-:W-:Y:S02]  /*56c0*/  IMAD.MOV.U32 R25, RZ, RZ, RZ ;  /* 0x000000ffff197224 */ /* 0x000fe400078e00ff */
[----:B------:R-:W-:Y:S02]  /*56d0*/  IMAD.MOV.U32 R13, RZ, RZ, RZ ;  /* 0x000000ffff0d7224 */ /* 0x000fe400078e00ff */
[----:B------:R-:W-:Y:S01]  /*56e0*/  IMAD.MOV.U32 R90, RZ, RZ, RZ ;  /* 0x000000ffff5a7224 */ /* 0x000fe200078e00ff */
[----:B0-----:R-:W-:-:S13]  /*56f0*/  ISETP.NE.AND P1, PT, R0, 0x1, PT ;  /* 0x000000010000780c */ /* 0x001fda0003f25270 */
[----:B------:R-:W0:Y:S08]  /*5700*/  @P1 LDC R3, c[0x0][0x44c] ;  /* 0x00011300ff031b82 */ /* 0x000e300000000800 */
[----:B------:R-:W1:Y:S01]  /*5710*/  @P1 LDC R4, c[0x0][0x450] ;  /* 0x00011400ff041b82 */ /* 0x000e620000000800 */
[----:B--2---:R-:W-:-:S04]  /*5720*/  VIADD R0, R5, 0xbf ;  /* 0x000000bf05007836 */ /* 0x004fc80000000000 */
[----:B0-----:R-:W-:-:S05]  /*5730*/  @P1 IMAD.HI.U32 R3, R0, R3, RZ ;  /* 0x0000000300031227 */ /* 0x001fca00078e00ff */
[----:B-1----:R-:W-:Y:S02]  /*5740*/  @P1 SHF.R.U32.HI R0, RZ, R4, R3 ;  /* 0x00000004ff001219 */ /* 0x002fe40000011603 */
[----:B------:R-:W-:-:S03]  /*5750*/  PLOP3.LUT P1, PT, PT, PT, PT, 0x80, 0x0 ;  /* 0x000000000000781c */ /* 0x000fc60003f2f070 */
[----:B------:R-:W-:-:S05]  /*5760*/  IMAD.IADD R0, R91, 0x1, R0 ;  /* 0x000000015b007824 */ /* 0x000fca00078e0200 */
[----:B------:R-:W-:-:S04]  /*5770*/  SHF.R.S32.HI R3, RZ, 0x1f, R0 ;  /* 0x0000001fff037819 */ /* 0x000fc80000011400 */
[----:B------:R-:W-:Y:S01]  /*5780*/  LEA.HI R3, R3, R0, RZ, 0x7 ;  /* 0x0000000003037211 */ /* 0x000fe200078f38ff */
[----:B------:R-:W-:-:S03]  /*5790*/  IMAD.MOV.U32 R0, RZ, RZ, RZ ;  /* 0x000000ffff007224 */ /* 0x000fc600078e00ff */
[----:B------:R-:W-:-:S04]  /*57a0*/  SHF.R.S32.HI R3, RZ, 0x7, R3 ;  /* 0x00000007ff037819 */ /* 0x000fc80000011403 */
[----:B------:R-:W-:Y:S01]  /*57b0*/  VIMNMX R92, R92, R3, PT ;  /* 0x000000035c5c7248 */ /* 0x000fe20003fe0100 */
[----:B------:R-:W-:-:S03]  /*57c0*/  IMAD.MOV.U32 R3, RZ, RZ, RZ ;  /* 0x000000ffff037224 */ /* 0x000fc600078e00ff */
[----:B------:R-:W-:Y:S01]  /*57d0*/  ISETP.GE.AND P2, PT, R92, 0x1, PT ;  /* 0x000000015c00780c */ /* 0x000fe20003f46270 */
[----:B------:R-:W-:-:S12]  /*57e0*/  @P0 BRA `(.L_x_2298) ;  /* 0x00000000000c0947 */ /* 0x000fd80003800000 */
[----:B------:R-:W0:Y:S01]  /*57f0*/  FENCE.VIEW.ASYNC.G ;  /* 0x00000000000073c6 */ /* 0x000e220000000100 */
[----:B------:R-:W-:Y:S05]  /*5800*/  WARPSYNC.ALL ;  /* 0x0000000000007948 */ /* 0x000fea0003800000 */
[----:B0-----:R-:W-:Y:S06]  /*5810*/  BAR.ARV 0xc, 0x200 ;  /* 0x0308000000007b1d */ /* 0x001fec0000002000 */
.L_x_2298:
[----:B------:R-:W-:Y:S01]  /*5820*/  IMAD.MOV.U32 R12, RZ, RZ, RZ ;  /* 0x000000ffff0c7224 */ /* 0x000fe200078e00ff */
[----:B------:R-:W-:Y:S01]  /*5830*/  MOV R27, RZ ;  /* 0x000000ff001b7202 */ /* 0x000fe20000000f00 */
[----:B------:R-:W-:Y:S06]  /*5840*/  @!P2 BRA `(.L_x_2299) ;  /* 0x000000bc008ca947 */ /* 0x000fec0003800000 */
        /* <DEDUP_REMOVED lines=9> */
.L_x_2521:
[----:B------:R-:W1:Y:S01]  /*58e0*/  LDL R3, [R1+0x1c] ;  /* 0x00001c0001037983 */ /* 0x000e620000100800 */
[----:B------:R-:W-:Y:S01]  /*58f0*/  BSSY B6, `(.L_x_2301) ;  /* 0x000001b000067945 */ /* 0x000fe20003800000 */
[----:B-1----:R-:W-:-:S05]  /*5900*/  IMAD.HI R0, R3, 0x55555556, RZ ;  /* 0x5555555603007827 */ /* 0x002fca00078e02ff */
[----:B------:R-:W-:-:S05]  /*5910*/  LEA.HI R0, R0, R0, RZ, 0x1 ;  /* 0x0000000000007211 */ /* 0x000fca00078f08ff */
[----:B------:R-:W-:Y:S02]  /*5920*/  IMAD R0, R0, -0x3, R3 ;  /* 0xfffffffd00007824 */ /* 0x000fe400078e0203 */
[----:B------:R-:W-:-:S04]  /*5930*/  VIADD R3, R2, 0x8400 ;  /* 0x0000840002037836 */ /* 0x000fc80000000000 */
[----:B------:R-:W-:Y:S01]  /*5940*/  IMAD R0, R0, 0x2000, R3 ;  /* 0x0000200000007824 */ /* 0x000fe200078e0203 */
[----:B------:R-:W-:-:S04]  /*5950*/  LOP3.LUT P0, RZ, R3, 0x3ff, RZ, 0xc0, !PT ;  /* 0x000003ff03ff7812 */ /* 0x000fc8000780c0ff */
[----:B------:R-:W-:Y:S02]  /*5960*/  SHF.R.U32.HI R0, RZ, 0x4, R0 ;  /* 0x00000004ff007819 */ /* 0x000fe40000011600 */
[----:B------:R-:W-:Y:S02]  /*5970*/  P2R R25, PR, RZ, 0x1 ;  /* 0x00000001ff197803 */ /* 0x000fe40000000000 */
[----:B------:R-:W-:-:S05]  /*5980*/  LOP3.LUT R28, R0, 0x3fff, RZ, 0xc0, !PT ;  /* 0x00003fff001c7812 */ /* 0x000fca00078ec0ff */
[----:B------:R-:W-:Y:S05]  /*5990*/  @!P0 BRA `(.L_x_2302) ;  /* 0x0000000000408947 */ /* 0x000fea0003800000 */
        /* <DEDUP_REMOVED lines=15> */
[----:B-1---5:R-:W-:Y:S05]  /*5a90*/  CALL.ABS.NOINC R14 ;  /* 0x000000000e007343 */ /* 0x022fea0003c00000 */
.L_x_2302:
[----:B------:R-:W-:Y:S05]  /*5aa0*/  BSYNC B6 ;  /* 0x0000000000067941 */ /* 0x000fea0003800000 */
.L_x_2301:
        /* <DEDUP_REMOVED lines=13> */
.L_x_2306:
[----:B--2---:R2:W3:Y:S02]  /*5b80*/  SYNCS.PHASECHK.TRANS64.TRYWAIT P0, [R2+URZ+0x16800], R3 ;  /* 0x01680003020075a7 */ /* 0x0044e4000800017f */
[----:B---3--:R-:W-:Y:S05]  /*5b90*/  @!P0 NANOSLEEP.SYNCS 0x989680 ;  /* 0x009896800000895d */ /* 0x008fea0003900000 */
[----:B------:R-:W3:Y:S02]  /*5ba0*/  @!P0 SYNCS.PHASECHK.TRANS64 P0, [R2+URZ+0x16800], R3 ;  /* 0x01680003020085a7 */ /* 0x000ee4000800007f */
[----:B---3--:R-:W-:Y:S05]  /*5bb0*/  @!P0 BRA `(.L_x_2306) ;  /* 0xfffffffc00f08947 */ /* 0x008fea000383ffff */
.L_x_2305:
[----:B------:R-:W-:Y:S05]  /*5bc0*/  BSYNC B0 ;  /* 0x0000000000007941 */ /* 0x000fea0003800000 */
.L_x_2304:
[----:B------:R-:W-:Y:S05]  /*5bd0*/  BRA `(.L_x_2307) ;  /* 0x0000002c00907947 */ /* 0x000fea0003800000 */
.L_x_2303:
        /* <DEDUP_REMOVED lines=30> */
.L_x_2309:
[----:B------:R-:W-:Y:S05]  /*5dc0*/  BSYNC B6 ;  /* 0x0000000000067941 */ /* 0x000fea0003800000 */
.L_x_2308:
[----:B------:R-:W2:Y:S01]  /*5dd0*/  LDL R20, [R1+0x2c] ;  /* 0x00002c0001147983 */ /* 0x000ea20000100800 */
[----:B------:R-:W-:Y:S01]  /*5de0*/  ULDC.U8 UR4, c[0x0][0x410] ;  /* 0x0001040000047ab9 */ /* 0x000fe20000000000 */
[----:B------:R-:W-:Y:S01]  /*5df0*/  BSSY B0, `(.L_x_2310) ;  /* 0x00002ba000007945 */ /* 0x000fe20003800000 */
[----:B------:R-:W-:Y:S02]  /*5e00*/  ISETP.NE.AND P0, PT, RZ, UR4, PT ;  /* 0x00000004ff007c0c */ /* 0x000fe4000bf05270 */
[----:B--2---:R-:W-:-:S11]  /*5e10*/  IADD3 R39, R19, R20, RZ ;  /* 0x0000001413277210 */ /* 0x004fd60007ffe0ff */
[----:B------:R-:W-:Y:S05]  /*5e20*/  @!P0 BRA `(.L_x_2311) ;  /* 0x00000014009c8947 */ /* 0x000fea0003800000 */
[----:B------:R-:W1:Y:S01]  /*5e30*/  LDC R40, c[0x0][0x448] ;  /* 0x00011200ff287b82 */ /* 0x000e620000000800 */
[----:B------:R-:W2:Y:S01]  /*5e40*/  S2R R20, SR_TID.X ;  /* 0x0000000000147919 */ /* 0x000ea20000002100 */
[----:B------:R-:W-:Y:S01]  /*5e50*/  ULDC.64 UR4, c[0x0][0x3f8] ;  /* 0x0000fe0000047ab9 */ /* 0x000fe20000000a00 */
[----:B------:R-:W-:Y:S01]  /*5e60*/  ULDC.64 UR6, c[0x0][0x408] ;  /* 0x0001020000067ab9 */ /* 0x000fe20000000a00 */
[----:B------:R-:W-:Y:S01]  /*5e70*/  MOV R8, R24 ;  /* 0x0000001800087202 */ /* 0x000fe20000000f00 */
[----:B------:R-:W-:Y:S01]  /*5e80*/  IMAD.MOV.U32 R6, RZ, RZ, R26 ;  /* 0x000000ffff067224 */ /* 0x000fe200078e001a */
[----:B------:R-:W-:Y:S01]  /*5e90*/  SHF.R.S32.HI R38, RZ, 0x1f, R155 ;  /* 0x0000001fff267819 */ /* 0x000fe2000001149b */
[----:B------:R-:W-:Y:S02]  /*5ea0*/  IMAD.MOV.U32 R7, RZ, RZ, R31 ;  /* 0x000000ffff077224 */ /* 0x000fe400078e001f */
[----:B------:R-:W-:Y:S01]  /*5eb0*/  IMAD.MOV.U32 R9, RZ, RZ, R33 ;  /* 0x000000ffff097224 */ /* 0x000fe200078e0021 */
[----:B-1----:R-:W-:Y:S01]  /*5ec0*/  ISETP.NE.AND P0, PT, R40, 0x1, PT ;  /* 0x000000012800780c */ /* 0x002fe20003f05270 */
[----:B--2---:R-:W-:-:S12]  /*5ed0*/  VIADD R21, R20, 0xffffff80 ;  /* 0xffffff8014157836 */ /* 0x004fd80000000000 */
[----:B------:R-:W1:Y:S01]  /*5ee0*/  @P0 LDC R0, c[0x0][0x44c] ;  /* 0x00011300ff000b82 */ /* 0x000e620000000800 */
[----:B------:R-:W-:-:S04]  /*5ef0*/  SHF.R.S32.HI R20, RZ, 0x1f, R21 ;  /* 0x0000001fff147819 */ /* 0x000fc80000011415 */
[----:B------:R-:W-:-:S03]  /*5f00*/  LEA.HI R20, R20, R21, RZ, 0x2 ;  /* 0x0000001514147211 */ /* 0x000fc600078f10ff */
[----:B------:R-:W2:Y:S01]  /*5f10*/  @P0 LDC R5, c[0x0][0x450] ;  /* 0x00011400ff050b82 */ /* 0x000ea20000000800 */
[----:B------:R-:W-:-:S05]  /*5f20*/  LOP3.LUT R20, R20, 0xfffffffc, RZ, 0xc0, !PT ;  /* 0xfffffffc14147812 */ /* 0x000fca00078ec0ff */
[----:B------:R-:W-:-:S04]  /*5f30*/  IMAD.IADD R20, R21, 0x1, -R20 ;  /* 0x0000000115147824 */ /* 0x000fc800078e0a14 */
[----:B------:R-:W-:-:S04]  /*5f40*/  IMAD R3, R20, 0x60, R39 ;  /* 0x0000006014037824 */ /* 0x000fc800078e0227 */
[----:B-1----:R-:W-:-:S05]  /*5f50*/  @P0 IMAD.HI.U32 R0, R3, R0, RZ ;  /* 0x0000000003000227 */ /* 0x002fca00078e00ff */
[----:B--2---:R-:W-:-:S04]  /*5f60*/  @P0 SHF.R.U32.HI R3, RZ, R5, R0 ;  /* 0x00000005ff030219 */ /* 0x004fc80000011600 */
        /* <DEDUP_REMOVED lines=17> */
[----:B------:R1:W2:Y:S04]  /*6080*/  SHFL.IDX PT, R3, R6, RZ, 0x1c1f ;  /* 0x001c1fff06037589 */ /* 0x0002a800000e0000 */
[----:B------:R1:W3:Y:S04]  /*6090*/  SHFL.IDX PT, R0, R4, RZ, 0x1c1f ;  /* 0x001c1fff04007589 */ /* 0x0002e800000e0000 */
[----:B------:R1:W4:Y:S04]  /*60a0*/  SHFL.IDX PT, R5, R8, RZ, 0x1c1f ;  /* 0x001c1fff08057589 */ /* 0x00032800000e0000 */
[----:B0-----:R1:W0:Y:S02]  /*60b0*/  SHFL.IDX PT, R14, R7, RZ, 0x1c1f ;  /* 0x001c1fff070e7589 */ /* 0x00122400000e0000 */
.L_x_2527:
        /* <DEDUP_REMOVED lines=10> */
[----:B--2---:R-:W-:Y:S01]  /*6160*/  MOV R11, R3 ;  /* 0x00000003000b7202 */ /* 0x004fe20000000f00 */
[----:B---3--:R-:W-:Y:S01]  /*6170*/  IMAD.MOV.U32 R10, RZ, RZ, R0 ;  /* 0x000000ffff0a7224 */ /* 0x008fe200078e0000 */
[----:B------:R-:W-:Y:S02]  /*6180*/  ISETP.GE.AND P3, PT, R155, UR4, PT ;  /* 0x000000049b007c0c */ /* 0x000fe4000bf66270 */
[----:B------:R-:W-:Y:S02]  /*6190*/  CS2R R30, SRZ ;  /* 0x00000000001e7805 */ /* 0x000fe4000001ff00 */
[----:B------:R-:W-:Y:S01]  /*61a0*/  ISETP.GE.AND P2, PT, R152, UR4, PT ;  /* 0x0000000498007c0c */ /* 0x000fe2000bf46270 */
[----:B----4-:R-:W-:-:S08]  /*61b0*/  IMAD.MOV.U32 R15, RZ, RZ, R5 ;  /* 0x000000ffff0f7224 */ /* 0x010fd000078e0005 */
        /* <DEDUP_REMOVED lines=15> */
.L_x_2314:
[----:B------:R-:W-:Y:S05]  /*62b0*/  BSYNC B1 ;  /* 0x0000000000017941 */ /* 0x000fea0003800000 */
.L_x_2313:
[----:B----45:R-:W-:Y:S01]  /*62c0*/  IMAD.MOV.U32 R5, RZ, RZ, R20 ;  /* 0x000000ffff057224 */ /* 0x030fe200078e0014 */
[----:B---3--:R-:W-:Y:S01]  /*62d0*/  MOV R0, R32 ;  /* 0x0000002000007202 */ /* 0x008fe20000000f00 */
[----:B------:R-:W-:Y:S01]  /*62e0*/  IMAD.MOV.U32 R9, RZ, RZ, R21 ;  /* 0x000000ffff097224 */ /* 0x000fe200078e0015 */
[----:B------:R-:W-:Y:S01]  /*62f0*/  UMOV UR4, 0xffffffff ;  /* 0xffffffff00047882 */ /* 0x000fe20000000000 */
[----:B--2---:R-:W-:Y:S01]  /*6300*/  IMAD.MOV.U32 R3, RZ, RZ, R33 ;  /* 0x000000ffff037224 */ /* 0x004fe200078e0021 */
[----:B------:R-:W-:Y:S01]  /*6310*/  PRMT R41, R0, 0x7610, R41 ;  /* 0x0000761000297816 */ /* 0x000fe20000000029 */
[----:B------:R-:W-:Y:S01]  /*6320*/  IMAD.MOV.U32 R0, RZ, RZ, R30 ;  /* 0x000000ffff007224 */ /* 0x000fe200078e001e */
[----:B------:R-:W-:Y:S01]  /*6330*/  PRMT R36, R36, 0x5410, R5 ;  /* 0x0000541024247816 */ /* 0x000fe20000000005 */
[----:B------:R-:W-:Y:S01]  /*6340*/  IMAD.MOV.U32 R5, RZ, RZ, R24 ;  /* 0x000000ffff057224 */ /* 0x000fe200078e0018 */
[----:B0-----:R-:W-:Y:S01]  /*6350*/  PRMT R35, R35, 0x5410, R9 ;  /* 0x0000541023237816 */ /* 0x001fe20000000009 */
[----:B------:R-:W-:Y:S01]  /*6360*/  IMAD.MOV.U32 R9, RZ, RZ, R25 ;  /* 0x000000ffff097224 */ /* 0x000fe200078e0019 */
[----:B------:R-:W-:-:S02]  /*6370*/  PRMT R47, R3, 0x7610, R47 ;  /* 0x00007610032f7816 */ /* 0x000fc4000000002f */
[----:B------:R-:W-:Y:S02]  /*6380*/  CS2R R26, SRZ ;  /* 0x00000000001a7805 */ /* 0x000fe4000001ff00 */
[----:B------:R-:W-:Y:S02]  /*6390*/  MOV R3, R31 ;  /* 0x0000001f00037202 */ /* 0x000fe40000000f00 */
[----:B------:R-:W-:Y:S02]  /*63a0*/  PRMT R41, R41, 0x5410, R0 ;  /* 0x0000541029297816 */ /* 0x000fe40000000000 */
[----:B------:R-:W-:Y:S02]  /*63b0*/  PRMT R47, R47, 0x5410, R3 ;  /* 0x000054102f2f7816 */ /* 0x000fe40000000003 */
[----:B------:R-:W-:Y:S02]  /*63c0*/  PRMT R48, R5, 0x7610, R48 ;  /* 0x0000761005307816 */ /* 0x000fe40000000030 */
[----:B------:R-:W-:Y:S01]  /*63d0*/  PRMT R35, R9, 0x7610, R35 ;  /* 0x0000761009237816 */ /* 0x000fe20000000023 */
[----:B------:R-:W-:Y:S06]  /*63e0*/  BRA.DIV UR4, `(.L_x_2315) ;  /* 0x0000013604dc7947 */ /* 0x000fec000b800000 */
[----:B------:R0:W2:Y:S04]  /*63f0*/  SHFL.IDX PT, R3, R6, 0x1, 0x1c1f ;  /* 0x003c1f0006037f89 */ /* 0x0000a800000e0000 */
[----:B------:R0:W3:Y:S04]  /*6400*/  SHFL.IDX PT, R0, R4, 0x1, 0x1c1f ;  /* 0x003c1f0004007f89 */ /* 0x0000e800000e0000 */
[----:B------:R0:W4:Y:S04]  /*6410*/  SHFL.IDX PT, R5, R8, 0x1, 0x1c1f ;  /* 0x003c1f0008057f89 */ /* 0x00012800000e0000 */
[----:B------:R0:W0:Y:S02]  /*6420*/  SHFL.IDX PT, R14, R7, 0x1, 0x1c1f ;  /* 0x003c1f00070e7f89 */ /* 0x00002400000e0000 */
.L_x_2533:
        /* <DEDUP_REMOVED lines=9> */
[----:B------:R-:W-:Y:S02]  /*64c0*/  LOP3.LUT R4, R4, 0xfffffffe, RZ, 0xc0, !PT ;  /* 0xfffffffe04047812 */ /* 0x000fe400078ec0ff */
[----:B--2---:R-:W-:-:S03]  /*64d0*/  SHF.L.U32 R34, R42, 0x6, RZ ;  /* 0x000000062a227819 */ /* 0x004fc600000006ff */
[----:B------:R-:W-:-:S05]  /*64e0*/  IMAD.IADD R4, R6, 0x1, -R4 ;  /* 0x0000000106047824 */ /* 0x000fca00078e0a04 */
[----:B------:R-:W-:Y:S01]  /*64f0*/  SHF.L.U32 R37, R4, 0x1f, RZ ;  /* 0x0000001f04257819 */ /* 0x000fe200000006ff */
[----:B------:R-:W-:Y:S06]  /*6500*/  @P0 BRA `(.L_x_2317) ;  /* 0x0000000000580947 */ /* 0x000fec0003800000 */
[----:B------:R-:W-:Y:S01]  /*6510*/  ULDC UR4, c[0x0][0x3f4] ;  /* 0x0000fd0000047ab9 */ /* 0x000fe20000000800 */
[----:B---3--:R-:W-:Y:S01]  /*6520*/  IMAD.MOV.U32 R6, RZ, RZ, R0 ;  /* 0x000000ffff067224 */ /* 0x008fe200078e0000 */
[----:B------:R-:W-:Y:S01]  /*6530*/  ISETP.GE.AND P3, PT, R155, UR4, PT ;  /* 0x000000049b007c0c */ /* 0x000fe2000bf66270 */
[----:B------:R-:W-:Y:S01]  /*6540*/  IMAD.MOV.U32 R7, RZ, RZ, R3 ;  /* 0x000000ffff077224 */ /* 0x000fe200078e0003 */
[----:B------:R-:W-:Y:S01]  /*6550*/  ISETP.GE.AND P2, PT, R152, UR4, PT ;  /* 0x0000000498007c0c */ /* 0x000fe2000bf46270 */
[----:B----4-:R-:W-:Y:S01]  /*6560*/  IMAD.MOV.U32 R15, RZ, RZ, R5 ;  /* 0x000000ffff0f7224 */ /* 0x010fe200078e0005 */
[----:B------:R-:W-:-:S09]  /*6570*/  CS2R R12, SRZ ;  /* 0x00000000000c7805 */ /* 0x000fd2000001ff00 */
        /* <DEDUP_REMOVED lines=8> */
[----:B------:R-:W-:Y:S01]  /*6600*/  @!P3 IMAD.X R5, R5, 0x1, R10, P1 ;  /* 0x000000010505b824 */ /* 0x000fe200008e060a */
[----:B------:R-:W-:-:S02]  /*6610*/  @!P3 IADD3.X R39, R3, R10, RZ, P0, !PT ;  /* 0x0000000a0327b210 */ /* 0x000fc400007fe4ff */
[----:B------:R-:W-:Y:S01]  /*6620*/  CS2R R10, SRZ ;  /* 0x00000000000a7805 */ /* 0x000fe2000001ff00 */
[----:B------:R-:W-:Y:S02]  /*6630*/  @!P2 IMAD.WIDE R14, R152, 0x2, R14 ;  /* 0x00000002980ea825 */ /* 0x000fe400078e020e */
[----:B------:R0:W5:Y:S04]  /*6640*/  @!P3 LD.E.64 R8, desc[UR40][R38.64] ;  /* 0x000000282608b980 */ /* 0x000168000c101b00 */
[----:B------:R0:W5:Y:S04]  /*6650*/  @!P2 LD.E.64 R26, desc[UR40][R14.64] ;  /* 0x000000280e1aa980 */ /* 0x000168000c101b00 */
[----:B------:R0:W5:Y:S02]  /*6660*/  @!P3 LD.E.64 R10, desc[UR40][R4.64] ;  /* 0x00000028040ab980 */ /* 0x000164000c101b00 */
.L_x_2317:
[----:B------:R-:W-:Y:S05]  /*6670*/  BSYNC B1 ;  /* 0x0000000000017941 */ /* 0x000fea0003800000 */
.L_x_2316:
[----:B0-----:R-:W0:Y:S01]  /*6680*/  S2R R7, SR_TID.X ;  /* 0x0000000000077919 */ /* 0x001e220000002100 */
[----:B------:R-:W1:Y:S01]  /*6690*/  SYNCS.PHASECHK.TRANS64.TRYWAIT P0, [R2+URZ+0x16800], R37 ;  /* 0x01680025020075a7 */ /* 0x000e62000800017f */
[----:B------:R-:W-:Y:S01]  /*66a0*/  LOP3.LUT R3, R34, 0x1c0, RZ, 0xc0, !PT ;  /* 0x000001c022037812 */ /* 0x000fe200078ec0ff */
[----:B-----5:R-:W-:Y:S01]  /*66b0*/  IMAD.MOV.U32 R4, RZ, RZ, R26 ;  /* 0x000000ffff047224 */ /* 0x020fe200078e001a */
[----:B----4-:R-:W-:Y:S01]  /*66c0*/  MOV R5, R11 ;  /* 0x0000000b00057202 */ /* 0x010fe20000000f00 */
[----:B------:R-:W-:Y:S01]  /*66d0*/  IMAD R34, R29, -0xc0, R40 ;  /* 0xffffff401d227824 */ /* 0x000fe200078e0228 */
[----:B---3--:R-:W-:Y:S01]  /*66e0*/  LOP3.LUT R0, R3, 0x18, R16, 0xf8, !PT ;  /* 0x0000001803007812 */ /* 0x008fe200078ef810 */
[----:B------:R-:W-:Y:S01]  /*66f0*/  IMAD.MOV.U32 R6, RZ, RZ, R12 ;  /* 0x000000ffff067224 */ /* 0x000fe200078e000c */
[----:B------:R-:W-:Y:S01]  /*6700*/  SHF.R.U32.HI R3, RZ, 0x3, R3 ;  /* 0x00000003ff037819 */ /* 0x000fe20000011603 */
[----:B------:R-:W-:Y:S01]  /*6710*/  BSSY B1, `(.L_x_2318) ;  /* 0x0000019000017945 */ /* 0x000fe20003800000 */
[----:B------:R-:W-:Y:S01]  /*6720*/  PRMT R36, R4, 0x7610, R36 ;  /* 0x0000761004247816 */ /* 0x000fe20000000024 */
[----:B------:R-:W-:Y:S01]  /*6730*/  IMAD.MOV.U32 R4, RZ, RZ, R10 ;  /* 0x000000ffff047224 */ /* 0x000fe200078e000a */
[----:B------:R-:W-:Y:S01]  /*6740*/  LOP3.LUT R0, R0, R3, RZ, 0x3c, !PT ;  /* 0x0000000300007212 */ /* 0x000fe200078e3cff */
[----:B------:R-:W-:Y:S01]  /*6750*/  IMAD.MOV.U32 R3, RZ, RZ, R27 ;  /* 0x000000ffff037224 */ /* 0x000fe200078e001b */
[----:B------:R-:W-:-:S02]  /*6760*/  VIMNMX R34, R34, 0xc0, PT ;  /* 0x000000c022227848 */ /* 0x000fc40003fe0100 */
[----:B------:R-:W-:Y:S01]  /*6770*/  PRMT R14, R4, 0x5410, R5 ;  /* 0x00005410040e7816 */ /* 0x000fe20000000005 */
[----:B------:R-:W-:Y:S01]  /*6780*/  IMAD.MOV.U32 R5, RZ, RZ, R9 ;  /* 0x000000ffff057224 */ /* 0x000fe200078e0009 */
[----:B------:R-:W-:Y:S02]  /*6790*/  PRMT R29, R3, 0x7610, R29 ;  /* 0x00007610031d7816 */ /* 0x000fe4000000001d */
[----:B------:R-:W-:Y:S02]  /*67a0*/  MOV R4, R8 ;  /* 0x0000000800047202 */ /* 0x000fe40000000f00 */
[----:B------:R-:W-:Y:S02]  /*67b0*/  PRMT R48, R48, 0x5410, R6 ;  /* 0x0000541030307816 */ /* 0x000fe40000000006 */
[----:B------:R-:W-:Y:S02]  /*67c0*/  PRMT R15, R4, 0x7610, R15 ;  /* 0x00007610040f7816 */ /* 0x000fe4000000000f */
[----:B------:R-:W-:-:S02]  /*67d0*/  LOP3.LUT P2, RZ, R42, 0x4, RZ, 0xc0, !PT ;  /* 0x000000042aff7812 */ /* 0x000fc4000784c0ff */
[----:B------:R-:W-:Y:S01]  /*67e0*/  ISETP.GE.AND P1, PT, R19, R34, PT ;  /* 0x000000221300720c */ /* 0x000fe20003f26270 */
        /* <DEDUP_REMOVED lines=11> */
.L_x_2534:
[----:B------:R-:W-:Y:S05]  /*68a0*/  BSYNC B1 ;  /* 0x0000000000017941 */ /* 0x000fea0003800000 */
.L_x_2318:
[----:B------:R-:W-:Y:S01]  /*68b0*/  BSSY B1, `(.L_x_2320) ;  /* 0x000005f000017945 */ /* 0x000fe20003800000 */
[----:B------:R-:W-:Y:S02]  /*68c0*/  PRMT R15, R15, 0x5410, R5 ;  /* 0x000054100f0f7816 */ /* 0x000fe40000000005 */
[----:B------:R-:W-:Y:S01]  /*68d0*/  @P2 IADD3 R0, R4, -0x40, RZ ;  /* 0xffffffc004002810 */ /* 0x000fe20007ffe0ff */
[----:B------:R-:W-:Y:S06]  /*68e0*/  @P1 BRA `(.L_x_2321) ;  /* 0x00000004006c1947 */ /* 0x000fec0003800000 */
[----:B------:R-:W1:Y:S01]  /*68f0*/  LDC R4, c[0x0][0x3f4] ;  /* 0x0000fd00ff047b82 */ /* 0x000e620000000800 */
[----:B------:R-:W-:Y:S01]  /*6900*/  BSSY B2, `(.L_x_2322) ;  /* 0x000002e000027945 */ /* 0x000fe20003800000 */
[-C--:B-1----:R-:W-:Y:S02]  /*6910*/  ISETP.GE.AND P0, PT, R152, R4.reuse, PT ;  /* 0x000000049800720c */ /* 0x082fe40003f06270 */
[----:B------:R-:W-:-:S11]  /*6920*/  ISETP.GE.AND P1, PT, R155, R4, PT ;  /* 0x000000049b00720c */ /* 0x000fd60003f26270 */
[----:B------:R-:W-:Y:S05]  /*6930*/  @P0 BRA `(.L_x_2323) ;  /* 0x0000000000a80947 */ /* 0x000fea0003800000 */
[----:B------:R-:W1:Y:S01]  /*6940*/  LDS.128 R4, [R3+0x8400] ;  /* 0x0084000003047984 */ /* 0x000e620000000c00 */
[----:B------:R-:W-:Y:S01]  /*6950*/  SHF.R.U32.HI R40, RZ, 0x10, R33 ;  /* 0x00000010ff287819 */ /* 0x000fe20000011621 */
[--C-:B------:R-:W-:Y:S01]  /*6960*/  HADD2.F32 R39, -RZ, R41.reuse.H0_H0 ;  /* 0x20000029ff277230 */ /* 0x100fe20000004100 */
[----:B------:R-:W-:Y:S01]  /*6970*/  SHF.R.U32.HI R38, RZ, 0x10, R31 ;  /* 0x00000010ff267819 */ /* 0x000fe2000001161f */
[----:B0-----:R-:W-:Y:S01]  /*6980*/  HADD2.F32 R37, -RZ, R41.H1_H1 ;  /* 0x30000029ff257230 */ /* 0x001fe20000004100 */
        /* <DEDUP_REMOVED lines=9> */
[----:B------:R-:W-:Y:S01]  /*6a20*/  FMUL.FTZ R33, R33, R38 ;  /* 0x0000002621217220 */ /* 0x000fe20000410000 */
[--C-:B------:R-:W-:Y:S02]  /*6a30*/  HADD2.F32 R30, -RZ, R6.reuse.H0_H0 ;  /* 0x20000006ff1e7230 */ /* 0x100fe40000004100 */
[----:B------:R-:W-:Y:S01]  /*6a40*/  FMUL.FTZ R42, R4, R39 ;  /* 0x00000027042a7220 */ /* 0x000fe20000410000 */
[----:B------:R-:W-:-:S02]  /*6a50*/  HADD2.F32 R31, -RZ, R6.H1_H1 ;  /* 0x30000006ff1f7230 */ /* 0x000fc40000004100 */
[C---:B------:R-:W-:Y:S01]  /*6a60*/  FFMA.FTZ R43, R32.reuse, R38, -R41 ;  /* 0x00000026202b7223 */ /* 0x040fe20000010829 */
[--C-:B------:R-:W-:Y:S02]  /*6a70*/  HADD2.F32 R6, -RZ, R5.reuse.H0_H0 ;  /* 0x20000005ff067230 */ /* 0x100fe40000004100 */
[----:B------:R-:W-:Y:S01]  /*6a80*/  FFMA.FTZ R44, R32, R40, R33 ;  /* 0x00000028202c7223 */ /* 0x000fe20000010021 */
[-C--:B------:R-:W-:Y:S01]  /*6a90*/  FMUL.FTZ R38, R4, R37.reuse ;  /* 0x0000002504267220 */ /* 0x080fe20000410000 */
[C---:B------:R-:W-:Y:S01]  /*6aa0*/  FFMA.FTZ R42, R7.reuse, R37, -R42 ;  /* 0x00000025072a7223 */ /* 0x040fe2000001082a */
[----:B------:R-:W-:Y:S02]  /*6ab0*/  HADD2.F32 R5, -RZ, R5.H1_H1 ;  /* 0x30000005ff057230 */ /* 0x000fe40000004100 */
[--C-:B------:R-:W-:Y:S02]  /*6ac0*/  HADD2.F32 R37, -RZ, R47.reuse.H0_H0 ;  /* 0x2000002fff257230 */ /* 0x100fe40000004100 */
[----:B------:R-:W-:Y:S01]  /*6ad0*/  FFMA.FTZ R39, R7, R39, R38 ;  /* 0x0000002707277223 */ /* 0x000fe20000010026 */
[----:B------:R-:W-:-:S02]  /*6ae0*/  HADD2.F32 R32, -RZ, R47.H1_H1 ;  /* 0x3000002fff207230 */ /* 0x000fc40000004100 */
        /* <DEDUP_REMOVED lines=15> */
.L_x_2323:
[----:B------:R-:W-:Y:S05]  /*6be0*/  BSYNC B2 ;  /* 0x0000000000027941 */ /* 0x000fea0003800000 */
.L_x_2322:
[----:B------:R-:W-:Y:S05]  /*6bf0*/  @P1 BRA `(.L_x_2321) ;  /* 0x0000000000a81947 */ /* 0x000fea0003800000 */
[----:B-1----:R-:W1:Y:S01]  /*6c00*/  LDS.128 R4, [R0] ;  /* 0x0000000000047984 */ /* 0x002e620000000c00 */
[----:B------:R-:W-:Y:S01]  /*6c10*/  SHF.R.U32.HI R31, RZ, 0x10, R25 ;  /* 0x00000010ff1f7819 */ /* 0x000fe20000011619 */
[----:B------:R-:W-:Y:S01]  /*6c20*/  HADD2.F32 R30, -RZ, R48.H0_H0 ;  /* 0x20000030ff1e7230 */ /* 0x000fe20000004100 */
[----:B------:R-:W-:Y:S01]  /*6c30*/  SHF.R.U32.HI R33, RZ, 0x10, R21 ;  /* 0x00000010ff217819 */ /* 0x000fe20000011615 */
[----:B------:R-:W-:Y:S01]  /*6c40*/  HADD2.F32 R32, -RZ, R36.H1_H1 ;  /* 0x30000024ff207230 */ /* 0x000fe20000004100 */
[----:B------:R-:W-:Y:S01]  /*6c50*/  SHF.R.U64 R41, R24, 0x10, R25 ;  /* 0x0000001018297819 */ /* 0x000fe20000001219 */
[----:B------:R-:W-:Y:S01]  /*6c60*/  HADD2.F32 R31, -RZ, R31.H0_H0 ;  /* 0x2000001fff1f7230 */ /* 0x000fe20000004100 */
[----:B------:R-:W-:Y:S01]  /*6c70*/  SHF.R.U64 R39, R20, 0x10, R21 ;  /* 0x0000001014277819 */ /* 0x000fe20000001215 */
[----:B------:R-:W-:Y:S02]  /*6c80*/  HADD2.F32 R33, -RZ, R33.H0_H0 ;  /* 0x20000021ff217230 */ /* 0x000fe40000004100 */
[----:B-1----:R-:W-:-:S02]  /*6c90*/  HADD2.F32 R25, -RZ, R7.H1_H1 ;  /* 0x30000007ff197230 */ /* 0x002fc40000004100 */
[----:B------:R-:W-:Y:S02]  /*6ca0*/  HADD2.F32 R24, -RZ, R7.H0_H0 ;  /* 0x20000007ff187230 */ /* 0x000fe40000004100 */
[--C-:B------:R-:W-:Y:S02]  /*6cb0*/  HADD2.F32 R7, -RZ, R4.reuse.H0_H0 ;  /* 0x20000004ff077230 */ /* 0x100fe40000004100 */
[C---:B------:R-:W-:Y:S01]  /*6cc0*/  FMUL.FTZ R40, R25.reuse, R31 ;  /* 0x0000001f19287220 */ /* 0x040fe20000410000 */
[----:B------:R-:W-:Y:S02]  /*6cd0*/  HADD2.F32 R4, -RZ, R4.H1_H1 ;  /* 0x30000004ff047230 */ /* 0x000fe40000004100 */
[-C--:B0-----:R-:W-:Y:S01]  /*6ce0*/  FMUL.FTZ R37, R25, R33.reuse ;  /* 0x0000002119257220 */ /* 0x081fe20000410000 */
[--C-:B------:R-:W-:Y:S02]  /*6cf0*/  HADD2.F32 R20, -RZ, R6.reuse.H0_H0 ;  /* 0x20000006ff147230 */ /* 0x100fe40000004100 */
[----:B------:R-:W-:Y:S01]  /*6d00*/  FFMA.FTZ R42, R24, R33, R40 ;  /* 0x00000021182a7223 */ /* 0x000fe20000010028 */
[----:B------:R-:W-:-:S02]  /*6d10*/  HADD2.F32 R21, -RZ, R6.H1_H1 ;  /* 0x30000006ff157230 */ /* 0x000fc40000004100 */
[----:B------:R-:W-:Y:S01]  /*6d20*/  FMUL.FTZ R38, R4, R32 ;  /* 0x0000002004267220 */ /* 0x000fe20000410000 */
[----:B------:R-:W-:Y:S02]  /*6d30*/  HADD2.F32 R25, -RZ, R35.H1_H1 ;  /* 0x30000023ff197230 */ /* 0x000fe40000004100 */
[----:B------:R-:W-:Y:S01]  /*6d40*/  FFMA.FTZ R37, R24, R31, -R37 ;  /* 0x0000001f18257223 */ /* 0x000fe20000010825 */
[----:B------:R-:W-:Y:S02]  /*6d50*/  HADD2.F32 R6, -RZ, R5.H0_H0 ;  /* 0x20000005ff067230 */ /* 0x000fe40000004100 */
[-C--:B------:R-:W-:Y:S01]  /*6d60*/  FMUL.FTZ R40, R4, R30.reuse ;  /* 0x0000001e04287220 */ /* 0x080fe20000410000 */
[----:B------:R-:W-:Y:S02]  /*6d70*/  HADD2.F32 R35, -RZ, R35.H0_H0 ;  /* 0x20000023ff237230 */ /* 0x000fe40000004100 */
        /* <DEDUP_REMOVED lines=18> */
.L_x_2321:
[----:B------:R-:W-:Y:S05]  /*6ea0*/  BSYNC B1 ;  /* 0x0000000000017941 */ /* 0x000fea0003800000 */
.L_x_2320:
[----:B-12---:R-:W-:-:S05]  /*6eb0*/  VIADD R4, R19, 0x60 ;  /* 0x0000006013047836 */ /* 0x006fca0000000000 */
[----:B------:R-:W-:-:S13]  /*6ec0*/  ISETP.GE.AND P0, PT, R4, R34, PT ;  /* 0x000000220400720c */ /* 0x000fda0003f06270 */
[----:B------:R-:W-:Y:S05]  /*6ed0*/  @P0 BRA `(.L_x_2324) ;  /* 0x0000001800ac0947 */ /* 0x000fea0003800000 */
[----:B------:R-:W1:Y:S01]  /*6ee0*/  LDC R4, c[0x0][0x3f4] ;  /* 0x0000fd00ff047b82 */ /* 0x000e620000000800 */
[----:B------:R-:W-:Y:S01]  /*6ef0*/  BSSY B1, `(.L_x_2325) ;  /* 0x000002e000017945 */ /* 0x000fe20003800000 */
[-C--:B-1----:R-:W-:Y:S02]  /*6f00*/  ISETP.GE.AND P0, PT, R152, R4.reuse, PT ;  /* 0x000000049800720c */ /* 0x082fe40003f06270 */
[----:B------:R-:W-:-:S11]  /*6f10*/  ISETP.GE.AND P1, PT, R155, R4, PT ;  /* 0x000000049b00720c */ /* 0x000fd60003f26270 */
[----:B------:R-:W-:Y:S05]  /*6f20*/  @P0 BRA `(.L_x_2326) ;  /* 0x0000000000a80947 */ /* 0x000fea0003800000 */
[----:B------:R-:W1:Y:S01]  /*6f30*/  LDS.128 R4, [R3+0xb400] ;  /* 0x00b4000003047984 */ /* 0x000e620000000c00 */
[--C-:B------:R-:W-:Y:S01]  /*6f40*/  SHF.R.U64 R33, R26, 0x10, R27.reuse ;  /* 0x000000101a217819 */ /* 0x100fe2000000121b */
[----:B------:R-:W-:Y:S01]  /*6f50*/  HADD2.F32 R24, -RZ, R48.H1_H1 ;  /* 0x30000030ff187230 */ /* 0x000fe20000004100 */
[----:B------:R-:W-:Y:S01]  /*6f60*/  SHF.R.U32.HI R26, RZ, 0x10, R27 ;  /* 0x00000010ff1a7819 */ /* 0x000fe2000001161b */
[----:B------:R-:W-:Y:S01]  /*6f70*/  HADD2.F32 R36, -RZ, R36.H0_H0 ;  /* 0x20000024ff247230 */ /* 0x000fe20000004100 */
[--C-:B------:R-:W-:Y:S02]  /*6f80*/  SHF.R.U32.HI R25, RZ, 0x10, R13.reuse ;  /* 0x00000010ff197819 */ /* 0x100fe4000001160d */
[----:B------:R-:W-:Y:S01]  /*6f90*/  SHF.R.U64 R34, R12, 0x10, R13 ;  /* 0x000000100c227819 */ /* 0x000fe2000000120d */
[----:B------:R-:W-:Y:S02]  /*6fa0*/  HADD2.F32 R26, -RZ, R26.H0_H0 ;  /* 0x2000001aff1a7230 */ /* 0x000fe40000004100 */
[----:B------:R-:W-:-:S02]  /*6fb0*/  HADD2.F32 R25, -RZ, R25.H0_H0 ;  /* 0x20000019ff197230 */ /* 0x000fc40000004100 */
[--C-:B-1----:R-:W-:Y:S02]  /*6fc0*/  HADD2.F32 R21, -RZ, R7.reuse.H1_H1 ;  /* 0x30000007ff157230 */ /* 0x102fe40000004100 */
[----:B------:R-:W-:Y:S02]  /*6fd0*/  HADD2.F32 R20, -RZ, R7.H0_H0 ;  /* 0x20000007ff147230 */ /* 0x000fe40000004100 */
[--C-:B------:R-:W-:Y:S02]  /*6fe0*/  HADD2.F32 R7, -RZ, R4.reuse.H0_H0 ;  /* 0x20000004ff077230 */ /* 0x100fe40000004100 */
[C---:B------:R-:W-:Y:S01]  /*6ff0*/  FMUL.FTZ R27, R21.reuse, R26 ;  /* 0x0000001a151b7220 */ /* 0x040fe20000410000 */
[----:B------:R-:W-:Y:S01]  /*7000*/  FMUL.FTZ R21, R21, R25 ;  /* 0x0000001915157220 */ /* 0x000fe20000410000 */
[----:B------:R-:W-:Y:S02]  /*7010*/  HADD2.F32 R4, -RZ, R4.H1_H1 ;  /* 0x30000004ff047230 */ /* 0x000fe40000004100 */
[----:B------:R-:W-:-:S02]  /*7020*/  HADD2.F32 R12, -RZ, R6.H0_H0 ;  /* 0x20000006ff0c7230 */ /* 0x000fc40000004100 */
[----:B------:R-:W-:Y:S01]  /*7030*/  FFMA.FTZ R32, R20, R26, R21 ;  /* 0x0000001a14207223 */ /* 0x000fe20000010015 */
[----:B------:R-:W-:Y:S02]  /*7040*/  HADD2.F32 R13, -RZ, R6.H1_H1 ;  /* 0x30000006ff0d7230 */ /* 0x000fe40000004100 */
[----:B------:R-:W-:Y:S01]  /*7050*/  FMUL.FTZ R30, R4, R36 ;  /* 0x00000024041e7220 */ /* 0x000fe20000410000 */
[----:B------:R-:W-:Y:S02]  /*7060*/  HADD2.F32 R21, -RZ, R29.H0_H0 ;  /* 0x2000001dff157230 */ /* 0x000fe40000004100 */
[----:B------:R-:W-:Y:S01]  /*7070*/  FFMA.FTZ R31, R20, R25, -R27 ;  /* 0x00000019141f7223 */ /* 0x000fe2000001081b */
[----:B------:R-:W-:Y:S02]  /*7080*/  HADD2.F32 R6, -RZ, R5.H0_H0 ;  /* 0x20000005ff067230 */ /* 0x000fe40000004100 */
[----:B------:R-:W-:Y:S01]  /*7090*/  FMUL.FTZ R26, R4, R24 ;  /* 0x00000018041a7220 */ /* 0x000fe20000410000 */
[----:B------:R-:W-:-:S02]  /*70a0*/  HADD2.F32 R29, -RZ, R29.H1_H1 ;  /* 0x3000001dff1d7230 */ /* 0x000fc40000004100 */
[C---:B------:R-:W-:Y:S01]  /*70b0*/  FFMA.FTZ R30, R7.reuse, R24, -R30 ;  /* 0x00000018071e7223 */ /* 0x040fe2000001081e */
[----:B------:R-:W-:Y:S02]  /*70c0*/  HADD2.F32 R5, -RZ, R5.H1_H1 ;  /* 0x30000005ff057230 */ /* 0x000fe40000004100 */
        /* <DEDUP_REMOVED lines=16> */
.L_x_2326:
[----:B------:R-:W-:Y:S05]  /*71d0*/  BSYNC B1 ;  /* 0x0000000000017941 */ /* 0x000fea0003800000 */
.L_x_2325:
        /* <DEDUP_REMOVED lines=44> */
.L_x_2311:
[----:B------:R-:W1:Y:S01]  /*74a0*/  S2R R0, SR_TID.X ;  /* 0x0000000000007919 */ /* 0x000e620000002100 */
[----:B------:R-:W2:Y:S01]  /*74b0*/  LDC R32, c[0x0][0x448] ;  /* 0x00011200ff207b82 */ /* 0x000ea20000000800 */
[----:B------:R-:W-:Y:S01]  /*74c0*/  ULDC.64 UR4, c[0x0][0x3f8] ;  /* 0x0000fe0000047ab9 */ /* 0x000fe20000000a00 */
[----:B------:R-:W-:Y:S01]  /*74d0*/  ULDC.64 UR6, c[0x0][0x408] ;  /* 0x0001020000067ab9 */ /* 0x000fe20000000a00 */
[----:B------:R-:W-:Y:S01]  /*74e0*/  MOV R4, R24 ;  /* 0x0000001800047202 */ /* 0x000fe20000000f00 */
[----:B------:R-:W-:Y:S01]  /*74f0*/  IMAD.MOV.U32 R27, RZ, RZ, R31 ;  /* 0x000000ffff1b7224 */ /* 0x000fe200078e001f */
[----:B------:R-:W-:Y:S02]  /*7500*/  SHF.R.S32.HI R43, RZ, 0x1f, R16 ;  /* 0x0000001fff2b7819 */ /* 0x000fe40000011410 */
        /* <DEDUP_REMOVED lines=55> */
[----:B------:R-:W-:Y:S01]  /*7880*/  @!P1 IMAD.MOV.U32 R36, RZ, RZ, R10 ;  /* 0x000000ffff249224 */ /* 0x000fe200078e000a */
[----:B------:R-:W-:Y:S01]  /*7890*/  MOV R0, R34 ;  /* 0x0000002200007202 */ /* 0x000fe20000000f00 */
[----:B------:R-:W-:Y:S02]  /*78a0*/  IMAD.MOV.U32 R3, RZ, RZ, R35 ;  /* 0x000000ffff037224 */ /* 0x000fe400078e0023 */
[----:B------:R-:W-:Y:S01]  /*78b0*/  @!P1 IMAD.MOV.U32 R37, RZ, RZ, R11 ;  /* 0x000000ffff259224 */ /* 0x000fe200078e000b */
[----:B------:R-:W-:Y:S01]  /*78c0*/  PRMT R42, R0, 0x7610, R42 ;  /* 0x00007610002a7816 */ /* 0x000fe2000000002a */
[----:B------:R-:W-:Y:S01]  /*78d0*/  IMAD.MOV.U32 R8, RZ, RZ, R36 ;  /* 0x000000ffff087224 */ /* 0x000fe200078e0024 */
[----:B------:R-:W-:Y:S01]  /*78e0*/  PRMT R45, R45, 0x5410, R3 ;  /* 0x000054102d2d7816 */ /* 0x000fe20000000003 */
[----:B------:R0:W2:Y:S01]  /*78f0*/  SHFL.IDX PT, R0, R26, 0x1, 0x1c1f ;  /* 0x003c1f001a007f89 */ /* 0x0000a200000e0000 */
[----:B------:R-:W-:Y:S01]  /*7900*/  MOV R9, R37 ;  /* 0x0000002500097202 */ /* 0x000fe20000000f00 */
[----:B---3--:R-:W-:-:S02]  /*7910*/  @!P1 IMAD.MOV.U32 R20, RZ, RZ, R4 ;  /* 0x000000ffff149224 */ /* 0x008fc400078e0004 */
[----:B------:R0:W3:Y:S01]  /*7920*/  SHFL.IDX PT, R3, R25, 0x1, 0x1c1f ;  /* 0x003c1f0019037f89 */ /* 0x0000e200000e0000 */
[----:B------:R-:W-:Y:S01]  /*7930*/  @!P1 IMAD.MOV.U32 R21, RZ, RZ, R5 ;  /* 0x000000ffff159224 */ /* 0x000fe200078e0005 */
[----:B------:R-:W-:Y:S01]  /*7940*/  PRMT R33, R8, 0x5410, R9 ;  /* 0x0000541008217816 */ /* 0x000fe20000000009 */
[----:B------:R-:W-:Y:S01]  /*7950*/  @!P1 IMAD.MOV.U32 R30, RZ, RZ, R6 ;  /* 0x000000ffff1e9224 */ /* 0x000fe200078e0006 */
[----:B------:R-:W-:Y:S01]  /*7960*/  MOV R4, R20 ;  /* 0x0000001400047202 */ /* 0x000fe20000000f00 */
[----:B------:R-:W-:Y:S02]  /*7970*/  @!P1 IMAD.MOV.U32 R31, RZ, RZ, R7 ;  /* 0x000000ffff1f9224 */ /* 0x000fe400078e0007 */
[----:B------:R-:W-:Y:S02]  /*7980*/  IMAD.MOV.U32 R5, RZ, RZ, R21 ;  /* 0x000000ffff057224 */ /* 0x000fe400078e0015 */
[----:B------:R-:W-:Y:S02]  /*7990*/  IMAD.MOV.U32 R6, RZ, RZ, R30 ;  /* 0x000000ffff067224 */ /* 0x000fe400078e001e */
[----:B------:R-:W-:Y:S01]  /*79a0*/  IMAD.MOV.U32 R7, RZ, RZ, R31 ;  /* 0x000000ffff077224 */ /* 0x000fe200078e001f */
[----:B------:R-:W-:-:S02]  /*79b0*/  PRMT R45, R5, 0x7610, R45 ;  /* 0x00007610052d7816 */ /* 0x000fc4000000002d */
[----:B------:R-:W-:Y:S02]  /*79c0*/  PRMT R56, R4, 0x5410, R6 ;  /* 0x0000541004387816 */ /* 0x000fe40000000006 */
[----:B------:R-:W-:Y:S02]  /*79d0*/  CS2R R4, SRZ ;  /* 0x0000000000047805 */ /* 0x000fe4000001ff00 */
[----:B01--4-:R-:W-:-:S07]  /*79e0*/  PRMT R42, R42, 0x5410, R7 ;  /* 0x000054102a2a7816 */ /* 0x013fce0000000007 */
.L_x_2544:
[----:B------:R-:W4:Y:S01]  /*79f0*/  LDL R7, [R1+0x50] ;  /* 0x0000500001077983 */ /* 0x000f220000100800 */
[----:B------:R-:W-:Y:S01]  /*7a00*/  VIADD R39, R39, 0x60 ;  /* 0x0000006027277836 */ /* 0x000fe20000000000 */
[----:B------:R-:W-:Y:S01]  /*7a10*/  BSSY B1, `(.L_x_2328) ;  /* 0x0000016000017945 */ /* 0x000fe20003800000 */
[----:B------:R-:W-:Y:S02]  /*7a20*/  CS2R R8, SRZ ;  /* 0x0000000000087805 */ /* 0x000fe4000001ff00 */
[----:B------:R-:W-:Y:S02]  /*7a30*/  CS2R R10, SRZ ;  /* 0x00000000000a7805 */ /* 0x000fe4000001ff00 */
[----:B------:R-:W-:Y:S02]  /*7a40*/  ISETP.GE.AND P1, PT, R39, R32, PT ;  /* 0x000000202700720c */ /* 0x000fe40003f26270 */
[----:B----4-:R-:W-:-:S04]  /*7a50*/  LEA.HI R6, R7, R7, RZ, 0x1 ;  /* 0x0000000707067211 */ /* 0x010fc800078f08ff */
[----:B------:R-:W-:-:S04]  /*7a60*/  LOP3.LUT R6, R6, 0xfffffffe, RZ, 0xc0, !PT ;  /* 0xfffffffe06067812 */ /* 0x000fc800078ec0ff */
[----:B------:R-:W-:Y:S02]  /*7a70*/  IADD3 R13, R7, -R6, RZ ;  /* 0x80000006070d7210 */ /* 0x000fe40007ffe0ff */
[----:B------:R-:W-:Y:S02]  /*7a80*/  CS2R R6, SRZ ;  /* 0x0000000000067805 */ /* 0x000fe4000001ff00 */
        /* <DEDUP_REMOVED lines=10> */
[--C-:B--2---:R-:W-:Y:S02]  /*7b30*/  IMAD.X R9, R0, 0x1, R5.reuse, P1 ;  /* 0x0000000100097824 */ /* 0x104fe400008e0605 */
[----:B------:R-:W-:-:S04]  /*7b40*/  IMAD.X R5, R24, 0x1, R5, P2 ;  /* 0x0000000118057824 */ /* 0x000fc800010e0605 */
[----:B------:R-:W5:Y:S04]  /*7b50*/  LD.E.128 R8, desc[UR40][R8.64] ;  /* 0x0000002808087980 */ /* 0x000f68000c101d00 */
[----:B------:R-:W5:Y:S02]  /*7b60*/  LD.E.128 R4, desc[UR40][R4.64] ;  /* 0x0000002804047980 */ /* 0x000f64000c101d00 */
.L_x_2329:
[----:B------:R-:W-:Y:S05]  /*7b70*/  BSYNC B1 ;  /* 0x0000000000017941 */ /* 0x000fea0003800000 */
.L_x_2328:
[----:B------:R-:W0:Y:S01]  /*7b80*/  SYNCS.PHASECHK.TRANS64.TRYWAIT P1, [R2+URZ+0x16800], R13 ;  /* 0x0168000d020075a7 */ /* 0x000e22000802017f */
[----:B------:R-:W-:Y:S01]  /*7b90*/  IMAD R29, R29, -0xc0, R32 ;  /* 0xffffff401d1d7824 */ /* 0x000fe200078e0220 */
[----:B---3-5:R-:W-:Y:S01]  /*7ba0*/  MOV R3, R4 ;  /* 0x0000000400037202 */ /* 0x028fe20000000f00 */
[----:B------:R-:W-:Y:S01]  /*7bb0*/  VIADD R14, R19, 0x60 ;  /* 0x00000060130e7836 */ /* 0x000fe20000000000 */
[----:B------:R-:W-:Y:S01]  /*7bc0*/  BSSY B1, `(.L_x_2330) ;  /* 0x0000010000017945 */ /* 0x000fe20003800000 */
[----:B------:R-:W-:Y:S01]  /*7bd0*/  IMAD.MOV.U32 R12, RZ, RZ, R5 ;  /* 0x000000ffff0c7224 */ /* 0x000fe200078e0005 */
[----:B--2---:R-:W-:Y:S01]  /*7be0*/  VIMNMX R0, R29, 0xc0, PT ;  /* 0x000000c01d007848 */ /* 0x004fe20003fe0100 */
[----:B------:R-:W-:Y:S01]  /*7bf0*/  IMAD.IADD R39, R16, 0x1, R41 ;  /* 0x0000000110277824 */ /* 0x000fe200078e0229 */
[----:B------:R-:W-:Y:S01]  /*7c00*/  PRMT R32, R32, 0x5410, R3 ;  /* 0x0000541020207816 */ /* 0x000fe20000000003 */
[----:B------:R-:W-:Y:S01]  /*7c10*/  IMAD.MOV.U32 R3, RZ, RZ, R7 ;  /* 0x000000ffff037224 */ /* 0x000fe200078e0007 */
[----:B------:R-:W-:-:S02]  /*7c20*/  ISETP.GE.OR P2, PT, R19, R0, P0 ;  /* 0x000000001300720c */ /* 0x000fc40000746670 */
[----:B------:R-:W-:Y:S01]  /*7c30*/  ISETP.GE.OR P0, PT, R14, R0, P0 ;  /* 0x000000000e00720c */ /* 0x000fe20000706670 */
[----:B------:R-:W-:Y:S01]  /*7c40*/  IMAD.MOV.U32 R0, RZ, RZ, R6 ;  /* 0x000000ffff007224 */ /* 0x000fe200078e0006 */
[----:B------:R-:W-:Y:S01]  /*7c50*/  PRMT R38, R12, 0x7610, R38 ;  /* 0x000076100c267816 */ /* 0x000fe20000000026 */
[----:B------:R-:W-:Y:S01]  /*7c60*/  IMAD.MOV.U32 R12, RZ, RZ, R8 ;  /* 0x000000ffff0c7224 */ /* 0x000fe200078e0008 */
[----:B------:R-:W-:Y:S02]  /*7c70*/  MOV R14, R9 ;  /* 0x00000009000e7202 */ /* 0x000fe40000000f00 */
[----:B------:R-:W-:Y:S02]  /*7c80*/  PRMT R29, R0, 0x5410, R3 ;  /* 0x00005410001d7816 */ /* 0x000fe40000000003 */
[----:B------:R-:W-:Y:S02]  /*7c90*/  PRMT R32, R12, 0x7610, R32 ;  /* 0x000076100c207816 */ /* 0x000fe40000000020 */
[----:B------:R-:W-:Y:S01]  /*7ca0*/  PRMT R38, R38, 0x5410, R14 ;  /* 0x0000541026267816 */ /* 0x000fe2000000000e */
[----:B0-----:R-:W-:Y:S06]  /*7cb0*/  @!P1 BRA `(.L_x_2331) ;  /* 0x0000012400989947 */ /* 0x001fec0003800000 */
.L_x_2545:
[----:B------:R-:W-:Y:S05]  /*7cc0*/  BSYNC B1 ;  /* 0x0000000000017941 */ /* 0x000fea0003800000 */
.L_x_2330:
        /* <DEDUP_REMOVED lines=21> */
[----:B------:R-:W-:Y:S02]  /*7e20*/  SHF.R.U32.HI R52, RZ, 0x10, R37 ;  /* 0x00000010ff347819 */ /* 0x000fe40000011625 */
[----:B--2---:R-:W-:-:S04]  /*7e30*/  SHF.L.U32 R12, R12, 0x6, RZ ;  /* 0x000000060c0c7819 */ /* 0x004fc800000006ff */
[----:B------:R-:W-:-:S04]  /*7e40*/  LOP3.LUT R24, R12, 0x1c0, RZ, 0xc0, !PT ;  /* 0x000001c00c187812 */ /* 0x000fc800078ec0ff */
[----:B------:R-:W-:Y:S02]  /*7e50*/  SHF.R.U32.HI R15, RZ, 0x3, R24 ;  /* 0x00000003ff0f7819 */ /* 0x000fe40000011618 */
[----:B------:R-:W-:Y:S02]  /*7e60*/  LOP3.LUT R12, R24, 0x38, R16, 0xf8, !PT ;  /* 0x00000038180c7812 */ /* 0x000fe400078ef810 */
[----:B------:R-:W-:Y:S02]  /*7e70*/  LOP3.LUT R24, R15, R39, R24, 0x1e, !PT ;  /* 0x000000270f187212 */ /* 0x000fe400078e1e18 */
[----:B------:R-:W-:-:S03]  /*7e80*/  LOP3.LUT R12, R12, R15, RZ, 0x3c, !PT ;  /* 0x0000000f0c0c7212 */ /* 0x000fc600078e3cff */
[C---:B------:R-:W-:Y:S02]  /*7e90*/  IMAD R41, R25.reuse, 0x200, R24 ;  /* 0x0000020019297824 */ /* 0x040fe400078e0218 */
[----:B0-----:R-:W-:Y:S02]  /*7ea0*/  IMAD R13, R25, 0x200, R12 ;  /* 0x00000200190d7824 */ /* 0x001fe400078e020c */
[--C-:B------:R-:W-:Y:S02]  /*7eb0*/  IMAD R41, R41, 0x2, R2.reuse ;  /* 0x0000000229297824 */ /* 0x100fe400078e0202 */
[----:B------:R-:W-:-:S03]  /*7ec0*/  IMAD R40, R13, 0x2, R2 ;  /* 0x000000020d287824 */ /* 0x000fc600078e0202 */
        /* <DEDUP_REMOVED lines=73> */
.L_x_2333:
[----:B------:R-:W-:Y:S05]  /*8360*/  BSYNC B1 ;  /* 0x0000000000017941 */ /* 0x000fea0003800000 */
.L_x_2332:
[----:B------:R-:W-:Y:S01]  /*8370*/  PRMT R43, R0, 0x5410, R3 ;  /* 0x00005410002b7816 */ /* 0x000fe20000000003 */
[----:B------:R-:W-:Y:S06]  /*8380*/  @P0 BRA `(.L_x_2324) ;  /* 0x0000000400800947 */ /* 0x000fec0003800000 */
[----:B------:R-:W2:Y:S01]  /*8390*/  LDL R20, [R1+0x3c] ;  /* 0x00003c0001147983 */ /* 0x000ea20000100800 */
[C---:B-1----:R-:W-:Y:S01]  /*83a0*/  IADD3 R12, R19.reuse, 0x60, RZ ;  /* 0x00000060130c7810 */ /* 0x042fe20007ffe0ff */
[----:B0-----:R-:W-:Y:S02]  /*83b0*/  VIADD R13, R19, 0x60 ;  /* 0x00000060130d7836 */ /* 0x001fe40000000000 */
[----:B------:R-:W3:Y:S02]  /*83c0*/  LDL R44, [R1+0x54] ;  /* 0x00005400012c7983 */ /* 0x000ee40000100800 */
[----:B------:R-:W-:Y:S02]  /*83d0*/  IMAD.SHL.U32 R12, R12, 0x40, RZ ;  /* 0x000000400c0c7824 */ /* 0x000fe400078e00ff */
[----:B------:R-:W-:-:S03]  /*83e0*/  IMAD.SHL.U32 R13, R13, 0x40, RZ ;  /* 0x000000400d0d7824 */ /* 0x000fc600078e00ff */
[----:B------:R-:W-:Y:S02]  /*83f0*/  LOP3.LUT R12, R12, 0x1c0, RZ, 0xc0, !PT ;  /* 0x000001c00c0c7812 */ /* 0x000fe400078ec0ff */
[----:B------:R-:W-:Y:S02]  /*8400*/  LOP3.LUT R13, R13, 0x1c0, RZ, 0xc0, !PT ;  /* 0x000001c00d0d7812 */ /* 0x000fe400078ec0ff */
[----:B------:R-:W-:-:S04]  /*8410*/  SHF.R.U32.HI R12, RZ, 0x3, R12 ;  /* 0x00000003ff0c7819 */ /* 0x000fc8000001160c */
[----:B------:R-:W-:Y:S02]  /*8420*/  LOP3.LUT R39, R12, R39, R13, 0x1e, !PT ;  /* 0x000000270c277212 */ /* 0x000fe400078e1e0d */
[----:B------:R-:W-:Y:S01]  /*8430*/  SHF.R.U64 R41, R10, 0x10, R11 ;  /* 0x000000100a297819 */ /* 0x000fe2000000120b */
[--C-:B------:R-:W-:Y:S01]  /*8440*/  HADD2.F32 R10, -RZ, R38.reuse.H1_H1 ;  /* 0x30000026ff0a7230 */ /* 0x100fe20000004100 */
[--C-:B------:R-:W-:Y:S01]  /*8450*/  SHF.R.U64 R35, R6, 0x10, R7.reuse ;  /* 0x0000001006237819 */ /* 0x100fe20000001207 */
[----:B------:R-:W-:Y:S01]  /*8460*/  HADD2.F32 R38, -RZ, R38.H0_H0 ;  /* 0x20000026ff267230 */ /* 0x000fe20000004100 */
[----:B------:R-:W-:Y:S02]  /*8470*/  SHF.R.U32.HI R33, RZ, 0x10, R7 ;  /* 0x00000010ff217819 */ /* 0x000fe40000011607 */
[--C-:B------:R-:W-:Y:S02]  /*8480*/  SHF.R.U32.HI R21, RZ, 0x10, R9.reuse ;  /* 0x00000010ff157819 */ /* 0x100fe40000011609 */
[----:B------:R-:W-:-:S02]  /*8490*/  SHF.R.U64 R42, R8, 0x10, R9 ;  /* 0x00000010082a7819 */ /* 0x000fc40000001209 */
[----:B------:R-:W-:Y:S01]  /*84a0*/  SHF.R.U32.HI R40, RZ, 0x10, R11 ;  /* 0x00000010ff287819 */ /* 0x000fe2000001160b */
[----:B------:R-:W-:Y:S01]  /*84b0*/  HADD2.F32 R11, -RZ, R29.H0_H0 ;  /* 0x2000001dff0b7230 */ /* 0x000fe20000004100 */
[----:B------:R-:W-:Y:S01]  /*84c0*/  SHF.R.U64 R37, R4, 0x10, R5 ;  /* 0x0000001004257819 */ /* 0x000fe20000001205 */
[----:B--2---:R-:W-:Y:S01]  /*84d0*/  IMAD.IADD R39, R20, 0x1, R39 ;  /* 0x0000000114277824 */ /* 0x004fe200078e0227 */
[----:B---3--:R-:W0:Y:S04]  /*84e0*/  LDS.128 R12, [R44+0x8400] ;  /* 0x008400002c0c7984 */ /* 0x008e280000000c00 */
[----:B------:R-:W-:-:S05]  /*84f0*/  LEA R39, R39, R2, 0x1 ;  /* 0x0000000227277211 */ /* 0x000fca00078e08ff */
[----:B------:R-:W1:Y:S01]  /*8500*/  LDS.128 R24, [R39+0x8400] ;  /* 0x0084000027187984 */ /* 0x000e620000000c00 */
[----:B------:R-:W-:-:S05]  /*8510*/  SHF.R.U32.HI R20, RZ, 0x10, R5 ;  /* 0x00000010ff147819 */ /* 0x000fca0000011605 */
[----:B------:R-:W-:Y:S02]  /*8520*/  HADD2.F32 R20, -RZ, R20.H0_H0 ;  /* 0x20000014ff147230 */ /* 0x000fe40000004100 */
[----:B0-----:R-:W-:Y:S02]  /*8530*/  HADD2.F32 R3, -RZ, R13.H0_H0 ;  /* 0x2000000dff037230 */ /* 0x001fe40000004100 */
[----:B-1----:R-:W-:-:S05]  /*8540*/  HADD2.F32 R7, -RZ, R25.H0_H0 ;  /* 0x20000019ff077230 */ /* 0x002fca0000004100 */
[C---:B------:R-:W-:Y:S01]  /*8550*/  FMUL.FTZ R30, R7.reuse, R38 ;  /* 0x00000026071e7220 */ /* 0x040fe20000410000 */
[-C--:B------:R-:W-:Y:S01]  /*8560*/  FMUL.FTZ R34, R7, R10.reuse ;  /* 0x0000000a07227220 */ /* 0x080fe20000410000 */
[----:B------:R-:W-:Y:S02]  /*8570*/  HADD2.F32 R25, -RZ, R25.H1_H1 ;  /* 0x30000019ff197230 */ /* 0x000fe40000004100 */
[C---:B------:R-:W-:Y:S01]  /*8580*/  FFMA.FTZ R30, R3.reuse, R10, -R30 ;  /* 0x0000000a031e7223 */ /* 0x040fe2000001081e */
[----:B------:R-:W-:Y:S02]  /*8590*/  HADD2.F32 R6, -RZ, R24.H0_H0 ;  /* 0x20000018ff067230 */ /* 0x000fe40000004100 */
[----:B------:R-:W-:Y:S01]  /*85a0*/  FFMA.FTZ R34, R3, R38, R34 ;  /* 0x0000002603227223 */ /* 0x000fe20000010022 */
[----:B------:R-:W-:Y:S02]  /*85b0*/  HADD2.F32 R10, -RZ, R21.H0_H0 ;  /* 0x20000015ff0a7230 */ /* 0x000fe40000004100 */
[----:B------:R-:W-:-:S02]  /*85c0*/  HADD2.F32 R7, -RZ, R32.H1_H1 ;  /* 0x30000020ff077230 */ /* 0x000fc40000004100 */
[----:B------:R-:W-:Y:S02]  /*85d0*/  HADD2.F32 R3, -RZ, R32.H0_H0 ;  /* 0x20000020ff037230 */ /* 0x000fe40000004100 */
[C---:B------:R-:W-:Y:S01]  /*85e0*/  FMUL.FTZ R36, R25.reuse, R20 ;  /* 0x0000001419247220 */ /* 0x040fe20000410000 */
[----:B------:R-:W-:Y:S02]  /*85f0*/  HADD2.F32 R13, -RZ, R13.H1_H1 ;  /* 0x3000000dff0d7230 */ /* 0x000fe40000004100 */
[-C--:B------:R-:W-:Y:S01]  /*8600*/  FMUL.FTZ R32, R25, R10.reuse ;  /* 0x0000000a19207220 */ /* 0x080fe20000410000 */
[----:B------:R-:W-:Y:S02]  /*8610*/  HADD2.F32 R0, -RZ, R12.H0_H0 ;  /* 0x2000000cff007230 */ /* 0x000fe40000004100 */
[C---:B------:R-:W-:Y:S01]  /*8620*/  FMUL.FTZ R21, R6.reuse, R7 ;  /* 0x0000000706157220 */ /* 0x040fe20000410000 */
[-C--:B------:R-:W-:Y:S01]  /*8630*/  FMUL.FTZ R6, R6, R3.reuse ;  /* 0x0000000306067220 */ /* 0x080fe20000410000 */
[C---:B------:R-:W-:Y:S01]  /*8640*/  FFMA.FTZ R25, R13.reuse, R10, -R36 ;  /* 0x0000000a0d197223 */ /* 0x040fe20000010824 */
[----:B------:R-:W-:Y:S01]  /*8650*/  FFMA.FTZ R31, R13, R20, R32 ;  /* 0x000000140d1f7223 */ /* 0x000fe20000010020 */
[----:B------:R-:W-:Y:S01]  /*8660*/  FFMA.FTZ R21, R0, R3, -R21 ;  /* 0x0000000300157223 */ /* 0x000fe20000010815 */
[----:B------:R-:W-:-:S02]  /*8670*/  HADD2.F32 R8, -RZ, R26.H0_H0 ;  /* 0x2000001aff087230 */ /* 0x000fc40000004100 */
[----:B------:R-:W-:Y:S01]  /*8680*/  FFMA.FTZ R13, R0, R7, R6 ;  /* 0x00000007000d7223 */ /* 0x000fe20000010006 */
[----:B------:R-:W-:Y:S02]  /*8690*/  HADD2.F32 R9, -RZ, R27.H0_H0 ;  /* 0x2000001bff097230 */ /* 0x000fe40000004100 */
[----:B------:R-:W-:Y:S02]  /*86a0*/  HADD2.F32 R3, -RZ, R43.H0_H0 ;  /* 0x2000002bff037230 */ /* 0x000fe40000004100 */
[----:B------:R-:W-:Y:S02]  /*86b0*/  HADD2.F32 R10, -RZ, R29.H1_H1 ;  /* 0x3000001dff0a7230 */ /* 0x000fe40000004100 */
[----:B------:R-:W-:Y:S02]  /*86c0*/  HADD2.F32 R0, -RZ, R43.H1_H1 ;  /* 0x3000002bff007230 */ /* 0x000fe40000004100 */
[----:B------:R-:W-:Y:S01]  /*86d0*/  FMUL.FTZ R7, R8, R11 ;  /* 0x0000000b08077220 */ /* 0x000fe20000410000 */
[----:B------:R-:W-:-:S02]  /*86e0*/  HADD2.F32 R5, -RZ, R15.H0_H0 ;  /* 0x2000000fff057230 */ /* 0x000fc40000004100 */
[----:B------:R-:W-:Y:S01]  /*86f0*/  FMUL.FTZ R29, R8, R3 ;  /* 0x00000003081d7220 */ /* 0x000fe20000410000 */
[----:B------:R-:W-:Y:S02]  /*8700*/  HADD2.F32 R4, -RZ, R14.H0_H0 ;  /* 0x2000000eff047230 */ /* 0x000fe40000004100 */
[C---:B------:R-:W-:Y:S01]  /*8710*/  FMUL.FTZ R32, R9.reuse, R10 ;  /* 0x0000000a09207220 */ /* 0x040fe20000410000 */
[----:B------:R-:W-:Y:S02]  /*8720*/  HADD2.F32 R27, -RZ, R27.H1_H1 ;  /* 0x3000001bff1b7230 */ /* 0x000fe40000004100 */
[-C--:B------:R-:W-:Y:S01]  /*8730*/  FMUL.FTZ R9, R9, R0.reuse ;  /* 0x0000000009097220 */ /* 0x080fe20000410000 */
[----:B------:R-:W-:Y:S02]  /*8740*/  HADD2.F32 R8, -RZ, R33.H0_H0 ;  /* 0x20000021ff087230 */ /* 0x000fe40000004100 */
[----:B------:R-:W-:Y:S02]  /*8750*/  HADD2.F32 R6, -RZ, R40.H0_H0 ;  /* 0x20000028ff067230 */ /* 0x000fe40000004100 */
[----:B------:R-:W-:Y:S01]  /*8760*/  FFMA.FTZ R32, R5, R0, -R32 ;  /* 0x0000000005207223 */ /* 0x000fe20000010820 */
[----:B------:R-:W-:-:S02]  /*8770*/  HADD2.F32 R15, -RZ, R15.H1_H1 ;  /* 0x3000000fff0f7230 */ /* 0x000fc40000004100 */
[C---:B------:R-:W-:Y:S01]  /*8780*/  FFMA.FTZ R20, R4.reuse, R3, -R7 ;  /* 0x0000000304147223 */ /* 0x040fe20000010807 */
[----:B------:R-:W-:Y:S01]  /*8790*/  FFMA.FTZ R29, R4, R11, R29 ;  /* 0x0000000b041d7223 */ /* 0x000fe2000001001d */
        /* <DEDUP_REMOVED lines=31> */
.L_x_2324:
[----:B------:R-:W-:Y:S05]  /*8990*/  BSYNC B0 ;  /* 0x0000000000007941 */ /* 0x000fea0003800000 */
.L_x_2310:
        /* <DEDUP_REMOVED lines=8> */
.L_x_2307:
[----:B--2---:R-:W2:Y:S02]  /*8a20*/  LDL R0, [R1+0x4] ;  /* 0x0000040001007983 */ /* 0x004ea40000100800 */
[----:B--2---:R-:W-:-:S13]  /*8a30*/  ISETP.NE.AND P0, PT, R0, 0x3, PT ;  /* 0x000000030000780c */ /* 0x004fda0003f05270 */
[----:B------:R-:W-:Y:S05]  /*8a40*/  @!P0 BRA `(.L_x_2334) ;  /* 0x0000000000048947 */ /* 0x000fea0003800000 */
[----:B------:R-:W-:Y:S01]  /*8a50*/  BPT.TRAP 0x1 ;  /* 0x000000040000795c */ /* 0x000fe20000300000 */
.L_x_2334:
[----:B------:R-:W-:Y:S01]  /*8a60*/  IMAD R0, R18, 0x8, R2 ;  /* 0x0000000812007824 */ /* 0x000fe200078e0202 */
[----:B-1----:R-:W-:-:S04]  /*8a70*/  SHF.L.U32 R3, R23, 0x1f, RZ ;  /* 0x0000001f17037819 */ /* 0x002fc800000006ff */
[----:B------:R1:W2:Y:S01]  /*8a80*/  SYNCS.PHASECHK.TRANS64.TRYWAIT P2, [R0+URZ+0x16830], R3 ;  /* 0x01683003000075a7 */ /* 0x0002a2000804017f */
[----:B------:R-:W-:Y:S05]  /*8a90*/  @!P0 BRA `(.L_x_2335) ;  /* 0x0000000000048947 */ /* 0x000fea0003800000 */
[----:B------:R-:W-:Y:S01]  /*8aa0*/  BPT.TRAP 0x1 ;  /* 0x000000040000795c */ /* 0x000fe20000300000 */
.L_x_2335:
[----:B---3--:R-:W3:Y:S02]  /*8ab0*/  S2R R4, SR_TID.X ;  /* 0x0000000000047919 */ /* 0x008ee40000002100 */
[----:B---3--:R-:W-:-:S04]  /*8ac0*/  LOP3.LUT R4, R4, 0x7f, RZ, 0xc0, !PT ;  /* 0x0000007f04047812 */ /* 0x008fc800078ec0ff */
[----:B------:R-:W-:Y:S01]  /*8ad0*/  ISETP.NE.AND P1, PT, R4, RZ, PT ;  /* 0x000000ff0400720c */ /* 0x000fe20003f25270 */
[----:B--2---:R-:W-:-:S12]  /*8ae0*/  @P2 BRA `(.L_x_2336) ;  /* 0x0000000000082947 */ /* 0x004fd80003800000 */
[----:B------:R-:W2:Y:S02]  /*8af0*/  SYNCS.PHASECHK.TRANS64.TRYWAIT P2, [R0+URZ+0x16830], R3 ;  /* 0x01683003000075a7 */ /* 0x000ea4000804017f */
[----:B--2---:R-:W-:Y:S05]  /*8b00*/  @!P2 BRA `(.L_x_2337) ;  /* 0x000001180018a947 */ /* 0x004fea0003800000 */
.L_x_2336:
[----:B------:R-:W-:Y:S05]  /*8b10*/  WARPSYNC.ALL ;  /* 0x0000000000007948 */ /* 0x000fea0003800000 */
[----:B-12---:R-:W-:Y:S01]  /*8b20*/  VIADD R3, R2, 0xe400 ;  /* 0x0000e40002037836 */ /* 0x006fe20000000000 */
[----:B------:R-:W-:-:S04]  /*8b30*/  LOP3.LUT R4, R28, 0x10000, RZ, 0xfc, !PT ;  /* 0x000100001c047812 */ /* 0x000fc800078efcff */
[----:B------:R-:W-:-:S04]  /*8b40*/  SHF.R.U32.HI R3, RZ, 0x4, R3 ;  /* 0x00000004ff037819 */ /* 0x000fc80000011603 */
[----:B------:R-:W-:-:S04]  /*8b50*/  LOP3.LUT R3, R3, 0x3fff, RZ, 0xc0, !PT ;  /* 0x00003fff03037812 */ /* 0x000fc800078ec0ff */
[----:B------:R-:W-:Y:S01]  /*8b60*/  LOP3.LUT R6, R3, 0x10000, RZ, 0xfc, !PT ;  /* 0x0001000003067812 */ /* 0x000fe200078efcff */
[----:B------:R-:W-:Y:S01]  /*8b70*/  IMAD.MOV.U32 R5, RZ, RZ, 0x40000040 ;  /* 0x40000040ff057424 */ /* 0x000fe200078e00ff */
[----:B------:R-:W-:-:S03]  /*8b80*/  MOV R9, 0x40000040 ;  /* 0x4000004000097802 */ /* 0x000fc60000000f00 */
[----:B------:R-:W-:Y:S01]  /*8b90*/  IMAD R8, R18, 0x400, R6 ;  /* 0x0000040012087824 */ /* 0x000fe200078e0206 */
[----:B------:R-:W-:Y:S01]  /*8ba0*/  R2UR UR4, R4 ;  /* 0x00000000040472ca */ /* 0x000fe200000e0000 */
[----:B0----5:R-:W-:Y:S01]  /*8bb0*/  WARPGROUP.ARRIVE ;  /* 0x00000000000079c5 */ /* 0x021fe20000000000 */
[----:B------:R-:W-:Y:S01]  /*8bc0*/  R2UR UR5, R5 ;  /* 0x00000000050572ca */ /* 0x000fe200000e0000 */
[----:B------:R0:W-:Y:S01]  /*8bd0*/  STL [R1+0x28], R6 ;  /* 0x0000280601007387 */ /* 0x0001e20000100800 */
[----:B------:R-:W-:Y:S02]  /*8be0*/  R2UR UR6, R8 ;  /* 0x00000000080672ca */ /* 0x000fe400000e0000 */
[----:B------:R-:W-:Y:S01]  /*8bf0*/  R2UR UR7, R9 ;  /* 0x00000000090772ca */ /* 0x000fe200000e0000 */
[----:B------:R-:W-:Y:S01]  /*8c00*/  VIADD R156, R4, 0x2 ;  /* 0x00000002049c7836 */ /* 0x000fe20000000000 */
[----:B------:R-:W2:Y:S01]  /*8c10*/  LDL R89, [R1+0x44] ;  /* 0x0000440001597983 */ /* 0x000ea20000100800 */
[----:B------:R-:W-:-:S02]  /*8c20*/  IMAD.MOV.U32 R157, RZ, RZ, 0x40000040 ;  /* 0x40000040ff9d7424 */ /* 0x000fc400078e00ff */
[----:B------:R-:W-:Y:S01]  /*8c30*/  IMAD.MOV.U32 R7, RZ, RZ, 0x40000040 ;  /* 0x40000040ff077424 */ /* 0x000fe200078e00ff */
[----:B------:R-:W2:Y:S01]  /*8c40*/  LDL R95, [R1+0x2c] ;  /* 0x00002c00015f7983 */ /* 0x000ea20000100800 */
[----:B0-----:R-:W-:-:S03]  /*8c50*/  VIADD R6, R8, 0x2 ;  /* 0x0000000208067836 */ /* 0x001fc60000000000 */
[----:B------:R-:W3:Y:S03]  /*8c60*/  LDL R88, [R1+0x40] ;  /* 0x0000400001587983 */ /* 0x000ee60000100800 */
[----:B------:R-:W-:Y:S01]  /*8c70*/  HGMMA.64x128x16.F32 R24, gdesc[UR4], RZ, !UPT, gsb0 ;  /* 0x01e00000041879f0 */ /* 0x000fe2000c0008ff */
[----:B------:R-:W-:Y:S01]  /*8c80*/  R2UR UR4, R156 ;  /* 0x000000009c0472ca */ /* 0x000fe200000e0000 */
[----:B------:R-:W4:Y:S01]  /*8c90*/  LDL R91, [R1+0x30] ;  /* 0x00003000015b7983 */ /* 0x000f220000100800 */
[----:B------:R-:W-:Y:S02]  /*8ca0*/  R2UR UR5, R157 ;  /* 0x000000009d0572ca */ /* 0x000fe400000e0000 */
[----:B------:R-:W-:Y:S01]  /*8cb0*/  R2UR UR6, R6 ;  /* 0x00000000060672ca */ /* 0x000fe200000e0000 */
[----:B------:R-:W3:Y:S01]  /*8cc0*/  LDL R93, [R1+0x20] ;  /* 0x00002000015d7983 */ /* 0x000ee20000100800 */
[----:B------:R-:W-:Y:S01]  /*8cd0*/  R2UR UR7, R7 ;  /* 0x00000000070772ca */ /* 0x000fe200000e0000 */
[----:B------:R-:W-:Y:S01]  /*8ce0*/  VIADD R6, R8, 0x4 ;  /* 0x0000000408067836 */ /* 0x000fe20000000000 */
[----:B------:R-:W-:Y:S01]  /*8cf0*/  IADD3 R20, R4, 0x4, RZ ;  /* 0x0000000404147810 */ /* 0x000fe20007ffe0ff */
[----:B------:R-:W-:-:S02]  /*8d00*/  IMAD.MOV.U32 R21, RZ, RZ, 0x40000040 ;  /* 0x40000040ff157424 */ /* 0x000fc400078e00ff */
        /* <DEDUP_REMOVED lines=18> */
[----:B------:R-:W-:Y:S02]  /*8e30*/  R2UR UR7, R9 ;  /* 0x00000000090772ca */ /* 0x000fe400000e0000 */
[----:B------:R-:W0:Y:S01]  /*8e40*/  LDC R9, c[0x0][0x448] ;  /* 0x00011200ff097b82 */ /* 0x000e220000000800 */
[----:B------:R-:W-:-:S02]  /*8e50*/  WARPGROUP.DEPBAR.LE gsb0, 0x0 ;  /* 0x00008000000079c5 */ /* 0x000fc40000010000 */
[----:B------:R-:W-:-:S08]  /*8e60*/  WARPGROUP.ARRIVE ;  /* 0x00000000000079c5 */ /* 0x000fd00000000000 */
[----:B------:R-:W-:Y:S01]  /*8e70*/  HGMMA.64x128x16.F32 R24, gdesc[UR4], R24, gsb0 ;  /* 0x01e00000041879f0 */ /* 0x000fe20008000818 */
[----:B0-----:R-:W-:Y:S01]  /*8e80*/  ISETP.NE.AND P2, PT, R9, 0x1, PT ;  /* 0x000000010900780c */ /* 0x001fe20003f45270 */
[----:B------:R-:W-:Y:S01]  /*8e90*/  ULDC UR4, c[0x0][0x9d8] ;  /* 0x0002760000047ab9 */ /* 0x000fe20000000800 */
[----:B--2---:R-:W-:Y:S01]  /*8ea0*/  IMAD.IADD R89, R89, 0x1, R95 ;  /* 0x0000000159597824 */ /* 0x004fe200078e025f */
[----:B------:R-:W-:Y:S01]  /*8eb0*/  ULDC UR5, c[0x0][0x988] ;  /* 0x0002620000057ab9 */ /* 0x000fe20000000800 */
[----:B------:R-:W-:Y:S01]  /*8ec0*/  @!P1 VIADD R0, R0, 0x16840 ;  /* 0x0001684000009836 */ /* 0x000fe20000000000 */
[----:B------:R-:W-:Y:S01]  /*8ed0*/  ULDC UR6, c[0x0][0x988] ;  /* 0x0002620000067ab9 */ /* 0x000fe20000000800 */
[----:B------:R-:W-:Y:S01]  /*8ee0*/  ULDC UR7, c[0x0][0x988] ;  /* 0x0002620000077ab9 */ /* 0x000fe20000000800 */
[----:B------:R-:W-:Y:S02]  /*8ef0*/  WARPGROUP.DEPBAR.LE gsb0, 0x0 ;  /* 0x00008000000079c5 */ /* 0x000fe40000010000 */
[----:B------:R-:W-:-:S04]  /*8f00*/  FMUL.FTZ R11, R42, UR4 ;  /* 0x000000042a0b7c20 */ /* 0x000fc80008410000 */
[----:B------:R-:W0:Y:S01]  /*8f10*/  @P2 LDC R42, c[0x0][0x44c] ;  /* 0x00011300ff2a2b82 */ /* 0x000e220000000800 */
[----:B------:R-:W-:Y:S01]  /*8f20*/  FMUL.FTZ R14, R33, UR4 ;  /* 0x00000004210e7c20 */ /* 0x000fe20008410000 */
[----:B------:R-:W-:-:S06]  /*8f30*/  FMUL.FTZ R33, R48, UR4 ;  /* 0x0000000430217c20 */ /* 0x000fcc0008410000 */
[----:B------:R-:W1:Y:S01]  /*8f40*/  @P2 LDC R48, c[0x0][0x450] ;  /* 0x00011400ff302b82 */ /* 0x000e620000000800 */
[----:B------:R-:W-:Y:S01]  /*8f50*/  FMUL.FTZ R108, R31, UR4 ;  /* 0x000000041f6c7c20 */ /* 0x000fe20008410000 */
[----:B0-----:R-:W-:-:S05]  /*8f60*/  @P2 IMAD.HI.U32 R9, R89, R42, RZ ;  /* 0x0000002a59092227 */ /* 0x001fca00078e00ff */
[----:B-1----:R-:W-:Y:S01]  /*8f70*/  @P2 SHF.R.U32.HI R89, RZ, R48, R9 ;  /* 0x00000030ff592219 */ /* 0x002fe20000011609 */
[----:B------:R-:W-:-:S04]  /*8f80*/  IMAD.MOV.U32 R9, RZ, RZ, -0x80 ;  /* 0xffffff80ff097424 */ /* 0x000fc800078e00ff */
[----:B------:R-:W0:Y:S01]  /*8f90*/  SHFL.IDX PT, R31, R89, 0x1, 0x1c1f ;  /* 0x003c1f00591f7f89 */ /* 0x000e2200000e0000 */
[----:B------:R-:W-:Y:S02]  /*8fa0*/  IMAD R9, R92, R9, 0x80 ;  /* 0x000000805c097424 */ /* 0x000fe400078e0209 */
[----:B------:R-:W-:Y:S01]  /*8fb0*/  FMUL.FTZ R110, R26, UR4 ;  /* 0x000000041a6e7c20 */ /* 0x000fe20008410000 */
[----:B------:R-:W-:Y:S01]  /*8fc0*/  FMUL.FTZ R112, R27, UR4 ;  /* 0x000000041b707c20 */ /* 0x000fe20008410000 */
[----:B------:R-:W-:Y:S01]  /*8fd0*/  FMUL.FTZ R12, R29, UR4 ;  /* 0x000000041d0c7c20 */ /* 0x000fe20008410000 */
[----:B------:R-:W-:Y:S01]  /*8fe0*/  IADD3 R27, R9, 0x1, RZ ;  /* 0x00000001091b7810 */ /* 0x000fe20007ffe0ff */
[----:B------:R-:W-:Y:S01]  /*8ff0*/  FMUL.FTZ R29, R44, UR4 ;  /* 0x000000042c1d7c20 */ /* 0x000fe20008410000 */
[----:B------:R-:W-:Y:S01]  /*9000*/  FMUL.FTZ R114, R30, UR4 ;  /* 0x000000041e727c20 */ /* 0x000fe20008410000 */
[----:B------:R-:W-:Y:S01]  /*9010*/  FMUL.FTZ R44, R57, UR4 ;  /* 0x00000004392c7c20 */ /* 0x000fe20008410000 */
[----:B------:R-:W1:Y:S01]  /*9020*/  MUFU.TANH R110, R110 ;  /* 0x0000006e006e7308 */ /* 0x000e620000002400 */
[----:B----4-:R-:W-:-:S02]  /*9030*/  IMAD.IADD R57, R91, 0x1, R9 ;  /* 0x000000015b397824 */ /* 0x010fc400078e0209 */
[----:B---3--:R-:W-:-:S05]  /*9040*/  IMAD R27, R88, -0x2, R27 ;  /* 0xfffffffe581b7824 */ /* 0x008fca00078e021b */
[----:B------:R-:W2:Y:S01]  /*9050*/  MUFU.TANH R112, R112 ;  /* 0x0000007000707308 */ /* 0x000ea20000002400 */
[----:B------:R-:W-:Y:S01]  /*9060*/  IMAD R57, R88, -0x2, R57 ;  /* 0xfffffffe58397824 */ /* 0x000fe200078e0239 */
[----:B------:R-:W-:Y:S01]  /*9070*/  IADD3 R106, -R93, R27, R91 ;  /* 0x0000001b5d6a7210 */ /* 0x000fe20007ffe15b */
[----:B------:R-:W-:-:S05]  /*9080*/  FMUL.FTZ R98, R34, UR4 ;  /* 0x0000000422627c20 */ /* 0x000fca0008410000 */
[----:B------:R-:W3:Y:S01]  /*9090*/  MUFU.TANH R114, R114 ;  /* 0x0000007200727308 */ /* 0x000ee20000002400 */
[----:B0-----:R-:W-:Y:S01]  /*90a0*/  VIADDMNMX R9, R31, R106, R57, PT ;  /* 0x0000006a1f097246 */ /* 0x001fe20003800139 */
[----:B------:R-:W-:-:S06]  /*90b0*/  FMUL.FTZ R100, R35, UR4 ;  /* 0x0000000423647c20 */ /* 0x000fcc0008410000 */
[----:B------:R-:W0:Y:S01]  /*90c0*/  MUFU.TANH R108, R108 ;  /* 0x0000006c006c7308 */ /* 0x000e220000002400 */
[C---:B------:R-:W-:Y:S01]  /*90d0*/  ISETP.GT.AND P4, PT, R9.reuse, RZ, PT ;  /* 0x000000ff0900720c */ /* 0x040fe20003f84270 */
[----:B------:R-:W-:Y:S01]  /*90e0*/  FMUL.FTZ R104, R38, UR4 ;  /* 0x0000000426687c20 */ /* 0x000fe20008410000 */
[----:B------:R-:W-:-:S05]  /*90f0*/  ISETP.GT.AND P5, PT, R9, 0x1, PT ;  /* 0x000000010900780c */ /* 0x000fca0003fa4270 */
[----:B------:R-:W4:Y:S01]  /*9100*/  MUFU.TANH R98, R98 ;  /* 0x0000006200627308 */ /* 0x000f220000002400 */
[----:B------:R-:W-:Y:S01]  /*9110*/  ISETP.GT.AND P3, PT, R9, 0x8, PT ;  /* 0x000000080900780c */ /* 0x000fe20003f64270 */
[----:B------:R-:W-:Y:S01]  /*9120*/  FMUL.FTZ R102, R39, UR4 ;  /* 0x0000000427667c20 */ /* 0x000fe20008410000 */
[----:B-1----:R-:W-:Y:S02]  /*9130*/  FSEL R110, R110, -INF , P4 ;  /* 0xff8000006e6e7808 */ /* 0x002fe40002000000 */
[----:B--2---:R-:W-:-:S03]  /*9140*/  FSEL R112, R112, -INF , P5 ;  /* 0xff80000070707808 */ /* 0x004fc60002800000 */
[----:B------:R-:W1:Y:S01]  /*9150*/  MUFU.TANH R100, R100 ;  /* 0x0000006400647308 */ /* 0x000e620000002400 */
[----:B------:R-:W-:Y:S02]  /*9160*/  ISETP.GT.AND P4, PT, R9, 0x9, PT ;  /* 0x000000090900780c */ /* 0x000fe40003f84270 */
[----:B---3--:R-:W-:Y:S02]  /*9170*/  FSEL R114, R114, -INF , P3 ;  /* 0xff80000072727808 */ /* 0x008fe40001800000 */
[----:B------:R-:W-:-:S03]  /*9180*/  FMNMX.FTZ R27, R110, R112, !PT ;  /* 0x000000706e1b7209 */ /* 0x000fc60007810000 */
[----:B------:R-:W2:Y:S01]  /*9190*/  MUFU.TANH R104, R104 ;  /* 0x0000006800687308 */ /* 0x000ea20000002400 */
[----:B------:R-:W-:Y:S01]  /*91a0*/  ISETP.GT.AND P3, PT, R9, 0x10, PT ;  /* 0x000000100900780c */ /* 0x000fe20003f64270 */
[----:B------:R-:W-:Y:S01]  /*91b0*/  FMUL.FTZ R26, R43, UR4 ;  /* 0x000000042b1a7c20 */ /* 0x000fe20008410000 */
[----:B0-----:R-:W-:Y:S02]  /*91c0*/  FSEL R108, R108, -INF , P4 ;  /* 0xff8000006c6c7808 */ /* 0x001fe40002000000 */
[----:B------:R-:W-:-:S03]  /*91d0*/  FMNMX.FTZ R27, R114, R27, !PT ;  /* 0x0000001b721b7209 */ /* 0x000fc60007810000 */
[----:B------:R-:W0:Y:S01]  /*91e0*/  MUFU.TANH R102, R102 ;  /* 0x0000006600667308 */ /* 0x000e220000002400 */
[----:B------:R-:W-:Y:S01]  /*91f0*/  ISETP.GT.AND P4, PT, R9, 0x11, PT ;  /* 0x000000110900780c */ /* 0x000fe20003f84270 */
[----:B------:R-:W-:Y:S01]  /*9200*/  FMUL.FTZ R34, R46, UR4 ;  /* 0x000000042e227c20 */ /* 0x000fe20008410000 */
[----:B----4-:R-:W-:Y:S02]  /*9210*/  FSEL R98, R98, -INF , P3 ;  /* 0xff80000062627808 */ /* 0x010fe40001800000 */
[----:B------:R-:W-:-:S03]  /*9220*/  FMNMX.FTZ R27, R108, R27, !PT ;  /* 0x0000001b6c1b7209 */ /* 0x000fc60007810000 */
[----:B------:R-:W3:Y:S01]  /*9230*/  MUFU.TANH R11, R11 ;  /* 0x0000000b000b7308 */ /* 0x000ee20000002400 */
[----:B------:R-:W-:Y:S01]  /*9240*/  ISETP.GT.AND P3, PT, R9, 0x18, PT ;  /* 0x000000180900780c */ /* 0x000fe20003f64270 */
[----:B------:R-:W-:Y:S01]  /*9250*/  FMUL.FTZ R30, R47, UR4 ;  /* 0x000000042f1e7c20 */ /* 0x000fe20008410000 */
[----:B-1----:R-:W-:Y:S02]  /*9260*/  FSEL R100, R100, -INF , P4 ;  /* 0xff80000064647808 */ /* 0x002fe40002000000 */
[----:B------:R-:W-:-:S03]  /*9270*/  FMNMX.FTZ R27, R98, R27, !PT ;  /* 0x0000001b621b7209 */ /* 0x000fc60007810000 */
[----:B------:R-:W1:Y:S01]  /*9280*/  MUFU.TANH R26, R26 ;  /* 0x0000001a001a7308 */ /* 0x000e620000002400 */
[----:B------:R-:W-:Y:S01]  /*9290*/  ISETP.GT.AND P4, PT, R9, 0x19, PT ;  /* 0x000000190900780c */ /* 0x000fe20003f84270 */
[----:B------:R-:W-:Y:S01]  /*92a0*/  FMUL.FTZ R38, R50, UR4 ;  /* 0x0000000432267c20 */ /* 0x000fe20008410000 */
[----:B--2---:R-:W-:Y:S02]  /*92b0*/  FSEL R104, R104, -INF , P3 ;  /* 0xff80000068687808 */ /* 0x004fe40001800000 */
        /* <DEDUP_REMOVED lines=9> */
[----:B---3--:R-:W-:Y:S02]  /*9350*/  FSEL R46, R11, -INF , P3 ;  /* 0xff8000000b2e7808 */ /* 0x008fe40001800000 */
[----:B------:R-:W-:-:S03]  /*9360*/  FMNMX.FTZ R27, R102, R27, !PT ;  /* 0x0000001b661b7209 */ /* 0x000fc60007810000 */
[----:B------:R-:W3:Y:S01]  /*9370*/  MUFU.TANH R38, R38 ;  /* 0x0000002600267308 */ /* 0x000ee20000002400 */
[----:B------:R-:W-:Y:S01]  /*9380*/  ISETP.GT.AND P3, PT, R9, 0x28, PT ;  /* 0x000000280900780c */ /* 0x000fe20003f64270 */
[----:B------:R-:W-:Y:S01]  /*9390*/  FMUL.FTZ R48, R55, UR4 ;  /* 0x0000000437307c20 */ /* 0x000fe20008410000 */
[----:B-1----:R-:W-:Y:S02]  /*93a0*/  FSEL R26, R26, -INF , P4 ;  /* 0xff8000001a1a7808 */ /* 0x002fe40002000000 */
[----:B------:R-:W-:-:S03]  /*93b0*/  FMNMX.FTZ R27, R46, R27, !PT ;  /* 0x0000001b2e1b7209 */ /* 0x000fc60007810000 */
[----:B------:R-:W1:Y:S01]  /*93c0*/  MUFU.TANH R42, R42 ;  /* 0x0000002a002a7308 */ /* 0x000e620000002400 */
[----:B------:R-:W-:Y:S01]  /*93d0*/  FMUL.FTZ R3, R24, UR4 ;  /* 0x0000000418037c20 */ /* 0x000fe20008410000 */
[----:B------:R-:W-:Y:S01]  /*93e0*/  FMUL.FTZ R24, R37, UR4 ;  /* 0x0000000425187c20 */ /* 0x000fe20008410000 */
[----:B------:R-:W-:Y:S01]  /*93f0*/  FMUL.FTZ R37, R52, UR4 ;  /* 0x0000000434257c20 */ /* 0x000fe20008410000 */
[----:B------:R-:W-:Y:S01]  /*9400*/  ISETP.GT.AND P4, PT, R9, 0x29, PT ;  /* 0x000000290900780c */ /* 0x000fe20003f84270 */
[----:B------:R-:W-:Y:S01]  /*9410*/  FMUL.FTZ R52, R58, UR4 ;  /* 0x000000043a347c20 */ /* 0x000fe20008410000 */
[----:B--2---:R-:W-:Y:S02]  /*9420*/  FSEL R34, R34, -INF , P3 ;  /* 0xff80000022227808 */ /* 0x004fe40001800000 */
[----:B------:R-:W2:Y:S01]  /*9430*/  MUFU.TANH R50, R50 ;  /* 0x0000003200327308 */ /* 0x000ea20000002400 */
[----:B------:R-:W-:Y:S01]  /*9440*/  FMNMX.FTZ R27, R26, R27, !PT ;  /* 0x0000001b1a1b7209 */ /* 0x000fe20007810000 */
[----:B------:R-:W-:Y:S01]  /*9450*/  FMUL.FTZ R54, R59, UR4 ;  /* 0x000000043b367c20 */ /* 0x000fe20008410000 */
[----:B------:R-:W-:-:S02]  /*9460*/  ISETP.GT.AND P3, PT, R9, 0x30, PT ;  /* 0x000000300900780c */ /* 0x000fc40003f64270 */
[----:B0-----:R-:W-:Y:S02]  /*9470*/  FSEL R30, R30, -INF , P4 ;  /* 0xff8000001e1e7808 */ /* 0x001fe40002000000 */
[----:B------:R-:W-:Y:S01]  /*9480*/  FMNMX.FTZ R27, R34, R27, !PT ;  /* 0x0000001b221b7209 */ /* 0x000fe20007810000 */
[----:B------:R-:W0:Y:S01]  /*9490*/  MUFU.TANH R48, R48 ;  /* 0x0000003000307308 */ /* 0x000e220000002400 */
[----:B------:R-:W-:Y:S01]  /*94a0*/  FMUL.FTZ R10, R28, UR4 ;  /* 0x000000041c0a7c20 */ /* 0x000fe20008410000 */
[----:B------:R-:W-:Y:S01]  /*94b0*/  FMUL.FTZ R28, R41, UR4 ;  /* 0x00000004291c7c20 */ /* 0x000fe20008410000 */
[----:B------:R-:W-:Y:S01]  /*94c0*/  FMUL.FTZ R41, R56, UR4 ;  /* 0x0000000438297c20 */ /* 0x000fe20008410000 */
[----:B------:R-:W-:Y:S01]  /*94d0*/  ISETP.GT.AND P4, PT, R9, 0x31, PT ;  /* 0x000000310900780c */ /* 0x000fe20003f84270 */
[----:B------:R-:W-:Y:S01]  /*94e0*/  FMUL.FTZ R56, R62, UR4 ;  /* 0x000000043e387c20 */ /* 0x000fe20008410000 */
[----:B---3--:R-:W-:Y:S02]  /*94f0*/  FSEL R38, R38, -INF , P3 ;  /* 0xff80000026267808 */ /* 0x008fe40001800000 */
[----:B------:R-:W3:Y:S01]  /*9500*/  MUFU.TANH R52, R52 ;  /* 0x0000003400347308 */ /* 0x000ee20000002400 */
[----:B------:R-:W-:Y:S01]  /*9510*/  FMNMX.FTZ R27, R30, R27, !PT ;  /* 0x0000001b1e1b7209 */ /* 0x000fe20007810000 */
[----:B------:R-:W-:Y:S01]  /*9520*/  FMUL.FTZ R58, R63, UR4 ;  /* 0x000000043f3a7c20 */ /* 0x000fe20008410000 */
[----:B------:R-:W-:-:S02]  /*9530*/  ISETP.GT.AND P3, PT, R9, 0x38, PT ;  /* 0x000000380900780c */ /* 0x000fc40003f64270 */
[----:B-1----:R-:W-:Y:S02]  /*9540*/  FSEL R42, R42, -INF , P4 ;  /* 0xff8000002a2a7808 */ /* 0x002fe40002000000 */
[----:B------:R-:W-:Y:S01]  /*9550*/  FMNMX.FTZ R27, R38, R27, !PT ;  /* 0x0000001b261b7209 */ /* 0x000fe20007810000 */
        /* <DEDUP_REMOVED lines=21> */
[----:B------:R-:W-:Y:S02]  /*96b0*/  ISETP.GT.AND P4, PT, R9, 0x49, PT ;  /* 0x000000490900780c */ /* 0x000fe40003f84270 */
[----:B--2---:R-:W-:Y:S02]  /*96c0*/  FSEL R56, R56, -INF , P3 ;  /* 0xff80000038387808 */ /* 0x004fe40001800000 */
[----:B------:R-:W-:-:S03]  /*96d0*/  FMNMX.FTZ R27, R54, R27, !PT ;  /* 0x0000001b361b7209 */ /* 0x000fc60007810000 */
[----:B------:R-:W2:Y:S01]  /*96e0*/  MUFU.TANH R70, R70 ;  /* 0x0000004600467308 */ /* 0x000ea20000002400 */
[----:B------:R-:W-:Y:S01]  /*96f0*/  FMUL.FTZ R74, R74, UR4 ;  /* 0x000000044a4a7c20 */ /* 0x000fe20008410000 */
[----:B------:R-:W-:Y:S01]  /*9700*/  ISETP.GT.AND P3, PT, R9, 0x50, PT ;  /* 0x000000500900780c */ /* 0x000fe20003f64270 */
[----:B------:R-:W-:Y:S01]  /*9710*/  FMUL.FTZ R75, R75, UR4 ;  /* 0x000000044b4b7c20 */ /* 0x000fe20008410000 */
[----:B0-----:R-:W-:Y:S02]  /*9720*/  FSEL R58, R58, -INF , P4 ;  /* 0xff8000003a3a7808 */ /* 0x001fe40002000000 */
[----:B------:R-:W-:Y:S02]  /*9730*/  FMNMX.FTZ R27, R56, R27, !PT ;  /* 0x0000001b381b7209 */ /* 0x000fe40007810000 */
[----:B------:R-:W0:Y:S01]  /*9740*/  MUFU.TANH R71, R71 ;  /* 0x0000004700477308 */ /* 0x000e220000002400 */
[----:B------:R-:W-:Y:S02]  /*9750*/  ISETP.GT.AND P4, PT, R9, 0x51, PT ;  /* 0x000000510900780c */ /* 0x000fe40003f84270 */
[----:B---3--:R-:W-:-:S02]  /*9760*/  FSEL R62, R62, -INF , P3 ;  /* 0xff8000003e3e7808 */ /* 0x008fc40001800000 */
[----:B------:R-:W-:-:S03]  /*9770*/  FMNMX.FTZ R27, R58, R27, !PT ;  /* 0x0000001b3a1b7209 */ /* 0x000fc60007810000 */
[----:B------:R0:W-:Y:S01]  /*9780*/  MUFU.TANH R31, R74 ;  /* 0x0000004a001f7308 */ /* 0x0001e20000002400 */
[----:B------:R-:W-:Y:S01]  /*9790*/  FMUL.FTZ R78, R78, UR4 ;  /* 0x000000044e4e7c20 */ /* 0x000fe20008410000 */
[----:B------:R-:W-:Y:S01]  /*97a0*/  ISETP.GT.AND P3, PT, R9, 0x58, PT ;  /* 0x000000580900780c */ /* 0x000fe20003f64270 */
[----:B------:R-:W-:Y:S01]  /*97b0*/  FMUL.FTZ R79, R79, UR4 ;  /* 0x000000044f4f7c20 */ /* 0x000fe20008410000 */
[----:B-1----:R-:W-:Y:S02]  /*97c0*/  FSEL R66, R66, -INF , P4 ;  /* 0xff80000042427808 */ /* 0x002fe40002000000 */
[----:B------:R-:W-:Y:S02]  /*97d0*/  FMNMX.FTZ R27, R62, R27, !PT ;  /* 0x0000001b3e1b7209 */ /* 0x000fe40007810000 */
[----:B------:R-:W1:Y:S01]  /*97e0*/  MUFU.TANH R75, R75 ;  /* 0x0000004b004b7308 */ /* 0x000e620000002400 */
[----:B------:R-:W-:Y:S02]  /*97f0*/  ISETP.GT.AND P4, PT, R9, 0x59, PT ;  /* 0x000000590900780c */ /* 0x000fe40003f84270 */
[----:B--2---:R-:W-:-:S02]  /*9800*/  FSEL R70, R70, -INF , P3 ;  /* 0xff80000046467808 */ /* 0x004fc40001800000 */
[----:B------:R-:W-:-:S03]  /*9810*/  FMNMX.FTZ R27, R66, R27, !PT ;  /* 0x0000001b421b7209 */ /* 0x000fc60007810000 */
[----:B------:R1:W2:Y:S01]  /*9820*/  MUFU.TANH R35, R78 ;  /* 0x0000004e00237308 */ /* 0x0002a20000002400 */
[----:B------:R-:W-:Y:S01]  /*9830*/  FMUL.FTZ R82, R82, UR4 ;  /* 0x0000000452527c20 */ /* 0x000fe20008410000 */
[----:B------:R-:W-:Y:S01]  /*9840*/  ISETP.GT.AND P3, PT, R9, 0x60, PT ;  /* 0x000000600900780c */ /* 0x000fe20003f64270 */
[----:B------:R-:W-:Y:S01]  /*9850*/  FMUL.FTZ R83, R83, UR4 ;  /* 0x0000000453537c20 */ /* 0x000fe20008410000 */
[----:B0-----:R-:W-:Y:S02]  /*9860*/  FSEL R74, R71, -INF , P4 ;  /* 0xff800000474a7808 */ /* 0x001fe40002000000 */
[----:B------:R-:W-:Y:S02]  /*9870*/  FMNMX.FTZ R27, R70, R27, !PT ;  /* 0x0000001b461b7209 */ /* 0x000fe40007810000 */
[----:B------:R-:W0:Y:S01]  /*9880*/  MUFU.TANH R79, R79 ;  /* 0x0000004f004f7308 */ /* 0x000e220000002400 */
[----:B------:R-:W-:Y:S01]  /*9890*/  ISETP.GT.AND P4, PT, R9, 0x61, PT ;  /* 0x000000610900780c */ /* 0x000fe20003f84270 */
[----:B------:R-:W-:Y:S01]  /*98a0*/  FMUL.FTZ R11, R86, UR4 ;  /* 0x00000004560b7c20 */ /* 0x000fe20008410000 */
[----:B------:R-:W-:-:S05]  /*98b0*/  FMNMX.FTZ R27, R74, R27, !PT ;  /* 0x0000001b4a1b7209 */ /* 0x000fca0007810000 */
[----:B------:R3:W4:Y:S01]  /*98c0*/  MUFU.TANH R39, R82 ;  /* 0x0000005200277308 */ /* 0x0007220000002400 */
[----:B-1----:R-:W-:Y:S01]  /*98d0*/  FSEL R78, R75, -INF , P4 ;  /* 0xff8000004b4e7808 */ /* 0x002fe20002000000 */
[----:B------:R-:W-:Y:S01]  /*98e0*/  FMUL.FTZ R87, R87, UR4 ;  /* 0x0000000457577c20 */ /* 0x000fe20008410000 */
[----:B---3--:R-:W-:-:S05]  /*98f0*/  FSEL R82, R31, -INF , P3 ;  /* 0xff8000001f527808 */ /* 0x008fca0001800000 */
[----:B------:R-:W1:Y:S01]  /*9900*/  MUFU.TANH R83, R83 ;  /* 0x0000005300537308 */ /* 0x000e620000002400 */
[C---:B------:R-:W-:Y:S02]  /*9910*/  ISETP.GT.AND P3, PT, R9.reuse, 0x68, PT ;  /* 0x000000680900780c */ /* 0x040fe40003f64270 */
[----:B------:R-:W-:Y:S02]  /*9920*/  FMNMX.FTZ R27, R82, R27, !PT ;  /* 0x0000001b521b7209 */ /* 0x000fe40007810000 */
[----:B------:R-:W-:Y:S02]  /*9930*/  ISETP.GT.AND P4, PT, R9, 0x69, PT ;  /* 0x000000690900780c */ /* 0x000fe40003f84270 */
[----:B--2---:R-:W-:Y:S01]  /*9940*/  FSEL R86, R35, -INF , P3 ;  /* 0xff80000023567808 */ /* 0x004fe20001800000 */
[----:B------:R-:W2:Y:S01]  /*9950*/  MUFU.TANH R11, R11 ;  /* 0x0000000b000b7308 */ /* 0x000ea20000002400 */
[----:B------:R-:W-:Y:S02]  /*9960*/  FMNMX.FTZ R27, R78, R27, !PT ;  /* 0x0000001b4e1b7209 */ /* 0x000fe40007810000 */
[----:B------:R-:W-:-:S02]  /*9970*/  ISETP.GT.AND P3, PT, R9, 0x70, PT ;  /* 0x000000700900780c */ /* 0x000fc40003f64270 */
[----:B0-----:R-:W-:Y:S02]  /*9980*/  FSEL R88, R79, -INF , P4 ;  /* 0xff8000004f587808 */ /* 0x001fe40002000000 */
[----:B------:R-:W-:Y:S01]  /*9990*/  FMNMX.FTZ R27, R86, R27, !PT ;  /* 0x0000001b561b7209 */ /* 0x000fe20007810000 */
[----:B------:R-:W0:Y:S01]  /*99a0*/  MUFU.TANH R87, R87 ;  /* 0x0000005700577308 */ /* 0x000e220000002400 */
[----:B------:R-:W-:Y:S01]  /*99b0*/  FMUL.FTZ R63, R60, UR4 ;  /* 0x000000043c3f7c20 */ /* 0x000fe20008410000 */
[----:B------:R-:W-:Y:S02]  /*99c0*/  ISETP.GT.AND P4, PT, R9, 0x71, PT ;  /* 0x000000710900780c */ /* 0x000fe40003f84270 */
[----:B----4-:R-:W-:Y:S02]  /*99d0*/  FSEL R60, R39, -INF , P3 ;  /* 0xff800000273c7808 */ /* 0x010fe40001800000 */
[----:B------:R-:W-:Y:S02]  /*99e0*/  FMNMX.FTZ R27, R88, R27, !PT ;  /* 0x0000001b581b7209 */ /* 0x000fe40007810000 */
[----:B------:R-:W-:-:S02]  /*99f0*/  ISETP.GT.AND P3, PT, R9, 0x78, PT ;  /* 0x000000780900780c */ /* 0x000fc40003f64270 */
[----:B-1----:R-:W-:Y:S02]  /*9a00*/  FSEL R96, R83, -INF , P4 ;  /* 0xff80000053607808 */ /* 0x002fe40002000000 */
[----:B------:R-:W-:Y:S02]  /*9a10*/  FMNMX.FTZ R27, R60, R27, !PT ;  /* 0x0000001b3c1b7209 */ /* 0x000fe40007810000 */
[----:B------:R-:W-:Y:S02]  /*9a20*/  ISETP.GT.AND P4, PT, R9, 0x79, PT ;  /* 0x000000790900780c */ /* 0x000fe40003f84270 */
[----:B--2---:R-:W-:Y:S02]  /*9a30*/  FSEL R94, R11, -INF , P3 ;  /* 0xff8000000b5e7808 */ /* 0x004fe40001800000 */
[----:B------:R-:W-:Y:S02]  /*9a40*/  FMNMX.FTZ R27, R96, R27, !PT ;  /* 0x0000001b601b7209 */ /* 0x000fe40007810000 */
[----:B0-----:R-:W-:-:S02]  /*9a50*/  FSEL R90, R87, -INF , P4 ;  /* 0xff800000575a7808 */ /* 0x001fc40002000000 */
[----:B------:R-:W-:-:S04]  /*9a60*/  FMNMX.FTZ R27, R94, R27, !PT ;  /* 0x0000001b5e1b7209 */ /* 0x000fc80007810000 */
[----:B------:R-:W-:Y:S01]  /*9a70*/  FMNMX.FTZ R9, R90, R27, !PT ;  /* 0x0000001b5a097209 */ /* 0x000fe20007810000 */
[----:B------:R-:W-:-:S04]  /*9a80*/  FMUL.FTZ R59, R64, UR4 ;  /* 0x00000004403b7c20 */ /* 0x000fc80008410000 */
[----:B------:R-:W0:Y:S04]  /*9a90*/  SHFL.BFLY PT, R64, R9, 0x2, 0x1f ;  /* 0x0c401f0009407f89 */ /* 0x000e2800000e0000 */
[----:B------:R-:W1:Y:S01]  /*9aa0*/  SHFL.IDX PT, R89, R89, RZ, 0x1c1f ;  /* 0x001c1fff59597589 */ /* 0x000e6200000e0000 */
[----:B------:R-:W-:Y:S01]  /*9ab0*/  FMUL.FTZ R8, R25, UR4 ;  /* 0x0000000419087c20 */ /* 0x000fe20008410000 */
[----:B0-----:R-:W-:-:S05]  /*9ac0*/  FMNMX.FTZ R64, R9, R64, !PT ;  /* 0x0000004009407209 */ /* 0x001fca0007810000 */
[----:B------:R-:W0:Y:S01]  /*9ad0*/  SHFL.BFLY PT, R11, R64, 0x1, 0x1f ;  /* 0x0c201f00400b7f89 */ /* 0x000e2200000e0000 */
[----:B------:R-:W2:Y:S01]  /*9ae0*/  MUFU.TANH R3, R3 ;  /* 0x0000000300037308 */ /* 0x000ea20000002400 */
[----:B------:R-:W-:-:S07]  /*9af0*/  FMUL.FTZ R13, R32, UR4 ;  /* 0x00000004200d7c20 */ /* 0x000fce0008410000 */
[----:B------:R-:W3:Y:S01]  /*9b00*/  MUFU.TANH R8, R8 ;  /* 0x0000000800087308 */ /* 0x000ee20000002400 */
[----:B------:R-:W-:Y:S02]  /*9b10*/  IMAD.U32 R9, RZ, RZ, UR5 ;  /* 0x00000005ff097e24 */ /* 0x000fe4000f8e00ff */
[----:B------:R-:W-:Y:S01]  /*9b20*/  FMUL.FTZ R15, R36, UR4 ;  /* 0x00000004240f7c20 */ /* 0x000fe20008410000 */
[----:B-1----:R-:W-:-:S04]  /*9b30*/  VIADDMNMX R57, R89, R106, R57, PT ;  /* 0x0000006a59397246 */ /* 0x002fc80003800139 */
[----:B------:R-:W1:Y:S01]  /*9b40*/  MUFU.TANH R10, R10 ;  /* 0x0000000a000a7308 */ /* 0x000e620000002400 */
[----:B------:R-:W-:Y:S01]  /*9b50*/  FMUL.FTZ R36, R49, UR4 ;  /* 0x0000000431247c20 */ /* 0x000fe20008410000 */
[----:B0-----:R-:W-:-:S06]  /*9b60*/  FMNMX.FTZ R11, R64, R11, !PT ;  /* 0x0000000b400b7209 */ /* 0x001fcc0007810000 */
[----:B------:R-:W0:Y:S01]  /*9b70*/  MUFU.TANH R12, R12 ;  /* 0x0000000c000c7308 */ /* 0x000e220000002400 */
[----:B------:R-:W-:Y:S01]  /*9b80*/  ISETP.GT.AND P4, PT, R57, RZ, PT ;  /* 0x000000ff3900720c */ /* 0x000fe20003f84270 */
[----:B------:R-:W-:Y:S01]  /*9b90*/  FMUL.FTZ R27, R68, UR4 ;  /* 0x00000004441b7c20 */ /* 0x000fe20008410000 */
[C---:B------:R-:W-:Y:S01]  /*9ba0*/  FSETP.NEU.FTZ.AND P3, PT, R11.reuse, -INF , PT ;  /* 0xff8000000b00780b */ /* 0x040fe20003f7d000 */
[----:B------:R-:W-:Y:S01]  /*9bb0*/  FMUL.FTZ R49, R11, R9 ;  /* 0x000000090b317220 */ /* 0x000fe20000410000 */
[----:B------:R-:W-:-:S03]  /*9bc0*/  ISETP.GT.AND P5, PT, R57, 0x1, PT ;  /* 0x000000013900780c */ /* 0x000fc60003fa4270 */
[----:B------:R-:W-:Y:S01]  /*9bd0*/  MUFU.TANH R14, R14 ;  /* 0x0000000e000e7308 */ /* 0x000fe20000002400 */
[----:B------:R-:W-:Y:S01]  /*9be0*/  FSEL R49, R49, RZ, P3 ;  /* 0x000000ff31317208 */ /* 0x000fe20001800000 */
[----:B------:R-:W-:Y:S01]  /*9bf0*/  FMUL.FTZ R31, R72, UR4 ;  /* 0x00000004481f7c20 */ /* 0x000fe20008410000 */
[----:B------:R-:W-:Y:S01]  /*9c00*/  ISETP.GT.AND P3, PT, R57, 0x8, PT ;  /* 0x000000083900780c */ /* 0x000fe20003f64270 */
[----:B------:R-:W-:-:S04]  /*9c10*/  FMUL.FTZ R25, R40, UR4 ;  /* 0x0000000428197c20 */ /* 0x000fc80008410000 */
[----:B------:R-:W4:Y:S01]  /*9c20*/  MUFU.TANH R13, R13 ;  /* 0x0000000d000d7308 */ /* 0x000f220000002400 */
[----:B--2---:R-:W-:Y:S01]  /*9c30*/  FSEL R68, R3, -INF , P4 ;  /* 0xff80000003447808 */ /* 0x004fe20002000000 */
[----:B------:R-:W-:Y:S01]  /*9c40*/  FMUL.FTZ R39, R76, UR4 ;  /* 0x000000044c277c20 */ /* 0x000fe20008410000 */
[----:B---3--:R-:W-:Y:S01]  /*9c50*/  FSEL R8, R8, -INF , P5 ;  /* 0xff80000008087808 */ /* 0x008fe20002800000 */
[----:B------:R-:W-:Y:S01]  /*9c60*/  FMUL.FTZ R47, R80, UR4 ;  /* 0x00000004502f7c20 */ /* 0x000fe20008410000 */
[----:B------:R-:W-:-:S03]  /*9c70*/  ISETP.GT.AND P4, PT, R57, 0x9, PT ;  /* 0x000000093900780c */ /* 0x000fc60003f84270 */
[----:B------:R-:W-:Y:S01]  /*9c80*/  MUFU.TANH R24, R24 ;  /* 0x0000001800187308 */ /* 0x000fe20000002400 */
[----:B-1----:R-:W-:Y:S01]  /*9c90*/  FSEL R72, R10, -INF , P3 ;  /* 0xff8000000a487808 */ /* 0x002fe20001800000 */
[----:B------:R-:W-:Y:S01]  /*9ca0*/  FMUL.FTZ R32, R45, UR4 ;  /* 0x000000042d207c20 */ /* 0x000fe20008410000 */
[----:B------:R-:W-:-:S05]  /*9cb0*/  FMNMX.FTZ R3, R68, R8, !PT ;  /* 0x0000000844037209 */ /* 0x000fca0007810000 */
[----:B------:R-:W-:Y:S01]  /*9cc0*/  MUFU.TANH R28, R28 ;  /* 0x0000001c001c7308 */ /* 0x000fe20000002400 */
[----:B------:R-:W-:-:S07]  /*9cd0*/  ISETP.GT.AND P3, PT, R57, 0x10, PT ;  /* 0x000000103900780c */ /* 0x000fce0003f64270 */
[----:B------:R-:W-:Y:S01]  /*9ce0*/  MUFU.TANH R29, R29 ;  /* 0x0000001d001d7308 */ /* 0x000fe20000002400 */
[----:B0-----:R-:W-:-:S07]  /*9cf0*/  FSEL R76, R12, -INF , P4 ;  /* 0xff8000000c4c7808 */ /* 0x001fce0002000000 */
[----:B------:R-:W-:Y:S01]  /*9d00*/  MUFU.TANH R33, R33 ;  /* 0x0000002100217308 */ /* 0x000fe20000002400 */
[----:B------:R-:W-:-:S07]  /*9d10*/  FMNMX.FTZ R3, R72, R3, !PT ;  /* 0x0000000348037209 */ /* 0x000fce0007810000 */
[----:B------:R-:W-:Y:S01]  /*9d20*/  MUFU.TANH R37, R37 ;  /* 0x0000002500257308 */ /* 0x000fe20000002400 */
[----:B------:R-:W-:-:S07]  /*9d30*/  FMUL.FTZ R67, R61, UR4 ;  /* 0x000000043d437c20 */ /* 0x000fce0008410000 */
[----:B------:R-:W-:Y:S08]  /*9d40*/  MUFU.TANH R41, R41 ;  /* 0x0000002900297308 */ /* 0x000ff00000002400 */
[----:B------:R-:W-:Y:S01]  /*9d50*/  MUFU.TANH R44, R44 ;  /* 0x0000002c002c7308 */ /* 0x000fe20000002400 */
[----:B------:R-:W-:Y:S01]  /*9d60*/  FMUL.FTZ R35, R69, UR4 ;  /* 0x0000000445237c20 */ /* 0x000fe20008410000 */
[----:B------:R-:W-:Y:S01]  /*9d70*/  FMUL.FTZ R43, R73, UR4 ;  /* 0x00000004492b7c20 */ /* 0x000fe20008410000 */
[----:B------:R-:W-:Y:S01]  /*9d80*/  FMUL.FTZ R51, R81, UR4 ;  /* 0x0000000451337c20 */ /* 0x000fe20008410000 */
[----:B------:R-:W-:Y:S01]  /*9d90*/  FMUL.FTZ R55, R85, UR4 ;  /* 0x0000000455377c20 */ /* 0x000fe20008410000 */
[----:B------:R-:W-:Y:S01]  /*9da0*/  @!P1 PRMT R0, RZ, 0x654, R0 ;  /* 0x00000654ff009816 */ /* 0x000fe20000000000 */
[----:B------:R-:W-:-:S02]  /*9db0*/  ULDC UR5, c[0x0][0x9d8] ;  /* 0x0002760000057ab9 */ /* 0x000fc40000000800 */
[----:B------:R-:W0:Y:S01]  /*9dc0*/  MUFU.TANH R15, R15 ;  /* 0x0000000f000f7308 */ /* 0x000e220000002400 */
[----:B------:R-:W-:Y:S02]  /*9dd0*/  ISETP.GT.AND P4, PT, R57, 0x11, PT ;  /* 0x000000113900780c */ /* 0x000fe40003f84270 */
[----:B----4-:R-:W-:Y:S02]  /*9de0*/  FSEL R80, R13, -INF , P3 ;  /* 0xff8000000d507808 */ /* 0x010fe40001800000 */
[----:B------:R-:W-:-:S03]  /*9df0*/  FMNMX.FTZ R3, R76, R3, !PT ;  /* 0x000000034c037209 */ /* 0x000fc60007810000 */
[----:B------:R-:W1:Y:S01]  /*9e00*/  MUFU.TANH R25, R25 ;  /* 0x0000001900197308 */ /* 0x000e620000002400 */
[----:B------:R-:W-:Y:S01]  /*9e10*/  FMUL.FTZ R40, R53, UR4 ;  /* 0x0000000435287c20 */ /* 0x000fe20008410000 */
[----:B------:R-:W-:Y:S01]  /*9e20*/  FMUL.FTZ R53, R84, UR4 ;  /* 0x0000000454357c20 */ /* 0x000fe20008410000 */
[----:B------:R-:W-:Y:S01]  /*9e30*/  ISETP.GT.AND P3, PT, R57, 0x18, PT ;  /* 0x000000183900780c */ /* 0x000fe20003f64270 */
[----:B------:R-:W-:Y:S01]  /*9e40*/  FFMA.FTZ R145, R98, R9, -R49 ;  /* 0x0000000962917223 */ /* 0x000fe20000010831 */
[----:B------:R-:W-:-:S03]  /*9e50*/  FSEL R84, R14, -INF , P4 ;  /* 0xff8000000e547808 */ /* 0x000fc60002000000 */
[----:B------:R-:W2:Y:S01]  /*9e60*/  MUFU.TANH R32, R32 ;  /* 0x0000002000207308 */ /* 0x000ea20000002400 */
[----:B------:R-:W-:Y:S01]  /*9e70*/  FMNMX.FTZ R3, R80, R3, !PT ;  /* 0x0000000350037209 */ /* 0x000fe20007810000 */
[----:B------:R-:W-:Y:S01]  /*9e80*/  FFMA.FTZ R147, R104, R9, -R49 ;  /* 0x0000000968937223 */ /* 0x000fe20000010831 */
[----:B------:R-:W-:-:S05]  /*9e90*/  ISETP.GT.AND P4, PT, R57, 0x19, PT ;  /* 0x000000193900780c */ /* 0x000fca0003f84270 */
[----:B------:R-:W3:Y:S01]  /*9ea0*/  MUFU.TANH R36, R36 ;  /* 0x0000002400247308 */ /* 0x000ee20000002400 */
[----:B0-----:R-:W-:Y:S01]  /*9eb0*/  FSEL R98, R15, -INF , P3 ;  /* 0xff8000000f627808 */ /* 0x001fe20001800000 */
[--C-:B------:R-:W-:Y:S01]  /*9ec0*/  FFMA.FTZ R141, R46, R9, -R49.reuse ;  /* 0x000000092e8d7223 */ /* 0x100fe20000010831 */
[----:B------:R-:W-:Y:S01]  /*9ed0*/  FMNMX.FTZ R3, R84, R3, !PT ;  /* 0x0000000354037209 */ /* 0x000fe20007810000 */
[----:B------:R-:W-:Y:S01]  /*9ee0*/  FFMA.FTZ R108, R108, R9, -R49 ;  /* 0x000000096c6c7223 */ /* 0x000fe20000010831 */
[----:B------:R-:W-:-:S03]  /*9ef0*/  ISETP.GT.AND P3, PT, R57, 0x20, PT ;  /* 0x000000203900780c */ /* 0x000fc60003f64270 */
[----:B------:R-:W-:Y:S01]  /*9f00*/  MUFU.TANH R63, R63 ;  /* 0x0000003f003f7308 */ /* 0x000fe20000002400 */
[----:B------:R-:W-:Y:S01]  /*9f10*/  FSEL R24, R24, -INF , P4 ;  /* 0xff80000018187808 */ /* 0x000fe20002000000 */
[----:B------:R-:W-:Y:S01]  /*9f20*/  FMUL.FTZ R61, R65, UR4 ;  /* 0x00000004413d7c20 */ /* 0x000fe20008410000 */
[----:B------:R-:W-:Y:S01]  /*9f30*/  FMNMX.FTZ R3, R98, R3, !PT ;  /* 0x0000000362037209 */ /* 0x000fe20007810000 */
[----:B------:R-:W-:Y:S01]  /*9f40*/  FFMA.FTZ R14, R100, R9, -R49 ;  /* 0x00000009640e7223 */ /* 0x000fe20000010831 */
[----:B------:R-:W-:-:S03]  /*9f50*/  ISETP.GT.AND P4, PT, R57, 0x21, PT ;  /* 0x000000213900780c */ /* 0x000fc60003f84270 */
[----:B------:R-:W-:Y:S01]  /*9f60*/  MUFU.TANH R59, R59 ;  /* 0x0000003b003b7308 */ /* 0x000fe20000002400 */
[----:B-1----:R-:W-:Y:S01]  /*9f70*/  FSEL R100, R25, -INF , P3 ;  /* 0xff80000019647808 */ /* 0x002fe20001800000 */
[--C-:B------:R-:W-:Y:S01]  /*9f80*/  FFMA.FTZ R143, R34, R9, -R49.reuse ;  /* 0x00000009228f7223 */ /* 0x100fe20000010831 */
[----:B------:R-:W-:Y:S01]  /*9f90*/  FMNMX.FTZ R3, R24, R3, !PT ;  /* 0x0000000318037209 */ /* 0x000fe20007810000 */
[----:B------:R-:W-:Y:S01]  /*9fa0*/  FFMA.FTZ R149, R110, R9, -R49 ;  /* 0x000000096e957223 */ /* 0x000fe20000010831 */
[----:B------:R-:W-:-:S03]  /*9fb0*/  ISETP.GT.AND P3, PT, R57, 0x28, PT ;  /* 0x000000283900780c */ /* 0x000fc60003f64270 */
[----:B------:R-:W-:Y:S01]  /*9fc0*/  MUFU.TANH R27, R27 ;  /* 0x0000001b001b7308 */ /* 0x000fe20000002400 */
[----:B------:R-:W-:Y:S01]  /*9fd0*/  FSEL R104, R28, -INF , P4 ;  /* 0xff8000001c687808 */ /* 0x000fe20002000000 */
        /* <DEDUP_REMOVED lines=8> */
[-CC-:B------:R-:W-:Y:S01]  /*a060*/  FFMA.FTZ R28, R102, R9.reuse, -R49.reuse ;  /* 0x00000009661c7223 */ /* 0x180fe20000010831 */
[C---:B------:R-:W-:Y:S01]  /*a070*/  ISETP.GT.AND P3, PT, R57.reuse, 0x30, PT ;  /* 0x000000303900780c */ /* 0x040fe20003f64270 */
[--C-:B------:R-:W-:Y:S01]  /*a080*/  FFMA.FTZ R139, R50, R9, -R49.reuse ;  /* 0x00000009328b7223 */ /* 0x100fe20000010831 */
[----:B--2---:R-:W-:Y:S01]  /*a090*/  FSEL R32, R32, -INF , P4 ;  /* 0xff80000020207808 */ /* 0x004fe20002000000 */
[----:B------:R-:W0:Y:S01]  /*a0a0*/  MUFU.TANH R40, R40 ;  /* 0x0000002800287308 */ /* 0x000e220000002400 */
[----:B------:R-:W-:Y:S01]  /*a0b0*/  FMNMX.FTZ R3, R106, R3, !PT ;  /* 0x000000036a037209 */ /* 0x000fe20007810000 */
[-CC-:B------:R-:W-:Y:S01]  /*a0c0*/  FFMA.FTZ R26, R26, R9.reuse, -R49.reuse ;  /* 0x000000091a1a7223 */ /* 0x180fe20000010831 */
[----:B------:R-:W-:Y:S01]  /*a0d0*/  ISETP.GT.AND P4, PT, R57, 0x31, PT ;  /* 0x000000313900780c */ /* 0x000fe20003f84270 */
[-CC-:B------:R-:W-:Y:S01]  /*a0e0*/  FFMA.FTZ R30, R30, R9.reuse, -R49.reuse ;  /* 0x000000091e1e7223 */ /* 0x180fe20000010831 */
[----:B------:R-:W-:Y:S01]  /*a0f0*/  FSEL R102, R33, -INF , P3 ;  /* 0xff80000021667808 */ /* 0x000fe20001800000 */
[--C-:B------:R-:W-:Y:S01]  /*a100*/  FFMA.FTZ R137, R38, R9, -R49.reuse ;  /* 0x0000000926897223 */ /* 0x100fe20000010831 */
[----:B------:R-:W-:Y:S01]  /*a110*/  FMNMX.FTZ R3, R32, R3, !PT ;  /* 0x0000000320037209 */ /* 0x000fe20007810000 */
[----:B------:R-:W1:Y:S01]  /*a120*/  MUFU.TANH R67, R67 ;  /* 0x0000004300437308 */ /* 0x000e620000002400 */
[C---:B------:R-:W-:Y:S01]  /*a130*/  ISETP.GT.AND P3, PT, R57.reuse, 0x38, PT ;  /* 0x000000383900780c */ /* 0x040fe20003f64270 */
[----:B------:R2:W-:Y:S01]  /*a140*/  @!P1 SYNCS.ARRIVE.TRANS64.RED.A1T0 RZ, [R0+URZ], RZ ;  /* 0x000000ff00ff99a7 */ /* 0x0005e2000810043f */
[----:B---3--:R-:W-:Y:S01]  /*a150*/  FSEL R36, R36, -INF , P4 ;  /* 0xff80000024247808 */ /* 0x008fe20002000000 */
[--C-:B------:R-:W-:Y:S01]  /*a160*/  FFMA.FTZ R133, R52, R9, -R49.reuse ;  /* 0x0000000934857223 */ /* 0x100fe20000010831 */
[----:B------:R-:W-:Y:S01]  /*a170*/  FMNMX.FTZ R3, R102, R3, !PT ;  /* 0x0000000366037209 */ /* 0x000fe20007810000 */
[-CC-:B------:R-:W-:Y:S01]  /*a180*/  FFMA.FTZ R135, R56, R9.reuse, -R49.reuse ;  /* 0x0000000938877223 */ /* 0x180fe20000010831 */
[----:B------:R-:W-:Y:S01]  /*a190*/  ISETP.GT.AND P4, PT, R57, 0x39, PT ;  /* 0x000000393900780c */ /* 0x000fe20003f84270 */
[----:B------:R3:W-:Y:S01]  /*a1a0*/  MUFU.EX2 R12, R108 ;  /* 0x0000006c000c7308 */ /* 0x0007e20000000800 */
[----:B------:R-:W-:Y:S01]  /*a1b0*/  FSEL R46, R37, -INF , P3 ;  /* 0xff800000252e7808 */ /* 0x000fe20001800000 */
[--C-:B------:R-:W-:Y:S01]  /*a1c0*/  FFMA.FTZ R129, R62, R9, -R49.reuse ;  /* 0x000000093e817223 */ /* 0x100fe20000010831 */
[----:B------:R-:W-:Y:S01]  /*a1d0*/  FMNMX.FTZ R3, R36, R3, !PT ;  /* 0x0000000324037209 */ /* 0x000fe20007810000 */
[-CC-:B------:R-:W-:Y:S01]  /*a1e0*/  FFMA.FTZ R131, R70, R9.reuse, -R49.reuse ;  /* 0x0000000946837223 */ /* 0x180fe20000010831 */
[C---:B------:R-:W-:Y:S01]  /*a1f0*/  ISETP.GT.AND P3, PT, R57.reuse, 0x40, PT ;  /* 0x000000403900780c */ /* 0x040fe20003f64270 */
[--C-:B------:R-:W-:Y:S01]  /*a200*/  FFMA.FTZ R121, R60, R9, -R49.reuse ;  /* 0x000000093c797223 */ /* 0x100fe20000010831 */
[----:B0-----:R-:W-:Y:S01]  /*a210*/  FSEL R40, R40, -INF , P4 ;  /* 0xff80000028287808 */ /* 0x001fe20002000000 */
[----:B------:R-:W0:Y:S01]  /*a220*/  MUFU.TANH R61, R61 ;  /* 0x0000003d003d7308 */ /* 0x000e220000002400 */
[----:B------:R-:W-:Y:S01]  /*a230*/  FMNMX.FTZ R3, R46, R3, !PT ;  /* 0x000000032e037209 */ /* 0x000fe20007810000 */
[-CC-:B------:R-:W-:Y:S01]  /*a240*/  FFMA.FTZ R125, R82, R9.reuse, -R49.reuse ;  /* 0x00000009527d7223 */ /* 0x180fe20000010831 */
[----:B------:R-:W-:Y:S01]  /*a250*/  ISETP.GT.AND P4, PT, R57, 0x41, PT ;  /* 0x000000413900780c */ /* 0x000fe20003f84270 */
[-CC-:B------:R-:W-:Y:S01]  /*a260*/  FFMA.FTZ R127, R86, R9.reuse, -R49.reuse ;  /* 0x00000009567f7223 */ /* 0x180fe20000010831 */
[----:B---3--:R-:W-:Y:S01]  /*a270*/  FSEL R108, R41, -INF , P3 ;  /* 0xff800000296c7808 */ /* 0x008fe20001800000 */
[----:B------:R-:W-:Y:S01]  /*a280*/  FFMA.FTZ R123, R94, R9, -R49 ;  /* 0x000000095e7b7223 */ /* 0x000fe20000010831 */
[----:B------:R-:W-:Y:S01]  /*a290*/  FMNMX.FTZ R3, R40, R3, !PT ;  /* 0x0000000328037209 */ /* 0x000fe20007810000 */
[----:B------:R-:W3:Y:S01]  /*a2a0*/  MUFU.TANH R35, R35 ;  /* 0x0000002300237308 */ /* 0x000ee20000002400 */
[----:B------:R-:W-:Y:S01]  /*a2b0*/  ISETP.GT.AND P3, PT, R57, 0x48, PT ;  /* 0x000000483900780c */ /* 0x000fe20003f64270 */
[----:B------:R-:W-:Y:S01]  /*a2c0*/  ULDC UR4, c[0x0][0x9d8] ;  /* 0x0002760000047ab9 */ /* 0x000fe20000000800 */
[----:B------:R-:W-:-:S02]  /*a2d0*/  FSEL R44, R44, -INF , P4 ;  /* 0xff8000002c2c7808 */ /* 0x000fc40002000000 */
[----:B------:R-:W-:Y:S02]  /*a2e0*/  FMNMX.FTZ R3, R108, R3, !PT ;  /* 0x000000036c037209 */ /* 0x000fe40007810000 */
[----:B------:R-:W-:Y:S02]  /*a2f0*/  ISETP.GT.AND P4, PT, R57, 0x49, PT ;  /* 0x000000493900780c */ /* 0x000fe40003f84270 */
[----:B------:R-:W-:Y:S02]  /*a300*/  FSEL R34, R63, -INF , P3 ;  /* 0xff8000003f227808 */ /* 0x000fe40001800000 */
[----:B------:R-:W-:Y:S02]  /*a310*/  FMNMX.FTZ R3, R44, R3, !PT ;  /* 0x000000032c037209 */ /* 0x000fe40007810000 */
[----:B------:R-:W-:Y:S02]  /*a320*/  ISETP.GT.AND P3, PT, R57, 0x50, PT ;  /* 0x000000503900780c */ /* 0x000fe40003f64270 */
[----:B-1----:R-:W-:-:S02]  /*a330*/  FSEL R110, R67, -INF , P4 ;  /* 0xff800000436e7808 */ /* 0x002fc40002000000 */
[----:B------:R-:W-:Y:S02]  /*a340*/  FMNMX.FTZ R3, R34, R3, !PT ;  /* 0x0000000322037209 */ /* 0x000fe40007810000 */
[----:B------:R-:W-:Y:S02]  /*a350*/  ISETP.GT.AND P4, PT, R57, 0x51, PT ;  /* 0x000000513900780c */ /* 0x000fe40003f84270 */
[----:B------:R-:W-:Y:S02]  /*a360*/  FSEL R112, R59, -INF , P3 ;  /* 0xff8000003b707808 */ /* 0x000fe40001800000 */
[----:B------:R-:W-:Y:S01]  /*a370*/  FMNMX.FTZ R3, R110, R3, !PT ;  /* 0x000000036e037209 */ /* 0x000fe20007810000 */
[----:B------:R-:W1:Y:S01]  /*a380*/  MUFU.TANH R43, R43 ;  /* 0x0000002b002b7308 */ /* 0x000e620000002400 */
[----:B------:R-:W-:Y:S02]  /*a390*/  ISETP.GT.AND P3, PT, R57, 0x58, PT ;  /* 0x000000583900780c */ /* 0x000fe40003f64270 */
[----:B0-----:R-:W-:-:S02]  /*a3a0*/  FSEL R114, R61, -INF , P4 ;  /* 0xff8000003d727808 */ /* 0x001fc40002000000 */
[----:B------:R-:W-:Y:S02]  /*a3b0*/  FMNMX.FTZ R3, R112, R3, !PT ;  /* 0x0000000370037209 */ /* 0x000fe40007810000 */
[----:B------:R-:W-:Y:S01]  /*a3c0*/  ISETP.GT.AND P4, PT, R57, 0x59, PT ;  /* 0x000000593900780c */ /* 0x000fe20003f84270 */
[----:B------:R-:W0:Y:S01]  /*a3d0*/  MUFU.TANH R39, R39 ;  /* 0x0000002700277308 */ /* 0x000e220000002400 */
[----:B------:R-:W-:Y:S02]  /*a3e0*/  FSEL R116, R27, -INF , P3 ;  /* 0xff8000001b747808 */ /* 0x000fe40001800000 */
[----:B------:R-:W-:Y:S02]  /*a3f0*/  FMNMX.FTZ R3, R114, R3, !PT ;  /* 0x0000000372037209 */ /* 0x000fe40007810000 */
[----:B------:R-:W-:Y:S02]  /*a400*/  ISETP.GT.AND P3, PT, R57, 0x60, PT ;  /* 0x000000603900780c */ /* 0x000fe40003f64270 */
[----:B---3--:R-:W-:Y:S01]  /*a410*/  FSEL R118, R35, -INF , P4 ;  /* 0xff80000023767808 */ /* 0x008fe20002000000 */
[----:B------:R-:W3:Y:S01]  /*a420*/  MUFU.TANH R45, R45 ;  /* 0x0000002d002d7308 */ /* 0x000ee20000002400 */
[----:B------:R-:W-:-:S02]  /*a430*/  FMNMX.FTZ R3, R116, R3, !PT ;  /* 0x0000000374037209 */ /* 0x000fc40007810000 */
[----:B------:R-:W-:Y:S02]  /*a440*/  ISETP.GT.AND P4, PT, R57, 0x61, PT ;  /* 0x000000613900780c */ /* 0x000fe40003f84270 */
[----:B------:R-:W-:Y:S02]  /*a450*/  FSEL R120, R31, -INF , P3 ;  /* 0xff8000001f787808 */ /* 0x000fe40001800000 */
[----:B------:R-:W-:Y:S01]  /*a460*/  FMNMX.FTZ R3, R118, R3, !PT ;  /* 0x0000000376037209 */ /* 0x000fe20007810000 */
[----:B------:R-:W4:Y:S01]  /*a470*/  MUFU.TANH R47, R47 ;  /* 0x0000002f002f7308 */ /* 0x000f220000002400 */
[----:B------:R-:W-:Y:S02]  /*a480*/  ISETP.GT.AND P3, PT, R57, 0x68, PT ;  /* 0x000000683900780c */ /* 0x000fe40003f64270 */
[----:B-1----:R-:W-:Y:S02]  /*a490*/  FSEL R50, R43, -INF , P4 ;  /* 0xff8000002b327808 */ /* 0x002fe40002000000 */
[----:B------:R-:W-:-:S03]  /*a4a0*/  FMNMX.FTZ R3, R120, R3, !PT ;  /* 0x0000000378037209 */ /* 0x000fc60007810000 */
[----:B------:R-:W1:Y:S01]  /*a4b0*/  MUFU.TANH R51, R51 ;  /* 0x0000003300337308 */ /* 0x000e620000002400 */
[----:B------:R-:W-:Y:S02]  /*a4c0*/  ISETP.GT.AND P4, PT, R57, 0x69, PT ;  /* 0x000000693900780c */ /* 0x000fe40003f84270 */
[----:B0-----:R-:W-:Y:S02]  /*a4d0*/  FSEL R122, R39, -INF , P3 ;  /* 0xff800000277a7808 */ /* 0x001fe40001800000 */
[----:B------:R-:W-:-:S03]  /*a4e0*/  FMNMX.FTZ R3, R50, R3, !PT ;  /* 0x0000000332037209 */ /* 0x000fc60007810000 */
[----:B------:R-:W0:Y:S01]  /*a4f0*/  MUFU.TANH R53, R53 ;  /* 0x0000003500357308 */ /* 0x000e220000002400 */
[----:B------:R-:W-:Y:S02]  /*a500*/  ISETP.GT.AND P3, PT, R57, 0x70, PT ;  /* 0x000000703900780c */ /* 0x000fe40003f64270 */
[----:B---3--:R-:W-:Y:S02]  /*a510*/  FSEL R124, R45, -INF , P4 ;  /* 0xff8000002d7c7808 */ /* 0x008fe40002000000 */
[----:B------:R-:W-:Y:S01]  /*a520*/  FMNMX.FTZ R3, R122, R3, !PT ;  /* 0x000000037a037209 */ /* 0x000fe20007810000 */
[----:B------:R-:W3:Y:S02]  /*a530*/  @P2 LDC R45, c[0x0][0x450] ;  /* 0x00011400ff2d2b82 */ /* 0x000ee40000000800 */
[----:B------:R-:W2:Y:S01]  /*a540*/  MUFU.TANH R55, R55 ;  /* 0x0000003700377308 */ /* 0x000ea20000002400 */
[----:B------:R-:W-:Y:S02]  /*a550*/  ISETP.GT.AND P4, PT, R57, 0x71, PT ;  /* 0x000000713900780c */ /* 0x000fe40003f84270 */
[----:B----4-:R-:W-:-:S02]  /*a560*/  FSEL R126, R47, -INF , P3 ;  /* 0xff8000002f7e7808 */ /* 0x010fc40001800000 */
[----:B------:R-:W-:Y:S02]  /*a570*/  FMNMX.FTZ R3, R124, R3, !PT ;  /* 0x000000037c037209 */ /* 0x000fe40007810000 */
[----:B------:R-:W-:Y:S02]  /*a580*/  ISETP.GT.AND P3, PT, R57, 0x78, PT ;  /* 0x000000783900780c */ /* 0x000fe40003f64270 */
[----:B-1----:R-:W-:Y:S02]  /*a590*/  FSEL R128, R51, -INF , P4 ;  /* 0xff80000033807808 */ /* 0x002fe40002000000 */
[----:B------:R-:W-:Y:S02]  /*a5a0*/  FMNMX.FTZ R3, R126, R3, !PT ;  /* 0x000000037e037209 */ /* 0x000fe40007810000 */
[----:B------:R-:W-:Y:S02]  /*a5b0*/  ISETP.GT.AND P4, PT, R57, 0x79, PT ;  /* 0x000000793900780c */ /* 0x000fe40003f84270 */
[----:B0-----:R-:W-:-:S02]  /*a5c0*/  FSEL R130, R53, -INF , P3 ;  /* 0xff80000035827808 */ /* 0x001fc40001800000 */
[----:B------:R-:W-:Y:S02]  /*a5d0*/  FMNMX.FTZ R3, R128, R3, !PT ;  /* 0x0000000380037209 */ /* 0x000fe40007810000 */
[----:B--2---:R-:W-:Y:S02]  /*a5e0*/  FSEL R132, R55, -INF , P4 ;  /* 0xff80000037847808 */ /* 0x004fe40002000000 */
[----:B------:R-:W-:-:S04]  /*a5f0*/  FMNMX.FTZ R3, R130, R3, !PT ;  /* 0x0000000382037209 */ /* 0x000fc80007810000 */
[----:B------:R-:W-:-:S05]  /*a600*/  FMNMX.FTZ R3, R132, R3, !PT ;  /* 0x0000000384037209 */ /* 0x000fca0007810000 */
[----:B------:R-:W0:Y:S02]  /*a610*/  SHFL.BFLY PT, R10, R3, 0x2, 0x1f ;  /* 0x0c401f00030a7f89 */ /* 0x000e2400000e0000 */
[----:B0-----:R-:W-:-:S05]  /*a620*/  FMNMX.FTZ R13, R3, R10, !PT ;  /* 0x0000000a030d7209 */ /* 0x001fca0007810000 */
[----:B------:R-:W0:Y:S01]  /*a630*/  SHFL.BFLY PT, R10, R13, 0x1, 0x1f ;  /* 0x0c201f000d0a7f89 */ /* 0x000e2200000e0000 */
[----:B------:R-:W-:Y:S08]  /*a640*/  MUFU.EX2 R149, R149 ;  /* 0x0000009500957308 */ /* 0x000ff00000000800 */
[----:B------:R-:W1:Y:S01]  /*a650*/  MUFU.EX2 R64, R64 ;  /* 0x0000004000407308 */ /* 0x000e620000000800 */
[----:B0-----:R-:W-:-:S07]  /*a660*/  FMNMX.FTZ R10, R13, R10, !PT ;  /* 0x0000000a0d0a7209 */ /* 0x001fce0007810000 */
[----:B------:R-:W0:Y:S01]  /*a670*/  MUFU.EX2 R151, R151 ;  /* 0x0000009700977308 */ /* 0x000e220000000800 */
[C---:B------:R-:W-:Y:S01]  /*a680*/  FSETP.NEU.FTZ.AND P3, PT, R10.reuse, -INF , PT ;  /* 0xff8000000a00780b */ /* 0x040fe20003f7d000 */
[----:B------:R-:W-:-:S05]  /*a690*/  FMUL.FTZ R37, R10, R9 ;  /* 0x000000090a257220 */ /* 0x000fca0000410000 */
[----:B------:R-:W-:Y:S01]  /*a6a0*/  FSEL R37, R37, RZ, P3 ;  /* 0x000000ff25257208 */ /* 0x000fe20001800000 */
[----:B------:R-:W2:Y:S04]  /*a6b0*/  MUFU.EX2 R145, R145 ;  /* 0x0000009100917308 */ /* 0x000ea80000000800 */
[-CC-:B------:R-:W-:Y:S01]  /*a6c0*/  FFMA.FTZ R148, R68, R9.reuse, -R37.reuse ;  /* 0x0000000944947223 */ /* 0x180fe20000010825 */
[-CC-:B------:R-:W-:Y:S01]  /*a6d0*/  FFMA.FTZ R3, R8, R9.reuse, -R37.reuse ;  /* 0x0000000908037223 */ /* 0x180fe20000010825 */
[-CC-:B------:R-:W-:Y:S01]  /*a6e0*/  FFMA.FTZ R150, R72, R9.reuse, -R37.reuse ;  /* 0x0000000948967223 */ /* 0x180fe20000010825 */
[----:B-1----:R-:W-:Y:S01]  /*a6f0*/  FADD.FTZ R8, R149, R64 ;  /* 0x0000004095087221 */ /* 0x002fe20000010000 */
[----:B------:R-:W1:Y:S01]  /*a700*/  MUFU.EX2 R14, R14 ;  /* 0x0000000e000e7308 */ /* 0x000e620000000800 */
[----:B------:R-:W-:-:S02]  /*a710*/  FFMA.FTZ R13, R76, R9, -R37 ;  /* 0x000000094c0d7223 */ /* 0x000fc40000010825 */
[----:B0-----:R-:W-:-:S05]  /*a720*/  FADD.FTZ R35, R151, R8 ;  /* 0x0000000897237221 */ /* 0x001fca0000010000 */
[----:B------:R-:W-:Y:S01]  /*a730*/  MUFU.EX2 R148, R148 ;  /* 0x0000009400947308 */ /* 0x000fe20000000800 */
[----:B------:R-:W-:-:S07]  /*a740*/  FFMA.FTZ R144, R80, R9, -R37 ;  /* 0x0000000950907223 */ /* 0x000fce0000010825 */
[----:B------:R-:W0:Y:S01]  /*a750*/  MUFU.EX2 R3, R3 ;  /* 0x0000000300037308 */ /* 0x000e220000000800 */
[----:B------:R-:W-:-:S07]  /*a760*/  FADD.FTZ R8, R12, R35 ;  /* 0x000000230c087221 */ /* 0x000fce0000010000 */
[----:B------:R-:W4:Y:S01]  /*a770*/  MUFU.EX2 R147, R147 ;  /* 0x0000009300937308 */ /* 0x000f220000000800 */
[----:B------:R-:W-:-:S07]  /*a780*/  FFMA.FTZ R15, R84, R9, -R37 ;  /* 0x00000009540f7223 */ /* 0x000fce0000010825 */
[----:B------:R-:W3:Y:S01]  /*a790*/  MUFU.EX2 R150, R150 ;  /* 0x0000009600967308 */ /* 0x000ee20000000800 */
[----:B--2---:R-:W-:Y:S01]  /*a7a0*/  FADD.FTZ R39, R145, R8 ;  /* 0x0000000891277221 */ /* 0x004fe20000010000 */
[----:B------:R-:W-:-:S06]  /*a7b0*/  FFMA.FTZ R31, R36, R9, -R37 ;  /* 0x00000009241f7223 */ /* 0x000fcc0000010825 */
[----:B------:R-:W2:Y:S01]  /*a7c0*/  MUFU.EX2 R28, R28 ;  /* 0x0000001c001c7308 */ /* 0x000ea20000000800 */
[----:B------:R-:W-:Y:S01]  /*a7d0*/  FFMA.FTZ R146, R98, R9, -R37 ;  /* 0x0000000962927223 */ /* 0x000fe20000010825 */
[----:B------:R-:W2:Y:S06]  /*a7e0*/  @P2 LDC R36, c[0x0][0x44c] ;  /* 0x00011300ff242b82 */ /* 0x000eac0000000800 */
[----:B------:R-:W2:Y:S01]  /*a7f0*/  MUFU.EX2 R13, R13 ;  /* 0x0000000d000d7308 */ /* 0x000ea20000000800 */
[----:B-1----:R-:W-:Y:S01]  /*a800*/  FADD.FTZ R8, R14, R39 ;  /* 0x000000270e087221 */ /* 0x002fe20000010000 */
[----:B0-----:R-:W-:-:S06]  /*a810*/  FADD.FTZ R41, R148, R3 ;  /* 0x0000000394297221 */ /* 0x001fcc0000010000 */
[----:B------:R-:W0:Y:S01]  /*a820*/  MUFU.EX2 R141, R141 ;  /* 0x0000008d008d7308 */ /* 0x000e220000000800 */
[----:B------:R-:W-:-:S07]  /*a830*/  FFMA.FTZ R25, R24, R9, -R37 ;  /* 0x0000000918197223 */ /* 0x000fce0000010825 */
[----:B------:R-:W1:Y:S01]  /*a840*/  MUFU.EX2 R144, R144 ;  /* 0x0000009000907308 */ /* 0x000e620000000800 */
[----:B----4-:R-:W-:Y:S01]  /*a850*/  FADD.FTZ R39, R147, R8 ;  /* 0x0000000893277221 */ /* 0x010fe20000010000 */
[----:B---3--:R-:W-:-:S06]  /*a860*/  FADD.FTZ R8, R150, R41 ;  /* 0x0000002996087221 */ /* 0x008fcc0000010000 */
[----:B------:R-:W3:Y:S01]  /*a870*/  MUFU.EX2 R26, R26 ;  /* 0x0000001a001a7308 */ /* 0x000ee20000000800 */
[----:B------:R-:W-:-:S07]  /*a880*/  FFMA.FTZ R140, R100, R9, -R37 ;  /* 0x00000009648c7223 */ /* 0x000fce0000010825 */
[----:B------:R-:W4:Y:S01]  /*a890*/  MUFU.EX2 R15, R15 ;  /* 0x0000000f000f7308 */ /* 0x000f220000000800 */
[----:B------:R-:W-:Y:S01]  /*a8a0*/  FFMA.FTZ R29, R32, R9, -R37 ;  /* 0x00000009201d7223 */ /* 0x000fe20000010825 */
[----:B--2---:R-:W-:-:S06]  /*a8b0*/  FADD.FTZ R32, R28, R39 ;  /* 0x000000271c207221 */ /* 0x004fcc0000010000 */
[----:B------:R-:W2:Y:S01]  /*a8c0*/  MUFU.EX2 R143, R143 ;  /* 0x0000008f008f7308 */ /* 0x000ea20000000800 */
[----:B------:R-:W-:Y:S01]  /*a8d0*/  FFMA.FTZ R38, R42, R9, -R49 ;  /* 0x000000092a267223 */ /* 0x000fe20000010831 */
[----:B------:R-:W-:-:S06]  /*a8e0*/  FADD.FTZ R41, R13, R8 ;  /* 0x000000080d297221 */ /* 0x000fcc0000010000 */
[----:B------:R-:W2:Y:S01]  /*a8f0*/  MUFU.EX2 R146, R146 ;  /* 0x0000009200927308 */ /* 0x000ea20000000800 */
[----:B------:R-:W-:Y:S01]  /*a900*/  FFMA.FTZ R27, R104, R9, -R37 ;  /* 0x00000009681b7223 */ /* 0x000fe20000010825 */
[----:B0-----:R-:W-:-:S06]  /*a910*/  FADD.FTZ R43, R141, R32 ;  /* 0x000000208d2b7221 */ /* 0x001fcc0000010000 */
[----:B------:R-:W0:Y:S01]  /*a920*/  MUFU.EX2 R30, R30 ;  /* 0x0000001e001e7308 */ /* 0x000e220000000800 */
[----:B-1----:R-:W-:Y:S01]  /*a930*/  FADD.FTZ R0, R144, R41 ;  /* 0x0000002990007221 */ /* 0x002fe20000010000 */
[----:B------:R-:W-:-:S06]  /*a940*/  FFMA.FTZ R142, R106, R9, -R37 ;  /* 0x000000096a8e7223 */ /* 0x000fcc0000010825 */
[----:B------:R-:W1:Y:S01]  /*a950*/  MUFU.EX2 R25, R25 ;  /* 0x0000001900197308 */ /* 0x000e620000000800 */
[----:B---3--:R-:W-:Y:S01]  /*a960*/  FADD.FTZ R8, R26, R43 ;  /* 0x0000002b1a087221 */ /* 0x008fe20000010000 */
[----:B------:R-:W-:-:S06]  /*a970*/  FFMA.FTZ R42, R48, R9, -R49 ;  /* 0x00000009302a7223 */ /* 0x000fcc0000010831 */
[----:B------:R-:W3:Y:S01]  /*a980*/  MUFU.EX2 R137, R137 ;  /* 0x0000008900897308 */ /* 0x000ee20000000800 */
[----:B----4-:R-:W-:-:S07]  /*a990*/  FADD.FTZ R43, R15, R0 ;  /* 0x000000000f2b7221 */ /* 0x010fce0000010000 */
[----:B------:R-:W4:Y:S01]  /*a9a0*/  MUFU.EX2 R140, R140 ;  /* 0x0000008c008c7308 */ /* 0x000f220000000800 */
[----:B--2---:R-:W-:Y:S01]  /*a9b0*/  FADD.FTZ R41, R143, R8 ;  /* 0x000000088f297221 */ /* 0x004fe20000010000 */
[----:B------:R-:W-:-:S06]  /*a9c0*/  FADD.FTZ R0, R146, R43 ;  /* 0x0000002b92007221 */ /* 0x000fcc0000010000 */
[----:B------:R-:W2:Y:S01]  /*a9d0*/  MUFU.EX2 R38, R38 ;  /* 0x0000002600267308 */ /* 0x000ea20000000800 */
[----:B------:R-:W-:Y:S01]  /*a9e0*/  FFMA.FTZ R136, R102, R9, -R37 ;  /* 0x0000000966887223 */ /* 0x000fe20000010825 */
[----:B------:R-:W-:-:S06]  /*a9f0*/  @P2 IMAD.HI.U32 R36, R95, R36, RZ ;  /* 0x000000245f242227 */ /* 0x000fcc00078e00ff */
[----:B------:R-:W2:Y:S01]  /*aa00*/  MUFU.EX2 R27, R27 ;  /* 0x0000001b001b7308 */ /* 0x000ea20000000800 */
[----:B0-----:R-:W-:Y:S01]  /*aa10*/  FADD.FTZ R8, R30, R41 ;  /* 0x000000291e087221 */ /* 0x001fe20000010000 */
[----:B------:R-:W-:-:S06]  /*aa20*/  FFMA.FTZ R48, R54, R9, -R49 ;  /* 0x0000000936307223 */ /* 0x000fcc0000010831 */
[----:B------:R-:W0:Y:S01]  /*aa30*/  MUFU.EX2 R139, R139 ;  /* 0x0000008b008b7308 */ /* 0x000e220000000800 */
[----:B------:R-:W-:Y:S01]  /*aa40*/  FFMA.FTZ R134, R34, R9, -R37 ;  /* 0x0000000922867223 */ /* 0x000fe20000010825 */
[----:B-1----:R-:W-:-:S06]  /*aa50*/  FADD.FTZ R43, R25, R0 ;  /* 0x00000000192b7221 */ /* 0x002fcc0000010000 */
[----:B------:R-:W1:Y:S01]  /*aa60*/  MUFU.EX2 R142, R142 ;  /* 0x0000008e008e7308 */ /* 0x000e620000000800 */
[----:B------:R-:W-:Y:S01]  /*aa70*/  IMAD.MOV.U32 R34, RZ, RZ, R95 ;  /* 0x000000ffff227224 */ /* 0x000fe200078e005f */
[----:B------:R-:W-:Y:S01]  /*aa80*/  @P2 SHF.R.U32.HI R34, RZ, R45, R36 ;  /* 0x0000002dff222219 */ /* 0x000fe20000011624 */
[----:B---3--:R-:W-:-:S05]  /*aa90*/  FADD.FTZ R45, R137, R8 ;  /* 0x00000008892d7221 */ /* 0x008fca0000010000 */
[----:B------:R-:W3:Y:S01]  /*aaa0*/  MUFU.EX2 R42, R42 ;  /* 0x0000002a002a7308 */ /* 0x000ee20000000800 */
[----:B----4-:R-:W-:Y:S01]  /*aab0*/  FADD.FTZ R0, R140, R43 ;  /* 0x0000002b8c007221 */ /* 0x010fe20000010000 */
[----:B------:R-:W-:-:S06]  /*aac0*/  FFMA.FTZ R138, R46, R9, -R37 ;  /* 0x000000092e8a7223 */ /* 0x000fcc0000010825 */
[----:B------:R-:W4:Y:S01]  /*aad0*/  MUFU.EX2 R29, R29 ;  /* 0x0000001d001d7308 */ /* 0x000f220000000800 */
[----:B--2---:R-:W-:Y:S01]  /*aae0*/  FADD.FTZ R8, R38, R45 ;  /* 0x0000002d26087221 */ /* 0x004fe20000010000 */
[----:B------:R-:W-:-:S06]  /*aaf0*/  FFMA.FTZ R52, R58, R9, -R49 ;  /* 0x000000093a347223 */ /* 0x000fcc0000010831 */
[----:B------:R-:W2:Y:S01]  /*ab00*/  MUFU.EX2 R133, R133 ;  /* 0x0000008500857308 */ /* 0x000ea20000000800 */
[----:B------:R-:W-:Y:S01]  /*ab10*/  FADD.FTZ R45, R27, R0 ;  /* 0x000000001b2d7221 */ /* 0x000fe20000010000 */
[----:B------:R-:W-:-:S06]  /*ab20*/  FFMA.FTZ R33, R40, R9, -R37 ;  /* 0x0000000928217223 */ /* 0x000fcc0000010825 */
[----:B------:R-:W2:Y:S01]  /*ab30*/  MUFU.EX2 R136, R136 ;  /* 0x0000008800887308 */ /* 0x000ea20000000800 */
[----:B0-----:R-:W-:Y:S01]  /*ab40*/  FADD.FTZ R47, R139, R8 ;  /* 0x000000088b2f7221 */ /* 0x001fe20000010000 */
[----:B-1----:R-:W-:-:S06]  /*ab50*/  FADD.FTZ R0, R142, R45 ;  /* 0x0000002d8e007221 */ /* 0x002fcc0000010000 */
[----:B------:R-:W0:Y:S01]  /*ab60*/  MUFU.EX2 R48, R48 ;  /* 0x0000003000307308 */ /* 0x000e220000000800 */
[----:B------:R-:W-:-:S07]  /*ab70*/  FFMA.FTZ R24, R108, R9, -R37 ;  /* 0x000000096c187223 */ /* 0x000fce0000010825 */
[----:B------:R-:W1:Y:S01]  /*ab80*/  MUFU.EX2 R31, R31 ;  /* 0x0000001f001f7308 */ /* 0x000e620000000800 */
[----:B---3--:R-:W-:Y:S01]  /*ab90*/  FADD.FTZ R8, R42, R47 ;  /* 0x0000002f2a087221 */ /* 0x008fe20000010000 */
[----:B------:R-:W-:-:S06]  /*aba0*/  FFMA.FTZ R54, R66, R9, -R49 ;  /* 0x0000000942367223 */ /* 0x000fcc0000010831 */
[----:B------:R-:W3:Y:S01]  /*abb0*/  MUFU.EX2 R135, R135 ;  /* 0x0000008700877308 */ /* 0x000ee20000000800 */
[----:B----4-:R-:W-:Y:S01]  /*abc0*/  FADD.FTZ R47, R29, R0 ;  /* 0x000000001d2f7221 */ /* 0x010fe20000010000 */
[----:B------:R-:W-:-:S06]  /*abd0*/  FFMA.FTZ R35, R44, R9, -R37 ;  /* 0x000000092c237223 */ /* 0x000fcc0000010825 */
[----:B------:R-:W4:Y:S01]  /*abe0*/  MUFU.EX2 R138, R138 ;  /* 0x0000008a008a7308 */ /* 0x000f220000000800 */
[----:B--2---:R-:W-:Y:S01]  /*abf0*/  FADD.FTZ R45, R133, R8 ;  /* 0x00000008852d7221 */ /* 0x004fe20000010000 */
[----:B------:R-:W-:-:S06]  /*ac00*/  FADD.FTZ R8, R136, R47 ;  /* 0x0000002f88087221 */ /* 0x000fcc0000010000 */
[----:B------:R-:W2:Y:S08]  /*ac10*/  MUFU.EX2 R52, R52 ;  /* 0x0000003400347308 */ /* 0x000eb00000000800 */
[----:B------:R-:W2:Y:S01]  /*ac20*/  MUFU.EX2 R33, R33 ;  /* 0x0000002100217308 */ /* 0x000ea20000000800 */
[----:B0-----:R-:W-:Y:S01]  /*ac30*/  FADD.FTZ R36, R48, R45 ;  /* 0x0000002d30247221 */ /* 0x001fe20000010000 */
[----:B------:R-:W-:-:S06]  /*ac40*/  FFMA.FTZ R56, R74, R9, -R49 ;  /* 0x000000094a387223 */ /* 0x000fcc0000010831 */
[----:B------:R-:W0:Y:S01]  /*ac50*/  MUFU.EX2 R129, R129 ;  /* 0x0000008100817308 */ /* 0x000e220000000800 */
[----:B-1----:R-:W-:Y:S01]  /*ac60*/  FADD.FTZ R47, R31, R8 ;  /* 0x000000081f2f7221 */ /* 0x002fe20000010000 */
[----:B------:R-:W-:-:S06]  /*ac70*/  FFMA.FTZ R39, R110, R9, -R37 ;  /* 0x000000096e277223 */ /* 0x000fcc0000010825 */
[----:B------:R-:W1:Y:S01]  /*ac80*/  MUFU.EX2 R24, R24 ;  /* 0x0000001800187308 */ /* 0x000e620000000800 */
[-CC-:B------:R-:W-:Y:S01]  /*ac90*/  FFMA.FTZ R58, R78, R9.reuse, -R49.reuse ;  /* 0x000000094e3a7223 */ /* 0x180fe20000010831 */
[-CC-:B------:R-:W-:Y:S01]  /*aca0*/  FFMA.FTZ R62, R88, R9.reuse, -R49.reuse ;  /* 0x00000009583e7223 */ /* 0x180fe20000010831 */
[-CC-:B------:R-:W-:Y:S01]  /*acb0*/  FFMA.FTZ R60, R96, R9.reuse, -R49.reuse ;  /* 0x00000009603c7223 */ /* 0x180fe20000010831 */
[----:B------:R-:W-:-:S04]  /*acc0*/  FFMA.FTZ R66, R90, R9, -R49 ;  /* 0x000000095a427223 */ /* 0x000fc80000010831 */
[----:B------:R-:W1:Y:S01]  /*acd0*/  MUFU.EX2 R54, R54 ;  /* 0x0000003600367308 */ /* 0x000e620000000800 */
[----:B---3--:R-:W-:Y:S01]  /*ace0*/  FADD.FTZ R49, R135, R36 ;  /* 0x0000002487317221 */ /* 0x008fe20000010000 */
[----:B----4-:R-:W-:-:S06]  /*acf0*/  FADD.FTZ R40, R138, R47 ;  /* 0x0000002f8a287221 */ /* 0x010fcc0000010000 */
[----:B------:R-:W3:Y:S01]  /*ad00*/  MUFU.EX2 R35, R35 ;  /* 0x0000002300237308 */ /* 0x000ee20000000800 */
[----:B------:R-:W-:Y:S01]  /*ad10*/  FFMA.FTZ R32, R112, R9, -R37 ;  /* 0x0000000970207223 */ /* 0x000fe20000010825 */
[----:B--2---:R-:W-:-:S06]  /*ad20*/  FADD.FTZ R8, R52, R49 ;  /* 0x0000003134087221 */ /* 0x004fcc0000010000 */
[----:B------:R-:W2:Y:S01]  /*ad30*/  MUFU.EX2 R131, R131 ;  /* 0x0000008300837308 */ /* 0x000ea20000000800 */
[----:B------:R-:W-:Y:S01]  /*ad40*/  FADD.FTZ R47, R33, R40 ;  /* 0x00000028212f7221 */ /* 0x000fe20000010000 */
[----:B------:R-:W-:-:S06]  /*ad50*/  FFMA.FTZ R41, R114, R9, -R37 ;  /* 0x0000000972297223 */ /* 0x000fcc0000010825 */
[----:B------:R-:W4:Y:S01]  /*ad60*/  MUFU.EX2 R134, R134 ;  /* 0x0000008600867308 */ /* 0x000f220000000800 */
[----:B0-----:R-:W-:Y:S01]  /*ad70*/  FADD.FTZ R49, R129, R8 ;  /* 0x0000000881317221 */ /* 0x001fe20000010000 */
[----:B------:R-:W-:-:S06]  /*ad80*/  F2FP.F16.F32.PACK_AB R151, R12, R151 ;  /* 0x000000970c97723e */ /* 0x000fcc00000000ff */
[----:B------:R-:W0:Y:S01]  /*ad90*/  MUFU.EX2 R56, R56 ;  /* 0x0000003800387308 */ /* 0x000e220000000800 */
[----:B------:R-:W-:Y:S01]  /*ada0*/  IADD3 R44, R34, R91, -R93 ;  /* 0x0000005b222c7210 */ /* 0x000fe20007ffe85d */
[----:B-1----:R-:W-:-:S06]  /*adb0*/  FADD.FTZ R12, R24, R47 ;  /* 0x0000002f180c7221 */ /* 0x002fcc0000010000 */
[----:B------:R-:W1:Y:S01]  /*adc0*/  MUFU.EX2 R39, R39 ;  /* 0x0000002700277308 */ /* 0x000e620000000800 */
[----:B------:R-:W-:Y:S01]  /*add0*/  FFMA.FTZ R34, R116, R9, -R37 ;  /* 0x0000000974227223 */ /* 0x000fe20000010825 */
[----:B------:R-:W-:-:S06]  /*ade0*/  FADD.FTZ R40, R54, R49 ;  /* 0x0000003136287221 */ /* 0x000fcc0000010000 */
[----:B------:R-:W1:Y:S01]  /*adf0*/  MUFU.EX2 R125, R125 ;  /* 0x0000007d007d7308 */ /* 0x000e620000000800 */
[----:B---3--:R-:W-:Y:S01]  /*ae00*/  FADD.FTZ R47, R35, R12 ;  /* 0x0000000c232f7221 */ /* 0x008fe20000010000 */
[----:B------:R-:W-:-:S06]  /*ae10*/  FFMA.FTZ R43, R118, R9, -R37 ;  /* 0x00000009762b7223 */ /* 0x000fcc0000010825 */
[----:B------:R-:W3:Y:S01]  /*ae20*/  MUFU.EX2 R32, R32 ;  /* 0x0000002000207308 */ /* 0x000ee20000000800 */
[----:B--2---:R-:W-:Y:S01]  /*ae30*/  FADD.FTZ R49, R131, R40 ;  /* 0x0000002883317221 */ /* 0x004fe20000010000 */
[----:B----4-:R-:W-:-:S06]  /*ae40*/  FADD.FTZ R12, R134, R47 ;  /* 0x0000002f860c7221 */ /* 0x010fcc0000010000 */
[----:B------:R-:W2:Y:S01]  /*ae50*/  MUFU.EX2 R58, R58 ;  /* 0x0000003a003a7308 */ /* 0x000ea20000000800 */
[----:B------:R-:W-:-:S07]  /*ae60*/  F2FP.F16.F32.PACK_AB R145, R14, R145 ;  /* 0x000000910e91723e */ /* 0x000fce00000000ff */
[----:B------:R-:W4:Y:S01]  /*ae70*/  MUFU.EX2 R41, R41 ;  /* 0x0000002900297308 */ /* 0x000f220000000800 */
[----:B------:R-:W-:Y:S01]  /*ae80*/  FFMA.FTZ R120, R120, R9, -R37 ;  /* 0x0000000978787223 */ /* 0x000fe20000010825 */
[----:B0-----:R-:W-:-:S06]  /*ae90*/  FADD.FTZ R14, R56, R49 ;  /* 0x00000031380e7221 */ /* 0x001fcc0000010000 */
[----:B------:R-:W0:Y:S01]  /*aea0*/  MUFU.EX2 R127, R127 ;  /* 0x0000007f007f7308 */ /* 0x000e220000000800 */
[----:B-1----:R-:W-:-:S07]  /*aeb0*/  FADD.FTZ R47, R39, R12 ;  /* 0x0000000c272f7221 */ /* 0x002fce0000010000 */
[----:B------:R-:W1:Y:S01]  /*aec0*/  MUFU.EX2 R34, R34 ;  /* 0x0000002200227308 */ /* 0x000e620000000800 */
[-CC-:B------:R-:W-:Y:S01]  /*aed0*/  FFMA.FTZ R45, R124, R9.reuse, -R37.reuse ;  /* 0x000000097c2d7223 */ /* 0x180fe20000010825 */
[----:B------:R-:W-:Y:S01]  /*aee0*/  FFMA.FTZ R50, R50, R9, -R37 ;  /* 0x0000000932327223 */ /* 0x000fe20000010825 */
[----:B------:R-:W-:-:S05]  /*aef0*/  FADD.FTZ R49, R125, R14 ;  /* 0x0000000e7d317221 */ /* 0x000fca0000010000 */
[----:B------:R-:W1:Y:S01]  /*af00*/  MUFU.EX2 R62, R62 ;  /* 0x0000003e003e7308 */ /* 0x000e620000000800 */
[----:B---3--:R-:W-:-:S07]  /*af10*/  FADD.FTZ R12, R32, R47 ;  /* 0x0000002f200c7221 */ /* 0x008fce0000010000 */
[----:B------:R-:W3:Y:S01]  /*af20*/  MUFU.EX2 R43, R43 ;  /* 0x0000002b002b7308 */ /* 0x000ee20000000800 */
[-CC-:B------:R-:W-:Y:S01]  /*af30*/  FFMA.FTZ R122, R122, R9.reuse, -R37.reuse ;  /* 0x000000097a7a7223 */ /* 0x180fe20000010825 */
[-CC-:B------:R-:W-:Y:S01]  /*af40*/  FFMA.FTZ R0, R126, R9.reuse, -R37.reuse ;  /* 0x000000097e007223 */ /* 0x180fe20000010825 */
[-CC-:B------:R-:W-:Y:S01]  /*af50*/  FFMA.FTZ R128, R128, R9.reuse, -R37.reuse ;  /* 0x0000000980807223 */ /* 0x180fe20000010825 */
[----:B------:R-:W-:-:S04]  /*af60*/  FFMA.FTZ R130, R130, R9, -R37 ;  /* 0x0000000982827223 */ /* 0x000fc80000010825 */
[----:B------:R-:W3:Y:S01]  /*af70*/  MUFU.EX2 R121, R121 ;  /* 0x0000007900797308 */ /* 0x000ee20000000800 */
[----:B------:R-:W-:Y:S01]  /*af80*/  FFMA.FTZ R36, R132, R9, -R37 ;  /* 0x0000000984247223 */ /* 0x000fe20000010825 */
[----:B--2---:R-:W-:Y:S01]  /*af90*/  FADD.FTZ R14, R58, R49 ;  /* 0x000000313a0e7221 */ /* 0x004fe20000010000 */
[----:B----4-:R-:W-:-:S05]  /*afa0*/  FADD.FTZ R47, R41, R12 ;  /* 0x0000000c292f7221 */ /* 0x010fca0000010000 */
[----:B------:R-:W-:Y:S01]  /*afb0*/  MUFU.EX2 R124, R120 ;  /* 0x00000078007c7308 */ /* 0x000fe20000000800 */
[----:B0-----:R-:W-:Y:S01]  /*afc0*/  FADD.FTZ R49, R127, R14 ;  /* 0x0000000e7f317221 */ /* 0x001fe20000010000 */
[----:B-1----:R-:W-:-:S06]  /*afd0*/  FADD.FTZ R12, R34, R47 ;  /* 0x0000002f220c7221 */ /* 0x002fcc0000010000 */
[----:B------:R-:W0:Y:S01]  /*afe0*/  MUFU.EX2 R60, R60 ;  /* 0x0000003c003c7308 */ /* 0x000e220000000800 */
[----:B------:R-:W-:-:S07]  /*aff0*/  SHF.R.S32.HI R51, RZ, 0x1f, R44 ;  /* 0x0000001fff337819 */ /* 0x000fce000001142c */
[----:B------:R-:W-:Y:S01]  /*b000*/  MUFU.EX2 R37, R50 ;  /* 0x0000003200257308 */ /* 0x000fe20000000800 */
[----:B------:R-:W-:Y:S01]  /*b010*/  FADD.FTZ R14, R62, R49 ;  /* 0x000000313e0e7221 */ /* 0x000fe20000010000 */
[----:B---3--:R-:W-:-:S06]  /*b020*/  FADD.FTZ R49, R43, R12 ;  /* 0x0000000c2b317221 */ /* 0x008fcc0000010000 */
[----:B------:R-:W1:Y:S01]  /*b030*/  MUFU.EX2 R123, R123 ;  /* 0x0000007b007b7308 */ /* 0x000e620000000800 */
[----:B------:R-:W-:-:S07]  /*b040*/  LEA.HI R8, R51, R44, RZ, 0x7 ;  /* 0x0000002c33087211 */ /* 0x000fce00078f38ff */
[----:B------:R-:W2:Y:S01]  /*b050*/  MUFU.EX2 R126, R122 ;  /* 0x0000007a007e7308 */ /* 0x000ea20000000800 */
[----:B------:R-:W-:-:S07]  /*b060*/  FADD.FTZ R51, R121, R14 ;  /* 0x0000000e79337221 */ /* 0x000fce0000010000 */
[----:B------:R-:W3:Y:S01]  /*b070*/  MUFU.EX2 R45, R45 ;  /* 0x0000002d002d7308 */ /* 0x000ee20000000800 */
[----:B0-----:R-:W-:-:S07]  /*b080*/  FADD.FTZ R12, R60, R51 ;  /* 0x000000333c0c7221 */ /* 0x001fce0000010000 */
[----:B------:R0:W4:Y:S01]  /*b090*/  MUFU.EX2 R120, R0 ;  /* 0x0000000000787308 */ /* 0x0001220000000800 */
[----:B-1----:R-:W-:Y:S01]  /*b0a0*/  FADD.FTZ R51, R123, R12 ;  /* 0x0000000c7b337221 */ /* 0x002fe20000010000 */
[----:B0-----:R-:W-:-:S06]  /*b0b0*/  FADD.FTZ R0, R124, R49 ;  /* 0x000000317c007221 */ /* 0x001fcc0000010000 */
[----:B------:R-:W0:Y:S01]  /*b0c0*/  MUFU.EX2 R47, R128 ;  /* 0x00000080002f7308 */ /* 0x000e220000000800 */
[----:B------:R-:W-:Y:S01]  /*b0d0*/  FADD.FTZ R49, R37, R0 ;  /* 0x0000000025317221 */ /* 0x000fe20000010000 */
[----:B------:R-:W-:-:S03]  /*b0e0*/  F2FP.F16.F32.PACK_AB R150, R13, R150 ;  /* 0x000000960d96723e */ /* 0x000fc600000000ff */
[----:B--2---:R-:W-:-:S03]  /*b0f0*/  FADD.FTZ R12, R126, R49 ;  /* 0x000000317e0c7221 */ /* 0x004fc60000010000 */
[----:B------:R-:W1:Y:S01]  /*b100*/  MUFU.EX2 R122, R130 ;  /* 0x00000082007a7308 */ /* 0x000e620000000800 */
[----:B------:R-:W-:Y:S01]  /*b110*/  F2FP.F16.F32.PACK_AB R148, R3, R148 ;  /* 0x000000940394723e */ /* 0x000fe200000000ff */
[----:B---3--:R-:W-:-:S06]  /*b120*/  FADD.FTZ R3, R45, R12 ;  /* 0x0000000c2d037221 */ /* 0x008fcc0000010000 */
[----:B------:R-:W2:Y:S01]  /*b130*/  MUFU.EX2 R13, R36 ;  /* 0x00000024000d7308 */ /* 0x000ea20000000800 */
[----:B----4-:R-:W-:Y:S01]  /*b140*/  FADD.FTZ R12, R120, R3 ;  /* 0x00000003780c7221 */ /* 0x010fe20000010000 */
[----:B------:R-:W-:-:S03]  /*b150*/  SHF.R.S32.HI R8, RZ, 0x7, R8 ;  /* 0x00000007ff087819 */ /* 0x000fc60000011408 */
[----:B0-----:R-:W-:Y:S01]  /*b160*/  FADD.FTZ R3, R47, R12 ;  /* 0x0000000c2f037221 */ /* 0x001fe20000010000 */
[----:B------:R-:W-:-:S03]  /*b170*/  VIMNMX R46, RZ, R8, !PT ;  /* 0x00000008ff2e7248 */ /* 0x000fc60007fe0100 */
[----:B-1----:R-:W-:Y:S02]  /*b180*/  FADD.FTZ R12, R122, R3 ;  /* 0x000000037a0c7221 */ /* 0x002fe40000010000 */
[----:B------:R0:W-:Y:S01]  /*b190*/  STL [R1+0x34], R46 ;  /* 0x0000342e01007387 */ /* 0x0001e20000100800 */
[----:B------:R-:W1:Y:S01]  /*b1a0*/  MUFU.EX2 R66, R66 ;  /* 0x0000004200427308 */ /* 0x000e620000000800 */
[----:B--2---:R-:W-:Y:S01]  /*b1b0*/  FADD.FTZ R3, R13, R12 ;  /* 0x0000000c0d037221 */ /* 0x004fe20000010000 */
[----:B------:R-:W-:-:S04]  /*b1c0*/  IADD3 R12, R92, -0x2, RZ ;  /* 0xfffffffe5c0c7810 */ /* 0x000fc80007ffe0ff */
[----:B------:R-:W-:Y:S02]  /*b1d0*/  ISETP.GE.AND P3, PT, R12, R46, PT ;  /* 0x0000002e0c00720c */ /* 0x000fe40003f66270 */
[----:B------:R-:W-:Y:S02]  /*b1e0*/  CS2R R118, SRZ ;  /* 0x0000000000767805 */ /* 0x000fe4000001ff00 */
[----:B------:R-:W-:Y:S02]  /*b1f0*/  F2FP.F16.F32.PACK_AB R149, R64, R149 ;  /* 0x000000954095723e */ /* 0x000fe400000000ff */
[----:B------:R-:W-:Y:S02]  /*b200*/  CS2R R116, SRZ ;  /* 0x0000000000747805 */ /* 0x000fe4000001ff00 */
[----:B------:R-:W-:Y:S02]  /*b210*/  F2FP.F16.F32.PACK_AB R147, R28, R147 ;  /* 0x000000931c93723e */ /* 0x000fe400000000ff */
[----:B------:R-:W-:-:S02]  /*b220*/  CS2R R114, SRZ ;  /* 0x0000000000727805 */ /* 0x000fc4000001ff00 */
[----:B------:R-:W-:Y:S01]  /*b230*/  F2FP.F16.F32.PACK_AB R141, R26, R141 ;  /* 0x0000008d1a8d723e */ /* 0x000fe200000000ff */
[----:B-1----:R-:W-:Y:S01]  /*b240*/  FADD.FTZ R0, R66, R51 ;  /* 0x0000003342007221 */ /* 0x002fe20000010000 */
[----:B------:R-:W-:Y:S02]  /*b250*/  F2FP.F16.F32.PACK_AB R143, R30, R143 ;  /* 0x0000008f1e8f723e */ /* 0x000fe400000000ff */
[----:B------:R-:W-:Y:S02]  /*b260*/  CS2R R112, SRZ ;  /* 0x0000000000707805 */ /* 0x000fe4000001ff00 */
[----:B------:R-:W-:Y:S02]  /*b270*/  F2FP.F16.F32.PACK_AB R137, R38, R137 ;  /* 0x000000892689723e */ /* 0x000fe400000000ff */
[----:B------:R-:W-:Y:S02]  /*b280*/  CS2R R110, SRZ ;  /* 0x00000000006e7805 */ /* 0x000fe4000001ff00 */
[----:B------:R-:W-:-:S02]  /*b290*/  F2FP.F16.F32.PACK_AB R139, R42, R139 ;  /* 0x0000008b2a8b723e */ /* 0x000fc400000000ff */
[----:B------:R-:W-:Y:S02]  /*b2a0*/  CS2R R108, SRZ ;  /* 0x00000000006c7805 */ /* 0x000fe4000001ff00 */
        /* <DEDUP_REMOVED lines=32> */
[----:B0-----:R-:W-:Y:S06]  /*b4b0*/  @!P3 BRA `(.L_x_2338) ;  /* 0x00000030006cb947 */ /* 0x001fec0003800000 */
[----:B------:R-:W-:Y:S01]  /*b4c0*/  IMAD.MOV.U32 R15, RZ, RZ, R11 ;  /* 0x000000ffff0f7224 */ /* 0x000fe200078e000b */
[----:B------:R-:W-:Y:S01]  /*b4d0*/  MOV R119, RZ ;  /* 0x000000ff00777202 */ /* 0x000fe20000000f00 */
[----:B------:R-:W-:Y:S02]  /*b4e0*/  IMAD.MOV.U32 R13, RZ, RZ, R10 ;  /* 0x000000ffff0d7224 */ /* 0x000fe400078e000a */
[----:B------:R-:W-:Y:S02]  /*b4f0*/  IMAD.MOV.U32 R8, RZ, RZ, R23 ;  /* 0x000000ffff087224 */ /* 0x000fe400078e0017 */
[----:B------:R-:W-:-:S07]  /*b500*/  IMAD.MOV.U32 R14, RZ, RZ, R18 ;  /* 0x000000ffff0e7224 */ /* 0x000fce00078e0012 */
.L_x_2348:
        /* <DEDUP_REMOVED lines=11> */
.L_x_2340:
[----:B------:R-:W-:Y:S01]  /*b5c0*/  IMAD R9, R18, 0x8, R2 ;  /* 0x0000000812097824 */ /* 0x000fe200078e0202 */
[----:B------:R-:W-:-:S04]  /*b5d0*/  SHF.L.U32 R10, R23, 0x1f, RZ ;  /* 0x0000001f170a7819 */ /* 0x000fc800000006ff */
[----:B------:R0:W1:Y:S01]  /*b5e0*/  SYNCS.PHASECHK.TRANS64.TRYWAIT P4, [R9+URZ+0x16830], R10 ;  /* 0x0168300a090075a7 */ /* 0x000062000808017f */
[----:B------:R-:W-:Y:S05]  /*b5f0*/  @!P0 BRA `(.L_x_2341) ;  /* 0x0000000000048947 */ /* 0x000fea0003800000 */
[----:B------:R-:W-:Y:S01]  /*b600*/  BPT.TRAP 0x1 ;  /* 0x000000040000795c */ /* 0x000fe20000300000 */
.L_x_2341:
[----:B------:R-:W-:Y:S04]  /*b610*/  BSSY B0, `(.L_x_2339) ;  /* 0x0000004000007945 */ /* 0x000fe80003800000 */
[----:B-1----:R-:W-:Y:S05]  /*b620*/  @P4 BRA `(.L_x_2342) ;  /* 0x0000000000084947 */ /* 0x002fea0003800000 */
[----:B------:R-:W1:Y:S02]  /*b630*/  SYNCS.PHASECHK.TRANS64.TRYWAIT P4, [R9+URZ+0x16830], R10 ;  /* 0x0168300a090075a7 */ /* 0x000e64000808017f */
[----:B-1----:R-:W-:Y:S05]  /*b640*/  @!P4 BRA `(.L_x_2343) ;  /* 0x000000ec005cc947 */ /* 0x002fea0003800000 */
.L_x_2342:
[----:B------:R-:W-:Y:S05]  /*b650*/  BSYNC B0 ;  /* 0x0000000000007941 */ /* 0x000fea0003800000 */
.L_x_2339:
[----:B01----:R-:W2:Y:S01]  /*b660*/  LDL R10, [R1+0x28] ;  /* 0x00002800010a7983 */ /* 0x003ea20000100800 */
[----:B------:R-:W0:Y:S01]  /*b670*/  S2R R9, SR_TID.X ;  /* 0x0000000000097919 */ /* 0x000e220000002100 */
[----:B------:R-:W-:Y:S05]  /*b680*/  WARPSYNC.ALL ;  /* 0x0000000000007948 */ /* 0x000fea0003800000 */
[----:B------:R-:W-:Y:S02]  /*b690*/  MOV R27, 0x40000040 ;  /* 0x40000040001b7802 */ /* 0x000fe40000000f00 */
        /* <DEDUP_REMOVED lines=11> */
[----:B------:R-:W-:Y:S02]  /*b750*/  MOV R11, 0x40000040 ;  /* 0x40000040000b7802 */ /* 0x000fe40000000f00 */
        /* <DEDUP_REMOVED lines=28> */
.L_x_2345:
[----:B------:R-:W-:Y:S01]  /*b920*/  SHF.L.U32 R8, R8, 0x1f, RZ ;  /* 0x0000001f08087819 */ /* 0x000fe200000006ff */
[----:B------:R-:W-:-:S04]  /*b930*/  IMAD R9, R14, 0x8, R2 ;  /* 0x000000080e097824 */ /* 0x000fc800078e0202 */
[----:B------:R0:W1:Y:S01]  /*b940*/  SYNCS.PHASECHK.TRANS64.TRYWAIT P3, [R9+URZ+0x16850], R8 ;  /* 0x01685008090075a7 */ /* 0x000062000806017f */
[----:B------:R-:W-:Y:S05]  /*b950*/  @!P0 BRA `(.L_x_2346) ;  /* 0x0000000000048947 */ /* 0x000fea0003800000 */
[----:B------:R-:W-:Y:S01]  /*b960*/  BPT.TRAP 0x1 ;  /* 0x000000040000795c */ /* 0x000fe20000300000 */
.L_x_2346:
[----:B-1----:R-:W-:Y:S05]  /*b970*/  @P3 BRA `(.L_x_2344) ;  /* 0x0000000000083947 */ /* 0x002fea0003800000 */
[----:B------:R-:W1:Y:S02]  /*b980*/  SYNCS.PHASECHK.TRANS64.TRYWAIT P3, [R9+URZ+0x16850], R8 ;  /* 0x01685008090075a7 */ /* 0x000e64000806017f */
[----:B-1----:R-:W-:Y:S05]  /*b990*/  @!P3 BRA `(.L_x_2347) ;  /* 0x000000e8009cb947 */ /* 0x002fea0003800000 */
.L_x_2344:
[----:B01----:R-:W-:Y:S01]  /*b9a0*/  VIADD R8, R2, 0x400 ;  /* 0x0000040002087836 */ /* 0x003fe20000000000 */
[----:B------:R-:W-:Y:S05]  /*b9b0*/  WARPSYNC.ALL ;  /* 0x0000000000007948 */ /* 0x000fea0003800000 */
[----:B------:R-:W-:Y:S01]  /*b9c0*/  SHF.R.U32.HI R8, RZ, 0x4, R8 ;  /* 0x00000004ff087819 */ /* 0x000fe20000011608 */
[----:B------:R-:W-:Y:S01]  /*b9d0*/  IMAD.MOV.U32 R9, RZ, RZ, 0x40000040 ;  /* 0x40000040ff097424 */ /* 0x000fe200078e00ff */
[----:B------:R-:W-:Y:S01]  /*b9e0*/  WARPGROUP.ARRIVE ;  /* 0x00000000000079c5 */ /* 0x000fe20000000000 */
[----:B------:R-:W-:Y:S01]  /*b9f0*/  IMAD.MOV.U32 R11, RZ, RZ, 0x40000040 ;  /* 0x40000040ff0b7424 */ /* 0x000fe200078e00ff */
[----:B------:R-:W-:Y:S01]  /*ba00*/  LOP3.LUT R8, R8, 0x3fff, RZ, 0xc0, !PT ;  /* 0x00003fff08087812 */ /* 0x000fe200078ec0ff */
[----:B------:R-:W-:Y:S01]  /*ba10*/  FMUL.FTZ R31, R31, UR5 ;  /* 0x000000051f1f7c20 */ /* 0x000fe20008410000 */
[----:B------:R-:W-:Y:S01]  /*ba20*/  R2UR UR11, R9 ;  /* 0x00000000090b72ca */ /* 0x000fe200000e0000 */
[----:B------:R-:W-:Y:S01]  /*ba30*/  FMUL.FTZ R34, R34, UR5 ;  /* 0x0000000522227c20 */ /* 0x000fe20008410000 */
[----:B------:R-:W-:Y:S01]  /*ba40*/  FMUL.FTZ R35, R35, UR5 ;  /* 0x0000000523237c20 */ /* 0x000fe20008410000 */
[----:B------:R-:W-:-:S02]  /*ba50*/  IMAD R8, R14, 0x400, R8 ;  /* 0x000004000e087824 */ /* 0x000fc400078e0208 */
[----:B------:R-:W-:Y:S01]  /*ba60*/  FMUL.FTZ R30, R30, UR5 ;  /* 0x000000051e1e7c20 */ /* 0x000fe20008410000 */
[----:B------:R-:W0:Y:S01]  /*ba70*/  @P2 LDC R9, c[0x0][0x44c] ;  /* 0x00011300ff092b82 */ /* 0x000e220000000800 */
[----:B------:R-:W-:Y:S01]  /*ba80*/  FMUL.FTZ R26, R26, UR5 ;  /* 0x000000051a1a7c20 */ /* 0x000fe20008410000 */
[----:B------:R-:W-:Y:S01]  /*ba90*/  FMUL.FTZ R27, R27, UR5 ;  /* 0x000000051b1b7c20 */ /* 0x000fe20008410000 */
[C---:B------:R-:W-:Y:S01]  /*baa0*/  R2UR UR10, R8.reuse ;  /* 0x00000000080a72ca */ /* 0x040fe200000e0000 */
[----:B------:R-:W-:Y:S01]  /*bab0*/  FMUL.FTZ R41, R41, UR5 ;  /* 0x0000000529297c20 */ /* 0x000fe20008410000 */
[----:B------:R-:W-:Y:S01]  /*bac0*/  IADD3 R10, R8, 0x80, RZ ;  /* 0x00000080080a7810 */ /* 0x000fe20007ffe0ff */
[----:B------:R-:W-:-:S04]  /*bad0*/  FMUL.FTZ R68, R68, UR5 ;  /* 0x0000000544447c20 */ /* 0x000fc80008410000 */
[----:B------:R-:W-:Y:S06]  /*bae0*/  MUFU.TANH R41, R41 ;  /* 0x0000002900297308 */ /* 0x000fec0000002400 */
[----:B------:R-:W-:Y:S01]  /*baf0*/  HGMMA.64x64x16.F32 R88, R148, gdesc[UR8].tnspB, R88, gsb0 ;  /* 0x40e0000894587df0 */ /* 0x000fe20008000858 */
[----:B------:R-:W-:Y:S01]  /*bb00*/  R2UR UR10, R10 ;  /* 0x000000000a0a72ca */ /* 0x000fe200000e0000 */
[----:B------:R-:W-:Y:S01]  /*bb10*/  VIADD R10, R8, 0x100 ;  /* 0x00000100080a7836 */ /* 0x000fe20000000000 */
[----:B------:R-:W-:Y:S01]  /*bb20*/  R2UR UR11, R11 ;  /* 0x000000000b0b72ca */ /* 0x000fe200000e0000 */
[----:B------:R-:W-:Y:S01]  /*bb30*/  IMAD.MOV.U32 R11, RZ, RZ, 0x40000040 ;  /* 0x40000040ff0b7424 */ /* 0x000fe200078e00ff */
[----:B------:R-:W-:-:S02]  /*bb40*/  WARPGROUP.DEPBAR.LE gsb0, 0x0 ;  /* 0x00008000000079c5 */ /* 0x000fc40000010000 */
[----:B------:R-:W-:Y:S01]  /*bb50*/  WARPGROUP.ARRIVE ;  /* 0x00000000000079c5 */ /* 0x000fe20000000000 */
[----:B------:R-:W-:Y:S01]  /*bb60*/  FMUL.FTZ R151, R39, UR5 ;  /* 0x0000000527977c20 */ /* 0x000fe20008410000 */
[----:B------:R1:W-:Y:S01]  /*bb70*/  MUFU.TANH R150, R26 ;  /* 0x0000001a00967308 */ /* 0x0003e20000002400 */
[----:B------:R-:W-:-:S06]  /*bb80*/  FMUL.FTZ R149, R43, UR5 ;  /* 0x000000052b957c20 */ /* 0x000fcc0008410000 */
[----:B------:R-:W-:Y:S01]  /*bb90*/  HGMMA.64x64x16.F32 R88, R144, gdesc[UR8].tnspB, R88, gsb0 ;  /* 0x40e0000890587df0 */ /* 0x000fe20008000858 */
[----:B------:R-:W-:Y:S01]  /*bba0*/  R2UR UR10, R10 ;  /* 0x000000000a0a72ca */ /* 0x000fe200000e0000 */
[----:B------:R-:W-:Y:S01]  /*bbb0*/  FMUL.FTZ R39, R49, UR5 ;  /* 0x0000000531277c20 */ /* 0x000fe20008410000 */
[----:B------:R-:W-:Y:S01]  /*bbc0*/  R2UR UR11, R11 ;  /* 0x000000000b0b72ca */ /* 0x000fe200000e0000 */
[----:B------:R-:W2:Y:S01]  /*bbd0*/  LDL R49, [R1+0x40] ;  /* 0x0000400001317983 */ /* 0x000ea20000100800 */
[----:B------:R-:W-:Y:S01]  /*bbe0*/  VIADD R10, R8, 0x180 ;  /* 0x00000180080a7836 */ /* 0x000fe20000000000 */
[----:B------:R-:W-:Y:S01]  /*bbf0*/  MOV R11, 0x40000040 ;  /* 0x40000040000b7802 */ /* 0x000fe20000000f00 */
[----:B-1----:R-:W-:Y:S01]  /*bc00*/  FMUL.FTZ R26, R33, UR5 ;  /* 0x00000005211a7c20 */ /* 0x002fe20008410000 */
[----:B------:R1:W-:Y:S01]  /*bc10*/  MUFU.TANH R148, R27 ;  /* 0x0000001b00947308 */ /* 0x0003e20000002400 */
[----:B------:R-:W-:Y:S01]  /*bc20*/  FMUL.FTZ R69, R69, UR5 ;  /* 0x0000000545457c20 */ /* 0x000fe20008410000 */
[----:B------:R-:W-:Y:S01]  /*bc30*/  FMUL.FTZ R80, R80, UR5 ;  /* 0x0000000550507c20 */ /* 0x000fe20008410000 */
[----:B------:R-:W-:-:S05]  /*bc40*/  FMUL.FTZ R84, R84, UR5 ;  /* 0x0000000554547c20 */ /* 0x000fca0008410000 */
[----:B------:R-:W-:Y:S08]  /*bc50*/  MUFU.TANH R151, R151 ;  /* 0x0000009700977308 */ /* 0x000ff00000002400 */
[----:B------:R-:W-:Y:S01]  /*bc60*/  MUFU.TANH R149, R149 ;  /* 0x0000009500957308 */ /* 0x000fe20000002400 */
[----:B------:R-:W-:Y:S02]  /*bc70*/  WARPGROUP.DEPBAR.LE gsb0, 0x0 ;  /* 0x00008000000079c5 */ /* 0x000fe40000010000 */
[----:B------:R-:W-:-:S05]  /*bc80*/  WARPGROUP.ARRIVE ;  /* 0x00000000000079c5 */ /* 0x000fca0000000000 */
[----:B------:R3:W-:Y:S01]  /*bc90*/  MUFU.TANH R147, R31 ;  /* 0x0000001f00937308 */ /* 0x0007e20000002400 */
[----:B------:R-:W-:Y:S01]  /*bca0*/  FMUL.FTZ R146, R42, UR5 ;  /* 0x000000052a927c20 */ /* 0x000fe20008410000 */
[----:B------:R-:W-:Y:S01]  /*bcb0*/  FMUL.FTZ R33, R48, UR5 ;  /* 0x0000000530217c20 */ /* 0x000fe20008410000 */
[----:B------:R-:W4:Y:S01]  /*bcc0*/  LDL R42, [R1+0x30] ;  /* 0x00003000012a7983 */ /* 0x000f220000100800 */
[----:B-1----:R-:W-:Y:S01]  /*bcd0*/  FMUL.FTZ R27, R36, UR5 ;  /* 0x00000005241b7c20 */ /* 0x002fe20008410000 */
[----:B------:R-:W-:Y:S01]  /*bce0*/  HGMMA.64x64x16.F32 R88, R140, gdesc[UR8].tnspB, R88, gsb0 ;  /* 0x40e000088c587df0 */ /* 0x000fe20008000858 */
[----:B------:R-:W-:Y:S01]  /*bcf0*/  R2UR UR10, R10 ;  /* 0x000000000a0a72ca */ /* 0x000fe200000e0000 */
[----:B------:R-:W-:Y:S01]  /*bd00*/  FMUL.FTZ R10, R24, UR5 ;  /* 0x00000005180a7c20 */ /* 0x000fe20008410000 */
[----:B------:R1:W5:Y:S01]  /*bd10*/  MUFU.TANH R145, R30 ;  /* 0x0000001e00917308 */ /* 0x0003620000002400 */
[----:B---3--:R-:W3:Y:S01]  /*bd20*/  LDL R31, [R1+0x44] ;  /* 0x00004400011f7983 */ /* 0x008ee20000100800 */
[----:B------:R-:W-:Y:S01]  /*bd30*/  R2UR UR11, R11 ;  /* 0x000000000b0b72ca */ /* 0x000fe200000e0000 */
[----:B------:R-:W-:Y:S01]  /*bd40*/  FMUL.FTZ R11, R28, UR5 ;  /* 0x000000051c0b7c20 */ /* 0x000fe20008410000 */
[----:B------:R-:W-:Y:S01]  /*bd50*/  FMUL.FTZ R24, R29, UR5 ;  /* 0x000000051d187c20 */ /* 0x000fe20008410000 */
[----:B------:R-:W-:Y:S01]  /*bd60*/  FMUL.FTZ R28, R37, UR5 ;  /* 0x00000005251c7c20 */ /* 0x000fe20008410000 */
[----:B------:R-:W-:Y:S01]  /*bd70*/  FMUL.FTZ R29, R40, UR5 ;  /* 0x00000005281d7c20 */ /* 0x000fe20008410000 */
[----:B------:R-:W-:Y:S01]  /*bd80*/  FMUL.FTZ R144, R38, UR5 ;  /* 0x0000000526907c20 */ /* 0x000fe20008410000 */
[----:B------:R-:W-:Y:S01]  /*bd90*/  MUFU.TANH R10, R10 ;  /* 0x0000000a000a7308 */ /* 0x000fe20000002400 */
[----:B-1----:R-:W1:Y:S07]  /*bda0*/  @P2 LDC R30, c[0x0][0x450] ;  /* 0x00011400ff1e2b82 */ /* 0x002e6e0000000800 */
[----:B------:R-:W-:Y:S08]  /*bdb0*/  MUFU.TANH R11, R11 ;  /* 0x0000000b000b7308 */ /* 0x000ff00000002400 */
[----:B------:R-:W-:Y:S08]  /*bdc0*/  MUFU.TANH R24, R24 ;  /* 0x0000001800187308 */ /* 0x000ff00000002400 */
[----:B------:R-:W-:Y:S08]  /*bdd0*/  MUFU.TANH R26, R26 ;  /* 0x0000001a001a7308 */ /* 0x000ff00000002400 */
[----:B------:R-:W-:Y:S08]  /*bde0*/  MUFU.TANH R27, R27 ;  /* 0x0000001b001b7308 */ /* 0x000ff00000002400 */
[----:B------:R-:W-:Y:S08]  /*bdf0*/  MUFU.TANH R39, R39 ;  /* 0x0000002700277308 */ /* 0x000ff00000002400 */
[----:B------:R-:W-:Y:S01]  /*be00*/  MUFU.TANH R146, R146 ;  /* 0x0000009200927308 */ /* 0x000fe20000002400 */
[----:B------:R-:W-:-:S07]  /*be10*/  WARPGROUP.DEPBAR.LE gsb0, 0x0 ;  /* 0x00008000000079c5 */ /* 0x000fce0000010000 */
[----:B------:R0:W1:Y:S01]  /*be20*/  MUFU.TANH R141, R34 ;  /* 0x00000022008d7308 */ /* 0x0000620000002400 */
[----:B------:R-:W-:-:S07]  /*be30*/  FMUL.FTZ R143, R25, UR5 ;  /* 0x00000005198f7c20 */ /* 0x000fce0008410000 */
[----:B------:R1:W1:Y:S01]  /*be40*/  MUFU.TANH R142, R35 ;  /* 0x00000023008e7308 */ /* 0x0002620000002400 */
[----:B0-----:R-:W3:Y:S01]  /*be50*/  LDL R34, [R1+0x2c] ;  /* 0x00002c0001227983 */ /* 0x001ee20000100800 */
[----:B------:R-:W-:Y:S01]  /*be60*/  WARPGROUP.ARRIVE ;  /* 0x00000000000079c5 */ /* 0x000fe20000000000 */
[----:B------:R-:W-:Y:S01]  /*be70*/  FMUL.FTZ R25, R32, UR5 ;  /* 0x0000000520197c20 */ /* 0x000fe20008410000 */
[----:B------:R-:W-:Y:S01]  /*be80*/  FMUL.FTZ R32, R44, UR5 ;  /* 0x000000052c207c20 */ /* 0x000fe20008410000 */
[----:B-----5:R-:W-:-:S03]  /*be90*/  IMAD.MOV.U32 R44, RZ, RZ, R145 ;  /* 0x000000ffff2c7224 */ /* 0x020fc600078e0091 */
[----:B------:R-:W-:Y:S01]  /*bea0*/  HGMMA.64x64x16.F32 R88, R136, gdesc[UR8].tnspB, R88, gsb0 ;  /* 0x40e0000888587df0 */ /* 0x000fe20008000858 */
[----:B-1----:R-:W4:Y:S01]  /*beb0*/  LDL R35, [R1+0x20] ;  /* 0x0000200001237983 */ /* 0x002f220000100800 */
[----:B------:R-:W0:Y:S01]  /*bec0*/  MUFU.TANH R143, R143 ;  /* 0x0000008f008f7308 */ /* 0x000e220000002400 */
[----:B------:R-:W-:Y:S02]  /*bed0*/  IMAD.MOV.U32 R43, RZ, RZ, R141 ;  /* 0x000000ffff2b7224 */ /* 0x000fe400078e008d */
[----:B------:R-:W-:-:S05]  /*bee0*/  IMAD.MOV.U32 R48, RZ, RZ, R142 ;  /* 0x000000ffff307224 */ /* 0x000fca00078e008e */
[----:B------:R-:W1:Y:S01]  /*bef0*/  MUFU.TANH R25, R25 ;  /* 0x0000001900197308 */ /* 0x000e620000002400 */
[----:B------:R-:W-:-:S04]  /*bf00*/  IMAD.MOV.U32 R142, RZ, RZ, -0x80 ;  /* 0xffffff80ff8e7424 */ /* 0x000fc800078e00ff */
[----:B------:R-:W-:Y:S02]  /*bf10*/  IMAD R142, R12, R142, 0x1 ;  /* 0x000000010c8e7424 */ /* 0x000fe400078e028e */
[----:B------:R-:W-:Y:S01]  /*bf20*/  FMUL.FTZ R141, R51, UR5 ;  /* 0x00000005338d7c20 */ /* 0x000fe20008410000 */
[----:B------:R-:W-:Y:S02]  /*bf30*/  IMAD.MOV.U32 R51, RZ, RZ, R44 ;  /* 0x000000ffff337224 */ /* 0x000fe400078e002c */
[----:B------:R-:W-:Y:S01]  /*bf40*/  FMUL.FTZ R40, R45, UR5 ;  /* 0x000000052d287c20 */ /* 0x000fe20008410000 */
[----:B------:R-:W-:Y:S02]  /*bf50*/  IMAD.MOV.U32 R45, RZ, RZ, R147 ;  /* 0x000000ffff2d7224 */ /* 0x000fe400078e0093 */
[----:B------:R-:W-:Y:S01]  /*bf60*/  FMUL.FTZ R147, R47, UR5 ;  /* 0x000000052f937c20 */ /* 0x000fe20008410000 */
[----:B------:R-:W-:Y:S01]  /*bf70*/  FMUL.FTZ R47, R52, UR5 ;  /* 0x00000005342f7c20 */ /* 0x000fe20008410000 */
[----:B------:R-:W-:Y:S01]  /*bf80*/  MUFU.TANH R28, R28 ;  /* 0x0000001c001c7308 */ /* 0x000fe20000002400 */
[----:B------:R-:W-:-:S02]  /*bf90*/  IMAD.MOV.U32 R52, RZ, RZ, R45 ;  /* 0x000000ffff347224 */ /* 0x000fc400078e002d */
[----:B------:R-:W-:Y:S01]  /*bfa0*/  FMUL.FTZ R38, R53, UR5 ;  /* 0x0000000535267c20 */ /* 0x000fe20008410000 */
[----:B------:R-:W-:Y:S01]  /*bfb0*/  MOV R53, R48 ;  /* 0x0000003000357202 */ /* 0x000fe20000000f00 */
[----:B------:R-:W-:-:S03]  /*bfc0*/  IMAD.MOV.U32 R48, RZ, RZ, R43 ;  /* 0x000000ffff307224 */ /* 0x000fc600078e002b */
[----:B------:R-:W5:Y:S08]  /*bfd0*/  MUFU.TANH R29, R29 ;  /* 0x0000001d001d7308 */ /* 0x000f700000002400 */
[----:B------:R-:W5:Y:S08]  /*bfe0*/  MUFU.TANH R32, R32 ;  /* 0x0000002000207308 */ /* 0x000f700000002400 */
[----:B------:R-:W5:Y:S01]  /*bff0*/  MUFU.TANH R40, R40 ;  /* 0x0000002800287308 */ /* 0x000f620000002400 */
[----:B------:R-:W-:-:S07]  /*c000*/  FMUL.FTZ R37, R57, UR5 ;  /* 0x0000000539257c20 */ /* 0x000fce0008410000 */
[----:B------:R-:W5:Y:S01]  /*c010*/  MUFU.TANH R33, R33 ;  /* 0x0000002100217308 */ /* 0x000f620000002400 */
[----:B------:R-:W-:Y:S02]  /*c020*/  IMAD.MOV.U32 R57, RZ, RZ, R48 ;  /* 0x000000ffff397224 */ /* 0x000fe400078e0030 */
[----:B------:R-:W-:Y:S01]  /*c030*/  FMUL.FTZ R145, R46, UR5 ;  /* 0x000000052e917c20 */ /* 0x000fe20008410000 */
[----:B------:R-:W-:-:S04]  /*c040*/  FMUL.FTZ R46, R56, UR5 ;  /* 0x00000005382e7c20 */ /* 0x000fc80008410000 */
[----:B------:R-:W5:Y:S01]  /*c050*/  MUFU.TANH R47, R47 ;  /* 0x0000002f002f7308 */ /* 0x000f620000002400 */
[----:B------:R-:W-:-:S07]  /*c060*/  FMUL.FTZ R36, R60, UR5 ;  /* 0x000000053c247c20 */ /* 0x000fce0008410000 */
[----:B------:R-:W-:Y:S01]  /*c070*/  MUFU.TANH R144, R144 ;  /* 0x0000009000907308 */ /* 0x000fe20000002400 */
[----:B--2---:R-:W-:Y:S02]  /*c080*/  IMAD R142, R49, -0x2, R142 ;  /* 0xfffffffe318e7824 */ /* 0x004fe400078e028e */
[----:B------:R-:W-:-:S05]  /*c090*/  FMUL.FTZ R49, R72, UR5 ;  /* 0x0000000548317c20 */ /* 0x000fca0008410000 */
[----:B------:R-:W2:Y:S01]  /*c0a0*/  MUFU.TANH R38, R38 ;  /* 0x0000002600267308 */ /* 0x000ea20000002400 */
[----:B------:R-:W-:Y:S02]  /*c0b0*/  WARPGROUP.DEPBAR.LE gsb0, 0x0 ;  /* 0x00008000000079c5 */ /* 0x000fe40000010000 */
[----:B------:R-:W-:Y:S01]  /*c0c0*/  FMUL.FTZ R139, R55, UR5 ;  /* 0x00000005378b7c20 */ /* 0x000fe20008410000 */
[----:B------:R-:W-:-:S04]  /*c0d0*/  IMAD.MOV.U32 R55, RZ, RZ, R51 ;  /* 0x000000ffff377224 */ /* 0x000fc800078e0033 */
[----:B------:R-:W2:Y:S08]  /*c0e0*/  MUFU.TANH R46, R46 ;  /* 0x0000002e002e7308 */ /* 0x000eb00000002400 */
[----:B------:R-:W2:Y:S08]  /*c0f0*/  MUFU.TANH R37, R37 ;  /* 0x0000002500257308 */ /* 0x000eb00000002400 */
[----:B------:R-:W2:Y:S01]  /*c100*/  MUFU.TANH R36, R36 ;  /* 0x0000002400247308 */ /* 0x000ea20000002400 */
[----:B------:R-:W-:Y:S01]  /*c110*/  FMUL.FTZ R140, R50, UR5 ;  /* 0x00000005328c7c20 */ /* 0x000fe20008410000 */
[----:B------:R-:W-:Y:S01]  /*c120*/  FMUL.FTZ R50, R73, UR5 ;  /* 0x0000000549327c20 */ /* 0x000fe20008410000 */
[----:B------:R-:W-:Y:S01]  /*c130*/  MOV R73, R53 ;  /* 0x0000003500497202 */ /* 0x000fe20000000f00 */
[----:B------:R-:W-:-:S02]  /*c140*/  IMAD.MOV.U32 R56, RZ, RZ, R52 ;  /* 0x000000ffff387224 */ /* 0x000fc400078e0034 */
[----:B------:R-:W-:Y:S01]  /*c150*/  FMUL.FTZ R52, R76, UR5 ;  /* 0x000000054c347c20 */ /* 0x000fe20008410000 */
[----:B------:R-:W-:Y:S01]  /*c160*/  FMUL.FTZ R53, R77, UR5 ;  /* 0x000000054d357c20 */ /* 0x000fe20008410000 */
[----:B------:R-:W-:Y:S08]  /*c170*/  MUFU.TANH R49, R49 ;  /* 0x0000003100317308 */ /* 0x000ff00000002400 */
[----:B------:R-:W-:Y:S01]  /*c180*/  MUFU.TANH R50, R50 ;  /* 0x0000003200327308 */ /* 0x000fe20000002400 */
[----:B---3--:R-:W-:-:S05]  /*c190*/  IADD3 R31, R31, R34, RZ ;  /* 0x000000221f1f7210 */ /* 0x008fca0007ffe0ff */
[----:B------:R-:W-:-:S04]  /*c1a0*/  @P2 IMAD.HI.U32 R34, R31, R9, RZ ;  /* 0x000000091f222227 */ /* 0x000fc800078e00ff */
[----:B------:R-:W-:Y:S01]  /*c1b0*/  IMAD.MOV.U32 R9, RZ, RZ, R31 ;  /* 0x000000ffff097224 */ /* 0x000fe200078e001f */
[----:B------:R-:W-:-:S05]  /*c1c0*/  @P2 SHF.R.U32.HI R9, RZ, R30, R34 ;  /* 0x0000001eff092219 */ /* 0x000fca0000011622 */
[----:B------:R-:W3:Y:S01]  /*c1d0*/  SHFL.IDX PT, R34, R9, RZ, 0x1c1f ;  /* 0x001c1fff09227589 */ /* 0x000ee200000e0000 */
[----:B----4-:R-:W-:-:S05]  /*c1e0*/  IADD3 R142, -R35, R142, R42 ;  /* 0x0000008e238e7210 */ /* 0x010fca0007ffe12a */
[----:B---3--:R-:W-:-:S05]  /*c1f0*/  IMAD.IADD R34, R142, 0x1, R34 ;  /* 0x000000018e227824 */ /* 0x008fca00078e0222 */
[C---:B------:R-:W-:Y:S02]  /*c200*/  ISETP.GT.AND P3, PT, R34.reuse, RZ, PT ;  /* 0x000000ff2200720c */ /* 0x040fe40003f64270 */
[----:B------:R-:W-:Y:S02]  /*c210*/  ISETP.GT.AND P4, PT, R34, 0x1, PT ;  /* 0x000000012200780c */ /* 0x000fe40003f84270 */
[----:B------:R-:W-:Y:S02]  /*c220*/  FSEL R44, R10, -INF , P3 ;  /* 0xff8000000a2c7808 */ /* 0x000fe40001800000 */
[----:B------:R-:W-:Y:S02]  /*c230*/  ISETP.GT.AND P3, PT, R34, 0x8, PT ;  /* 0x000000082200780c */ /* 0x000fe40003f64270 */
[----:B0-----:R-:W-:Y:S02]  /*c240*/  FSEL R143, R143, -INF , P4 ;  /* 0xff8000008f8f7808 */ /* 0x001fe40002000000 */
[----:B------:R-:W-:Y:S01]  /*c250*/  FMNMX.FTZ R42, R44, R13, !PT ;  /* 0x0000000d2c2a7209 */ /* 0x000fe20007810000 */
[----:B------:R0:W-:Y:S01]  /*c260*/  MUFU.TANH R10, R68 ;  /* 0x00000044000a7308 */ /* 0x0001e20000002400 */
[----:B------:R-:W-:-:S02]  /*c270*/  ISETP.GT.AND P4, PT, R34, 0x9, PT ;  /* 0x000000092200780c */ /* 0x000fc40003f84270 */
[----:B------:R-:W-:Y:S02]  /*c280*/  FMNMX.FTZ R42, R143, R42, !PT ;  /* 0x0000002a8f2a7209 */ /* 0x000fe40007810000 */
[----:B------:R-:W-:Y:S02]  /*c290*/  FSEL R45, R24, -INF , P4 ;  /* 0xff800000182d7808 */ /* 0x000fe40002000000 */
[----:B0-----:R-:W-:Y:S02]  /*c2a0*/  FSEL R68, R11, -INF , P3 ;  /* 0xff8000000b447808 */ /* 0x001fe40001800000 */
[----:B------:R-:W-:Y:S02]  /*c2b0*/  ISETP.GT.AND P3, PT, R34, 0x10, PT ;  /* 0x000000102200780c */ /* 0x000fe40003f64270 */
[----:B------:R-:W-:Y:S02]  /*c2c0*/  FMNMX.FTZ R42, R68, R42, !PT ;  /* 0x0000002a442a7209 */ /* 0x000fe40007810000 */
[----:B------:R-:W-:-:S02]  /*c2d0*/  ISETP.GT.AND P4, PT, R34, 0x11, PT ;  /* 0x000000112200780c */ /* 0x000fc40003f84270 */
[----:B-1----:R-:W-:Y:S02]  /*c2e0*/  FSEL R43, R25, -INF , P3 ;  /* 0xff800000192b7808 */ /* 0x002fe40001800000 */
[----:B------:R-:W-:Y:S01]  /*c2f0*/  FMNMX.FTZ R42, R45, R42, !PT ;  /* 0x0000002a2d2a7209 */ /* 0x000fe20007810000 */
[----:B------:R-:W-:Y:S01]  /*c300*/  FMUL.FTZ R35, R65, UR5 ;  /* 0x0000000541237c20 */ /* 0x000fe20008410000 */
[----:B------:R-:W-:Y:S02]  /*c310*/  ISETP.GT.AND P3, PT, R34, 0x18, PT ;  /* 0x000000182200780c */ /* 0x000fe40003f64270 */
[----:B------:R-:W-:Y:S02]  /*c320*/  FSEL R65, R26, -INF , P4 ;  /* 0xff8000001a417808 */ /* 0x000fe40002000000 */
[----:B------:R-:W-:Y:S02]  /*c330*/  FMNMX.FTZ R24, R43, R42, !PT ;  /* 0x0000002a2b187209 */ /* 0x000fe40007810000 */
[----:B------:R-:W-:-:S02]  /*c340*/  ISETP.GT.AND P4, PT, R34, 0x19, PT ;  /* 0x000000192200780c */ /* 0x000fc40003f84270 */
[----:B------:R-:W-:Y:S02]  /*c350*/  FSEL R42, R27, -INF , P3 ;  /* 0xff8000001b2a7808 */ /* 0x000fe40001800000 */
[----:B------:R-:W-:Y:S01]  /*c360*/  FMNMX.FTZ R24, R65, R24, !PT ;  /* 0x0000001841187209 */ /* 0x000fe20007810000 */
[----:B------:R0:W-:Y:S01]  /*c370*/  MUFU.TANH R11, R69 ;  /* 0x00000045000b7308 */ /* 0x0001e20000002400 */
[----:B------:R-:W-:Y:S02]  /*c380*/  ISETP.GT.AND P3, PT, R34, 0x20, PT ;  /* 0x000000202200780c */ /* 0x000fe40003f64270 */
[----:B------:R-:W-:Y:S02]  /*c390*/  FMNMX.FTZ R24, R42, R24, !PT ;  /* 0x000000182a187209 */ /* 0x000fe40007810000 */
[----:B-----5:R-:W-:Y:S02]  /*c3a0*/  FSEL R72, R29, -INF , P3 ;  /* 0xff8000001d487808 */ /* 0x020fe40001800000 */
[----:B0-----:R-:W-:-:S02]  /*c3b0*/  FSEL R69, R28, -INF , P4 ;  /* 0xff8000001c457808 */ /* 0x001fc40002000000 */
[C---:B------:R-:W-:Y:S02]  /*c3c0*/  ISETP.GT.AND P4, PT, R34.reuse, 0x21, PT ;  /* 0x000000212200780c */ /* 0x040fe40003f84270 */
[----:B------:R-:W-:Y:S02]  /*c3d0*/  FMNMX.FTZ R24, R69, R24, !PT ;  /* 0x0000001845187209 */ /* 0x000fe40007810000 */
[----:B------:R-:W-:Y:S02]  /*c3e0*/  ISETP.GT.AND P3, PT, R34, 0x28, PT ;  /* 0x000000282200780c */ /* 0x000fe40003f64270 */
[----:B------:R-:W-:Y:S02]  /*c3f0*/  FSEL R41, R41, -INF , P4 ;  /* 0xff80000029297808 */ /* 0x000fe40002000000 */
[----:B------:R-:W-:Y:S02]  /*c400*/  FMNMX.FTZ R24, R72, R24, !PT ;  /* 0x0000001848187209 */ /* 0x000fe40007810000 */
[----:B------:R-:W-:-:S02]  /*c410*/  ISETP.GT.AND P4, PT, R34, 0x29, PT ;  /* 0x000000292200780c */ /* 0x000fc40003f84270 */
[----:B------:R-:W-:Y:S02]  /*c420*/  FSEL R48, R32, -INF , P3 ;  /* 0xff80000020307808 */ /* 0x000fe40001800000 */
[----:B------:R-:W-:Y:S02]  /*c430*/  FMNMX.FTZ R24, R41, R24, !PT ;  /* 0x0000001829187209 */ /* 0x000fe40007810000 */
[----:B------:R-:W-:Y:S02]  /*c440*/  ISETP.GT.AND P3, PT, R34, 0x30, PT ;  /* 0x000000302200780c */ /* 0x000fe40003f64270 */
[----:B------:R-:W-:Y:S02]  /*c450*/  FSEL R40, R40, -INF , P4 ;  /* 0xff80000028287808 */ /* 0x000fe40002000000 */
[----:B------:R-:W-:Y:S01]  /*c460*/  FMNMX.FTZ R24, R48, R24, !PT ;  /* 0x0000001830187209 */ /* 0x000fe20007810000 */
[----:B------:R-:W-:Y:S01]  /*c470*/  VIADD R30, R8, 0x200 ;  /* 0x00000200081e7836 */ /* 0x000fe20000000000 */
[----:B------:R-:W-:-:S02]  /*c480*/  ISETP.GT.AND P4, PT, R34, 0x31, PT ;  /* 0x000000312200780c */ /* 0x000fc40003f84270 */
[----:B------:R-:W-:Y:S02]  /*c490*/  FSEL R51, R33, -INF , P3 ;  /* 0xff80000021337808 */ /* 0x000fe40001800000 */
[----:B------:R-:W-:Y:S01]  /*c4a0*/  FMNMX.FTZ R24, R40, R24, !PT ;  /* 0x0000001828187209 */ /* 0x000fe20007810000 */
[----:B------:R-:W-:Y:S01]  /*c4b0*/  IMAD.MOV.U32 R31, RZ, RZ, 0x40000040 ;  /* 0x40000040ff1f7424 */ /* 0x000fe200078e00ff */
[----:B------:R-:W-:Y:S01]  /*c4c0*/  R2UR UR10, R30 ;  /* 0x000000001e0a72ca */ /* 0x000fe200000e0000 */
[----:B------:R-:W-:Y:S01]  /*c4d0*/  FMUL.FTZ R30, R61, UR5 ;  /* 0x000000053d1e7c20 */ /* 0x000fe20008410000 */
[----:B------:R-:W-:Y:S02]  /*c4e0*/  ISETP.GT.AND P3, PT, R34, 0x38, PT ;  /* 0x000000382200780c */ /* 0x000fe40003f64270 */
[----:B------:R-:W-:Y:S02]  /*c4f0*/  FSEL R39, R39, -INF , P4 ;  /* 0xff80000027277808 */ /* 0x000fe40002000000 */
[----:B------:R-:W-:-:S02]  /*c500*/  FMNMX.FTZ R24, R51, R24, !PT ;  /* 0x0000001833187209 */ /* 0x000fc40007810000 */
[----:B------:R-:W-:Y:S01]  /*c510*/  R2UR UR11, R31 ;  /* 0x000000001f0b72ca */ /* 0x000fe200000e0000 */
[----:B------:R-:W-:Y:S01]  /*c520*/  FMUL.FTZ R31, R64, UR5 ;  /* 0x00000005401f7c20 */ /* 0x000fe20008410000 */
[C---:B------:R-:W-:Y:S02]  /*c530*/  ISETP.GT.AND P4, PT, R34.reuse, 0x39, PT ;  /* 0x000000392200780c */ /* 0x040fe40003f84270 */
[----:B------:R-:W-:Y:S02]  /*c540*/  FSEL R47, R47, -INF , P3 ;  /* 0xff8000002f2f7808 */ /* 0x000fe40001800000 */
[----:B------:R-:W-:Y:S01]  /*c550*/  FMNMX.FTZ R24, R39, R24, !PT ;  /* 0x0000001827187209 */ /* 0x000fe20007810000 */
[----:B------:R-:W0:Y:S01]  /*c560*/  MUFU.TANH R30, R30 ;  /* 0x0000001e001e7308 */ /* 0x000e220000002400 */
[----:B------:R-:W-:Y:S02]  /*c570*/  ISETP.GT.AND P3, PT, R34, 0x40, PT ;  /* 0x000000402200780c */ /* 0x000fe40003f64270 */
[----:B--2---:R-:W-:-:S02]  /*c580*/  FSEL R38, R38, -INF , P4 ;  /* 0xff80000026267808 */ /* 0x004fc40002000000 */
[----:B------:R-:W-:Y:S02]  /*c590*/  FMNMX.FTZ R24, R47, R24, !PT ;  /* 0x000000182f187209 */ /* 0x000fe40007810000 */
[----:B------:R-:W-:Y:S01]  /*c5a0*/  ISETP.GT.AND P4, PT, R34, 0x41, PT ;  /* 0x000000412200780c */ /* 0x000fe20003f84270 */
[----:B------:R-:W1:Y:S01]  /*c5b0*/  MUFU.TANH R31, R31 ;  /* 0x0000001f001f7308 */ /* 0x000e620000002400 */
[----:B------:R-:W-:Y:S02]  /*c5c0*/  FSEL R46, R46, -INF , P3 ;  /* 0xff8000002e2e7808 */ /* 0x000fe40001800000 */
[----:B------:R-:W-:Y:S02]  /*c5d0*/  FMNMX.FTZ R24, R38, R24, !PT ;  /* 0x0000001826187209 */ /* 0x000fe40007810000 */
[----:B------:R-:W-:Y:S02]  /*c5e0*/  ISETP.GT.AND P3, PT, R34, 0x48, PT ;  /* 0x000000482200780c */ /* 0x000fe40003f64270 */
[----:B------:R-:W-:Y:S01]  /*c5f0*/  FSEL R37, R37, -INF , P4 ;  /* 0xff80000025257808 */ /* 0x000fe20002000000 */
[----:B------:R-:W2:Y:S01]  /*c600*/  MUFU.TANH R35, R35 ;  /* 0x0000002300237308 */ /* 0x000ea20000002400 */
[----:B------:R-:W-:-:S02]  /*c610*/  FMNMX.FTZ R24, R46, R24, !PT ;  /* 0x000000182e187209 */ /* 0x000fc40007810000 */
[----:B------:R-:W-:Y:S02]  /*c620*/  ISETP.GT.AND P5, PT, R34, 0x49, PT ;  /* 0x000000492200780c */ /* 0x000fe40003fa4270 */
[----:B------:R-:W-:Y:S02]  /*c630*/  FSEL R36, R36, -INF , P3 ;  /* 0xff80000024247808 */ /* 0x000fe40001800000 */
[----:B------:R-:W-:Y:S02]  /*c640*/  FMNMX.FTZ R25, R37, R24, !PT ;  /* 0x0000001825197209 */ /* 0x000fe40007810000 */
[----:B------:R-:W-:Y:S02]  /*c650*/  ISETP.GT.AND P4, PT, R34, 0x50, PT ;  /* 0x000000502200780c */ /* 0x000fe40003f84270 */
[----:B0-----:R-:W-:Y:S02]  /*c660*/  FSEL R32, R30, -INF , P5 ;  /* 0xff8000001e207808 */ /* 0x001fe40002800000 */
[----:B------:R-:W-:-:S02]  /*c670*/  FMNMX.FTZ R28, R36, R25, !PT ;  /* 0x00000019241c7209 */ /* 0x000fc40007810000 */
[C---:B------:R-:W-:Y:S02]  /*c680*/  ISETP.GT.AND P5, PT, R34.reuse, 0x58, PT ;  /* 0x000000582200780c */ /* 0x040fe40003fa4270 */
[----:B------:R-:W-:Y:S02]  /*c690*/  ISETP.GT.AND P3, PT, R34, 0x51, PT ;  /* 0x000000512200780c */ /* 0x000fe40003f64270 */
[----:B-1----:R-:W-:Y:S02]  /*c6a0*/  FSEL R24, R31, -INF , P4 ;  /* 0xff8000001f187808 */ /* 0x002fe40002000000 */
[----:B------:R-:W-:Y:S01]  /*c6b0*/  FMNMX.FTZ R28, R32, R28, !PT ;  /* 0x0000001c201c7209 */ /* 0x000fe20007810000 */
[----:B------:R-:W0:Y:S01]  /*c6c0*/  MUFU.TANH R52, R52 ;  /* 0x0000003400347308 */ /* 0x000e220000002400 */
[----:B------:R-:W-:Y:S02]  /*c6d0*/  FSEL R26, R10, -INF , P5 ;  /* 0xff8000000a1a7808 */ /* 0x000fe40002800000 */
[----:B--2---:R-:W-:-:S02]  /*c6e0*/  FSEL R25, R35, -INF , P3 ;  /* 0xff80000023197808 */ /* 0x004fc40001800000 */
[----:B------:R-:W-:-:S03]  /*c6f0*/  FMNMX.FTZ R10, R24, R28, !PT ;  /* 0x0000001c180a7209 */ /* 0x000fc60007810000 */
[----:B------:R-:W1:Y:S01]  /*c700*/  MUFU.TANH R53, R53 ;  /* 0x0000003500357308 */ /* 0x000e620000002400 */
[----:B------:R-:W-:Y:S02]  /*c710*/  ISETP.GT.AND P4, PT, R34, 0x59, PT ;  /* 0x000000592200780c */ /* 0x000fe40003f84270 */
[----:B------:R-:W-:-:S05]  /*c720*/  FMNMX.FTZ R10, R25, R10, !PT ;  /* 0x0000000a190a7209 */ /* 0x000fca0007810000 */
[----:B------:R-:W2:Y:S01]  /*c730*/  MUFU.TANH R33, R80 ;  /* 0x0000005000217308 */ /* 0x000ea20000002400 */
[----:B------:R-:W-:Y:S01]  /*c740*/  FMUL.FTZ R138, R54, UR5 ;  /* 0x00000005368a7c20 */ /* 0x000fe20008410000 */
[C---:B------:R-:W-:Y:S01]  /*c750*/  ISETP.GT.AND P3, PT, R34.reuse, 0x60, PT ;  /* 0x000000602200780c */ /* 0x040fe20003f64270 */
[----:B------:R-:W-:Y:S01]  /*c760*/  FMUL.FTZ R54, R81, UR5 ;  /* 0x0000000551367c20 */ /* 0x000fe20008410000 */
[----:B------:R-:W-:Y:S02]  /*c770*/  ISETP.GT.AND P5, PT, R34, 0x61, PT ;  /* 0x000000612200780c */ /* 0x000fe40003fa4270 */
[----:B------:R-:W-:Y:S02]  /*c780*/  FSEL R27, R11, -INF , P4 ;  /* 0xff8000000b1b7808 */ /* 0x000fe40002000000 */
[----:B------:R-:W-:Y:S02]  /*c790*/  FMNMX.FTZ R10, R26, R10, !PT ;  /* 0x0000000a1a0a7209 */ /* 0x000fe40007810000 */
[----:B------:R-:W-:-:S02]  /*c7a0*/  FSEL R28, R49, -INF , P3 ;  /* 0xff800000311c7808 */ /* 0x000fc40001800000 */
[----:B------:R-:W-:Y:S02]  /*c7b0*/  FSEL R29, R50, -INF , P5 ;  /* 0xff800000321d7808 */ /* 0x000fe40002800000 */
[----:B------:R-:W-:Y:S02]  /*c7c0*/  FMNMX.FTZ R10, R27, R10, !PT ;  /* 0x0000000a1b0a7209 */ /* 0x000fe40007810000 */
[C---:B------:R-:W-:Y:S02]  /*c7d0*/  ISETP.GT.AND P4, PT, R34.reuse, 0x68, PT ;  /* 0x000000682200780c */ /* 0x040fe40003f84270 */
[C---:B------:R-:W-:Y:S02]  /*c7e0*/  ISETP.GT.AND P3, PT, R34.reuse, 0x69, PT ;  /* 0x000000692200780c */ /* 0x040fe40003f64270 */
[----:B------:R-:W-:Y:S01]  /*c7f0*/  ISETP.GT.AND P5, PT, R34, 0x70, PT ;  /* 0x000000702200780c */ /* 0x000fe20003fa4270 */
[----:B------:R-:W3:Y:S01]  /*c800*/  MUFU.TANH R54, R54 ;  /* 0x0000003600367308 */ /* 0x000ee20000002400 */
[----:B------:R-:W-:Y:S01]  /*c810*/  FMNMX.FTZ R10, R28, R10, !PT ;  /* 0x0000000a1c0a7209 */ /* 0x000fe20007810000 */
[----:B------:R-:W-:Y:S01]  /*c820*/  FMUL.FTZ R35, R85, UR5 ;  /* 0x0000000555237c20 */ /* 0x000fe20008410000 */
[----:B0-----:R-:W-:-:S02]  /*c830*/  FSEL R30, R52, -INF , P4 ;  /* 0xff800000341e7808 */ /* 0x001fc40002000000 */
[----:B-1----:R-:W-:Y:S02]  /*c840*/  FSEL R31, R53, -INF , P3 ;  /* 0xff800000351f7808 */ /* 0x002fe40001800000 */
[----:B--2---:R-:W-:Y:S02]  /*c850*/  FSEL R11, R33, -INF , P5 ;  /* 0xff800000210b7808 */ /* 0x004fe40002800000 */
[C---:B------:R-:W-:Y:S02]  /*c860*/  ISETP.GT.AND P4, PT, R34.reuse, 0x71, PT ;  /* 0x000000712200780c */ /* 0x040fe40003f84270 */
[C---:B------:R-:W-:Y:S02]  /*c870*/  ISETP.GT.AND P3, PT, R34.reuse, 0x78, PT ;  /* 0x000000782200780c */ /* 0x040fe40003f64270 */
[----:B------:R-:W-:Y:S02]  /*c880*/  ISETP.GT.AND P5, PT, R34, 0x79, PT ;  /* 0x000000792200780c */ /* 0x000fe40003fa4270 */
[----:B------:R-:W0:Y:S01]  /*c890*/  MUFU.TANH R34, R84 ;  /* 0x0000005400227308 */ /* 0x000e220000002400 */
[----:B------:R-:W-:-:S04]  /*c8a0*/  FMNMX.FTZ R10, R29, R10, !PT ;  /* 0x0000000a1d0a7209 */ /* 0x000fc80007810000 */
[----:B------:R-:W-:-:S03]  /*c8b0*/  FMNMX.FTZ R10, R30, R10, !PT ;  /* 0x0000000a1e0a7209 */ /* 0x000fc60007810000 */
[----:B------:R-:W1:Y:S01]  /*c8c0*/  MUFU.TANH R35, R35 ;  /* 0x0000002300237308 */ /* 0x000e620000002400 */
[----:B------:R-:W-:Y:S02]  /*c8d0*/  FMNMX.FTZ R10, R31, R10, !PT ;  /* 0x0000000a1f0a7209 */ /* 0x000fe40007810000 */
[----:B---3--:R-:W-:Y:S02]  /*c8e0*/  FSEL R33, R54, -INF , P4 ;  /* 0xff80000036217808 */ /* 0x008fe40002000000 */
[----:B------:R-:W-:Y:S02]  /*c8f0*/  FMNMX.FTZ R10, R11, R10, !PT ;  /* 0x0000000a0b0a7209 */ /* 0x000fe40007810000 */
[----:B0-----:R-:W-:Y:S02]  /*c900*/  FSEL R34, R34, -INF , P3 ;  /* 0xff80000022227808 */ /* 0x001fe40001800000 */
[----:B------:R-:W-:-:S04]  /*c910*/  FMNMX.FTZ R10, R33, R10, !PT ;  /* 0x0000000a210a7209 */ /* 0x000fc80007810000 */
[----:B------:R-:W-:Y:S02]  /*c920*/  FMNMX.FTZ R10, R34, R10, !PT ;  /* 0x0000000a220a7209 */ /* 0x000fe40007810000 */
[----:B-1----:R-:W-:-:S04]  /*c930*/  FSEL R35, R35, -INF , P5 ;  /* 0xff80000023237808 */ /* 0x002fc80002800000 */
[----:B------:R-:W-:Y:S02]  /*c940*/  FMNMX.FTZ R10, R35, R10, !PT ;  /* 0x0000000a230a7209 */ /* 0x000fe40007810000 */
[----:B------:R-:W-:-:S03]  /*c950*/  MOV R84, R56 ;  /* 0x0000003800547202 */ /* 0x000fc60000000f00 */
[----:B------:R-:W0:Y:S01]  /*c960*/  SHFL.BFLY PT, R56, R10, 0x2, 0x1f ;  /* 0x0c401f000a387f89 */ /* 0x000e2200000e0000 */
[----:B------:R-:W-:-:S03]  /*c970*/  FMUL.FTZ R49, R62, UR5 ;  /* 0x000000053e317c20 */ /* 0x000fc60008410000 */
[----:B------:R-:W1:Y:S01]  /*c980*/  SHFL.IDX PT, R62, R9, 0x1, 0x1c1f ;  /* 0x003c1f00093e7f89 */ /* 0x000e6200000e0000 */
[----:B0-----:R-:W-:-:S05]  /*c990*/  FMNMX.FTZ R10, R10, R56, !PT ;  /* 0x000000380a0a7209 */ /* 0x001fca0007810000 */
[----:B------:R-:W0:Y:S01]  /*c9a0*/  SHFL.BFLY PT, R61, R10, 0x1, 0x1f ;  /* 0x0c201f000a3d7f89 */ /* 0x000e2200000e0000 */
[----:B-1----:R-:W-:Y:S01]  /*c9b0*/  IADD3 R62, R142, R62, RZ ;  /* 0x0000003e8e3e7210 */ /* 0x002fe20007ffe0ff */
[----:B------:R-:W-:-:S03]  /*c9c0*/  IMAD.MOV.U32 R76, RZ, RZ, R150 ;  /* 0x000000ffff4c7224 */ /* 0x000fc600078e0096 */
[C---:B------:R-:W-:Y:S01]  /*c9d0*/  ISETP.GT.AND P5, PT, R62.reuse, RZ, PT ;  /* 0x000000ff3e00720c */ /* 0x040fe20003fa4270 */
[----:B------:R-:W-:Y:S01]  /*c9e0*/  IMAD.MOV.U32 R77, RZ, RZ, R148 ;  /* 0x000000ffff4d7224 */ /* 0x000fe200078e0094 */
[----:B------:R-:W-:Y:S02]  /*c9f0*/  ISETP.GT.AND P4, PT, R62, 0x1, PT ;  /* 0x000000013e00780c */ /* 0x000fe40003f84270 */
[----:B------:R-:W-:Y:S01]  /*ca00*/  FSEL R76, R76, -INF , P5 ;  /* 0xff8000004c4c7808 */ /* 0x000fe20002800000 */
[----:B------:R-:W-:Y:S02]  /*ca10*/  IMAD.MOV.U32 R85, RZ, RZ, R55 ;  /* 0x000000ffff557224 */ /* 0x000fe400078e0037 */
[----:B------:R-:W-:Y:S01]  /*ca20*/  FMUL.FTZ R50, R63, UR5 ;  /* 0x000000053f327c20 */ /* 0x000fe20008410000 */
[----:B------:R-:W-:Y:S01]  /*ca30*/  ISETP.GT.AND P5, PT, R62, 0x8, PT ;  /* 0x000000083e00780c */ /* 0x000fe20003fa4270 */
[----:B------:R-:W-:Y:S01]  /*ca40*/  IMAD.U32 R9, RZ, RZ, UR7 ;  /* 0x00000007ff097e24 */ /* 0x000fe2000f8e00ff */
[----:B------:R-:W-:-:S02]  /*ca50*/  FSEL R77, R77, -INF , P4 ;  /* 0xff8000004d4d7808 */ /* 0x000fc40002000000 */
[----:B------:R-:W-:Y:S01]  /*ca60*/  FMNMX.FTZ R63, R76, R15, !PT ;  /* 0x0000000f4c3f7209 */ /* 0x000fe20007810000 */
[----:B------:R-:W-:Y:S02]  /*ca70*/  IMAD.MOV.U32 R80, RZ, RZ, R57 ;  /* 0x000000ffff507224 */ /* 0x000fe400078e0039 */
[----:B------:R-:W-:Y:S01]  /*ca80*/  FMUL.FTZ R57, R78, UR5 ;  /* 0x000000054e397c20 */ /* 0x000fe20008410000 */
[----:B------:R-:W-:Y:S02]  /*ca90*/  ISETP.GT.AND P4, PT, R62, 0x9, PT ;  /* 0x000000093e00780c */ /* 0x000fe40003f84270 */
[----:B0-----:R-:W-:Y:S02]  /*caa0*/  FMNMX.FTZ R10, R10, R61, !PT ;  /* 0x0000003d0a0a7209 */ /* 0x001fe40007810000 */
[----:B------:R-:W-:Y:S02]  /*cab0*/  FSEL R78, R85, -INF , P5 ;  /* 0xff800000554e7808 */ /* 0x000fe40002800000 */
[----:B------:R-:W-:Y:S01]  /*cac0*/  FMNMX.FTZ R63, R77, R63, !PT ;  /* 0x0000003f4d3f7209 */ /* 0x000fe20007810000 */
[----:B------:R-:W-:Y:S01]  /*cad0*/  FMUL.FTZ R64, R10, R9 ;  /* 0x000000090a407220 */ /* 0x000fe20000410000 */
[----:B------:R-:W-:Y:S01]  /*cae0*/  FMUL.FTZ R136, R58, UR5 ;  /* 0x000000053a887c20 */ /* 0x000fe20008410000 */
[----:B------:R-:W-:Y:S01]  /*caf0*/  FSETP.NEU.FTZ.AND P3, PT, R10, -INF , PT ;  /* 0xff8000000a00780b */ /* 0x000fe20003f7d000 */
[----:B------:R-:W-:Y:S01]  /*cb00*/  FMUL.FTZ R58, R79, UR5 ;  /* 0x000000054f3a7c20 */ /* 0x000fe20008410000 */
[----:B------:R-:W-:-:S02]  /*cb10*/  ISETP.GT.AND P5, PT, R62, 0x10, PT ;  /* 0x000000103e00780c */ /* 0x000fc40003fa4270 */
[----:B------:R-:W-:Y:S02]  /*cb20*/  FSEL R79, R84, -INF , P4 ;  /* 0xff800000544f7808 */ /* 0x000fe40002000000 */
[----:B------:R-:W-:Y:S01]  /*cb30*/  FMNMX.FTZ R63, R78, R63, !PT ;  /* 0x0000003f4e3f7209 */ /* 0x000fe20007810000 */
[----:B------:R-:W-:Y:S01]  /*cb40*/  FMUL.FTZ R60, R66, UR5 ;  /* 0x00000005423c7c20 */ /* 0x000fe20008410000 */
[----:B------:R-:W-:Y:S02]  /*cb50*/  FSEL R64, R64, RZ, P3 ;  /* 0x000000ff40407208 */ /* 0x000fe40001800000 */
[----:B------:R-:W-:Y:S02]  /*cb60*/  ISETP.GT.AND P4, PT, R62, 0x11, PT ;  /* 0x000000113e00780c */ /* 0x000fe40003f84270 */
[----:B------:R-:W-:Y:S02]  /*cb70*/  FSEL R80, R80, -INF , P5 ;  /* 0xff80000050507808 */ /* 0x000fe40002800000 */
[----:B------:R-:W-:Y:S01]  /*cb80*/  FMNMX.FTZ R66, R79, R63, !PT ;  /* 0x0000003f4f427209 */ /* 0x000fe20007810000 */
[----:B------:R-:W-:Y:S01]  /*cb90*/  FMUL.FTZ R52, R67, UR5 ;  /* 0x0000000543347c20 */ /* 0x000fe20008410000 */
[----:B------:R-:W-:Y:S01]  /*cba0*/  ISETP.GT.AND P5, PT, R62, 0x18, PT ;  /* 0x000000183e00780c */ /* 0x000fe20003fa4270 */
[----:B------:R-:W-:Y:S01]  /*cbb0*/  FFMA.FTZ R67, R65, R9, -R64 ;  /* 0x0000000941437223 */ /* 0x000fe20000010840 */
[----:B------:R-:W-:-:S02]  /*cbc0*/  FSEL R63, R73, -INF , P4 ;  /* 0xff800000493f7808 */ /* 0x000fc40002000000 */
[----:B------:R-:W-:Y:S01]  /*cbd0*/  FMNMX.FTZ R66, R80, R66, !PT ;  /* 0x0000004250427209 */ /* 0x000fe20007810000 */
[----:B------:R-:W0:Y:S01]  /*cbe0*/  MUFU.TANH R145, R145 ;  /* 0x0000009100917308 */ /* 0x000e220000002400 */
[----:B------:R-:W-:Y:S02]  /*cbf0*/  FSEL R65, R144, -INF , P5 ;  /* 0xff80000090417808 */ /* 0x000fe40002800000 */
[----:B------:R-:W-:Y:S01]  /*cc00*/  ISETP.GT.AND P4, PT, R62, 0x19, PT ;  /* 0x000000193e00780c */ /* 0x000fe20003f84270 */
[----:B------:R-:W-:-:S04]  /*cc10*/  FFMA.FTZ R150, R68, R9, -R64 ;  /* 0x0000000944967223 */ /* 0x000fc80000010840 */
[----:B------:R1:W-:Y:S01]  /*cc20*/  MUFU.EX2 R144, R67 ;  /* 0x0000004300907308 */ /* 0x0003e20000000800 */
[----:B------:R-:W-:Y:S01]  /*cc30*/  ISETP.GT.AND P5, PT, R62, 0x20, PT ;  /* 0x000000203e00780c */ /* 0x000fe20003fa4270 */
[----:B------:R-:W-:Y:S01]  /*cc40*/  FMUL.FTZ R53, R70, UR5 ;  /* 0x0000000546357c20 */ /* 0x000fe20008410000 */
[----:B-1----:R-:W-:-:S05]  /*cc50*/  FMNMX.FTZ R67, R63, R66, !PT ;  /* 0x000000423f437209 */ /* 0x002fca0007810000 */
[----:B------:R-:W1:Y:S01]  /*cc60*/  MUFU.TANH R147, R147 ;  /* 0x0000009300937308 */ /* 0x000e620000002400 */
[----:B------:R-:W-:Y:S02]  /*cc70*/  FSEL R66, R151, -INF , P4 ;  /* 0xff80000097427808 */ /* 0x000fe40002000000 */
[----:B------:R-:W-:Y:S02]  /*cc80*/  FMNMX.FTZ R68, R65, R67, !PT ;  /* 0x0000004341447209 */ /* 0x000fe40007810000 */
[----:B------:R-:W-:Y:S02]  /*cc90*/  ISETP.GT.AND P4, PT, R62, 0x21, PT ;  /* 0x000000213e00780c */ /* 0x000fe40003f84270 */
[----:B------:R-:W-:Y:S01]  /*cca0*/  FSEL R67, R146, -INF , P5 ;  /* 0xff80000092437808 */ /* 0x000fe20002800000 */
[----:B------:R-:W2:Y:S01]  /*ccb0*/  MUFU.TANH R140, R140 ;  /* 0x0000008c008c7308 */ /* 0x000ea20000002400 */
[----:B------:R-:W-:Y:S02]  /*ccc0*/  FMNMX.FTZ R70, R66, R68, !PT ;  /* 0x0000004442467209 */ /* 0x000fe40007810000 */
[----:B------:R-:W-:-:S02]  /*ccd0*/  ISETP.GT.AND P5, PT, R62, 0x28, PT ;  /* 0x000000283e00780c */ /* 0x000fc40003fa4270 */
[----:B------:R-:W-:Y:S02]  /*cce0*/  FSEL R68, R149, -INF , P4 ;  /* 0xff80000095447808 */ /* 0x000fe40002000000 */
[----:B------:R-:W-:Y:S01]  /*ccf0*/  FMNMX.FTZ R70, R67, R70, !PT ;  /* 0x0000004643467209 */ /* 0x000fe20007810000 */
[----:B------:R-:W-:Y:S01]  /*cd00*/  MUFU.TANH R141, R141 ;  /* 0x0000008d008d7308 */ /* 0x000fe20000002400 */
[----:B------:R-:W-:Y:S01]  /*cd10*/  FMUL.FTZ R54, R71, UR5 ;  /* 0x0000000547367c20 */ /* 0x000fe20008410000 */
[----:B------:R-:W-:Y:S01]  /*cd20*/  FFMA.FTZ R146, R69, R9, -R64 ;  /* 0x0000000945927223 */ /* 0x000fe20000010840 */
[----:B------:R-:W-:Y:S02]  /*cd30*/  ISETP.GT.AND P4, PT, R62, 0x29, PT ;  /* 0x000000293e00780c */ /* 0x000fe40003f84270 */
[----:B0-----:R-:W-:Y:S02]  /*cd40*/  FSEL R69, R145, -INF , P5 ;  /* 0xff80000091457808 */ /* 0x001fe40002800000 */
[----:B------:R-:W-:Y:S01]  /*cd50*/  FMNMX.FTZ R71, R68, R70, !PT ;  /* 0x0000004644477209 */ /* 0x000fe20007810000 */
[----:B------:R-:W0:Y:S01]  /*cd60*/  MUFU.TANH R138, R138 ;  /* 0x0000008a008a7308 */ /* 0x000e220000002400 */
[----:B------:R-:W-:Y:S01]  /*cd70*/  ISETP.GT.AND P5, PT, R62, 0x30, PT ;  /* 0x000000303e00780c */ /* 0x000fe20003fa4270 */
[----:B------:R-:W-:Y:S01]  /*cd80*/  FMUL.FTZ R137, R59, UR5 ;  /* 0x000000053b897c20 */ /* 0x000fe20008410000 */
[----:B-1----:R-:W-:-:S02]  /*cd90*/  FSEL R70, R147, -INF , P4 ;  /* 0xff80000093467808 */ /* 0x002fc40002000000 */
[----:B------:R-:W-:-:S03]  /*cda0*/  FMNMX.FTZ R73, R69, R71, !PT ;  /* 0x0000004745497209 */ /* 0x000fc60007810000 */
[----:B------:R-:W1:Y:S01]  /*cdb0*/  MUFU.TANH R139, R139 ;  /* 0x0000008b008b7308 */ /* 0x000e620000002400 */
[----:B------:R-:W-:Y:S01]  /*cdc0*/  FFMA.FTZ R72, R72, R9, -R64 ;  /* 0x0000000948487223 */ /* 0x000fe20000010840 */
[----:B------:R-:W-:Y:S02]  /*cdd0*/  ISETP.GT.AND P4, PT, R62, 0x31, PT ;  /* 0x000000313e00780c */ /* 0x000fe40003f84270 */
[----:B--2---:R-:W-:Y:S02]  /*cde0*/  FSEL R71, R140, -INF , P5 ;  /* 0xff8000008c477808 */ /* 0x004fe40002800000 */
[----:B------:R-:W-:Y:S02]  /*cdf0*/  FMNMX.FTZ R73, R70, R73, !PT ;  /* 0x0000004946497209 */ /* 0x000fe40007810000 */
[----:B------:R-:W2:Y:S01]  /*ce00*/  MUFU.TANH R136, R136 ;  /* 0x0000008800887308 */ /* 0x000ea20000002400 */
[----:B------:R-:W-:Y:S01]  /*ce10*/  FMUL.FTZ R55, R74, UR5 ;  /* 0x000000054a377c20 */ /* 0x000fe20008410000 */
[----:B------:R-:W-:-:S02]  /*ce20*/  ISETP.GT.AND P5, PT, R62, 0x38, PT ;  /* 0x000000383e00780c */ /* 0x000fc40003fa4270 */
[----:B------:R-:W-:-:S04]  /*ce30*/  FMNMX.FTZ R74, R71, R73, !PT ;  /* 0x00000049474a7209 */ /* 0x000fc80007810000 */
[----:B------:R-:W3:Y:S01]  /*ce40*/  MUFU.TANH R137, R137 ;  /* 0x0000008900897308 */ /* 0x000ee20000002400 */
[----:B------:R-:W-:Y:S01]  /*ce50*/  FMUL.FTZ R56, R75, UR5 ;  /* 0x000000054b387c20 */ /* 0x000fe20008410000 */
[----:B0-----:R-:W-:-:S06]  /*ce60*/  FSEL R73, R138, -INF , P5 ;  /* 0xff8000008a497808 */ /* 0x001fcc0002800000 */
[----:B------:R0:W-:Y:S01]  /*ce70*/  MUFU.EX2 R140, R72 ;  /* 0x00000048008c7308 */ /* 0x0001e20000000800 */
[----:B------:R-:W-:Y:S01]  /*ce80*/  WARPGROUP.ARRIVE ;  /* 0x00000000000079c5 */ /* 0x000fe20000000000 */
[----:B------:R-:W-:Y:S01]  /*ce90*/  FFMA.FTZ R142, R48, R9, -R64 ;  /* 0x00000009308e7223 */ /* 0x000fe20000010840 */
[----:B------:R-:W-:Y:S01]  /*cea0*/  ISETP.GT.AND P5, PT, R62, 0x40, PT ;  /* 0x000000403e00780c */ /* 0x000fe20003fa4270 */
[----:B------:R-:W-:-:S03]  /*ceb0*/  FMUL.FTZ R81, R83, UR5 ;  /* 0x0000000553517c20 */ /* 0x000fc60008410000 */
[----:B------:R-:W-:Y:S01]  /*cec0*/  HGMMA.64x64x16.F32 R88, R132, gdesc[UR8].tnspB, R88, gsb0 ;  /* 0x40e0000884587df0 */ /* 0x000fe20008000858 */
[----:B0-----:R-:W-:Y:S01]  /*ced0*/  FSEL R72, R141, -INF , P4 ;  /* 0xff8000008d487808 */ /* 0x001fe20002000000 */
[----:B------:R-:W0:Y:S01]  /*cee0*/  MUFU.TANH R49, R49 ;  /* 0x0000003100317308 */ /* 0x000e220000002400 */
[----:B------:R-:W-:Y:S02]  /*cef0*/  ISETP.GT.AND P4, PT, R62, 0x39, PT ;  /* 0x000000393e00780c */ /* 0x000fe40003f84270 */
[----:B------:R-:W-:Y:S02]  /*cf00*/  FMNMX.FTZ R75, R72, R74, !PT ;  /* 0x0000004a484b7209 */ /* 0x000fe40007810000 */
[----:B-1----:R-:W-:Y:S02]  /*cf10*/  FSEL R74, R139, -INF , P4 ;  /* 0xff8000008b4a7808 */ /* 0x002fe40002000000 */
[----:B------:R-:W-:Y:S01]  /*cf20*/  FMNMX.FTZ R48, R73, R75, !PT ;  /* 0x0000004b49307209 */ /* 0x000fe20007810000 */
[----:B------:R-:W1:Y:S01]  /*cf30*/  MUFU.TANH R50, R50 ;  /* 0x0000003200327308 */ /* 0x000e620000002400 */
[----:B------:R-:W-:-:S02]  /*cf40*/  ISETP.GT.AND P4, PT, R62, 0x41, PT ;  /* 0x000000413e00780c */ /* 0x000fc40003f84270 */
[----:B--2---:R-:W-:Y:S02]  /*cf50*/  FSEL R75, R136, -INF , P5 ;  /* 0xff800000884b7808 */ /* 0x004fe40002800000 */
[----:B------:R-:W-:-:S03]  /*cf60*/  FMNMX.FTZ R83, R74, R48, !PT ;  /* 0x000000304a537209 */ /* 0x000fc60007810000 */
[----:B------:R-:W2:Y:S01]  /*cf70*/  MUFU.TANH R60, R60 ;  /* 0x0000003c003c7308 */ /* 0x000ea20000002400 */
[----:B------:R-:W-:Y:S02]  /*cf80*/  ISETP.GT.AND P5, PT, R62, 0x48, PT ;  /* 0x000000483e00780c */ /* 0x000fe40003fa4270 */
[----:B---3--:R-:W-:Y:S02]  /*cf90*/  FSEL R48, R137, -INF , P4 ;  /* 0xff80000089307808 */ /* 0x008fe40002000000 */
[----:B------:R-:W-:-:S03]  /*cfa0*/  FMNMX.FTZ R83, R75, R83, !PT ;  /* 0x000000534b537209 */ /* 0x000fc60007810000 */
[----:B------:R-:W3:Y:S01]  /*cfb0*/  MUFU.TANH R52, R52 ;  /* 0x0000003400347308 */ /* 0x000ee20000002400 */
[----:B------:R-:W-:Y:S02]  /*cfc0*/  ISETP.GT.AND P4, PT, R62, 0x49, PT ;  /* 0x000000493e00780c */ /* 0x000fe40003f84270 */
[----:B0-----:R-:W-:Y:S02]  /*cfd0*/  FSEL R49, R49, -INF , P5 ;  /* 0xff80000031317808 */ /* 0x001fe40002800000 */
[----:B------:R-:W-:-:S03]  /*cfe0*/  FMNMX.FTZ R83, R48, R83, !PT ;  /* 0x0000005330537209 */ /* 0x000fc60007810000 */
[----:B------:R-:W0:Y:S01]  /*cff0*/  MUFU.TANH R53, R53 ;  /* 0x0000003500357308 */ /* 0x000e220000002400 */
[----:B------:R-:W-:Y:S02]  /*d000*/  ISETP.GT.AND P5, PT, R62, 0x50, PT ;  /* 0x000000503e00780c */ /* 0x000fe40003fa4270 */
[----:B-1----:R-:W-:Y:S02]  /*d010*/  FSEL R50, R50, -INF , P4 ;  /* 0xff80000032327808 */ /* 0x002fe40002000000 */
[----:B------:R-:W-:-:S03]  /*d020*/  FMNMX.FTZ R83, R49, R83, !PT ;  /* 0x0000005331537209 */ /* 0x000fc60007810000 */
[----:B------:R-:W1:Y:S01]  /*d030*/  MUFU.TANH R54, R54 ;  /* 0x0000003600367308 */ /* 0x000e620000002400 */
[----:B------:R-:W-:Y:S01]  /*d040*/  FFMA.FTZ R136, R51, R9, -R64 ;  /* 0x0000000933887223 */ /* 0x000fe20000010840 */
[----:B------:R-:W-:Y:S02]  /*d050*/  ISETP.GT.AND P4, PT, R62, 0x51, PT ;  /* 0x000000513e00780c */ /* 0x000fe40003f84270 */
[----:B--2---:R-:W-:Y:S02]  /*d060*/  FSEL R51, R60, -INF , P5 ;  /* 0xff8000003c337808 */ /* 0x004fe40002800000 */
[----:B------:R-:W-:Y:S02]  /*d070*/  FMNMX.FTZ R83, R50, R83, !PT ;  /* 0x0000005332537209 */ /* 0x000fe40007810000 */
[----:B------:R-:W2:Y:S01]  /*d080*/  MUFU.TANH R55, R55 ;  /* 0x0000003700377308 */ /* 0x000ea20000002400 */
[----:B------:R-:W-:Y:S02]  /*d090*/  ISETP.GT.AND P5, PT, R62, 0x58, PT ;  /* 0x000000583e00780c */ /* 0x000fe40003fa4270 */
[----:B---3--:R-:W-:-:S02]  /*d0a0*/  FSEL R52, R52, -INF , P4 ;  /* 0xff80000034347808 */ /* 0x008fc40002000000 */
[----:B------:R-:W-:-:S03]  /*d0b0*/  FMNMX.FTZ R83, R51, R83, !PT ;  /* 0x0000005333537209 */ /* 0x000fc60007810000 */
[----:B------:R-:W3:Y:S01]  /*d0c0*/  MUFU.TANH R56, R56 ;  /* 0x0000003800387308 */ /* 0x000ee20000002400 */
[----:B------:R-:W-:Y:S01]  /*d0d0*/  ISETP.GT.AND P4, PT, R62, 0x59, PT ;  /* 0x000000593e00780c */ /* 0x000fe20003f84270 */
[----:B------:R-:W-:Y:S01]  /*d0e0*/  FMUL.FTZ R59, R82, UR5 ;  /* 0x00000005523b7c20 */ /* 0x000fe20008410000 */
[----:B0-----:R-:W-:Y:S02]  /*d0f0*/  FSEL R53, R53, -INF , P5 ;  /* 0xff80000035357808 */ /* 0x001fe40002800000 */
[----:B------:R-:W-:-:S03]  /*d100*/  FMNMX.FTZ R83, R52, R83, !PT ;  /* 0x0000005334537209 */ /* 0x000fc60007810000 */
[----:B------:R-:W0:Y:S01]  /*d110*/  MUFU.TANH R57, R57 ;  /* 0x0000003900397308 */ /* 0x000e220000002400 */
[----:B------:R-:W-:Y:S02]  /*d120*/  ISETP.GT.AND P5, PT, R62, 0x60, PT ;  /* 0x000000603e00780c */ /* 0x000fe40003fa4270 */
        /* <DEDUP_REMOVED lines=21> */
[----:B------:R-:W-:Y:S02]  /*d280*/  ISETP.GT.AND P4, PT, R62, 0x71, PT ;  /* 0x000000713e00780c */ /* 0x000fe40003f84270 */
[----:B--2---:R-:W-:Y:S02]  /*d290*/  FSEL R59, R59, -INF , P5 ;  /* 0xff8000003b3b7808 */ /* 0x004fe40002800000 */
[----:B------:R-:W-:Y:S02]  /*d2a0*/  FMNMX.FTZ R83, R58, R83, !PT ;  /* 0x000000533a537209 */ /* 0x000fe40007810000 */
[----:B------:R-:W-:Y:S02]  /*d2b0*/  ISETP.GT.AND P5, PT, R62, 0x78, PT ;  /* 0x000000783e00780c */ /* 0x000fe40003fa4270 */
[----:B---3--:R-:W-:Y:S02]  /*d2c0*/  FSEL R60, R81, -INF , P4 ;  /* 0xff800000513c7808 */ /* 0x008fe40002000000 */
[----:B------:R-:W-:-:S02]  /*d2d0*/  FMNMX.FTZ R83, R59, R83, !PT ;  /* 0x000000533b537209 */ /* 0x000fc40007810000 */
[----:B------:R-:W-:Y:S02]  /*d2e0*/  ISETP.GT.AND P4, PT, R62, 0x79, PT ;  /* 0x000000793e00780c */ /* 0x000fe40003f84270 */
[----:B0-----:R-:W-:Y:S02]  /*d2f0*/  FSEL R61, R61, -INF , P5 ;  /* 0xff8000003d3d7808 */ /* 0x001fe40002800000 */
[----:B------:R-:W-:Y:S02]  /*d300*/  FMNMX.FTZ R83, R60, R83, !PT ;  /* 0x000000533c537209 */ /* 0x000fe40007810000 */
[----:B-1----:R-:W-:Y:S02]  /*d310*/  FSEL R62, R82, -INF , P4 ;  /* 0xff800000523e7808 */ /* 0x002fe40002000000 */
[----:B------:R-:W-:Y:S01]  /*d320*/  FMNMX.FTZ R81, R61, R83, !PT ;  /* 0x000000533d517209 */ /* 0x000fe20007810000 */
[----:B------:R-:W-:-:S03]  /*d330*/  WARPGROUP.DEPBAR.LE gsb0, 0x0 ;  /* 0x00008000000079c5 */ /* 0x000fc60000010000 */
[----:B------:R-:W-:Y:S01]  /*d340*/  FMNMX.FTZ R81, R62, R81, !PT ;  /* 0x000000513e517209 */ /* 0x000fe20007810000 */
[-CC-:B------:R-:W-:Y:S01]  /*d350*/  FFMA.FTZ R134, R36, R9.reuse, -R64.reuse ;  /* 0x0000000924867223 */ /* 0x180fe20000010840 */
[----:B------:R-:W-:-:S03]  /*d360*/  FFMA.FTZ R36, R32, R9, -R64 ;  /* 0x0000000920247223 */ /* 0x000fc60000010840 */
[----:B------:R-:W0:Y:S01]  /*d370*/  SHFL.BFLY PT, R32, R81, 0x2, 0x1f ;  /* 0x0c401f0051207f89 */ /* 0x000e2200000e0000 */
[-CC-:B------:R-:W-:Y:S01]  /*d380*/  FFMA.FTZ R138, R47, R9.reuse, -R64.reuse ;  /* 0x000000092f8a7223 */ /* 0x180fe20000010840 */
[----:B------:R-:W-:Y:S01]  /*d390*/  FFMA.FTZ R132, R46, R9, -R64 ;  /* 0x000000092e847223 */ /* 0x000fe20000010840 */
[----:B0-----:R-:W-:-:S05]  /*d3a0*/  FMNMX.FTZ R81, R81, R32, !PT ;  /* 0x0000002051517209 */ /* 0x001fca0007810000 */
[----:B------:R-:W0:Y:S01]  /*d3b0*/  SHFL.BFLY PT, R82, R81, 0x1, 0x1f ;  /* 0x0c201f0051527f89 */ /* 0x000e2200000e0000 */
[----:B------:R-:W-:Y:S02]  /*d3c0*/  VIADD R46, R8, 0x280 ;  /* 0x00000280082e7836 */ /* 0x000fe40000000000 */
[----:B------:R-:W-:Y:S02]  /*d3d0*/  IMAD.MOV.U32 R47, RZ, RZ, 0x40000040 ;  /* 0x40000040ff2f7424 */ /* 0x000fe400078e00ff */
[----:B------:R-:W-:Y:S01]  /*d3e0*/  FFMA.FTZ R32, R11, R9, -R64 ;  /* 0x000000090b207223 */ /* 0x000fe20000010840 */
[----:B------:R-:W-:Y:S02]  /*d3f0*/  R2UR UR10, R46 ;  /* 0x000000002e0a72ca */ /* 0x000fe400000e0000 */
[----:B------:R-:W-:Y:S01]  /*d400*/  R2UR UR11, R47 ;  /* 0x000000002f0b72ca */ /* 0x000fe200000e0000 */
[----:B------:R-:W-:Y:S01]  /*d410*/  WARPGROUP.ARRIVE ;  /* 0x00000000000079c5 */ /* 0x000fe20000000000 */
[----:B0-----:R-:W-:-:S11]  /*d420*/  FMNMX.FTZ R11, R81, R82, !PT ;  /* 0x00000052510b7209 */ /* 0x001fd60007810000 */
[----:B------:R-:W-:Y:S01]  /*d430*/  HGMMA.64x64x16.F32 R88, R128, gdesc[UR8].tnspB, R88, gsb0 ;  /* 0x40e0000880587df0 */ /* 0x000fe20008000858 */
[C---:B------:R-:W-:Y:S01]  /*d440*/  FSETP.NEU.FTZ.AND P4, PT, R11.reuse, -INF , PT ;  /* 0xff8000000b00780b */ /* 0x040fe20003f9d000 */
[----:B------:R-:W-:-:S05]  /*d450*/  FMUL.FTZ R82, R11, R9 ;  /* 0x000000090b527220 */ /* 0x000fca0000410000 */
[----:B------:R-:W-:-:S05]  /*d460*/  FSEL R82, R82, RZ, P4 ;  /* 0x000000ff52527208 */ /* 0x000fca0002000000 */
[-CC-:B------:R-:W-:Y:S01]  /*d470*/  FFMA.FTZ R141, R67, R9.reuse, -R82.reuse ;  /* 0x00000009438d7223 */ /* 0x180fe20000010852 */
[----:B------:R-:W-:Y:S01]  /*d480*/  FFMA.FTZ R67, R70, R9, -R82 ;  /* 0x0000000946437223 */ /* 0x000fe20000010852 */
[----:B------:R-:W-:Y:S01]  /*d490*/  FSEL R70, R10, RZ, P3 ;  /* 0x000000ff0a467208 */ /* 0x000fe20001800000 */
[----:B------:R-:W-:-:S04]  /*d4a0*/  VIADD R46, R8, 0x300 ;  /* 0x00000300082e7836 */ /* 0x000fc80000000000 */
[----:B------:R-:W-:Y:S01]  /*d4b0*/  FADD.FTZ R70, -R70, R13 ;  /* 0x0000000d46467221 */ /* 0x000fe20000010100 */
[----:B------:R-:W-:Y:S02]  /*d4c0*/  R2UR UR10, R46 ;  /* 0x000000002e0a72ca */ /* 0x000fe400000e0000 */
[----:B------:R-:W-:Y:S01]  /*d4d0*/  IADD3 R46, R8, 0x380, RZ ;  /* 0x00000380082e7810 */ /* 0x000fe20007ffe0ff */
[----:B------:R-:W-:Y:S02]  /*d4e0*/  FMUL.FTZ R8, R70, R9 ;  /* 0x0000000946087220 */ /* 0x000fe40000410000 */
[----:B------:R-:W2:Y:S01]  /*d4f0*/  LDL R70, [R1+0x34] ;  /* 0x0000340001467983 */ /* 0x000ea20000100800 */
[----:B------:R-:W-:-:S05]  /*d500*/  IMAD.MOV.U32 R47, RZ, RZ, 0x40000040 ;  /* 0x40000040ff2f7424 */ /* 0x000fca00078e00ff */
[----:B------:R-:W-:Y:S01]  /*d510*/  R2UR UR11, R47 ;  /* 0x000000002f0b72ca */ /* 0x000fe200000e0000 */
[----:B------:R-:W-:Y:S02]  /*d520*/  WARPGROUP.DEPBAR.LE gsb0, 0x0 ;  /* 0x00008000000079c5 */ /* 0x000fe40000010000 */
[----:B------:R-:W-:-:S10]  /*d530*/  WARPGROUP.ARRIVE ;  /* 0x00000000000079c5 */ /* 0x000fd40000000000 */
[----:B------:R-:W-:Y:S01]  /*d540*/  HGMMA.64x64x16.F32 R88, R124, gdesc[UR8].tnspB, R88, gsb0 ;  /* 0x40e000087c587df0 */ /* 0x000fe20008000858 */
[----:B------:R-:W-:-:S05]  /*d550*/  FSEL R47, R11, RZ, P4 ;  /* 0x000000ff0b2f7208 */ /* 0x000fca0002000000 */
[----:B------:R-:W-:Y:S01]  /*d560*/  FADD.FTZ R13, -R47, R15 ;  /* 0x0000000f2f0d7221 */ /* 0x000fe20000010100 */
[----:B------:R-:W-:Y:S01]  /*d570*/  IMAD.MOV.U32 R47, RZ, RZ, 0x40000040 ;  /* 0x40000040ff2f7424 */ /* 0x000fe200078e00ff */
[----:B------:R-:W-:-:S04]  /*d580*/  R2UR UR10, R46 ;  /* 0x000000002e0a72ca */ /* 0x000fc800000e0000 */
[----:B------:R-:W-:Y:S01]  /*d590*/  R2UR UR11, R47 ;  /* 0x000000002f0b72ca */ /* 0x000fe200000e0000 */
[----:B------:R-:W0:Y:S01]  /*d5a0*/  S2R R85, SR_TID.X ;  /* 0x0000000000557919 */ /* 0x000e220000002100 */
[-C--:B------:R-:W-:Y:S01]  /*d5b0*/  FFMA.FTZ R44, R44, R9.reuse, -R64 ;  /* 0x000000092c2c7223 */ /* 0x080fe20000010840 */
[-C--:B------:R-:W-:Y:S01]  /*d5c0*/  FFMA.FTZ R149, R76, R9.reuse, -R82 ;  /* 0x000000094c957223 */ /* 0x080fe20000010852 */
[-C--:B------:R-:W-:Y:S01]  /*d5d0*/  FMUL.FTZ R13, R13, R9.reuse ;  /* 0x000000090d0d7220 */ /* 0x080fe20000410000 */
        /* <DEDUP_REMOVED lines=13> */
[----:B------:R-:W-:-:S02]  /*d6b0*/  WARPGROUP.DEPBAR.LE gsb0, 0x0 ;  /* 0x00008000000079c5 */ /* 0x000fc40000010000 */
[----:B------:R-:W-:-:S06]  /*d6c0*/  WARPGROUP.ARRIVE ;  /* 0x00000000000079c5 */ /* 0x000fcc0000000000 */
[----:B------:R-:W-:Y:S01]  /*d6d0*/  HGMMA.64x64x16.F32 R88, R120, gdesc[UR8].tnspB, R88, gsb0 ;  /* 0x40e0000878587df0 */ /* 0x000fe20008000858 */
        /* <DEDUP_REMOVED lines=8> */
[----:B------:R-:W-:Y:S01]  /*d760*/  MUFU.EX2 R44, R44 ;  /* 0x0000002c002c7308 */ /* 0x000fe20000000800 */
[----:B------:R-:W-:-:S07]  /*d770*/  FFMA.FTZ R151, R78, R9, -R82 ;  /* 0x000000094e977223 */ /* 0x000fce0000010852 */
[----:B------:R-:W1:Y:S01]  /*d780*/  MUFU.EX2 R8, R8 ;  /* 0x0000000800087308 */ /* 0x000e620000000800 */
[----:B------:R-:W-:-:S07]  /*d790*/  FFMA.FTZ R76, R79, R9, -R82 ;  /* 0x000000094f4c7223 */ /* 0x000fce0000010852 */
[----:B------:R-:W-:Y:S01]  /*d7a0*/  MUFU.EX2 R149, R149 ;  /* 0x0000009500957308 */ /* 0x000fe20000000800 */
[----:B0-----:R-:W-:-:S07]  /*d7b0*/  SHF.R.U32.HI R84, RZ, 0x7, R85 ;  /* 0x00000007ff547819 */ /* 0x001fce0000011655 */
[----:B------:R-:W0:Y:S01]  /*d7c0*/  MUFU.EX2 R13, R13 ;  /* 0x0000000d000d7308 */ /* 0x000e220000000800 */
[----:B------:R-:W-:-:S07]  /*d7d0*/  FFMA.FTZ R145, R80, R9, -R82 ;  /* 0x0000000950917223 */ /* 0x000fce0000010852 */
[----:B------:R-:W3:Y:S01]  /*d7e0*/  MUFU.EX2 R148, R148 ;  /* 0x0000009400947308 */ /* 0x000ee20000000800 */
[----:B------:R-:W-:-:S07]  /*d7f0*/  @!P1 IMAD R46, R18, 0x8, R2 ;  /* 0x00000008122e9824 */ /* 0x000fce00078e0202 */
[----:B------:R-:W4:Y:S01]  /*d800*/  MUFU.EX2 R64, R64 ;  /* 0x0000004000407308 */ /* 0x000f220000000800 */
[----:B------:R-:W-:Y:S01]  /*d810*/  VIADD R15, R84, 0x9 ;  /* 0x00000009540f7836 */ /* 0x000fe20000000000 */
[----:B------:R-:W-:-:S06]  /*d820*/  ISETP.GE.U32.AND P3, PT, R85, 0x180, PT ;  /* 0x000001805500780c */ /* 0x000fcc0003f66070 */
[----:B------:R-:W5:Y:S01]  /*d830*/  MUFU.EX2 R150, R150 ;  /* 0x0000009600967308 */ /* 0x000f620000000800 */
[----:B------:R-:W-:Y:S01]  /*d840*/  FFMA.FTZ R63, R63, R9, -R82 ;  /* 0x000000093f3f7223 */ /* 0x000fe20000010852 */
[----:B------:R-:W-:-:S06]  /*d850*/  @!P1 VIADD R46, R46, 0x16840 ;  /* 0x000168402e2e9836 */ /* 0x000fcc0000000000 */
[----:B------:R-:W5:Y:S01]  /*d860*/  MUFU.EX2 R151, R151 ;  /* 0x0000009700977308 */ /* 0x000f620000000800 */
[----:B-1----:R-:W-:Y:S01]  /*d870*/  FFMA.FTZ R3, R8, R3, R44 ;  /* 0x0000000308037223 */ /* 0x002fe2000001002c */
[----:B------:R-:W-:-:S06]  /*d880*/  FFMA.FTZ R135, R49, R9, -R82 ;  /* 0x0000000931877223 */ /* 0x000fcc0000010852 */
[----:B------:R-:W1:Y:S01]  /*d890*/  MUFU.EX2 R45, R45 ;  /* 0x0000002d002d7308 */ /* 0x000e620000000800 */
[----:B------:R-:W-:Y:S01]  /*d8a0*/  SEL R47, R15, 0x9, !P3 ;  /* 0x000000090f2f7807 */ /* 0x000fe20005800000 */
[----:B0-----:R-:W-:-:S06]  /*d8b0*/  FFMA.FTZ R49, R13, R0, R149 ;  /* 0x000000000d317223 */ /* 0x001fcc0000010095 */
[----:B------:R-:W-:Y:S01]  /*d8c0*/  MUFU.EX2 R76, R76 ;  /* 0x0000004c004c7308 */ /* 0x000fe20000000800 */
[----:B------:R-:W-:Y:S01]  /*d8d0*/  FFMA.FTZ R147, R65, R9, -R82 ;  /* 0x0000000941937223 */ /* 0x000fe20000010852 */
[----:B------:R-:W-:Y:S01]  /*d8e0*/  @!P1 PRMT R46, RZ, 0x654, R46 ;  /* 0x00000654ff2e9816 */ /* 0x000fe2000000002e */
[----:B---3--:R-:W-:-:S05]  /*d8f0*/  FADD.FTZ R3, R148, R3 ;  /* 0x0000000394037221 */ /* 0x008fca0000010000 */
[----:B------:R-:W0:Y:S01]  /*d900*/  MUFU.EX2 R43, R43 ;  /* 0x0000002b002b7308 */ /* 0x000e220000000800 */
[----:B------:R-:W-:Y:S01]  /*d910*/  @!P1 LEA R0, R14, R2, 0x3 ;  /* 0x000000020e009211 */ /* 0x000fe200078e18ff */
[----:B------:R-:W-:-:S06]  /*d920*/  WARPGROUP.DEPBAR.LE gsb0, 0x0 ;  /* 0x00008000000079c5 */ /* 0x000fcc0000010000 */
[----:B------:R-:W3:Y:S01]  /*d930*/  MUFU.EX2 R145, R145 ;  /* 0x0000009100917308 */ /* 0x000ee20000000800 */
[----:B----4-:R-:W-:Y:S01]  /*d940*/  FADD.FTZ R14, R64, R49 ;  /* 0x00000031400e7221 */ /* 0x010fe20000010000 */
[-CC-:B------:R-:W-:Y:S01]  /*d950*/  FFMA.FTZ R65, R66, R9.reuse, -R82.reuse ;  /* 0x0000000942417223 */ /* 0x180fe20000010852 */
[----:B------:R0:W-:Y:S06]  /*d960*/  BAR.ARV R47, 0x100 ;  /* 0x0004002f0000751d */ /* 0x0001ec0000002000 */
[----:B------:R-:W4:Y:S01]  /*d970*/  MUFU.EX2 R63, R63 ;  /* 0x0000003f003f7308 */ /* 0x000f220000000800 */
[----:B------:R5:W-:Y:S01]  /*d980*/  @!P1 SYNCS.ARRIVE.TRANS64.RED.A1T0 RZ, [R46+URZ], RZ ;  /* 0x000000ff2eff99a7 */ /* 0x000be2000810043f */
[----:B------:R-:W-:-:S06]  /*d990*/  FFMA.FTZ R48, R48, R9, -R82 ;  /* 0x0000000930307223 */ /* 0x000fcc0000010852 */
[----:B------:R-:W4:Y:S01]  /*d9a0*/  MUFU.EX2 R42, R42 ;  /* 0x0000002a002a7308 */ /* 0x000f220000000800 */
[----:B-----5:R-:W-:Y:S01]  /*d9b0*/  FADD.FTZ R46, R150, R3 ;  /* 0x00000003962e7221 */ /* 0x020fe20000010000 */
[----:B------:R-:W-:-:S06]  /*d9c0*/  FADD.FTZ R3, R151, R14 ;  /* 0x0000000e97037221 */ /* 0x000fcc0000010000 */
[----:B------:R-:W5:Y:S01]  /*d9d0*/  MUFU.EX2 R147, R147 ;  /* 0x0000009300937308 */ /* 0x000f620000000800 */
[----:B-1----:R-:W-:Y:S01]  /*d9e0*/  FADD.FTZ R46, R45, R46 ;  /* 0x0000002e2d2e7221 */ /* 0x002fe20000010000 */
[----:B------:R-:W-:-:S06]  /*d9f0*/  FFMA.FTZ R66, R68, R9, -R82 ;  /* 0x0000000944427223 */ /* 0x000fcc0000010852 */
[----:B------:R-:W1:Y:S01]  /*da00*/  MUFU.EX2 R146, R146 ;  /* 0x0000009200927308 */ /* 0x000e620000000800 */
[----:B0-----:R-:W-:Y:S01]  /*da10*/  FADD.FTZ R47, R43, R46 ;  /* 0x0000002e2b2f7221 */ /* 0x001fe20000010000 */
[----:B------:R-:W-:-:S06]  /*da20*/  FFMA.FTZ R143, R69, R9, -R82 ;  /* 0x00000009458f7223 */ /* 0x000fcc0000010852 */
[----:B------:R-:W0:Y:S08]  /*da30*/  MUFU.EX2 R65, R65 ;  /* 0x0000004100417308 */ /* 0x000e300000000800 */
[----:B------:R3:W-:Y:S01]  /*da40*/  MUFU.EX2 R15, R48 ;  /* 0x00000030000f7308 */ /* 0x0007e20000000800 */
[----:B------:R-:W-:Y:S01]  /*da50*/  FADD.FTZ R47, R144, R47 ;  /* 0x0000002f902f7221 */ /* 0x000fe20000010000 */
[----:B---3--:R-:W-:-:S06]  /*da60*/  FADD.FTZ R48, R76, R3 ;  /* 0x000000034c307221 */ /* 0x008fcc0000010000 */
[----:B------:R-:W3:Y:S01]  /*da70*/  MUFU.EX2 R141, R141 ;  /* 0x0000008d008d7308 */ /* 0x000ee20000000800 */
[----:B------:R-:W-:-:S07]  /*da80*/  FADD.FTZ R48, R145, R48 ;  /* 0x0000003091307221 */ /* 0x000fce0000010000 */
[----:B------:R-:W3:Y:S01]  /*da90*/  MUFU.EX2 R41, R41 ;  /* 0x0000002900297308 */ /* 0x000ee20000000800 */
[----:B----4-:R-:W-:Y:S01]  /*daa0*/  FADD.FTZ R48, R63, R48 ;  /* 0x000000303f307221 */ /* 0x010fe20000010000 */
[----:B------:R-:W-:-:S06]  /*dab0*/  FADD.FTZ R47, R42, R47 ;  /* 0x0000002f2a2f7221 */ /* 0x000fcc0000010000 */
[----:B------:R-:W4:Y:S01]  /*dac0*/  MUFU.EX2 R66, R66 ;  /* 0x0000004200427308 */ /* 0x000f220000000800 */
[----:B-----5:R-:W-:Y:S01]  /*dad0*/  FADD.FTZ R48, R147, R48 ;  /* 0x0000003093307221 */ /* 0x020fe20000010000 */
[----:B------:R-:W-:Y:S01]  /*dae0*/  FFMA.FTZ R137, R71, R9, -R82 ;  /* 0x0000000947897223 */ /* 0x000fe20000010852 */
[----:B-1----:R-:W-:-:S05]  /*daf0*/  FADD.FTZ R47, R146, R47 ;  /* 0x0000002f922f7221 */ /* 0x002fca0000010000 */
[----:B------:R-:W1:Y:S01]  /*db00*/  MUFU.EX2 R142, R142 ;  /* 0x0000008e008e7308 */ /* 0x000e620000000800 */
[----:B0-----:R-:W-:Y:S01]  /*db10*/  FADD.FTZ R48, R65, R48 ;  /* 0x0000003041307221 */ /* 0x001fe20000010000 */
[----:B------:R-:W-:-:S06]  /*db20*/  FFMA.FTZ R68, R72, R9, -R82 ;  /* 0x0000000948447223 */ /* 0x000fcc0000010852 */
[----:B------:R-:W0:Y:S01]  /*db30*/  MUFU.EX2 R143, R143 ;  /* 0x0000008f008f7308 */ /* 0x000e220000000800 */
[----:B------:R-:W-:Y:S01]  /*db40*/  FADD.FTZ R46, R140, R47 ;  /* 0x0000002f8c2e7221 */ /* 0x000fe20000010000 */
[----:B---3--:R-:W-:-:S06]  /*db50*/  FADD.FTZ R47, R141, R48 ;  /* 0x000000308d2f7221 */ /* 0x008fcc0000010000 */
[----:B------:R-:W3:Y:S01]  /*db60*/  MUFU.EX2 R40, R40 ;  /* 0x0000002800287308 */ /* 0x000ee20000000800 */
[----:B------:R-:W-:-:S07]  /*db70*/  FFMA.FTZ R139, R73, R9, -R82 ;  /* 0x00000009498b7223 */ /* 0x000fce0000010852 */
[----:B------:R-:W5:Y:S01]  /*db80*/  MUFU.EX2 R67, R67 ;  /* 0x0000004300437308 */ /* 0x000f620000000800 */
[----:B------:R-:W-:Y:S01]  /*db90*/  FADD.FTZ R49, R41, R46 ;  /* 0x0000002e29317221 */ /* 0x000fe20000010000 */
[----:B----4-:R-:W-:-:S06]  /*dba0*/  FADD.FTZ R46, R66, R47 ;  /* 0x0000002f422e7221 */ /* 0x010fcc0000010000 */
[----:B------:R-:W4:Y:S01]  /*dbb0*/  MUFU.EX2 R136, R136 ;  /* 0x0000008800887308 */ /* 0x000f220000000800 */
[----:B------:R-:W-:-:S07]  /*dbc0*/  FFMA.FTZ R69, R74, R9, -R82 ;  /* 0x000000094a457223 */ /* 0x000fce0000010852 */
[----:B------:R-:W4:Y:S01]  /*dbd0*/  MUFU.EX2 R137, R137 ;  /* 0x0000008900897308 */ /* 0x000f220000000800 */
[----:B-1----:R-:W-:Y:S01]  /*dbe0*/  FADD.FTZ R49, R142, R49 ;  /* 0x000000318e317221 */ /* 0x002fe20000010000 */
[----:B0-----:R-:W-:-:S06]  /*dbf0*/  FADD.FTZ R46, R143, R46 ;  /* 0x0000002e8f2e7221 */ /* 0x001fcc0000010000 */
[----:B------:R-:W0:Y:S01]  /*dc00*/  MUFU.EX2 R39, R39 ;  /* 0x0000002700277308 */ /* 0x000e220000000800 */
[----:B------:R-:W-:-:S07]  /*dc10*/  FFMA.FTZ R133, R75, R9, -R82 ;  /* 0x000000094b857223 */ /* 0x000fce0000010852 */
[----:B------:R-:W1:Y:S01]  /*dc20*/  MUFU.EX2 R68, R68 ;  /* 0x0000004400447308 */ /* 0x000e620000000800 */
[----:B---3--:R-:W-:Y:S01]  /*dc30*/  FADD.FTZ R49, R40, R49 ;  /* 0x0000003128317221 */ /* 0x008fe20000010000 */
[----:B-----5:R-:W-:-:S06]  /*dc40*/  FADD.FTZ R46, R67, R46 ;  /* 0x0000002e432e7221 */ /* 0x020fcc0000010000 */
[----:B------:R-:W3:Y:S08]  /*dc50*/  MUFU.EX2 R138, R138 ;  /* 0x0000008a008a7308 */ /* 0x000ef00000000800 */
[----:B------:R-:W5:Y:S01]  /*dc60*/  MUFU.EX2 R139, R139 ;  /* 0x0000008b008b7308 */ /* 0x000f620000000800 */
[----:B----4-:R-:W-:Y:S01]  /*dc70*/  FADD.FTZ R48, R136, R49 ;  /* 0x0000003188307221 */ /* 0x010fe20000010000 */
[----:B------:R-:W-:-:S06]  /*dc80*/  FADD.FTZ R47, R137, R46 ;  /* 0x0000002e892f7221 */ /* 0x000fcc0000010000 */
[----:B------:R-:W4:Y:S01]  /*dc90*/  MUFU.EX2 R38, R38 ;  /* 0x0000002600267308 */ /* 0x000f220000000800 */
[----:B------:R-:W-:-:S07]  /*dca0*/  F2FP.F16.F32.PACK_AB R150, R45, R150 ;  /* 0x000000962d96723e */ /* 0x000fce00000000ff */
[----:B------:R-:W2:Y:S01]  /*dcb0*/  MUFU.EX2 R69, R69 ;  /* 0x0000004500457308 */ /* 0x000ea20000000800 */
[----:B------:R-:W-:Y:S01]  /*dcc0*/  F2FP.F16.F32.PACK_AB R148, R148, R44 ;  /* 0x0000002c9494723e */ /* 0x000fe200000000ff */
[----:B0-----:R-:W-:-:S06]  /*dcd0*/  FADD.FTZ R45, R39, R48 ;  /* 0x00000030272d7221 */ /* 0x001fcc0000010000 */
[----:B------:R-:W0:Y:S01]  /*dce0*/  MUFU.EX2 R132, R132 ;  /* 0x0000008400847308 */ /* 0x000e220000000800 */
[----:B-1----:R-:W-:Y:S01]  /*dcf0*/  FADD.FTZ R44, R68, R47 ;  /* 0x0000002f442c7221 */ /* 0x002fe20000010000 */
[----:B------:R-:W-:-:S06]  /*dd00*/  @!P1 VIADD R0, R0, 0x16860 ;  /* 0x0001686000009836 */ /* 0x000fcc0000000000 */
[----:B------:R-:W1:Y:S01]  /*dd10*/  MUFU.EX2 R133, R133 ;  /* 0x0000008500857308 */ /* 0x000e620000000800 */
[----:B------:R-:W-:Y:S01]  /*dd20*/  FFMA.FTZ R50, R50, R9, -R82 ;  /* 0x0000000932327223 */ /* 0x000fe20000010852 */
[----:B---3--:R-:W-:-:S06]  /*dd30*/  FADD.FTZ R45, R138, R45 ;  /* 0x0000002d8a2d7221 */ /* 0x008fcc0000010000 */
[----:B------:R-:W3:Y:S01]  /*dd40*/  MUFU.EX2 R37, R37 ;  /* 0x0000002500257308 */ /* 0x000ee20000000800 */
[----:B-----5:R-:W-:Y:S01]  /*dd50*/  FADD.FTZ R44, R139, R44 ;  /* 0x0000002c8b2c7221 */ /* 0x020fe20000010000 */
[----:B------:R-:W-:Y:S01]  /*dd60*/  FFMA.FTZ R129, R51, R9, -R82 ;  /* 0x0000000933817223 */ /* 0x000fe20000010852 */
[----:B------:R-:W-:-:S05]  /*dd70*/  @!P1 PRMT R14, RZ, 0x654, R0 ;  /* 0x00000654ff0e9816 */ /* 0x000fca0000000000 */
[----:B------:R-:W5:Y:S01]  /*dd80*/  MUFU.EX2 R134, R134 ;  /* 0x0000008600867308 */ /* 0x000f620000000800 */
[----:B----4-:R-:W-:Y:S01]  /*dd90*/  FADD.FTZ R45, R38, R45 ;  /* 0x0000002d262d7221 */ /* 0x010fe20000010000 */
[----:B--2---:R-:W-:-:S06]  /*dda0*/  FADD.FTZ R44, R69, R44 ;  /* 0x0000002c452c7221 */ /* 0x004fcc0000010000 */
        /* <DEDUP_REMOVED lines=8> */
[----:B------:R3:W-:Y:S06]  /*de30*/  @!P1 SYNCS.ARRIVE.TRANS64.RED.A1T0 RZ, [R14+URZ], RZ ;  /* 0x000000ff0eff99a7 */ /* 0x0007ec000810043f */
[----:B------:R-:W4:Y:S01]  /*de40*/  MUFU.EX2 R24, R24 ;  /* 0x0000001800187308 */ /* 0x000f220000000800 */
[----:B------:R-:W-:Y:S01]  /*de50*/  FADD.FTZ R44, R15, R44 ;  /* 0x0000002c0f2c7221 */ /* 0x000fe20000010000 */
[----:B---3--:R-:W-:-:S06]  /*de60*/  FFMA.FTZ R14, R54, R9, -R82 ;  /* 0x00000009360e7223 */ /* 0x008fcc0000010852 */
[----:B------:R-:W3:Y:S01]  /*de70*/  MUFU.EX2 R129, R129 ;  /* 0x0000008100817308 */ /* 0x000ee20000000800 */
[----:B------:R-:W-:Y:S01]  /*de80*/  F2FP.F16.F32.PACK_AB R140, R41, R140 ;  /* 0x0000008c298c723e */ /* 0x000fe200000000ff */
[----:B-----5:R-:W-:-:S06]  /*de90*/  FADD.FTZ R45, R134, R45 ;  /* 0x0000002d862d7221 */ /* 0x020fcc0000010000 */
[----:B------:R-:W5:Y:S01]  /*dea0*/  MUFU.EX2 R25, R25 ;  /* 0x0000001900197308 */ /* 0x000f620000000800 */
[----:B--2---:R-:W-:Y:S01]  /*deb0*/  FADD.FTZ R41, R135, R44 ;  /* 0x0000002c87297221 */ /* 0x004fe20000010000 */
[----:B------:R-:W-:-:S06]  /*dec0*/  FFMA.FTZ R125, R55, R9, -R82 ;  /* 0x00000009377d7223 */ /* 0x000fcc0000010852 */
[----:B------:R-:W2:Y:S01]  /*ded0*/  MUFU.EX2 R3, R3 ;  /* 0x0000000300037308 */ /* 0x000ea20000000800 */
[----:B------:R-:W-:Y:S01]  /*dee0*/  F2FP.F16.F32.PACK_AB R142, R40, R142 ;  /* 0x0000008e288e723e */ /* 0x000fe200000000ff */
[----:B0-----:R-:W-:-:S06]  /*def0*/  FADD.FTZ R45, R36, R45 ;  /* 0x0000002d242d7221 */ /* 0x001fcc0000010000 */
[----:B------:R-:W0:Y:S01]  /*df00*/  MUFU.EX2 R26, R26 ;  /* 0x0000001a001a7308 */ /* 0x000e220000000800 */
[----:B-1----:R-:W-:-:S07]  /*df10*/  FADD.FTZ R40, R0, R41 ;  /* 0x0000002900287221 */ /* 0x002fce0000010000 */
[----:B------:R-:W1:Y:S01]  /*df20*/  MUFU.EX2 R131, R131 ;  /* 0x0000008300837308 */ /* 0x000e620000000800 */
[----:B------:R-:W-:Y:S01]  /*df30*/  F2FP.F16.F32.PACK_AB R146, R146, R42 ;  /* 0x0000002a9292723e */ /* 0x000fe200000000ff */
[----:B------:R-:W-:Y:S01]  /*df40*/  FFMA.FTZ R56, R56, R9, -R82 ;  /* 0x0000000938387223 */ /* 0x000fe20000010852 */
[----:B----4-:R-:W-:-:S05]  /*df50*/  FADD.FTZ R42, R24, R45 ;  /* 0x0000002d182a7221 */ /* 0x010fca0000010000 */
[----:B------:R-:W4:Y:S01]  /*df60*/  MUFU.EX2 R27, R27 ;  /* 0x0000001b001b7308 */ /* 0x000f220000000800 */
[----:B---3--:R-:W-:Y:S01]  /*df70*/  FADD.FTZ R40, R129, R40 ;  /* 0x0000002881287221 */ /* 0x008fe20000010000 */
[----:B------:R-:W-:-:S06]  /*df80*/  FFMA.FTZ R57, R57, R9, -R82 ;  /* 0x0000000939397223 */ /* 0x000fcc0000010852 */
[----:B------:R-:W3:Y:S01]  /*df90*/  MUFU.EX2 R14, R14 ;  /* 0x0000000e000e7308 */ /* 0x000ee20000000800 */
[----:B------:R-:W-:Y:S02]  /*dfa0*/  F2FP.F16.F32.PACK_AB R144, R144, R43 ;  /* 0x0000002b9090723e */ /* 0x000fe400000000ff */
[----:B------:R-:W-:-:S05]  /*dfb0*/  F2FP.F16.F32.PACK_AB R136, R39, R136 ;  /* 0x000000882788723e */ /* 0x000fca00000000ff */
[----:B------:R-:W3:Y:S01]  /*dfc0*/  MUFU.EX2 R28, R28 ;  /* 0x0000001c001c7308 */ /* 0x000ee20000000800 */
[----:B-----5:R-:W-:Y:S01]  /*dfd0*/  FADD.FTZ R39, R25, R42 ;  /* 0x0000002a19277221 */ /* 0x020fe20000010000 */
[----:B--2---:R-:W-:-:S06]  /*dfe0*/  FADD.FTZ R40, R3, R40 ;  /* 0x0000002803287221 */ /* 0x004fcc0000010000 */
[----:B------:R-:W2:Y:S01]  /*dff0*/  MUFU.EX2 R125, R125 ;  /* 0x0000007d007d7308 */ /* 0x000ea20000000800 */
[----:B------:R-:W-:Y:S01]  /*e000*/  FFMA.FTZ R58, R58, R9, -R82 ;  /* 0x000000093a3a7223 */ /* 0x000fe20000010852 */
[----:B------:R-:W-:Y:S01]  /*e010*/  F2FP.F16.F32.PACK_AB R138, R38, R138 ;  /* 0x0000008a268a723e */ /* 0x000fe200000000ff */
[----:B0-----:R-:W-:-:S05]  /*e020*/  FADD.FTZ R38, R26, R39 ;  /* 0x000000271a267221 */ /* 0x001fca0000010000 */
[----:B------:R-:W0:Y:S01]  /*e030*/  MUFU.EX2 R29, R29 ;  /* 0x0000001d001d7308 */ /* 0x000e220000000800 */
[----:B-1----:R-:W-:Y:S01]  /*e040*/  FADD.FTZ R39, R131, R40 ;  /* 0x0000002883277221 */ /* 0x002fe20000010000 */
[----:B------:R-:W-:-:S06]  /*e050*/  FFMA.FTZ R59, R59, R9, -R82 ;  /* 0x000000093b3b7223 */ /* 0x000fcc0000010852 */
[----:B------:R-:W1:Y:S01]  /*e060*/  MUFU.EX2 R43, R56 ;  /* 0x00000038002b7308 */ /* 0x000e620000000800 */
[----:B------:R-:W-:Y:S01]  /*e070*/  F2FP.F16.F32.PACK_AB R132, R37, R132 ;  /* 0x000000842584723e */ /* 0x000fe200000000ff */
[----:B----4-:R-:W-:-:S06]  /*e080*/  FADD.FTZ R37, R27, R38 ;  /* 0x000000261b257221 */ /* 0x010fcc0000010000 */
[----:B------:R-:W4:Y:S01]  /*e090*/  MUFU.EX2 R30, R30 ;  /* 0x0000001e001e7308 */ /* 0x000f220000000800 */
[----:B---3--:R-:W-:Y:S01]  /*e0a0*/  FADD.FTZ R38, R14, R39 ;  /* 0x000000270e267221 */ /* 0x008fe20000010000 */
[----:B------:R-:W-:-:S06]  /*e0b0*/  FFMA.FTZ R60, R60, R9, -R82 ;  /* 0x000000093c3c7223 */ /* 0x000fcc0000010852 */
[----:B------:R-:W3:Y:S01]  /*e0c0*/  MUFU.EX2 R57, R57 ;  /* 0x0000003900397308 */ /* 0x000ee20000000800 */
[----:B------:R-:W-:Y:S01]  /*e0d0*/  FADD.FTZ R40, R28, R37 ;  /* 0x000000251c287221 */ /* 0x000fe20000010000 */
[----:B--2---:R-:W-:-:S06]  /*e0e0*/  FADD.FTZ R38, R125, R38 ;  /* 0x000000267d267221 */ /* 0x004fcc0000010000 */
[----:B------:R-:W2:Y:S01]  /*e0f0*/  MUFU.EX2 R31, R31 ;  /* 0x0000001f001f7308 */ /* 0x000ea20000000800 */
[----:B------:R-:W-:-:S07]  /*e100*/  FFMA.FTZ R61, R61, R9, -R82 ;  /* 0x000000093d3d7223 */ /* 0x000fce0000010852 */
[----:B------:R-:W5:Y:S01]  /*e110*/  MUFU.EX2 R58, R58 ;  /* 0x0000003a003a7308 */ /* 0x000f620000000800 */
[----:B------:R-:W-:Y:S01]  /*e120*/  F2FP.F16.F32.PACK_AB R133, R15, R133 ;  /* 0x000000850f85723e */ /* 0x000fe200000000ff */
[----:B0-----:R-:W-:-:S06]  /*e130*/  FADD.FTZ R15, R29, R40 ;  /* 0x000000281d0f7221 */ /* 0x001fcc0000010000 */
[----:B------:R-:W0:Y:S01]  /*e140*/  MUFU.EX2 R32, R32 ;  /* 0x0000002000207308 */ /* 0x000e220000000800 */
[----:B-1----:R-:W-:Y:S01]  /*e150*/  FADD.FTZ R38, R43, R38 ;  /* 0x000000262b267221 */ /* 0x002fe20000010000 */
[----:B------:R-:W-:-:S06]  /*e160*/  FFMA.FTZ R62, R62, R9, -R82 ;  /* 0x000000093e3e7223 */ /* 0x000fcc0000010852 */
[----:B------:R-:W1:Y:S01]  /*e170*/  MUFU.EX2 R59, R59 ;  /* 0x0000003b003b7308 */ /* 0x000e620000000800 */
[----:B------:R-:W-:Y:S01]  /*e180*/  F2FP.F16.F32.PACK_AB R135, R0, R135 ;  /* 0x000000870087723e */ /* 0x000fe200000000ff */
[----:B----4-:R-:W-:Y:S01]  /*e190*/  FADD.FTZ R0, R30, R15 ;  /* 0x0000000f1e007221 */ /* 0x010fe20000010000 */
[----:B------:R-:W-:-:S05]  /*e1a0*/  F2FP.F16.F32.PACK_AB R129, R3, R129 ;  /* 0x000000810381723e */ /* 0x000fca00000000ff */
[----:B------:R-:W4:Y:S01]  /*e1b0*/  MUFU.EX2 R33, R33 ;  /* 0x0000002100217308 */ /* 0x000f220000000800 */
[----:B---3--:R-:W-:-:S07]  /*e1c0*/  FADD.FTZ R3, R57, R38 ;  /* 0x0000002639037221 */ /* 0x008fce0000010000 */
[----:B------:R-:W3:Y:S01]  /*e1d0*/  MUFU.EX2 R60, R60 ;  /* 0x0000003c003c7308 */ /* 0x000ee20000000800 */
[----:B--2---:R-:W-:Y:S01]  /*e1e0*/  FADD.FTZ R15, R31, R0 ;  /* 0x000000001f0f7221 */ /* 0x004fe20000010000 */
[----:B-----5:R-:W-:-:S06]  /*e1f0*/  FADD.FTZ R0, R58, R3 ;  /* 0x000000033a007221 */ /* 0x020fcc0000010000 */
[----:B------:R-:W2:Y:S01]  /*e200*/  MUFU.EX2 R34, R34 ;  /* 0x0000002200227308 */ /* 0x000ea20000000800 */
[----:B------:R-:W-:-:S07]  /*e210*/  ISETP.GT.AND P3, PT, R12, R70, PT ;  /* 0x000000460c00720c */ /* 0x000fce0003f64270 */
[----:B------:R-:W5:Y:S01]  /*e220*/  MUFU.EX2 R61, R61 ;  /* 0x0000003d003d7308 */ /* 0x000f620000000800 */
[----:B------:R-:W-:Y:S01]  /*e230*/  F2FP.F16.F32.PACK_AB R131, R14, R131 ;  /* 0x000000830e83723e */ /* 0x000fe200000000ff */
[----:B0-----:R-:W-:-:S06]  /*e240*/  FADD.FTZ R14, R32, R15 ;  /* 0x0000000f200e7221 */ /* 0x001fcc0000010000 */
[----:B------:R-:W0:Y:S01]  /*e250*/  MUFU.EX2 R35, R35 ;  /* 0x0000002300237308 */ /* 0x000e220000000800 */
[----:B-1----:R-:W-:-:S07]  /*e260*/  FADD.FTZ R3, R59, R0 ;  /* 0x000000003b037221 */ /* 0x002fce0000010000 */
[----:B------:R-:W1:Y:S01]  /*e270*/  MUFU.EX2 R62, R62 ;  /* 0x0000003e003e7308 */ /* 0x000e620000000800 */
[----:B----4-:R-:W-:Y:S01]  /*e280*/  FADD.FTZ R15, R33, R14 ;  /* 0x0000000e210f7221 */ /* 0x010fe20000010000 */
[----:B---3--:R-:W-:-:S03]  /*e290*/  FADD.FTZ R0, R60, R3 ;  /* 0x000000033c007221 */ /* 0x008fc60000010000 */
[----:B--2---:R-:W-:Y:S01]  /*e2a0*/  FADD.FTZ R14, R34, R15 ;  /* 0x0000000f220e7221 */ /* 0x004fe20000010000 */
[----:B-----5:R-:W-:Y:S01]  /*e2b0*/  FADD.FTZ R0, R61, R0 ;  /* 0x000000003d007221 */ /* 0x020fe20000010000 */
[-C--:B------:R-:W-:Y:S01]  /*e2c0*/  FMUL.FTZ R88, R88, R8.reuse ;  /* 0x0000000858587220 */ /* 0x080fe20000410000 */
[-C--:B------:R-:W-:Y:S01]  /*e2d0*/  FMUL.FTZ R89, R89, R8.reuse ;  /* 0x0000000859597220 */ /* 0x080fe20000410000 */
[----:B0-----:R-:W-:Y:S01]  /*e2e0*/  FADD.FTZ R3, R35, R14 ;  /* 0x0000000e23037221 */ /* 0x001fe20000010000 */
        /* <DEDUP_REMOVED lines=31> */
[----:B-1----:R-:W-:Y:S01]  /*e4e0*/  FADD.FTZ R0, R62, R0 ;  /* 0x000000003e007221 */ /* 0x002fe20000010000 */
[----:B------:R-:W-:Y:S01]  /*e4f0*/  F2FP.F16.F32.PACK_AB R151, R76, R151 ;  /* 0x000000974c97723e */ /* 0x000fe200000000ff */
[----:B------:R-:W-:Y:S01]  /*e500*/  VIADD R12, R12, 0xffffffff ;  /* 0xffffffff0c0c7836 */ /* 0x000fe20000000000 */
        /* <DEDUP_REMOVED lines=20> */
[----:B------:R-:W-:Y:S01]  /*e650*/  MOV R15, R11 ;  /* 0x0000000b000f7202 */ /* 0x000fe20000000f00 */
[----:B------:R-:W-:Y:S06]  /*e660*/  @P3 BRA `(.L_x_2348) ;  /* 0xffffffcc00a83947 */ /* 0x000fec000383ffff */
.L_x_2338:
[----:B------:R-:W-:-:S13]  /*e670*/  ISETP.GE.AND P2, PT, R12, RZ, PT ;  /* 0x000000ff0c00720c */ /* 0x000fda0003f46270 */
[----:B------:R-:W-:Y:S05]  /*e680*/  @!P2 BRA `(.L_x_2349) ;  /* 0x0000002400cca947 */ /* 0x000fea0003800000 */
[----:B------:R-:W-:Y:S01]  /*e690*/  IMAD.MOV.U32 R13, RZ, RZ, R11 ;  /* 0x000000ffff0d7224 */ /* 0x000fe200078e000b */
[----:B------:R-:W-:Y:S01]  /*e6a0*/  MOV R14, R18 ;  /* 0x00000012000e7202 */ /* 0x000fe20000000f00 */
[----:B------:R-:W-:Y:S02]  /*e6b0*/  IMAD.MOV.U32 R15, RZ, RZ, R10 ;  /* 0x000000ffff0f7224 */ /* 0x000fe400078e000a */
[----:B------:R-:W-:-:S07]  /*e6c0*/  IMAD.MOV.U32 R8, RZ, RZ, R23 ;  /* 0x000000ffff087224 */ /* 0x000fce00078e0017 */
.L_x_2359:
        /* <DEDUP_REMOVED lines=11> */
.L_x_2351:
[----:B------:R-:W-:Y:S01]  /*e780*/  IMAD R9, R18, 0x8, R2 ;  /* 0x0000000812097824 */ /* 0x000fe200078e0202 */
[----:B------:R-:W-:-:S04]  /*e790*/  SHF.L.U32 R10, R23, 0x1f, RZ ;  /* 0x0000001f170a7819 */ /* 0x000fc800000006ff */
[----:B------:R0:W1:Y:S01]  /*e7a0*/  SYNCS.PHASECHK.TRANS64.TRYWAIT P3, [R9+URZ+0x16830], R10 ;  /* 0x0168300a090075a7 */ /* 0x000062000806017f */
[----:B------:R-:W-:Y:S05]  /*e7b0*/  @!P0 BRA `(.L_x_2352) ;  /* 0x0000000000048947 */ /* 0x000fea0003800000 */
[----:B------:R-:W-:Y:S01]  /*e7c0*/  BPT.TRAP 0x1 ;  /* 0x000000040000795c */ /* 0x000fe20000300000 */
.L_x_2352:
[----:B------:R-:W-:Y:S04]  /*e7d0*/  BSSY B0, `(.L_x_2350) ;  /* 0x0000004000007945 */ /* 0x000fe80003800000 */
[----:B-1----:R-:W-:Y:S05]  /*e7e0*/  @P3 BRA `(.L_x_2353) ;  /* 0x0000000000083947 */ /* 0x002fea0003800000 */
[----:B------:R-:W1:Y:S02]  /*e7f0*/  SYNCS.PHASECHK.TRANS64.TRYWAIT P3, [R9+URZ+0x16830], R10 ;  /* 0x0168300a090075a7 */ /* 0x000e64000806017f */
[----:B-1----:R-:W-:Y:S05]  /*e800*/  @!P3 BRA `(.L_x_2354) ;  /* 0x000000bc0014b947 */ /* 0x002fea0003800000 */
.L_x_2353:
[----:B------:R-:W-:Y:S05]  /*e810*/  BSYNC B0 ;  /* 0x0000000000007941 */ /* 0x000fea0003800000 */
.L_x_2350:
        /* <DEDUP_REMOVED lines=44> */
.L_x_2356:
[----:B------:R-:W-:Y:S01]  /*eae0*/  SHF.L.U32 R8, R8, 0x1f, RZ ;  /* 0x0000001f08087819 */ /* 0x000fe200000006ff */
[----:B------:R-:W-:-:S04]  /*eaf0*/  IMAD R9, R14, 0x8, R2 ;  /* 0x000000080e097824 */ /* 0x000fc800078e0202 */
[----:B------:R0:W1:Y:S01]  /*eb00*/  SYNCS.PHASECHK.TRANS64.TRYWAIT P2, [R9+URZ+0x16850], R8 ;  /* 0x01685008090075a7 */ /* 0x000062000804017f */
[----:B------:R-:W-:Y:S05]  /*eb10*/  @!P0 BRA `(.L_x_2357) ;  /* 0x0000000000048947 */ /* 0x000fea0003800000 */
[----:B------:R-:W-:Y:S01]  /*eb20*/  BPT.TRAP 0x1 ;  /* 0x000000040000795c */ /* 0x000fe20000300000 */
.L_x_2357:
[----:B-1----:R-:W-:Y:S05]  /*eb30*/  @P2 BRA `(.L_x_2355) ;  /* 0x0000000000082947 */ /* 0x002fea0003800000 */
[----:B------:R-:W1:Y:S02]  /*eb40*/  SYNCS.PHASECHK.TRANS64.TRYWAIT P2, [R9+URZ+0x16850], R8 ;  /* 0x01685008090075a7 */ /* 0x000e64000804017f */
[----:B-1----:R-:W-:Y:S05]  /*eb50*/  @!P2 BRA `(.L_x_2358) ;  /* 0x000000b80054a947 */ /* 0x002fea0003800000 */
.L_x_2355:
        /* <DEDUP_REMOVED lines=13> */
[----:B------:R-:W-:Y:S01]  /*ec30*/  FMUL.FTZ R63, R63, UR4 ;  /* 0x000000043f3f7c20 */ /* 0x000fe20008410000 */
[----:B------:R-:W-:Y:S01]  /*ec40*/  FMUL.FTZ R66, R66, UR4 ;  /* 0x0000000442427c20 */ /* 0x000fe20008410000 */
[----:B------:R-:W-:Y:S01]  /*ec50*/  FMUL.FTZ R67, R67, UR4 ;  /* 0x0000000443437c20 */ /* 0x000fe20008410000 */
[C---:B------:R-:W-:Y:S02]  /*ec60*/  R2UR UR10, R8.reuse ;  /* 0x00000000080a72ca */ /* 0x040fe400000e0000 */
[----:B------:R-:W-:Y:S01]  /*ec70*/  IADD3 R10, R8, 0x80, RZ ;  /* 0x00000080080a7810 */ /* 0x000fe20007ffe0ff */
[----:B------:R-:W-:Y:S08]  /*ec80*/  MUFU.TANH R63, R63 ;  /* 0x0000003f003f7308 */ /* 0x000ff00000002400 */
[----:B------:R-:W-:Y:S02]  /*ec90*/  MUFU.TANH R66, R66 ;  /* 0x0000004200427308 */ /* 0x000fe40000002400 */
[----:B------:R-:W-:Y:S01]  /*eca0*/  HGMMA.64x64x16.F32 R88, R148, gdesc[UR8].tnspB, R88, gsb0 ;  /* 0x40e0000894587df0 */ /* 0x000fe20008000858 */
[----:B------:R-:W-:Y:S01]  /*ecb0*/  R2UR UR10, R10 ;  /* 0x000000000a0a72ca */ /* 0x000fe200000e0000 */
[----:B------:R-:W-:Y:S01]  /*ecc0*/  VIADD R10, R8, 0x100 ;  /* 0x00000100080a7836 */ /* 0x000fe20000000000 */
[----:B------:R-:W-:Y:S01]  /*ecd0*/  R2UR UR11, R11 ;  /* 0x000000000b0b72ca */ /* 0x000fe200000e0000 */
[----:B------:R-:W-:-:S02]  /*ece0*/  IMAD.MOV.U32 R11, RZ, RZ, 0x40000040 ;  /* 0x40000040ff0b7424 */ /* 0x000fc400078e00ff */
[----:B------:R-:W-:Y:S01]  /*ecf0*/  MUFU.TANH R67, R67 ;  /* 0x0000004300437308 */ /* 0x000fe20000002400 */
[----:B------:R-:W-:Y:S02]  /*ed00*/  WARPGROUP.DEPBAR.LE gsb0, 0x0 ;  /* 0x00008000000079c5 */ /* 0x000fe40000010000 */
        /* <DEDUP_REMOVED lines=8> */
[----:B------:R-:W-:Y:S01]  /*ed90*/  FMUL.FTZ R151, R34, UR4 ;  /* 0x0000000422977c20 */ /* 0x000fe20008410000 */
[----:B------:R-:W-:Y:S01]  /*eda0*/  R2UR UR11, R11 ;  /* 0x000000000b0b72ca */ /* 0x000fe200000e0000 */
[----:B0-----:R-:W-:Y:S01]  /*edb0*/  FMUL.FTZ R26, R29, UR4 ;  /* 0x000000041d1a7c20 */ /* 0x001fe20008410000 */
[----:B------:R-:W-:Y:S01]  /*edc0*/  MOV R11, 0x40000040 ;  /* 0x40000040000b7802 */ /* 0x000fe20000000f00 */
        /* <DEDUP_REMOVED lines=9> */
[----:B0-----:R-:W-:Y:S01]  /*ee60*/  FMUL.FTZ R27, R32, UR4 ;  /* 0x00000004201b7c20 */ /* 0x001fe20008410000 */
[----:B------:R-:W-:Y:S01]  /*ee70*/  FMUL.FTZ R32, R41, UR4 ;  /* 0x0000000429207c20 */ /* 0x000fe20008410000 */
[----:B------:R-:W-:Y:S01]  /*ee80*/  FMUL.FTZ R41, R52, UR4 ;  /* 0x0000000434297c20 */ /* 0x000fe20008410000 */
[----:B------:R-:W-:Y:S01]  /*ee90*/  FMUL.FTZ R68, R85, UR4 ;  /* 0x0000000455447c20 */ /* 0x000fe20008410000 */
[C---:B------:R-:W-:Y:S01]  /*eea0*/  VIADD R10, R8.reuse, 0x180 ;  /* 0x00000180080a7836 */ /* 0x040fe20000000000 */
[----:B------:R-:W-:Y:S01]  /*eeb0*/  IADD3 R52, R8, 0x200, RZ ;  /* 0x0000020008347810 */ /* 0x000fe20007ffe0ff */
[----:B------:R-:W-:Y:S01]  /*eec0*/  FMUL.FTZ R69, R70, UR4 ;  /* 0x0000000446457c20 */ /* 0x000fe20008410000 */
[----:B------:R-:W-:Y:S01]  /*eed0*/  MUFU.TANH R27, R27 ;  /* 0x0000001b001b7308 */ /* 0x000fe20000002400 */
[----:B------:R-:W-:Y:S01]  /*eee0*/  FMUL.FTZ R70, R71, UR4 ;  /* 0x0000000447467c20 */ /* 0x000fe20008410000 */
[----:B------:R-:W-:Y:S01]  /*eef0*/  FMUL.FTZ R71, R74, UR4 ;  /* 0x000000044a477c20 */ /* 0x000fe20008410000 */
[----:B------:R-:W-:Y:S01]  /*ef00*/  FMUL.FTZ R72, R75, UR4 ;  /* 0x000000044b487c20 */ /* 0x000fe20008410000 */
[----:B------:R-:W-:Y:S01]  /*ef10*/  FMUL.FTZ R74, R79, UR4 ;  /* 0x000000044f4a7c20 */ /* 0x000fe20008410000 */
[----:B------:R-:W-:-:S03]  /*ef20*/  FMUL.FTZ R75, R82, UR4 ;  /* 0x00000004524b7c20 */ /* 0x000fc60008410000 */
        /* <DEDUP_REMOVED lines=12> */
[----:B------:R-:W-:Y:S01]  /*eff0*/  FMUL.FTZ R145, R39, UR4 ;  /* 0x0000000427917c20 */ /* 0x000fe20008410000 */
[----:B------:R-:W-:Y:S01]  /*f000*/  HGMMA.64x64x16.F32 R88, R140, gdesc[UR8].tnspB, R88, gsb0 ;  /* 0x40e000088c587df0 */ /* 0x000fe20008000858 */
[----:B------:R-:W-:Y:S01]  /*f010*/  R2UR UR11, R11 ;  /* 0x000000000b0b72ca */ /* 0x000fe200000e0000 */
[----:B------:R-:W-:Y:S01]  /*f020*/  FMUL.FTZ R11, R24, UR4 ;  /* 0x00000004180b7c20 */ /* 0x000fe20008410000 */
[----:B------:R-:W-:Y:S01]  /*f030*/  FMUL.FTZ R24, R25, UR4 ;  /* 0x0000000419187c20 */ /* 0x000fe20008410000 */
[----:B------:R-:W-:Y:S01]  /*f040*/  FMUL.FTZ R25, R28, UR4 ;  /* 0x000000041c197c20 */ /* 0x000fe20008410000 */
[----:B------:R-:W-:Y:S01]  /*f050*/  FMUL.FTZ R28, R33, UR4 ;  /* 0x00000004211c7c20 */ /* 0x000fe20008410000 */
[----:B0-----:R-:W-:Y:S01]  /*f060*/  FMUL.FTZ R30, R37, UR4 ;  /* 0x00000004251e7c20 */ /* 0x001fe20008410000 */
        /* <DEDUP_REMOVED lines=8> */
[----:B------:R-:W2:Y:S01]  /*f0f0*/  MUFU.TANH R11, R11 ;  /* 0x0000000b000b7308 */ /* 0x000ea20000002400 */
[----:B0-----:R-:W-:Y:S01]  /*f100*/  FMUL.FTZ R31, R40, UR4 ;  /* 0x00000004281f7c20 */ /* 0x001fe20008410000 */
        /* <DEDUP_REMOVED lines=8> */
[----:B------:R-:W-:Y:S01]  /*f190*/  R2UR UR10, R10 ;  /* 0x000000000a0a72ca */ /* 0x000fe200000e0000 */
[----:B-1----:R-:W-:-:S02]  /*f1a0*/  IMAD.MOV.U32 R84, RZ, RZ, R150 ;  /* 0x000000ffff547224 */ /* 0x002fc400078e0096 */
[----:B------:R-:W-:Y:S01]  /*f1b0*/  FMUL.FTZ R73, R78, UR4 ;  /* 0x000000044e497c20 */ /* 0x000fe20008410000 */
[----:B------:R-:W-:Y:S01]  /*f1c0*/  FMUL.FTZ R76, R83, UR4 ;  /* 0x00000004534c7c20 */ /* 0x000fe20008410000 */
[----:B------:R-:W-:Y:S01]  /*f1d0*/  FMUL.FTZ R77, R86, UR4 ;  /* 0x00000004564d7c20 */ /* 0x000fe20008410000 */
[----:B------:R-:W-:Y:S01]  /*f1e0*/  FMUL.FTZ R78, R87, UR4 ;  /* 0x00000004574e7c20 */ /* 0x000fe20008410000 */
[----:B------:R-:W1:Y:S01]  /*f1f0*/  MUFU.TANH R25, R25 ;  /* 0x0000001900197308 */ /* 0x000e620000002400 */
[----:B--2---:R-:W-:-:S07]  /*f200*/  FMNMX.FTZ R9, R11, R15, !PT ;  /* 0x0000000f0b097209 */ /* 0x004fce0007810000 */
[----:B------:R-:W2:Y:S01]  /*f210*/  MUFU.TANH R28, R28 ;  /* 0x0000001c001c7308 */ /* 0x000ea20000002400 */
[----:B0-----:R-:W-:-:S07]  /*f220*/  FMNMX.FTZ R9, R24, R9, !PT ;  /* 0x0000000918097209 */ /* 0x001fce0007810000 */
[----:B------:R-:W0:Y:S01]  /*f230*/  MUFU.TANH R30, R30 ;  /* 0x0000001e001e7308 */ /* 0x000e220000002400 */
[----:B-1----:R-:W-:-:S04]  /*f240*/  FMNMX.FTZ R9, R25, R9, !PT ;  /* 0x0000000919097209 */ /* 0x002fc80007810000 */
[----:B------:R-:W-:-:S03]  /*f250*/  FMNMX.FTZ R9, R26, R9, !PT ;  /* 0x000000091a097209 */ /* 0x000fc60007810000 */
[----:B------:R-:W1:Y:S01]  /*f260*/  MUFU.TANH R31, R31 ;  /* 0x0000001f001f7308 */ /* 0x000e620000002400 */
[----:B------:R-:W-:-:S04]  /*f270*/  FMNMX.FTZ R9, R27, R9, !PT ;  /* 0x000000091b097209 */ /* 0x000fc80007810000 */
[----:B--2---:R-:W-:-:S03]  /*f280*/  FMNMX.FTZ R9, R28, R9, !PT ;  /* 0x000000091c097209 */ /* 0x004fc60007810000 */
[----:B------:R-:W2:Y:S01]  /*f290*/  MUFU.TANH R33, R33 ;  /* 0x0000002100217308 */ /* 0x000ea20000002400 */
[----:B------:R-:W-:-:S04]  /*f2a0*/  FMNMX.FTZ R9, R29, R9, !PT ;  /* 0x000000091d097209 */ /* 0x000fc80007810000 */
[----:B0-----:R-:W-:-:S03]  /*f2b0*/  FMNMX.FTZ R9, R30, R9, !PT ;  /* 0x000000091e097209 */ /* 0x001fc60007810000 */
[----:B------:R-:W0:Y:S01]  /*f2c0*/  MUFU.TANH R37, R37 ;  /* 0x0000002500257308 */ /* 0x000e220000002400 */
[----:B-1----:R-:W-:-:S04]  /*f2d0*/  FMNMX.FTZ R9, R31, R9, !PT ;  /* 0x000000091f097209 */ /* 0x002fc80007810000 */
[----:B------:R-:W-:Y:S01]  /*f2e0*/  FMNMX.FTZ R9, R32, R9, !PT ;  /* 0x0000000920097209 */ /* 0x000fe20007810000 */
[----:B------:R-:W-:Y:S02]  /*f2f0*/  WARPGROUP.DEPBAR.LE gsb0, 0x0 ;  /* 0x00008000000079c5 */ /* 0x000fe40000010000 */
[----:B------:R-:W1:Y:S01]  /*f300*/  MUFU.TANH R38, R38 ;  /* 0x0000002600267308 */ /* 0x000e620000002400 */
[----:B------:R-:W-:Y:S01]  /*f310*/  FMUL.FTZ R143, R42, UR4 ;  /* 0x000000042a8f7c20 */ /* 0x000fe20008410000 */
[----:B------:R-:W-:Y:S01]  /*f320*/  FMUL.FTZ R42, R53, UR4 ;  /* 0x00000004352a7c20 */ /* 0x000fe20008410000 */
[----:B--2---:R-:W-:Y:S01]  /*f330*/  FMNMX.FTZ R9, R33, R9, !PT ;  /* 0x0000000921097209 */ /* 0x004fe20007810000 */
[----:B------:R-:W-:Y:S01]  /*f340*/  FMUL.FTZ R141, R43, UR4 ;  /* 0x000000042b8d7c20 */ /* 0x000fe20008410000 */
[----:B------:R-:W-:Y:S01]  /*f350*/  FMUL.FTZ R43, R54, UR4 ;  /* 0x00000004362b7c20 */ /* 0x000fe20008410000 */
[----:B------:R-:W-:Y:S01]  /*f360*/  FMUL.FTZ R54, R64, UR4 ;  /* 0x0000000440367c20 */ /* 0x000fe20008410000 */
[----:B------:R-:W-:Y:S01]  /*f370*/  FMNMX.FTZ R9, R35, R9, !PT ;  /* 0x0000000923097209 */ /* 0x000fe20007810000 */
[----:B------:R-:W2:Y:S01]  /*f380*/  MUFU.TANH R42, R42 ;  /* 0x0000002a002a7308 */ /* 0x000ea20000002400 */
[----:B------:R-:W-:Y:S01]  /*f390*/  FMUL.FTZ R64, R81, UR4 ;  /* 0x0000000451407c20 */ /* 0x000fe20008410000 */
[----:B------:R-:W-:Y:S01]  /*f3a0*/  WARPGROUP.ARRIVE ;  /* 0x00000000000079c5 */ /* 0x000fe20000000000 */
[----:B0-----:R-:W-:Y:S01]  /*f3b0*/  FMNMX.FTZ R9, R37, R9, !PT ;  /* 0x0000000925097209 */ /* 0x001fe20007810000 */
[----:B------:R-:W-:-:S02]  /*f3c0*/  IMAD.MOV.U32 R81, RZ, RZ, R148 ;  /* 0x000000ffff517224 */ /* 0x000fc400078e0094 */
[----:B------:R-:W-:Y:S02]  /*f3d0*/  IMAD.MOV.U32 R53, RZ, RZ, 0x40000040 ;  /* 0x40000040ff357424 */ /* 0x000fe400078e00ff */
[----:B------:R-:W0:Y:S01]  /*f3e0*/  MUFU.TANH R49, R49 ;  /* 0x0000003100317308 */ /* 0x000e220000002400 */
[----:B-1----:R-:W-:Y:S01]  /*f3f0*/  FMNMX.FTZ R9, R38, R9, !PT ;  /* 0x0000000926097209 */ /* 0x002fe20007810000 */
[----:B------:R-:W-:Y:S01]  /*f400*/  HGMMA.64x64x16.F32 R88, R136, gdesc[UR8].tnspB, R88, gsb0 ;  /* 0x40e0000888587df0 */ /* 0x000fe20008000858 */
[----:B------:R-:W-:Y:S02]  /*f410*/  R2UR UR10, R52 ;  /* 0x00000000340a72ca */ /* 0x000fe400000e0000 */
[----:B------:R-:W-:Y:S02]  /*f420*/  FMNMX.FTZ R9, R41, R9, !PT ;  /* 0x0000000929097209 */ /* 0x000fe40007810000 */
[----:B------:R-:W-:Y:S01]  /*f430*/  R2UR UR11, R53 ;  /* 0x00000000350b72ca */ /* 0x000fe200000e0000 */
[----:B------:R-:W1:Y:S01]  /*f440*/  MUFU.TANH R50, R50 ;  /* 0x0000003200327308 */ /* 0x000e620000002400 */
[----:B--2---:R-:W-:-:S04]  /*f450*/  FMNMX.FTZ R9, R42, R9, !PT ;  /* 0x000000092a097209 */ /* 0x004fc80007810000 */
[----:B------:R-:W-:-:S03]  /*f460*/  FMNMX.FTZ R9, R45, R9, !PT ;  /* 0x000000092d097209 */ /* 0x000fc60007810000 */
[----:B------:R-:W2:Y:S01]  /*f470*/  MUFU.TANH R54, R54 ;  /* 0x0000003600367308 */ /* 0x000ea20000002400 */
[----:B------:R-:W-:-:S04]  /*f480*/  FMNMX.FTZ R9, R47, R9, !PT ;  /* 0x000000092f097209 */ /* 0x000fc80007810000 */
[----:B0-----:R-:W-:-:S03]  /*f490*/  FMNMX.FTZ R9, R49, R9, !PT ;  /* 0x0000000931097209 */ /* 0x001fc60007810000 */
        /* <DEDUP_REMOVED lines=17> */
[----:B------:R-:W-:Y:S01]  /*f5b0*/  IMAD.MOV.U32 R137, RZ, RZ, R146 ;  /* 0x000000ffff897224 */ /* 0x000fe200078e0092 */
[----:B------:R-:W-:Y:S01]  /*f5c0*/  WARPGROUP.ARRIVE ;  /* 0x00000000000079c5 */ /* 0x000fe20000000000 */
[----:B------:R-:W-:Y:S02]  /*f5d0*/  IMAD.MOV.U32 R139, RZ, RZ, R144 ;  /* 0x000000ffff8b7224 */ /* 0x000fe400078e0090 */
[----:B------:R-:W2:Y:S01]  /*f5e0*/  MUFU.TANH R64, R64 ;  /* 0x0000004000407308 */ /* 0x000ea20000002400 */
[----:B0-----:R-:W-:Y:S02]  /*f5f0*/  FMNMX.FTZ R9, R61, R9, !PT ;  /* 0x000000093d097209 */ /* 0x001fe40007810000 */
[----:B------:R-:W-:Y:S05]  /*f600*/  HGMMA.64x64x16.F32 R88, R132, gdesc[UR8].tnspB, R88, gsb0 ;  /* 0x40e0000884587df0 */ /* 0x000fea0008000858 */
[----:B------:R-:W0:Y:S01]  /*f610*/  MUFU.TANH R65, R65 ;  /* 0x0000004100417308 */ /* 0x000e220000002400 */
[----:B-1----:R-:W-:-:S07]  /*f620*/  FMNMX.FTZ R9, R62, R9, !PT ;  /* 0x000000093e097209 */ /* 0x002fce0007810000 */
[----:B------:R-:W1:Y:S01]  /*f630*/  MUFU.TANH R68, R68 ;  /* 0x0000004400447308 */ /* 0x000e620000002400 */
[----:B--2---:R-:W-:-:S07]  /*f640*/  FMNMX.FTZ R9, R64, R9, !PT ;  /* 0x0000000940097209 */ /* 0x004fce0007810000 */
[----:B------:R-:W2:Y:S01]  /*f650*/  MUFU.TANH R151, R151 ;  /* 0x0000009700977308 */ /* 0x000ea20000002400 */
[----:B0-----:R-:W-:-:S07]  /*f660*/  FMNMX.FTZ R9, R65, R9, !PT ;  /* 0x0000000941097209 */ /* 0x001fce0007810000 */
[----:B------:R-:W0:Y:S01]  /*f670*/  MUFU.TANH R149, R149 ;  /* 0x0000009500957308 */ /* 0x000e220000002400 */
[----:B-1----:R-:W-:-:S05]  /*f680*/  FMNMX.FTZ R10, R68, R9, !PT ;  /* 0x00000009440a7209 */ /* 0x002fca0007810000 */
[----:B------:R-:W1:Y:S02]  /*f690*/  SHFL.BFLY PT, R9, R10, 0x2, 0x1f ;  /* 0x0c401f000a097f89 */ /* 0x000e6400000e0000 */
[----:B------:R-:W3:Y:S08]  /*f6a0*/  MUFU.TANH R147, R147 ;  /* 0x0000009300937308 */ /* 0x000ef00000002400 */
[----:B------:R-:W4:Y:S08]  /*f6b0*/  MUFU.TANH R145, R145 ;  /* 0x0000009100917308 */ /* 0x000f300000002400 */
[----:B------:R-:W5:Y:S01]  /*f6c0*/  MUFU.TANH R143, R143 ;  /* 0x0000008f008f7308 */ /* 0x000f620000002400 */
[----:B-1----:R-:W-:-:S07]  /*f6d0*/  FMNMX.FTZ R10, R10, R9, !PT ;  /* 0x000000090a0a7209 */ /* 0x002fce0007810000 */
[----:B------:R-:W1:Y:S01]  /*f6e0*/  MUFU.TANH R141, R141 ;  /* 0x0000008d008d7308 */ /* 0x000e620000002400 */
[----:B------:R-:W2:Y:S07]  /*f6f0*/  SHFL.BFLY PT, R9, R10, 0x1, 0x1f ;  /* 0x0c201f000a097f89 */ /* 0x000eae00000e0000 */
[----:B------:R-:W1:Y:S08]  /*f700*/  MUFU.TANH R34, R34 ;  /* 0x0000002200227308 */ /* 0x000e700000002400 */
[----:B------:R-:W1:Y:S01]  /*f710*/  MUFU.TANH R36, R36 ;  /* 0x0000002400247308 */ /* 0x000e620000002400 */
[----:B------:R-:W-:-:S02]  /*f720*/  WARPGROUP.DEPBAR.LE gsb0, 0x0 ;  /* 0x00008000000079c5 */ /* 0x000fc40000010000 */
[----:B------:R-:W-:-:S05]  /*f730*/  WARPGROUP.ARRIVE ;  /* 0x00000000000079c5 */ /* 0x000fca0000000000 */
[----:B------:R-:W1:Y:S01]  /*f740*/  MUFU.TANH R39, R39 ;  /* 0x0000002700277308 */ /* 0x000e620000002400 */
[----:B--2---:R-:W-:Y:S01]  /*f750*/  FMNMX.FTZ R10, R10, R9, !PT ;  /* 0x000000090a0a7209 */ /* 0x004fe20007810000 */
[----:B------:R-:W-:-:S04]  /*f760*/  IMAD.U32 R9, RZ, RZ, UR6 ;  /* 0x00000006ff097e24 */ /* 0x000fc8000f8e00ff */
[CC--:B------:R-:W-:Y:S02]  /*f770*/  FMUL.FTZ R80, R10.reuse, R9.reuse ;  /* 0x000000090a507220 */ /* 0x0c0fe40000410000 */
[----:B------:R-:W2:Y:S01]  /*f780*/  MUFU.TANH R40, R40 ;  /* 0x0000002800287308 */ /* 0x000ea20000002400 */
[----:B------:R-:W-:Y:S01]  /*f790*/  FADD.FTZ R15, -R10, R15 ;  /* 0x0000000f0a0f7221 */ /* 0x000fe20000010100 */
[--C-:B------:R-:W-:Y:S01]  /*f7a0*/  FFMA.FTZ R148, R11, R9, -R80.reuse ;  /* 0x000000090b947223 */ /* 0x100fe20000010850 */
[----:B------:R-:W-:Y:S01]  /*f7b0*/  FMNMX.FTZ R11, R84, R13, !PT ;  /* 0x0000000d540b7209 */ /* 0x000fe20007810000 */
[-CC-:B------:R-:W-:Y:S01]  /*f7c0*/  FFMA.FTZ R52, R24, R9.reuse, -R80.reuse ;  /* 0x0000000918347223 */ /* 0x180fe20000010850 */
[----:B------:R-:W-:Y:S01]  /*f7d0*/  FFMA.FTZ R150, R25, R9, -R80 ;  /* 0x0000000919967223 */ /* 0x000fe20000010850 */
[----:B------:R-:W-:Y:S01]  /*f7e0*/  VIADD R24, R8, 0x280 ;  /* 0x0000028008187836 */ /* 0x000fe20000000000 */
[----:B------:R-:W-:Y:S01]  /*f7f0*/  FMNMX.FTZ R11, R81, R11, !PT ;  /* 0x0000000b510b7209 */ /* 0x000fe20007810000 */
[----:B------:R-:W2:Y:S01]  /*f800*/  MUFU.TANH R43, R43 ;  /* 0x0000002b002b7308 */ /* 0x000ea20000002400 */
[----:B------:R-:W-:-:S02]  /*f810*/  IMAD.MOV.U32 R25, RZ, RZ, 0x40000040 ;  /* 0x40000040ff197424 */ /* 0x000fc400078e00ff */
[--C-:B------:R-:W-:Y:S01]  /*f820*/  FFMA.FTZ R146, R29, R9, -R80.reuse ;  /* 0x000000091d927223 */ /* 0x100fe20000010850 */
[----:B------:R-:W-:Y:S01]  /*f830*/  FMNMX.FTZ R11, R137, R11, !PT ;  /* 0x0000000b890b7209 */ /* 0x000fe20007810000 */
[-CC-:B------:R-:W-:Y:S01]  /*f840*/  FFMA.FTZ R29, R42, R9.reuse, -R80.reuse ;  /* 0x000000092a1d7223 */ /* 0x180fe20000010850 */
[----:B------:R-:W-:Y:S01]  /*f850*/  R2UR UR10, R24 ;  /* 0x00000000180a72ca */ /* 0x000fe200000e0000 */
[--C-:B------:R-:W-:Y:S01]  /*f860*/  FFMA.FTZ R142, R33, R9, -R80.reuse ;  /* 0x00000009218e7223 */ /* 0x100fe20000010850 */
[----:B------:R-:W-:Y:S01]  /*f870*/  FMNMX.FTZ R11, R139, R11, !PT ;  /* 0x0000000b8b0b7209 */ /* 0x000fe20007810000 */
[----:B------:R-:W2:Y:S01]  /*f880*/  MUFU.TANH R44, R44 ;  /* 0x0000002c002c7308 */ /* 0x000ea20000002400 */
[----:B------:R-:W-:Y:S01]  /*f890*/  R2UR UR11, R25 ;  /* 0x00000000190b72ca */ /* 0x000fe200000e0000 */
[----:B------:R-:W-:Y:S01]  /*f8a0*/  FFMA.FTZ R33, R55, R9, -R80 ;  /* 0x0000000937217223 */ /* 0x000fe20000010850 */
[----:B------:R-:W-:Y:S01]  /*f8b0*/  FMNMX.FTZ R11, R151, R11, !PT ;  /* 0x0000000b970b7209 */ /* 0x000fe20007810000 */
[----:B------:R-:W-:-:S02]  /*f8c0*/  IMAD.MOV.U32 R25, RZ, RZ, 0x40000040 ;  /* 0x40000040ff197424 */ /* 0x000fc400078e00ff */
[-CC-:B------:R-:W-:Y:S01]  /*f8d0*/  FFMA.FTZ R138, R41, R9.reuse, -R80.reuse ;  /* 0x00000009298a7223 */ /* 0x180fe20000010850 */
[--C-:B------:R-:W-:Y:S01]  /*f8e0*/  FFMA.FTZ R41, R58, R9, -R80.reuse ;  /* 0x000000093a297223 */ /* 0x100fe20000010850 */
[----:B0-----:R-:W-:Y:S01]  /*f8f0*/  FMNMX.FTZ R11, R149, R11, !PT ;  /* 0x0000000b950b7209 */ /* 0x001fe20007810000 */
[----:B------:R-:W0:Y:S01]  /*f900*/  MUFU.TANH R46, R46 ;  /* 0x0000002e002e7308 */ /* 0x000e220000002400 */
[-CC-:B------:R-:W-:Y:S01]  /*f910*/  FFMA.FTZ R53, R28, R9.reuse, -R80.reuse ;  /* 0x000000091c357223 */ /* 0x180fe20000010850 */
[--C-:B------:R-:W-:Y:S01]  /*f920*/  FFMA.FTZ R28, R38, R9, -R80.reuse ;  /* 0x00000009261c7223 */ /* 0x100fe20000010850 */
[----:B---3--:R-:W-:Y:S01]  /*f930*/  FMNMX.FTZ R11, R147, R11, !PT ;  /* 0x0000000b930b7209 */ /* 0x008fe20007810000 */
[-CC-:B------:R-:W-:Y:S01]  /*f940*/  FFMA.FTZ R38, R57, R9.reuse, -R80.reuse ;  /* 0x0000000939267223 */ /* 0x180fe20000010850 */
[--C-:B------:R-:W-:Y:S01]  /*f950*/  FFMA.FTZ R136, R37, R9, -R80.reuse ;  /* 0x0000000925887223 */ /* 0x100fe20000010850 */
[----:B------:R-:W-:Y:S01]  /*f960*/  HGMMA.64x64x16.F32 R88, R128, gdesc[UR8].tnspB, R88, gsb0 ;  /* 0x40e0000880587df0 */ /* 0x000fe20008000858 */
[----:B----4-:R-:W-:Y:S01]  /*f970*/  FMNMX.FTZ R11, R145, R11, !PT ;  /* 0x0000000b910b7209 */ /* 0x010fe20007810000 */
[----:B------:R-:W3:Y:S01]  /*f980*/  MUFU.TANH R48, R48 ;  /* 0x0000003000307308 */ /* 0x000ee20000002400 */
[----:B------:R-:W-:Y:S01]  /*f990*/  R2UR UR11, R25 ;  /* 0x00000000190b72ca */ /* 0x000fe200000e0000 */
[----:B------:R-:W-:Y:S01]  /*f9a0*/  IMAD.MOV.U32 R25, RZ, RZ, 0x40000040 ;  /* 0x40000040ff197424 */ /* 0x000fe200078e00ff */
[----:B-----5:R-:W-:Y:S01]  /*f9b0*/  FMNMX.FTZ R11, R143, R11, !PT ;  /* 0x0000000b8f0b7209 */ /* 0x020fe20007810000 */
[-C--:B------:R-:W-:Y:S01]  /*f9c0*/  FMUL.FTZ R15, R15, R9.reuse ;  /* 0x000000090f0f7220 */ /* 0x080fe20000410000 */
[-CC-:B------:R-:W-:Y:S01]  /*f9d0*/  FFMA.FTZ R37, R56, R9.reuse, -R80.reuse ;  /* 0x0000000938257223 */ /* 0x180fe20000010850 */
[--C-:B------:R-:W-:Y:S01]  /*f9e0*/  FFMA.FTZ R68, R68, R9, -R80.reuse ;  /* 0x0000000944447223 */ /* 0x100fe20000010850 */
[----:B-1----:R-:W-:Y:S01]  /*f9f0*/  FMNMX.FTZ R11, R141, R11, !PT ;  /* 0x0000000b8d0b7209 */ /* 0x002fe20007810000 */
[----:B------:R-:W1:Y:S01]  /*fa00*/  MUFU.TANH R51, R51 ;  /* 0x0000003300337308 */ /* 0x000e620000002400 */
        /* <DEDUP_REMOVED lines=9> */
[--C-:B------:R-:W-:Y:S01]  /*faa0*/  FFMA.FTZ R144, R27, R9, -R80.reuse ;  /* 0x000000091b907223 */ /* 0x100fe20000010850 */
[----:B------:R-:W-:Y:S01]  /*fab0*/  FMNMX.FTZ R11, R39, R11, !PT ;  /* 0x0000000b270b7209 */ /* 0x000fe20007810000 */
[-CC-:B------:R-:W-:Y:S01]  /*fac0*/  FFMA.FTZ R45, R60, R9.reuse, -R80.reuse ;  /* 0x000000093c2d7223 */ /* 0x180fe20000010850 */
[-CC-:B------:R-:W-:Y:S01]  /*fad0*/  FFMA.FTZ R27, R32, R9.reuse, -R80.reuse ;  /* 0x00000009201b7223 */ /* 0x180fe20000010850 */
[--C-:B------:R-:W-:Y:S01]  /*fae0*/  FFMA.FTZ R32, R50, R9, -R80.reuse ;  /* 0x0000000932207223 */ /* 0x100fe20000010850 */
[----:B--2---:R-:W-:Y:S01]  /*faf0*/  FMNMX.FTZ R11, R40, R11, !PT ;  /* 0x0000000b280b7209 */ /* 0x004fe20007810000 */
[----:B------:R-:W2:Y:S01]  /*fb00*/  MUFU.TANH R70, R70 ;  /* 0x0000004600467308 */ /* 0x000ea20000002400 */
[-CC-:B------:R-:W-:Y:S01]  /*fb10*/  FFMA.FTZ R50, R64, R9.reuse, -R80.reuse ;  /* 0x0000000940327223 */ /* 0x180fe20000010850 */
[--C-:B------:R-:W-:Y:S01]  /*fb20*/  FFMA.FTZ R134, R49, R9, -R80.reuse ;  /* 0x0000000931867223 */ /* 0x100fe20000010850 */
[----:B------:R-:W-:Y:S01]  /*fb30*/  FMNMX.FTZ R11, R43, R11, !PT ;  /* 0x0000000b2b0b7209 */ /* 0x000fe20007810000 */
[-CC-:B------:R-:W-:Y:S01]  /*fb40*/  FFMA.FTZ R140, R31, R9.reuse, -R80.reuse ;  /* 0x000000091f8c7223 */ /* 0x180fe20000010850 */
[-CC-:B------:R-:W-:Y:S01]  /*fb50*/  FFMA.FTZ R49, R62, R9.reuse, -R80.reuse ;  /* 0x000000093e317223 */ /* 0x180fe20000010850 */
[--C-:B------:R-:W-:Y:S01]  /*fb60*/  FFMA.FTZ R31, R54, R9, -R80.reuse ;  /* 0x00000009361f7223 */ /* 0x100fe20000010850 */
[----:B------:R-:W-:Y:S01]  /*fb70*/  FMNMX.FTZ R11, R44, R11, !PT ;  /* 0x0000000b2c0b7209 */ /* 0x000fe20007810000 */
[----:B------:R-:W5:Y:S01]  /*fb80*/  MUFU.TANH R71, R71 ;  /* 0x0000004700477308 */ /* 0x000f620000002400 */
[----:B------:R-:W-:-:S02]  /*fb90*/  FFMA.FTZ R54, R65, R9, -R80 ;  /* 0x0000000941367223 */ /* 0x000fc40000010850 */
[----:B0-----:R-:W-:-:S04]  /*fba0*/  FMNMX.FTZ R11, R46, R11, !PT ;  /* 0x0000000b2e0b7209 */ /* 0x001fc80007810000 */
[----:B---3--:R-:W-:Y:S01]  /*fbb0*/  FMNMX.FTZ R11, R48, R11, !PT ;  /* 0x0000000b300b7209 */ /* 0x008fe20007810000 */
[----:B------:R-:W0:Y:S03]  /*fbc0*/  MUFU.TANH R72, R72 ;  /* 0x0000004800487308 */ /* 0x000e260000002400 */
[----:B-1----:R-:W-:-:S04]  /*fbd0*/  FMNMX.FTZ R11, R51, R11, !PT ;  /* 0x0000000b330b7209 */ /* 0x002fc80007810000 */
[----:B------:R-:W-:Y:S01]  /*fbe0*/  FMNMX.FTZ R11, R63, R11, !PT ;  /* 0x0000000b3f0b7209 */ /* 0x000fe20007810000 */
[----:B------:R-:W1:Y:S03]  /*fbf0*/  MUFU.TANH R73, R73 ;  /* 0x0000004900497308 */ /* 0x000e660000002400 */
[----:B------:R-:W-:-:S04]  /*fc00*/  FMNMX.FTZ R11, R66, R11, !PT ;  /* 0x0000000b420b7209 */ /* 0x000fc80007810000 */
[----:B------:R-:W-:Y:S01]  /*fc10*/  FMNMX.FTZ R11, R67, R11, !PT ;  /* 0x0000000b430b7209 */ /* 0x000fe20007810000 */
[----:B------:R-:W3:Y:S03]  /*fc20*/  MUFU.TANH R74, R74 ;  /* 0x0000004a004a7308 */ /* 0x000ee60000002400 */
[----:B----4-:R-:W-:-:S04]  /*fc30*/  FMNMX.FTZ R11, R69, R11, !PT ;  /* 0x0000000b450b7209 */ /* 0x010fc80007810000 */
[----:B--2---:R-:W-:Y:S01]  /*fc40*/  FMNMX.FTZ R11, R70, R11, !PT ;  /* 0x0000000b460b7209 */ /* 0x004fe20007810000 */
[----:B------:R-:W2:Y:S03]  /*fc50*/  MUFU.TANH R75, R75 ;  /* 0x0000004b004b7308 */ /* 0x000ea60000002400 */
[----:B-----5:R-:W-:-:S04]  /*fc60*/  FMNMX.FTZ R11, R71, R11, !PT ;  /* 0x0000000b470b7209 */ /* 0x020fc80007810000 */
[----:B0-----:R-:W-:Y:S01]  /*fc70*/  FMNMX.FTZ R11, R72, R11, !PT ;  /* 0x0000000b480b7209 */ /* 0x001fe20007810000 */
[----:B------:R-:W0:Y:S03]  /*fc80*/  MUFU.TANH R76, R76 ;  /* 0x0000004c004c7308 */ /* 0x000e260000002400 */
[----:B-1----:R-:W-:Y:S01]  /*fc90*/  FMNMX.FTZ R11, R73, R11, !PT ;  /* 0x0000000b490b7209 */ /* 0x002fe20007810000 */
[----:B------:R-:W-:Y:S02]  /*fca0*/  WARPGROUP.DEPBAR.LE gsb0, 0x0 ;  /* 0x00008000000079c5 */ /* 0x000fe40000010000 */
[----:B------:R-:W-:Y:S01]  /*fcb0*/  WARPGROUP.ARRIVE ;  /* 0x00000000000079c5 */ /* 0x000fe20000000000 */
[----:B---3--:R-:W-:Y:S01]  /*fcc0*/  FMNMX.FTZ R11, R74, R11, !PT ;  /* 0x0000000b4a0b7209 */ /* 0x008fe20007810000 */
[----:B------:R-:W1:Y:S03]  /*fcd0*/  MUFU.TANH R77, R77 ;  /* 0x0000004d004d7308 */ /* 0x000e660000002400 */
[----:B--2---:R-:W-:-:S05]  /*fce0*/  FMNMX.FTZ R11, R75, R11, !PT ;  /* 0x0000000b4b0b7209 */ /* 0x004fca0007810000 */
[----:B------:R-:W2:Y:S01]  /*fcf0*/  MUFU.TANH R78, R78 ;  /* 0x0000004e004e7308 */ /* 0x000ea20000002400 */
[----:B0-----:R-:W-:-:S07]  /*fd00*/  FMNMX.FTZ R11, R76, R11, !PT ;  /* 0x0000000b4c0b7209 */ /* 0x001fce0007810000 */
[----:B------:R-:W-:Y:S01]  /*fd10*/  MUFU.EX2 R15, R15 ;  /* 0x0000000f000f7308 */ /* 0x000fe20000000800 */
[----:B-1----:R-:W-:-:S07]  /*fd20*/  FMNMX.FTZ R11, R77, R11, !PT ;  /* 0x0000000b4d0b7209 */ /* 0x002fce0007810000 */
[----:B------:R-:W0:Y:S01]  /*fd30*/  MUFU.EX2 R148, R148 ;  /* 0x0000009400947308 */ /* 0x000e220000000800 */
[----:B--2---:R-:W-:-:S05]  /*fd40*/  FMNMX.FTZ R11, R78, R11, !PT ;  /* 0x0000000b4e0b7209 */ /* 0x004fca0007810000 */
[----:B------:R-:W1:Y:S02]  /*fd50*/  SHFL.BFLY PT, R42, R11, 0x2, 0x1f ;  /* 0x0c401f000b2a7f89 */ /* 0x000e6400000e0000 */
[----:B------:R-:W2:Y:S08]  /*fd60*/  MUFU.EX2 R52, R52 ;  /* 0x0000003400347308 */ /* 0x000eb00000000800 */
[----:B------:R-:W3:Y:S01]  /*fd70*/  MUFU.EX2 R150, R150 ;  /* 0x0000009600967308 */ /* 0x000ee20000000800 */
[----:B0-----:R-:W-:-:S07]  /*fd80*/  FFMA.FTZ R3, R15, R3, R148 ;  /* 0x000000030f037223 */ /* 0x001fce0000010094 */
[----:B------:R-:W0:Y:S01]  /*fd90*/  MUFU.EX2 R79, R79 ;  /* 0x0000004f004f7308 */ /* 0x000e220000000800 */
[C---:B--2---:R-:W-:Y:S01]  /*fda0*/  FADD.FTZ R3, R52.reuse, R3 ;  /* 0x0000000334037221 */ /* 0x044fe20000010000 */
[----:B------:R-:W-:Y:S02]  /*fdb0*/  F2FP.F16.F32.PACK_AB R148, R52, R148 ;  /* 0x000000943494723e */ /* 0x000fe400000000ff */
[----:B-1----:R-:W-:Y:S01]  /*fdc0*/  FMNMX.FTZ R11, R11, R42, !PT ;  /* 0x0000002a0b0b7209 */ /* 0x002fe20007810000 */
[----:B------:R-:W-:-:S03]  /*fdd0*/  FFMA.FTZ R42, R59, R9, -R80 ;  /* 0x000000093b2a7223 */ /* 0x000fc60000010850 */
[----:B------:R-:W-:Y:S01]  /*fde0*/  MUFU.EX2 R144, R144 ;  /* 0x0000009000907308 */ /* 0x000fe20000000800 */
[----:B------:R-:W1:Y:S07]  /*fdf0*/  SHFL.BFLY PT, R24, R11, 0x1, 0x1f ;  /* 0x0c201f000b187f89 */ /* 0x000e6e00000e0000 */
[----:B------:R-:W-:Y:S08]  /*fe00*/  MUFU.EX2 R53, R53 ;  /* 0x0000003500357308 */ /* 0x000ff00000000800 */
[----:B------:R-:W-:Y:S08]  /*fe10*/  MUFU.EX2 R146, R146 ;  /* 0x0000009200927308 */ /* 0x000ff00000000800 */
[----:B------:R-:W-:Y:S01]  /*fe20*/  MUFU.EX2 R26, R26 ;  /* 0x0000001a001a7308 */ /* 0x000fe20000000800 */
[----:B-1----:R-:W-:-:S05]  /*fe30*/  FMNMX.FTZ R11, R11, R24, !PT ;  /* 0x000000180b0b7209 */ /* 0x002fca0007810000 */
[C---:B------:R-:W-:Y:S01]  /*fe40*/  FADD.FTZ R24, -R11.reuse, R13 ;  /* 0x0000000d0b187221 */ /* 0x040fe20000010100 */
[-C--:B------:R-:W-:Y:S01]  /*fe50*/  FMUL.FTZ R58, R11, R9.reuse ;  /* 0x000000090b3a7220 */ /* 0x080fe20000410000 */
[----:B------:R-:W-:Y:S02]  /*fe60*/  MUFU.EX2 R13, R68 ;  /* 0x00000044000d7308 */ /* 0x000fe40000000800 */
[-C--:B------:R-:W-:Y:S01]  /*fe70*/  FMUL.FTZ R24, R24, R9.reuse ;  /* 0x0000000918187220 */ /* 0x080fe20000410000 */
[-CC-:B------:R-:W-:Y:S01]  /*fe80*/  FFMA.FTZ R57, R81, R9.reuse, -R58.reuse ;  /* 0x0000000951397223 */ /* 0x180fe2000001083a */
[-CC-:B------:R-:W-:Y:S01]  /*fe90*/  FFMA.FTZ R56, R84, R9.reuse, -R58.reuse ;  /* 0x0000000954387223 */ /* 0x180fe2000001083a */
[----:B------:R-:W1:Y:S01]  /*fea0*/  S2R R81, SR_TID.X ;  /* 0x0000000000517919 */ /* 0x000e620000002100 */
[-CC-:B------:R-:W-:Y:S01]  /*feb0*/  FFMA.FTZ R59, R137, R9.reuse, -R58.reuse ;  /* 0x00000009893b7223 */ /* 0x180fe2000001083a */
[-CC-:B------:R-:W-:Y:S01]  /*fec0*/  FFMA.FTZ R61, R139, R9.reuse, -R58.reuse ;  /* 0x000000098b3d7223 */ /* 0x180fe2000001083a */
[----:B------:R2:W-:Y:S01]  /*fed0*/  MUFU.EX2 R55, R24 ;  /* 0x0000001800377308 */ /* 0x0005e20000000800 */
[-CC-:B------:R-:W-:Y:S01]  /*fee0*/  FFMA.FTZ R60, R151, R9.reuse, -R58.reuse ;  /* 0x00000009973c7223 */ /* 0x180fe2000001083a */
[-CC-:B------:R-:W-:Y:S01]  /*fef0*/  FFMA.FTZ R137, R39, R9.reuse, -R58.reuse ;  /* 0x0000000927897223 */ /* 0x180fe2000001083a */
[-CC-:B------:R-:W-:Y:S01]  /*ff00*/  FFMA.FTZ R64, R149, R9.reuse, -R58.reuse ;  /* 0x0000000995407223 */ /* 0x180fe2000001083a */
[-CC-:B------:R-:W-:Y:S01]  /*ff10*/  FFMA.FTZ R147, R147, R9.reuse, -R58.reuse ;  /* 0x0000000993937223 */ /* 0x180fe2000001083a */
[-CC-:B------:R-:W-:Y:S01]  /*ff20*/  FFMA.FTZ R62, R143, R9.reuse, -R58.reuse ;  /* 0x000000098f3e7223 */ /* 0x180fe2000001083a */
[-CC-:B------:R-:W-:Y:S01]  /*ff30*/  FFMA.FTZ R143, R34, R9.reuse, -R58.reuse ;  /* 0x00000009228f7223 */ /* 0x180fe2000001083a */
[-CC-:B------:R-:W-:Y:S01]  /*ff40*/  FFMA.FTZ R65, R145, R9.reuse, -R58.reuse ;  /* 0x0000000991417223 */ /* 0x180fe2000001083a */
[----:B------:R-:W4:Y:S01]  /*ff50*/  MUFU.EX2 R56, R56 ;  /* 0x0000003800387308 */ /* 0x000f220000000800 */
[----:B--2---:R-:W-:Y:S01]  /*ff60*/  IADD3 R24, R8, 0x300, RZ ;  /* 0x0000030008187810 */ /* 0x004fe20007ffe0ff */
[-CC-:B------:R-:W-:Y:S01]  /*ff70*/  FFMA.FTZ R34, R36, R9.reuse, -R58.reuse ;  /* 0x0000000924227223 */ /* 0x180fe2000001083a */
[----:B------:R-:W-:Y:S01]  /*ff80*/  FFMA.FTZ R36, R40, R9, -R58 ;  /* 0x0000000928247223 */ /* 0x000fe2000001083a */
[----:B---3--:R-:W-:Y:S01]  /*ff90*/  FADD.FTZ R40, R150, R3 ;  /* 0x0000000396287221 */ /* 0x008fe20000010000 */
[----:B------:R-:W-:Y:S01]  /*ffa0*/  R2UR UR10, R24 ;  /* 0x00000000180a72ca */ /* 0x000fe200000e0000 */
[----:B------:R-:W-:-:S02]  /*ffb0*/  VIADD R24, R8, 0x380 ;  /* 0x0000038008187836 */ /* 0x000fc40000000000 */
[-C--:B------:R-:W-:Y:S01]  /*ffc0*/  FFMA.FTZ R141, R141, R9.reuse, -R58 ;  /* 0x000000098d8d7223 */ /* 0x080fe2000001083a */
[----:B------:R-:W2:Y:S01]  /*ffd0*/  MUFU.EX2 R57, R57 ;  /* 0x0000003900397308 */ /* 0x000ea20000000800 */
[----:B0-----:R-:W-:Y:S01]  /*ffe0*/  FADD.FTZ R3, R79, R40 ;  /* 0x000000284f037221 */ /* 0x001fe20000010000 */
[-CC-:B------:R-:W-:Y:S01]  /*fff0*/  FFMA.FTZ R139, R43, R9.reuse, -R58.reuse ;  /* 0x000000092b8b7223 */ /* 0x180fe2000001083a */
[-CC-:B------:R-:W-:Y:S01]  /*10000*/  FFMA.FTZ R8, R44, R9.reuse, -R58.reuse ;  /* 0x000000092c087223 */ /* 0x180fe2000001083a */
[-CC-:B------:R-:W-:Y:S01]  /*10010*/  FFMA.FTZ R133, R46, R9.reuse, -R58.reuse ;  /* 0x000000092e857223 */ /* 0x180fe2000001083a */
[-CC-:B------:R-:W-:Y:S01]  /*10020*/  FFMA.FTZ R48, R48, R9.reuse, -R58.reuse ;  /* 0x0000000930307223 */ /* 0x180fe2000001083a */
[-CC-:B------:R-:W-:Y:S01]  /*10030*/  FFMA.FTZ R135, R51, R9.reuse, -R58.reuse ;  /* 0x0000000933877223 */ /* 0x180fe2000001083a */
[-C--:B------:R-:W-:Y:S01]  /*10040*/  FFMA.FTZ R129, R66, R9.reuse, -R58 ;  /* 0x0000000942817223 */ /* 0x080fe2000001083a */
[----:B------:R-:W-:Y:S01]  /*10050*/  MUFU.EX2 R59, R59 ;  /* 0x0000003b003b7308 */ /* 0x000fe20000000800 */
[----:B----4-:R-:W-:Y:S01]  /*10060*/  FFMA.FTZ R0, R55, R0, R56 ;  /* 0x0000000037007223 */ /* 0x010fe20000010038 */
[----:B------:R-:W-:Y:S01]  /*10070*/  HGMMA.64x64x16.F32 R88, R124, gdesc[UR8].tnspB, R88, gsb0 ;  /* 0x40e000087c587df0 */ /* 0x000fe20008000858 */
[----:B------:R-:W-:Y:S01]  /*10080*/  R2UR UR10, R24 ;  /* 0x00000000180a72ca */ /* 0x000fe200000e0000 */
[-C--:B------:R-:W-:Y:S01]  /*10090*/  FFMA.FTZ R131, R69, R9.reuse, -R58 ;  /* 0x0000000945837223 */ /* 0x080fe2000001083a */
[----:B------:R-:W-:Y:S01]  /*100a0*/  R2UR UR11, R25 ;  /* 0x00000000190b72ca */ /* 0x000fe200000e0000 */
[----:B------:R-:W-:Y:S01]  /*100b0*/  @!P1 IMAD R25, R18, 0x8, R2 ;  /* 0x0000000812199824 */ /* 0x000fe200078e0202 */
[----:B-1----:R-:W-:Y:S01]  /*100c0*/  SHF.R.U32.HI R68, RZ, 0x7, R81 ;  /* 0x00000007ff447819 */ /* 0x002fe20000011651 */
[----:B------:R-:W0:Y:S01]  /*100d0*/  MUFU.EX2 R61, R61 ;  /* 0x0000003d003d7308 */ /* 0x000e220000000800 */
[----:B------:R-:W-:Y:S01]  /*100e0*/  ISETP.GE.U32.AND P2, PT, R81, 0x180, PT ;  /* 0x000001805100780c */ /* 0x000fe20003f46070 */
[----:B------:R-:W-:Y:S01]  /*100f0*/  @!P1 VIADD R25, R25, 0x16840 ;  /* 0x0001684019199836 */ /* 0x000fe20000000000 */
[----:B------:R-:W-:Y:S01]  /*10100*/  IADD3 R24, R68, 0x9, RZ ;  /* 0x0000000944187810 */ /* 0x000fe20007ffe0ff */
[-CC-:B------:R-:W-:Y:S01]  /*10110*/  FFMA.FTZ R73, R73, R9.reuse, -R58.reuse ;  /* 0x0000000949497223 */ /* 0x180fe2000001083a */
[-CC-:B------:R-:W-:Y:S01]  /*10120*/  FFMA.FTZ R74, R74, R9.reuse, -R58.reuse ;  /* 0x000000094a4a7223 */ /* 0x180fe2000001083a */
[-CC-:B------:R-:W-:Y:S01]  /*10130*/  FFMA.FTZ R75, R75, R9.reuse, -R58.reuse ;  /* 0x000000094b4b7223 */ /* 0x180fe2000001083a */
[----:B------:R-:W-:Y:S01]  /*10140*/  SEL R39, R24, 0x9, !P2 ;  /* 0x0000000918277807 */ /* 0x000fe20005000000 */
[----:B------:R-:W-:Y:S01]  /*10150*/  MUFU.EX2 R60, R60 ;  /* 0x0000003c003c7308 */ /* 0x000fe20000000800 */
[----:B------:R-:W-:Y:S01]  /*10160*/  @!P1 PRMT R25, RZ, 0x654, R25 ;  /* 0x00000654ff199816 */ /* 0x000fe20000000019 */
[-CC-:B------:R-:W-:Y:S01]  /*10170*/  FFMA.FTZ R76, R76, R9.reuse, -R58.reuse ;  /* 0x000000094c4c7223 */ /* 0x180fe2000001083a */
[----:B------:R-:W-:Y:S01]  /*10180*/  FFMA.FTZ R77, R77, R9, -R58 ;  /* 0x000000094d4d7223 */ /* 0x000fe2000001083a */
[C---:B------:R-:W-:Y:S01]  /*10190*/  ISETP.GT.AND P2, PT, R12.reuse, RZ, PT ;  /* 0x000000ff0c00720c */ /* 0x040fe20003f44270 */
[----:B------:R-:W-:Y:S01]  /*101a0*/  VIADD R12, R12, 0xffffffff ;  /* 0xffffffff0c0c7836 */ /* 0x000fe20000000000 */
[----:B------:R-:W-:-:S02]  /*101b0*/  F2FP.F16.F32.PACK_AB R150, R79, R150 ;  /* 0x000000964f96723e */ /* 0x000fc400000000ff */
[----:B------:R-:W1:Y:S01]  /*101c0*/  MUFU.EX2 R64, R64 ;  /* 0x0000004000407308 */ /* 0x000e620000000800 */
[----:B--2---:R-:W-:Y:S02]  /*101d0*/  F2FP.F16.F32.PACK_AB R149, R57, R56 ;  /* 0x000000383995723e */ /* 0x004fe400000000ff */
[----:B0-----:R-:W-:-:S05]  /*101e0*/  F2FP.F16.F32.PACK_AB R151, R61, R59 ;  /* 0x0000003b3d97723e */ /* 0x001fca00000000ff */
[----:B------:R-:W0:Y:S08]  /*101f0*/  MUFU.EX2 R147, R147 ;  /* 0x0000009300937308 */ /* 0x000e300000000800 */
[----:B------:R-:W2:Y:S01]  /*10200*/  MUFU.EX2 R65, R65 ;  /* 0x0000004100417308 */ /* 0x000ea20000000800 */
[----:B-1----:R-:W-:-:S07]  /*10210*/  F2FP.F16.F32.PACK_AB R145, R64, R60 ;  /* 0x0000003c4091723e */ /* 0x002fce00000000ff */
[----:B------:R-:W-:Y:S08]  /*10220*/  MUFU.EX2 R140, R140 ;  /* 0x0000008c008c7308 */ /* 0x000ff00000000800 */
[----:B------:R-:W1:Y:S08]  /*10230*/  MUFU.EX2 R62, R62 ;  /* 0x0000003e003e7308 */ /* 0x000e700000000800 */
[----:B------:R-:W-:Y:S08]  /*10240*/  MUFU.EX2 R27, R27 ;  /* 0x0000001b001b7308 */ /* 0x000ff00000000800 */
[----:B------:R-:W3:Y:S01]  /*10250*/  MUFU.EX2 R141, R141 ;  /* 0x0000008d008d7308 */ /* 0x000ee20000000800 */
[----:B------:R-:W-:-:S02]  /*10260*/  WARPGROUP.DEPBAR.LE gsb0, 0x0 ;  /* 0x00008000000079c5 */ /* 0x000fc40000010000 */
[----:B------:R-:W-:-:S05]  /*10270*/  WARPGROUP.ARRIVE ;  /* 0x00000000000079c5 */ /* 0x000fca0000000000 */
[----:B------:R-:W-:Y:S01]  /*10280*/  MUFU.EX2 R142, R142 ;  /* 0x0000008e008e7308 */ /* 0x000fe20000000800 */
[----:B------:R-:W-:Y:S01]  /*10290*/  FFMA.FTZ R125, R71, R9, -R58 ;  /* 0x00000009477d7223 */ /* 0x000fe2000001083a */
[----:B------:R-:W-:Y:S06]  /*102a0*/  HGMMA.64x64x16.F32 R88, R120, gdesc[UR8].tnspB, R88, gsb0 ;  /* 0x40e0000878587df0 */ /* 0x000fec0008000858 */
[----:B------:R-:W4:Y:S08]  /*102b0*/  MUFU.EX2 R143, R143 ;  /* 0x0000008f008f7308 */ /* 0x000f300000000800 */
[----:B------:R-:W-:Y:S08]  /*102c0*/  MUFU.EX2 R30, R30 ;  /* 0x0000001e001e7308 */ /* 0x000ff00000000800 */
[----:B------:R-:W5:Y:S08]  /*102d0*/  MUFU.EX2 R34, R34 ;  /* 0x0000002200227308 */ /* 0x000f700000000800 */
[----:B------:R-:W-:Y:S08]  /*102e0*/  MUFU.EX2 R136, R136 ;  /* 0x0000008800887308 */ /* 0x000ff00000000800 */
[----:B------:R-:W5:Y:S08]  /*102f0*/  MUFU.EX2 R137, R137 ;  /* 0x0000008900897308 */ /* 0x000f700000000800 */
[----:B------:R-:W-:Y:S08]  /*10300*/  MUFU.EX2 R28, R28 ;  /* 0x0000001c001c7308 */ /* 0x000ff00000000800 */
[----:B------:R-:W5:Y:S08]  /*10310*/  MUFU.EX2 R36, R36 ;  /* 0x0000002400247308 */ /* 0x000f700000000800 */
[----:B------:R-:W5:Y:S08]  /*10320*/  MUFU.EX2 R138, R138 ;  /* 0x0000008a008a7308 */ /* 0x000f700000000800 */
[----:B------:R-:W5:Y:S08]  /*10330*/  MUFU.EX2 R139, R139 ;  /* 0x0000008b008b7308 */ /* 0x000f700000000800 */
[----:B------:R-:W5:Y:S01]  /*10340*/  MUFU.EX2 R29, R29 ;  /* 0x0000001d001d7308 */ /* 0x000f620000000800 */
[----:B------:R-:W-:-:S02]  /*10350*/  WARPGROUP.DEPBAR.LE gsb0, 0x0 ;  /* 0x00008000000079c5 */ /* 0x000fc40000010000 */
[----:B------:R0:W-:Y:S06]  /*10360*/  BAR.ARV R39, 0x100 ;  /* 0x000400270000751d */ /* 0x0001ec0000002000 */
[----:B------:R2:W-:Y:S01]  /*10370*/  @!P1 SYNCS.ARRIVE.TRANS64.RED.A1T0 RZ, [R25+URZ], RZ ;  /* 0x000000ff19ff99a7 */ /* 0x0005e2000810043f */
[----:B------:R-:W5:Y:S01]  /*10380*/  MUFU.EX2 R8, R8 ;  /* 0x0000000800087308 */ /* 0x000f620000000800 */
[-C--:B------:R-:W-:Y:S01]  /*10390*/  FMUL.FTZ R88, R88, R15.reuse ;  /* 0x0000000f58587220 */ /* 0x080fe20000410000 */
[-C--:B------:R-:W-:Y:S01]  /*103a0*/  FMUL.FTZ R89, R89, R15.reuse ;  /* 0x0000000f59597220 */ /* 0x080fe20000410000 */
[-C--:B------:R-:W-:Y:S01]  /*103b0*/  FMUL.FTZ R92, R92, R15.reuse ;  /* 0x0000000f5c5c7220 */ /* 0x080fe20000410000 */
[-C--:B------:R-:W-:Y:S01]  /*103c0*/  FMUL.FTZ R93, R93, R15.reuse ;  /* 0x0000000f5d5d7220 */ /* 0x080fe20000410000 */
[-C--:B------:R-:W-:Y:S01]  /*103d0*/  FMUL.FTZ R96, R96, R15.reuse ;  /* 0x0000000f60607220 */ /* 0x080fe20000410000 */
[----:B------:R-:W-:Y:S01]  /*103e0*/  FMUL.FTZ R97, R97, R15 ;  /* 0x0000000f61617220 */ /* 0x000fe20000410000 */
[----:B--2---:R-:W-:-:S02]  /*103f0*/  @!P1 IMAD R25, R14, 0x8, R2 ;  /* 0x000000080e199824 */ /* 0x004fc400078e0202 */
[----:B------:R-:W-:Y:S01]  /*10400*/  FADD.FTZ R14, R57, R0 ;  /* 0x00000000390e7221 */ /* 0x000fe20000010000 */
[----:B------:R-:W2:Y:S01]  /*10410*/  MUFU.EX2 R132, R132 ;  /* 0x0000008400847308 */ /* 0x000ea20000000800 */
[----:B------:R-:W-:Y:S01]  /*10420*/  FFMA.FTZ R0, R63, R9, -R58 ;  /* 0x000000093f007223 */ /* 0x000fe2000001083a */
[----:B------:R-:W-:Y:S02]  /*10430*/  @!P1 VIADD R25, R25, 0x16860 ;  /* 0x0001686019199836 */ /* 0x000fe40000000000 */
[----:B------:R-:W-:Y:S01]  /*10440*/  FADD.FTZ R14, R59, R14 ;  /* 0x0000000e3b0e7221 */ /* 0x000fe20000010000 */
[-C--:B------:R-:W-:Y:S01]  /*10450*/  FMUL.FTZ R100, R100, R15.reuse ;  /* 0x0000000f64647220 */ /* 0x080fe20000410000 */
[-C--:B------:R-:W-:Y:S01]  /*10460*/  FMUL.FTZ R101, R101, R15.reuse ;  /* 0x0000000f65657220 */ /* 0x080fe20000410000 */
[----:B------:R-:W-:Y:S01]  /*10470*/  FMUL.FTZ R104, R104, R15 ;  /* 0x0000000f68687220 */ /* 0x000fe20000410000 */
[----:B0-----:R-:W-:Y:S01]  /*10480*/  @!P1 PRMT R39, RZ, 0x654, R25 ;  /* 0x00000654ff279816 */ /* 0x001fe20000000019 */
[----:B------:R-:W-:Y:S01]  /*10490*/  FADD.FTZ R25, R61, R14 ;  /* 0x0000000e3d197221 */ /* 0x000fe20000010000 */
[----:B------:R-:W-:Y:S01]  /*104a0*/  FADD.FTZ R14, R144, R3 ;  /* 0x00000003900e7221 */ /* 0x000fe20000010000 */
[----:B------:R-:W0:Y:S01]  /*104b0*/  MUFU.EX2 R133, R133 ;  /* 0x0000008500857308 */ /* 0x000e220000000800 */
[----:B------:R1:W-:Y:S01]  /*104c0*/  @!P1 SYNCS.ARRIVE.TRANS64.RED.A1T0 RZ, [R39+URZ], RZ ;  /* 0x000000ff27ff99a7 */ /* 0x0003e2000810043f */
[----:B------:R-:W-:Y:S01]  /*104d0*/  FADD.FTZ R25, R60, R25 ;  /* 0x000000193c197221 */ /* 0x000fe20000010000 */
[--C-:B------:R-:W-:Y:S01]  /*104e0*/  FFMA.FTZ R3, R67, R9, -R58.reuse ;  /* 0x0000000943037223 */ /* 0x100fe2000001083a */
[-C--:B------:R-:W-:Y:S01]  /*104f0*/  FMUL.FTZ R105, R105, R15.reuse ;  /* 0x0000000f69697220 */ /* 0x080fe20000410000 */
[----:B------:R-:W-:Y:S01]  /*10500*/  FMUL.FTZ R108, R108, R15 ;  /* 0x0000000f6c6c7220 */ /* 0x000fe20000410000 */
[----:B------:R-:W-:Y:S01]  /*10510*/  FADD.FTZ R40, R64, R25 ;  /* 0x0000001940287221 */ /* 0x000fe20000010000 */
[-C--:B------:R-:W-:Y:S01]  /*10520*/  FFMA.FTZ R25, R72, R9.reuse, -R58 ;  /* 0x0000000948197223 */ /* 0x080fe2000001083a */
[----:B------:R-:W-:Y:S01]  /*10530*/  MUFU.EX2 R35, R35 ;  /* 0x0000002300237308 */ /* 0x000fe20000000800 */
[----:B-1----:R-:W-:Y:S01]  /*10540*/  FADD.FTZ R39, R53, R14 ;  /* 0x0000000e35277221 */ /* 0x002fe20000010000 */
[----:B------:R-:W-:Y:S01]  /*10550*/  FADD.FTZ R40, R147, R40 ;  /* 0x0000002893287221 */ /* 0x000fe20000010000 */
[-CC-:B------:R-:W-:Y:S01]  /*10560*/  FFMA.FTZ R14, R70, R9.reuse, -R58.reuse ;  /* 0x00000009460e7223 */ /* 0x180fe2000001083a */
[----:B------:R-:W-:Y:S01]  /*10570*/  FFMA.FTZ R58, R78, R9, -R58 ;  /* 0x000000094e3a7223 */ /* 0x000fe2000001083a */
[----:B------:R-:W-:Y:S01]  /*10580*/  FADD.FTZ R39, R146, R39 ;  /* 0x0000002792277221 */ /* 0x000fe20000010000 */
[----:B------:R-:W-:Y:S01]  /*10590*/  FADD.FTZ R43, R65, R40 ;  /* 0x00000028412b7221 */ /* 0x000fe20000010000 */
[C---:B------:R-:W-:Y:S01]  /*105a0*/  F2FP.F16.F32.PACK_AB R146, R26.reuse, R146 ;  /* 0x000000921a92723e */ /* 0x040fe200000000ff */
[----:B------:R-:W1:Y:S01]  /*105b0*/  MUFU.EX2 R24, R48 ;  /* 0x0000003000187308 */ /* 0x000e620000000800 */
[----:B------:R-:W-:Y:S01]  /*105c0*/  FADD.FTZ R39, R26, R39 ;  /* 0x000000271a277221 */ /* 0x000fe20000010000 */
[----:B------:R-:W-:Y:S01]  /*105d0*/  FADD.FTZ R44, R62, R43 ;  /* 0x0000002b3e2c7221 */ /* 0x000fe20000010000 */
[-C--:B------:R-:W-:Y:S01]  /*105e0*/  FMUL.FTZ R109, R109, R15.reuse ;  /* 0x0000000f6d6d7220 */ /* 0x080fe20000410000 */
[-C--:B------:R-:W-:Y:S01]  /*105f0*/  FMUL.FTZ R112, R112, R15.reuse ;  /* 0x0000000f70707220 */ /* 0x080fe20000410000 */
[----:B------:R-:W-:Y:S01]  /*10600*/  FADD.FTZ R40, R140, R39 ;  /* 0x000000278c287221 */ /* 0x000fe20000010000 */
[----:B---3--:R-:W-:Y:S01]  /*10610*/  FADD.FTZ R44, R141, R44 ;  /* 0x0000002c8d2c7221 */ /* 0x008fe20000010000 */
[C---:B------:R-:W-:Y:S01]  /*10620*/  F2FP.F16.F32.PACK_AB R140, R27.reuse, R140 ;  /* 0x0000008c1b8c723e */ /* 0x040fe200000000ff */
[----:B------:R-:W3:Y:S01]  /*10630*/  MUFU.EX2 R134, R134 ;  /* 0x0000008600867308 */ /* 0x000ee20000000800 */
[----:B------:R-:W-:Y:S01]  /*10640*/  FADD.FTZ R39, R27, R40 ;  /* 0x000000281b277221 */ /* 0x000fe20000010000 */
[----:B----4-:R-:W-:Y:S01]  /*10650*/  FADD.FTZ R43, R143, R44 ;  /* 0x0000002c8f2b7221 */ /* 0x010fe20000010000 */
[-C--:B------:R-:W-:Y:S01]  /*10660*/  FMUL.FTZ R113, R113, R15.reuse ;  /* 0x0000000f71717220 */ /* 0x080fe20000410000 */
[-C--:B------:R-:W-:Y:S01]  /*10670*/  FMUL.FTZ R116, R116, R15.reuse ;  /* 0x0000000f74747220 */ /* 0x080fe20000410000 */
[----:B------:R-:W-:Y:S01]  /*10680*/  FADD.FTZ R39, R142, R39 ;  /* 0x000000278e277221 */ /* 0x000fe20000010000 */
[----:B-----5:R-:W-:Y:S01]  /*10690*/  FADD.FTZ R40, R34, R43 ;  /* 0x0000002b22287221 */ /* 0x020fe20000010000 */
[C---:B------:R-:W-:Y:S01]  /*106a0*/  F2FP.F16.F32.PACK_AB R142, R30.reuse, R142 ;  /* 0x0000008e1e8e723e */ /* 0x040fe200000000ff */
[----:B------:R-:W4:Y:S01]  /*106b0*/  MUFU.EX2 R135, R135 ;  /* 0x0000008700877308 */ /* 0x000f220000000800 */
[----:B------:R-:W-:Y:S01]  /*106c0*/  FADD.FTZ R39, R30, R39 ;  /* 0x000000271e277221 */ /* 0x000fe20000010000 */
[----:B------:R-:W-:Y:S01]  /*106d0*/  FADD.FTZ R43, R137, R40 ;  /* 0x00000028892b7221 */ /* 0x000fe20000010000 */
[----:B------:R-:W-:Y:S01]  /*106e0*/  FMUL.FTZ R117, R117, R15 ;  /* 0x0000000f75757220 */ /* 0x000fe20000410000 */
[----:B------:R-:W-:Y:S01]  /*106f0*/  F2FP.F16.F32.PACK_AB R144, R53, R144 ;  /* 0x000000903590723e */ /* 0x000fe200000000ff */
[----:B------:R-:W-:Y:S01]  /*10700*/  FADD.FTZ R39, R136, R39 ;  /* 0x0000002788277221 */ /* 0x000fe20000010000 */
[----:B------:R-:W-:Y:S01]  /*10710*/  FADD.FTZ R40, R36, R43 ;  /* 0x0000002b24287221 */ /* 0x000fe20000010000 */
[----:B------:R-:W-:Y:S01]  /*10720*/  F2FP.F16.F32.PACK_AB R147, R65, R147 ;  /* 0x000000934193723e */ /* 0x000fe200000000ff */
[----:B------:R-:W5:Y:S01]  /*10730*/  MUFU.EX2 R32, R32 ;  /* 0x0000002000207308 */ /* 0x000f620000000800 */
[----:B------:R-:W-:Y:S01]  /*10740*/  FADD.FTZ R39, R28, R39 ;  /* 0x000000271c277221 */ /* 0x000fe20000010000 */
[----:B------:R-:W-:Y:S01]  /*10750*/  F2FP.F16.F32.PACK_AB R141, R141, R62 ;  /* 0x0000003e8d8d723e */ /* 0x000fe200000000ff */
[----:B------:R-:W-:Y:S01]  /*10760*/  FMUL.FTZ R90, R90, R55 ;  /* 0x000000375a5a7220 */ /* 0x000fe20000410000 */
[----:B------:R-:W-:Y:S01]  /*10770*/  F2FP.F16.F32.PACK_AB R143, R34, R143 ;  /* 0x0000008f228f723e */ /* 0x000fe200000000ff */
[----:B------:R-:W-:Y:S01]  /*10780*/  FADD.FTZ R44, R138, R39 ;  /* 0x000000278a2c7221 */ /* 0x000fe20000010000 */
[----:B------:R-:W-:Y:S01]  /*10790*/  FADD.FTZ R39, R139, R40 ;  /* 0x000000288b277221 */ /* 0x000fe20000010000 */
[C---:B------:R-:W-:Y:S01]  /*107a0*/  F2FP.F16.F32.PACK_AB R138, R29.reuse, R138 ;  /* 0x0000008a1d8a723e */ /* 0x040fe200000000ff */
[----:B------:R-:W5:Y:S01]  /*107b0*/  MUFU.EX2 R0, R0 ;  /* 0x0000000000007308 */ /* 0x000f620000000800 */
[----:B------:R-:W-:Y:S01]  /*107c0*/  FADD.FTZ R43, R29, R44 ;  /* 0x0000002c1d2b7221 */ /* 0x000fe20000010000 */
[C---:B------:R-:W-:Y:S01]  /*107d0*/  FADD.FTZ R40, R8.reuse, R39 ;  /* 0x0000002708287221 */ /* 0x040fe20000010000 */
[----:B------:R-:W-:Y:S01]  /*107e0*/  F2FP.F16.F32.PACK_AB R139, R8, R139 ;  /* 0x0000008b088b723e */ /* 0x000fe200000000ff */
[----:B------:R-:W-:Y:S01]  /*107f0*/  FMUL.FTZ R91, R91, R55 ;  /* 0x000000375b5b7220 */ /* 0x000fe20000410000 */
[----:B--2---:R-:W-:Y:S01]  /*10800*/  FADD.FTZ R44, R132, R43 ;  /* 0x0000002b842c7221 */ /* 0x004fe20000010000 */
[----:B0-----:R-:W-:Y:S01]  /*10810*/  FADD.FTZ R39, R133, R40 ;  /* 0x0000002885277221 */ /* 0x001fe20000010000 */
[C---:B-1----:R-:W-:Y:S01]  /*10820*/  F2FP.F16.F32.PACK_AB R133, R24.reuse, R133 ;  /* 0x000000851885723e */ /* 0x042fe200000000ff */
[----:B------:R-:W0:Y:S01]  /*10830*/  MUFU.EX2 R31, R31 ;  /* 0x0000001f001f7308 */ /* 0x000e220000000800 */
[----:B------:R-:W-:Y:S01]  /*10840*/  FADD.FTZ R43, R35, R44 ;  /* 0x0000002c232b7221 */ /* 0x000fe20000010000 */
[----:B------:R-:W-:Y:S01]  /*10850*/  FADD.FTZ R26, R24, R39 ;  /* 0x00000027181a7221 */ /* 0x000fe20000010000 */
[----:B------:R-:W-:Y:S01]  /*10860*/  F2FP.F16.F32.PACK_AB R136, R28, R136 ;  /* 0x000000881c88723e */ /* 0x000fe200000000ff */
[----:B------:R-:W-:Y:S01]  /*10870*/  FMUL.FTZ R94, R94, R55 ;  /* 0x000000375e5e7220 */ /* 0x000fe20000410000 */
[----:B---3--:R-:W-:Y:S01]  /*10880*/  FADD.FTZ R43, R134, R43 ;  /* 0x0000002b862b7221 */ /* 0x008fe20000010000 */
[----:B----4-:R-:W-:Y:S01]  /*10890*/  FADD.FTZ R27, R135, R26 ;  /* 0x0000001a871b7221 */ /* 0x010fe20000010000 */
[----:B------:R-:W-:Y:S01]  /*108a0*/  F2FP.F16.F32.PACK_AB R137, R36, R137 ;  /* 0x000000892489723e */ /* 0x000fe200000000ff */
[----:B------:R-:W1:Y:S01]  /*108b0*/  MUFU.EX2 R129, R129 ;  /* 0x0000008100817308 */ /* 0x000e620000000800 */
[----:B-----5:R-:W-:Y:S01]  /*108c0*/  FADD.FTZ R26, R32, R43 ;  /* 0x0000002b201a7221 */ /* 0x020fe20000010000 */
[C---:B------:R-:W-:Y:S01]  /*108d0*/  FADD.FTZ R30, R0.reuse, R27 ;  /* 0x0000001b001e7221 */ /* 0x040fe20000010000 */
[----:B------:R-:W-:Y:S01]  /*108e0*/  F2FP.F16.F32.PACK_AB R135, R0, R135 ;  /* 0x000000870087723e */ /* 0x000fe200000000ff */
[-C--:B------:R-:W-:Y:S01]  /*108f0*/  FMUL.FTZ R95, R95, R55.reuse ;  /* 0x000000375f5f7220 */ /* 0x080fe20000410000 */
[----:B------:R-:W-:Y:S01]  /*10900*/  F2FP.F16.F32.PACK_AB R132, R35, R132 ;  /* 0x000000842384723e */ /* 0x000fe200000000ff */
[-C--:B------:R-:W-:Y:S01]  /*10910*/  FMUL.FTZ R98, R98, R55.reuse ;  /* 0x0000003762627220 */ /* 0x080fe20000410000 */
[----:B------:R-:W-:Y:S01]  /*10920*/  F2FP.F16.F32.PACK_AB R134, R32, R134 ;  /* 0x000000862086723e */ /* 0x000fe200000000ff */
        /* <DEDUP_REMOVED lines=9> */
[----:B-1----:R-:W-:Y:S01]  /*109c0*/  FADD.FTZ R30, R129, R30 ;  /* 0x0000001e811e7221 */ /* 0x002fe20000010000 */
[-C--:B------:R-:W-:Y:S01]  /*109d0*/  FMUL.FTZ R111, R111, R55.reuse ;  /* 0x000000376f6f7220 */ /* 0x080fe20000410000 */
[-C--:B------:R-:W-:Y:S01]  /*109e0*/  FMUL.FTZ R114, R114, R55.reuse ;  /* 0x0000003772727220 */ /* 0x080fe20000410000 */
[-C--:B------:R-:W-:Y:S01]  /*109f0*/  FMUL.FTZ R115, R115, R55.reuse ;  /* 0x0000003773737220 */ /* 0x080fe20000410000 */
[-C--:B------:R-:W-:Y:S01]  /*10a00*/  FMUL.FTZ R118, R118, R55.reuse ;  /* 0x0000003776767220 */ /* 0x080fe20000410000 */
[----:B------:R-:W-:Y:S01]  /*10a10*/  FMUL.FTZ R119, R119, R55 ;  /* 0x0000003777777220 */ /* 0x000fe20000410000 */
[----:B------:R-:W-:Y:S01]  /*10a20*/  IMAD.MOV.U32 R15, RZ, RZ, R10 ;  /* 0x000000ffff0f7224 */ /* 0x000fe200078e000a */
        /* <DEDUP_REMOVED lines=40> */
[----:B--2---:R-:W-:Y:S01]  /*10cb0*/  FADD.FTZ R27, R75, R8 ;  /* 0x000000084b1b7221 */ /* 0x004fe20000010000 */
[----:B------:R-:W-:-:S06]  /*10cc0*/  MOV R8, R23 ;  /* 0x0000001700087202 */ /* 0x000fcc0000000f00 */
[----:B------:R-:W2:Y:S01]  /*10cd0*/  MUFU.EX2 R54, R54 ;  /* 0x0000003600367308 */ /* 0x000ea20000000800 */
[C---:B0-----:R-:W-:Y:S01]  /*10ce0*/  FADD.FTZ R3, R50.reuse, R3 ;  /* 0x0000000332037221 */ /* 0x041fe20000010000 */
[----:B------:R-:W-:-:S06]  /*10cf0*/  F2FP.F16.F32.PACK_AB R120, R50, R49 ;  /* 0x000000313278723e */ /* 0x000fcc00000000ff */
[----:B------:R-:W0:Y:S01]  /*10d00*/  MUFU.EX2 R24, R77 ;  /* 0x0000004d00187308 */ /* 0x000e220000000800 */
[C---:B-1----:R-:W-:Y:S01]  /*10d10*/  FADD.FTZ R27, R76.reuse, R27 ;  /* 0x0000001b4c1b7221 */ /* 0x042fe20000010000 */
[----:B------:R-:W-:-:S06]  /*10d20*/  F2FP.F16.F32.PACK_AB R121, R76, R75 ;  /* 0x0000004b4c79723e */ /* 0x000fcc00000000ff */
[----:B------:R-:W1:Y:S01]  /*10d30*/  MUFU.EX2 R58, R58 ;  /* 0x0000003a003a7308 */ /* 0x000e620000000800 */
[----:B--2---:R-:W-:Y:S01]  /*10d40*/  FADD.FTZ R0, R54, R3 ;  /* 0x0000000336007221 */ /* 0x004fe20000010000 */
[----:B------:R-:W-:-:S03]  /*10d50*/  F2FP.F16.F32.PACK_AB R122, R13, R54 ;  /* 0x000000360d7a723e */ /* 0x000fc600000000ff */
[----:B------:R-:W-:Y:S01]  /*10d60*/  FADD.FTZ R3, R13, R0 ;  /* 0x000000000d037221 */ /* 0x000fe20000010000 */
[----:B------:R-:W-:Y:S02]  /*10d70*/  IMAD.MOV.U32 R13, RZ, RZ, R11 ;  /* 0x000000ffff0d7224 */ /* 0x000fe400078e000b */
[----:B0-----:R-:W-:-:S04]  /*10d80*/  FADD.FTZ R27, R24, R27 ;  /* 0x0000001b181b7221 */ /* 0x001fc80000010000 */
[C---:B-1----:R-:W-:Y:S01]  /*10d90*/  FADD.FTZ R0, R58.reuse, R27 ;  /* 0x0000001b3a007221 */ /* 0x042fe20000010000 */
[----:B------:R-:W-:Y:S01]  /*10da0*/  F2FP.F16.F32.PACK_AB R123, R58, R24 ;  /* 0x000000183a7b723e */ /* 0x000fe200000000ff */
[----:B------:R-:W-:Y:S06]  /*10db0*/  @P2 BRA `(.L_x_2359) ;  /* 0xffffffd800442947 */ /* 0x000fec000383ffff */
.L_x_2349:
[----:B------:R-:W-:Y:S05]  /*10dc0*/  WARPSYNC.ALL ;  /* 0x0000000000007948 */ /* 0x000fea0003800000 */
[----:B------:R-:W-:Y:S06]  /*10dd0*/  BAR.ARV 0x8, 0x200 ;  /* 0x0208000000007b1d */ /* 0x000fec0000002000 */
[----:B------:R-:W-:Y:S05]  /*10de0*/  @!P0 BRA `(.L_x_2360) ;  /* 0x0000000000048947 */ /* 0x000fea0003800000 */
[----:B------:R-:W-:Y:S01]  /*10df0*/  BPT.TRAP 0x1 ;  /* 0x000000040000795c */ /* 0x000fe20000300000 */
.L_x_2360:
[----:B------:R-:W-:Y:S01]  /*10e00*/  IMAD R13, R18, 0x8, R2 ;  /* 0x00000008120d7824 */ /* 0x000fe200078e0202 */
[----:B------:R-:W-:-:S04]  /*10e10*/  SHF.L.U32 R4, R23, 0x1f, RZ ;  /* 0x0000001f17047819 */ /* 0x000fc800000006ff */
[----:B------:R0:W1:Y:S01]  /*10e20*/  SYNCS.PHASECHK.TRANS64.TRYWAIT P2, [R13+URZ+0x16850], R4 ;  /* 0x016850040d0075a7 */ /* 0x000062000804017f */
[----:B------:R-:W-:Y:S05]  /*10e30*/  @!P0 BRA `(.L_x_2361) ;  /* 0x0000000000048947 */ /* 0x000fea0003800000 */
[----:B------:R-:W-:Y:S01]  /*10e40*/  BPT.TRAP 0x1 ;  /* 0x000000040000795c */ /* 0x000fe20000300000 */
.L_x_2361:
[----:B------:R-:W-:-:S04]  /*10e50*/  IADD3 R2, R2, 0x400, RZ ;  /* 0x0000040002027810 */ /* 0x000fc80007ffe0ff */
[----:B------:R-:W-:-:S04]  /*10e60*/  SHF.R.U32.HI R2, RZ, 0x4, R2 ;  /* 0x00000004ff027819 */ /* 0x000fc80000011602 */
[----:B------:R-:W-:Y:S01]  /*10e70*/  LOP3.LUT R5, R2, 0x3fff, RZ, 0xc0, !PT ;  /* 0x00003fff02057812 */ /* 0x000fe200078ec0ff */
[----:B-1----:R-:W-:Y:S06]  /*10e80*/  @P2 BRA `(.L_x_2362) ;  /* 0x0000000000082947 */ /* 0x002fec0003800000 */
[----:B------:R-:W1:Y:S02]  /*10e90*/  SYNCS.PHASECHK.TRANS64.TRYWAIT P0, [R13+URZ+0x16850], R4 ;  /* 0x016850040d0075a7 */ /* 0x000e64000800017f */
[----:B-1----:R-:W-:Y:S05]  /*10ea0*/  @!P0 BRA `(.L_x_2363) ;  /* 0x0000009400948947 */ /* 0x002fea0003800000 */
.L_x_2362:
[----:B01----:R-:W-:Y:S01]  /*10eb0*/  IMAD R4, R18, 0x400, R5 ;  /* 0x0000040012047824 */ /* 0x003fe200078e0205 */
[----:B------:R-:W2:Y:S01]  /*10ec0*/  LDL.LU R20, [R1+0x50] ;  /* 0x0000500001147983 */ /* 0x000ea20000300800 */
[----:B------:R-:W-:Y:S01]  /*10ed0*/  IMAD.MOV.U32 R5, RZ, RZ, 0x40000040 ;  /* 0x40000040ff057424 */ /* 0x000fe200078e00ff */
[----:B------:R-:W-:Y:S05]  /*10ee0*/  WARPSYNC.ALL ;  /* 0x0000000000007948 */ /* 0x000fea0003800000 */
[C---:B------:R-:W-:Y:S01]  /*10ef0*/  R2UR UR6, R4.reuse ;  /* 0x00000000040672ca */ /* 0x040fe200000e0000 */
[----:B------:R-:W-:Y:S01]  /*10f00*/  WARPGROUP.ARRIVE ;  /* 0x00000000000079c5 */ /* 0x000fe20000000000 */
[----:B------:R-:W-:Y:S01]  /*10f10*/  R2UR UR7, R5 ;  /* 0x00000000050772ca */ /* 0x000fe200000e0000 */
[----:B------:R-:W-:Y:S01]  /*10f20*/  VIADD R6, R4, 0x80 ;  /* 0x0000008004067836 */ /* 0x000fe20000000000 */
[----:B------:R-:W0:Y:S01]  /*10f30*/  SHFL.BFLY PT, R2, R3, 0x2, 0x1f ;  /* 0x0c401f0003027f89 */ /* 0x000e2200000e0000 */
[----:B------:R-:W-:-:S02]  /*10f40*/  IMAD.MOV.U32 R7, RZ, RZ, 0x40000040 ;  /* 0x40000040ff077424 */ /* 0x000fc400078e00ff */
[----:B------:R-:W-:Y:S02]  /*10f50*/  IMAD.MOV.U32 R5, RZ, RZ, 0x40000040 ;  /* 0x40000040ff057424 */ /* 0x000fe400078e00ff */
[----:B------:R-:W-:-:S05]  /*10f60*/  VIADD R18, R18, 0x1 ;  /* 0x0000000112127836 */ /* 0x000fca0000000000 */
[----:B------:R-:W-:Y:S01]  /*10f70*/  ISETP.NE.AND P0, PT, R18, 0x2, PT ;  /* 0x000000021200780c */ /* 0x000fe20003f05270 */
[----:B------:R-:W-:Y:S01]  /*10f80*/  HGMMA.64x64x16.F32 R88, R148, gdesc[UR4].tnspB, R88, gsb0 ;  /* 0x40e0000494587df0 */ /* 0x000fe20008000858 */
[----:B------:R-:W-:Y:S02]  /*10f90*/  R2UR UR6, R6 ;  /* 0x00000000060672ca */ /* 0x000fe400000e0000 */
[----:B------:R-:W-:Y:S01]  /*10fa0*/  R2UR UR7, R7 ;  /* 0x00000000070772ca */ /* 0x000fe200000e0000 */
[----:B------:R-:W-:Y:S01]  /*10fb0*/  IMAD.MOV.U32 R7, RZ, RZ, 0x40000040 ;  /* 0x40000040ff077424 */ /* 0x000fe200078e00ff */
[----:B------:R-:W-:Y:S02]  /*10fc0*/  IADD3 R6, R4, 0x100, RZ ;  /* 0x0000010004067810 */ /* 0x000fe40007ffe0ff */
[----:B------:R-:W-:Y:S01]  /*10fd0*/  SEL R18, R18, RZ, P0 ;  /* 0x000000ff12127207 */ /* 0x000fe20000000000 */
[----:B0-----:R-:W-:Y:S01]  /*10fe0*/  FADD.FTZ R2, R2, R3 ;  /* 0x0000000302027221 */ /* 0x001fe20000010000 */
[----:B------:R-:W-:Y:S01]  /*10ff0*/  MOV R3, 0xff800000 ;  /* 0xff80000000037802 */ /* 0x000fe20000000f00 */
[----:B------:R-:W-:-:S02]  /*11000*/  WARPGROUP.DEPBAR.LE gsb0, 0x0 ;  /* 0x00008000000079c5 */ /* 0x000fc40000010000 */
        /* <DEDUP_REMOVED lines=11> */
[----:B------:R-:W-:Y:S02]  /*110c0*/  R2UR UR7, R7 ;  /* 0x00000000070772ca */ /* 0x000fe400000e0000 */
[----:B------:R-:W-:Y:S01]  /*110d0*/  MOV R7, 0x40000040 ;  /* 0x4000004000077802 */ /* 0x000fe20000000f00 */
[----:B------:R-:W-:Y:S02]  /*110e0*/  WARPGROUP.DEPBAR.LE gsb0, 0x0 ;  /* 0x00008000000079c5 */ /* 0x000fe40000010000 */
[----:B------:R-:W-:-:S08]  /*110f0*/  WARPGROUP.ARRIVE ;  /* 0x00000000000079c5 */ /* 0x000fd00000000000 */
        /* <DEDUP_REMOVED lines=10> */
[----:B------:R-:W-:Y:S01]  /*111a0*/  R2UR UR6, R6 ;  /* 0x00000000060672ca */ /* 0x000fe200000e0000 */
[C---:B------:R-:W-:Y:S01]  /*111b0*/  VIADD R6, R4.reuse, 0x300 ;  /* 0x0000030004067836 */ /* 0x040fe20000000000 */
[----:B------:R-:W-:Y:S01]  /*111c0*/  R2UR UR7, R7 ;  /* 0x00000000070772ca */ /* 0x000fe200000e0000 */
[----:B------:R-:W-:Y:S01]  /*111d0*/  IMAD.MOV.U32 R7, RZ, RZ, 0x40000040 ;  /* 0x40000040ff077424 */ /* 0x000fe200078e00ff */
[----:B------:R-:W-:Y:S01]  /*111e0*/  IADD3 R4, R4, 0x380, RZ ;  /* 0x0000038004047810 */ /* 0x000fe20007ffe0ff */
[----:B------:R-:W-:Y:S02]  /*111f0*/  WARPGROUP.DEPBAR.LE gsb0, 0x0 ;  /* 0x00008000000079c5 */ /* 0x000fe40000010000 */
[----:B------:R-:W-:-:S08]  /*11200*/  WARPGROUP.ARRIVE ;  /* 0x00000000000079c5 */ /* 0x000fd00000000000 */
[----:B------:R-:W-:Y:S01]  /*11210*/  HGMMA.64x64x16.F32 R88, R128, gdesc[UR4].tnspB, R88, gsb0 ;  /* 0x40e0000480587df0 */ /* 0x000fe20008000858 */
[----:B------:R-:W-:Y:S01]  /*11220*/  R2UR UR6, R6 ;  /* 0x00000000060672ca */ /* 0x000fe200000e0000 */
[----:B------:R-:W-:Y:S01]  /*11230*/  IMAD.MOV.U32 R6, RZ, RZ, RZ ;  /* 0x000000ffff067224 */ /* 0x000fe200078e00ff */
[----:B------:R-:W-:Y:S02]  /*11240*/  R2UR UR7, R7 ;  /* 0x00000000070772ca */ /* 0x000fe400000e0000 */
[----:B------:R-:W0:Y:S02]  /*11250*/  SHFL.BFLY PT, R7, R0, 0x2, 0x1f ;  /* 0x0c401f0000077f89 */ /* 0x000e2400000e0000 */
[----:B0-----:R-:W-:Y:S01]  /*11260*/  FADD.FTZ R7, R7, R0 ;  /* 0x0000000007077221 */ /* 0x001fe20000010000 */
[----:B------:R-:W-:-:S04]  /*11270*/  SEL R0, RZ, 0x1, P0 ;  /* 0x00000001ff007807 */ /* 0x000fc80000000000 */
[----:B------:R-:W-:Y:S01]  /*11280*/  LOP3.LUT R23, R23, R0, RZ, 0x3c, !PT ;  /* 0x0000000017177212 */ /* 0x000fe200078e3cff */
[----:B------:R-:W-:Y:S01]  /*11290*/  IMAD.MOV.U32 R0, RZ, RZ, -0x800000 ;  /* 0xff800000ff007424 */ /* 0x000fe200078e00ff */
[----:B------:R-:W-:Y:S02]  /*112a0*/  WARPGROUP.DEPBAR.LE gsb0, 0x0 ;  /* 0x00008000000079c5 */ /* 0x000fe40000010000 */
[----:B------:R-:W-:-:S06]  /*112b0*/  WARPGROUP.ARRIVE ;  /* 0x00000000000079c5 */ /* 0x000fcc0000000000 */
[----:B------:R-:W-:Y:S01]  /*112c0*/  HGMMA.64x64x16.F32 R88, R124, gdesc[UR4].tnspB, R88, gsb0 ;  /* 0x40e000047c587df0 */ /* 0x000fe20008000858 */
[----:B------:R-:W-:Y:S02]  /*112d0*/  R2UR UR6, R4 ;  /* 0x00000000040672ca */ /* 0x000fe400000e0000 */
[----:B------:R-:W-:Y:S01]  /*112e0*/  R2UR UR7, R5 ;  /* 0x00000000050772ca */ /* 0x000fe200000e0000 */
[----:B------:R-:W0:Y:S04]  /*112f0*/  SHFL.BFLY PT, R4, R7, 0x1, 0x1f ;  /* 0x0c201f0007047f89 */ /* 0x000e2800000e0000 */
[----:B------:R-:W1:Y:S01]  /*11300*/  SHFL.BFLY PT, R5, R2, 0x1, 0x1f ;  /* 0x0c201f0002057f89 */ /* 0x000e6200000e0000 */
[----:B0-----:R-:W-:Y:S01]  /*11310*/  FADD.FTZ R15, R7, R4 ;  /* 0x00000004070f7221 */ /* 0x001fe20000010000 */
[----:B------:R-:W-:-:S02]  /*11320*/  @!P1 VIADD R7, R13, 0x16860 ;  /* 0x000168600d079836 */ /* 0x000fc40000000000 */
[----:B-1----:R-:W-:Y:S02]  /*11330*/  FADD.FTZ R12, R2, R5 ;  /* 0x00000005020c7221 */ /* 0x002fe40000010000 */
[----:B------:R-:W-:Y:S01]  /*11340*/  FSETP.NE.FTZ.AND P3, PT, R15, RZ, PT ;  /* 0x000000ff0f00720b */ /* 0x000fe20003f75000 */
[----:B------:R-:W-:Y:S01]  /*11350*/  IMAD.MOV.U32 R2, RZ, RZ, RZ ;  /* 0x000000ffff027224 */ /* 0x000fe200078e00ff */
[----:B------:R-:W-:Y:S02]  /*11360*/  @!P1 PRMT R7, RZ, 0x654, R7 ;  /* 0x00000654ff079816 */ /* 0x000fe40000000007 */
[----:B------:R-:W-:-:S09]  /*11370*/  FSETP.NE.FTZ.AND P2, PT, R12, RZ, PT ;  /* 0x000000ff0c00720b */ /* 0x000fd20003f55000 */
[----:B------:R-:W0:Y:S04]  /*11380*/  @P3 MUFU.LG2 R8, R15 ;  /* 0x0000000f00083308 */ /* 0x000e280000000c00 */
[C---:B------:R-:W-:Y:S01]  /*11390*/  @P2 FMUL.FTZ R5, R9.reuse, 0.69314718246459960938 ;  /* 0x3f31721809052820 */ /* 0x040fe20000410000 */
[----:B------:R-:W-:-:S03]  /*113a0*/  @P3 FMUL.FTZ R9, R9, 0.69314718246459960938 ;  /* 0x3f31721809093820 */ /* 0x000fc60000410000 */
[----:B------:R-:W1:Y:S08]  /*113b0*/  @P2 MUFU.LG2 R4, R12 ;  /* 0x0000000c00042308 */ /* 0x000e700000000c00 */
[----:B------:R-:W2:Y:S01]  /*113c0*/  @P2 MUFU.RCP R2, R12 ;  /* 0x0000000c00022308 */ /* 0x000ea20000001000 */
[----:B0-----:R-:W-:-:S04]  /*113d0*/  @P3 FMUL.FTZ R8, R8, 0.69314718246459960938 ;  /* 0x3f31721808083820 */ /* 0x001fc80000410000 */
[----:B------:R-:W-:-:S03]  /*113e0*/  @P3 FFMA.FTZ R0, R9, R11, R8 ;  /* 0x0000000b09003223 */ /* 0x000fc60000010008 */
[----:B------:R-:W0:Y:S01]  /*113f0*/  @P3 MUFU.RCP R6, R15 ;  /* 0x0000000f00063308 */ /* 0x000e220000001000 */
[----:B-1----:R-:W-:-:S04]  /*11400*/  @P2 FMUL.FTZ R4, R4, 0.69314718246459960938 ;  /* 0x3f31721804042820 */ /* 0x002fc80000410000 */
[----:B------:R-:W-:Y:S01]  /*11410*/  @P2 FFMA.FTZ R3, R5, R10, R4 ;  /* 0x0000000a05032223 */ /* 0x000fe20000010004 */
        /* <DEDUP_REMOVED lines=38> */
.L_x_2299:
[----:B------:R-:W2:Y:S01]  /*11680*/  LDL R45, [R1+0x48] ;  /* 0x00004800012d7983 */ /* 0x000ea20000100800 */
[----:B------:R-:W-:Y:S05]  /*11690*/  WARPSYNC.ALL ;  /* 0x0000000000007948 */ /* 0x000fea0003800000 */
[----:B------:R-:W0:Y:S01]  /*116a0*/  S2R R2, SR_TID.X ;  /* 0x0000000000027919 */ /* 0x000e220000002100 */
[----:B------:R-:W1:Y:S01]  /*116b0*/  S2UR UR5, SR_CgaCtaId ;  /* 0x00000000000579c3 */ /* 0x000e620000008800 */
[----:B------:R-:W-:Y:S01]  /*116c0*/  UMOV UR4, 0x400 ;  /* 0x0000040000047882 */ /* 0x000fe20000000000 */
[----:B------:R-:W-:Y:S01]  /*116d0*/  BSSY B0, `(.L_x_2364) ;  /* 0x000018d000007945 */ /* 0x000fe20003800000 */
[----:B-1----:R-:W-:Y:S01]  /*116e0*/  ULEA UR4, UR5, UR4, 0x18 ;  /* 0x0000000405047291 */ /* 0x002fe2000f8ec03f */
[----:B0-----:R-:W-:-:S05]  /*116f0*/  VIADD R46, R2, 0xffffff80 ;  /* 0xffffff80022e7836 */ /* 0x001fca0000000000 */
[----:B------:R-:W-:Y:S01]  /*11700*/  MOV R2, UR4 ;  /* 0x0000000400027c02 */ /* 0x000fe20008000f00 */
[----:B------:R-:W-:Y:S01]  /*11710*/  BAR.SYNC.DEFER_BLOCKING 0x5, 0x200 ;  /* 0x0148000000007b1d */ /* 0x000fe20000010000 */
[--C-:B------:R-:W-:Y:S02]  /*11720*/  SHF.R.S32.HI R44, RZ, 0x1f, R46.reuse ;  /* 0x0000001fff2c7819 */ /* 0x100fe4000001142e */
[----:B------:R-:W-:Y:S02]  /*11730*/  SHF.R.S32.HI R4, RZ, 0x1f, R46 ;  /* 0x0000001fff047819 */ /* 0x000fe4000001142e */
[-C--:B------:R-:W-:Y:S02]  /*11740*/  LEA.HI R44, R44, R46.reuse, RZ, 0x3 ;  /* 0x0000002e2c2c7211 */ /* 0x080fe400078f18ff */
[----:B------:R-:W-:Y:S02]  /*11750*/  LEA.HI R4, R4, R46, RZ, 0x3 ;  /* 0x0000002e04047211 */ /* 0x000fe400078f18ff */
[----:B------:R-:W-:-:S02]  /*11760*/  LOP3.LUT R44, R44, 0xfffffff8, RZ, 0xc0, !PT ;  /* 0xfffffff82c2c7812 */ /* 0x000fc400078ec0ff */
[----:B------:R-:W-:-:S03]  /*11770*/  SHF.R.S32.HI R34, RZ, 0x3, R4 ;  /* 0x00000003ff227819 */ /* 0x000fc60000011404 */
[----:B------:R-:W-:-:S04]  /*11780*/  IMAD.IADD R44, R46, 0x1, -R44 ;  /* 0x000000012e2c7824 */ /* 0x000fc800078e0a2c */
[----:B------:R-:W-:Y:S01]  /*11790*/  IMAD.SHL.U32 R33, R44, 0x8, RZ ;  /* 0x000000082c217824 */ /* 0x000fe200078e00ff */
[----:B------:R0:W1:Y:S04]  /*117a0*/  LDS.128 R28, [R2+0x168d0] ;  /* 0x0168d000021c7984 */ /* 0x0000680000000c00 */
[----:B------:R-:W-:Y:S01]  /*117b0*/  SHF.R.S32.HI R32, RZ, 0x1f, R33 ;  /* 0x0000001fff207819 */ /* 0x000fe20000011421 */
[----:B------:R-:W-:Y:S06]  /*117c0*/  BAR.ARV 0x4, 0x200 ;  /* 0x0108000000007b1d */ /* 0x000fec0000002000 */
[----:B--2--5:R-:W-:Y:S01]  /*117d0*/  SHF.R.S32.HI R24, RZ, 0x1f, R45 ;  /* 0x0000001fff187819 */ /* 0x024fe2000001142d */
[----:B------:R-:W-:-:S03]  /*117e0*/  IMAD.SHL.U32 R40, R45, 0x4, RZ ;  /* 0x000000042d287824 */ /* 0x000fc600078e00ff */
[----:B------:R-:W-:Y:S01]  /*117f0*/  SHF.L.U64.HI R38, R45, 0x2, R24 ;  /* 0x000000022d267819 */ /* 0x000fe20000010218 */
[----:B01----:R-:W-:Y:S06]  /*11800*/  @P1 BRA `(.L_x_2365) ;  /* 0x0000000c00a01947 */ /* 0x003fec0003800000 */
[----:B------:R-:W2:Y:S01]  /*11810*/  LDL R6, [R1+0x5c] ;  /* 0x00005c0001067983 */ /* 0x000ea20000100800 */
[----:B------:R-:W0:Y:S01]  /*11820*/  S2R R5, SR_SWINHI ;  /* 0x0000000000057919 */ /* 0x000e220000002f00 */
[----:B------:R-:W-:Y:S05]  /*11830*/  WARPSYNC.ALL ;  /* 0x0000000000007948 */ /* 0x000fea0003800000 */
[----:B------:R-:W-:Y:S01]  /*11840*/  F2FP.F16.F32.PACK_AB R12, R12, R27 ;  /* 0x0000001b0c0c723e */ /* 0x000fe200000000ff */
[----:B------:R-:W-:Y:S01]  /*11850*/  ULDC.64 UR4, c[0x0][0xc00] ;  /* 0x0003000000047ab9 */ /* 0x000fe20000000a00 */
[----:B------:R-:W-:Y:S01]  /*11860*/  F2FP.F16.F32.PACK_AB R13, R13, R90 ;  /* 0x0000005a0d0d723e */ /* 0x000fe200000000ff */
[----:B------:R-:W3:Y:S01]  /*11870*/  LDL R41, [R1+0x44] ;  /* 0x0000440001297983 */ /* 0x000ee20000100800 */
[----:B------:R-:W-:-:S02]  /*11880*/  F2FP.F16.F32.PACK_AB R14, R14, R25 ;  /* 0x000000190e0e723e */ /* 0x000fc400000000ff */
[----:B------:R-:W-:Y:S01]  /*11890*/  F2FP.F16.F32.PACK_AB R15, R15, R94 ;  /* 0x0000005e0f0f723e */ /* 0x000fe200000000ff */
[----:B------:R-:W-:Y:S01]  /*118a0*/  IMAD.MOV.U32 R36, RZ, RZ, RZ ;  /* 0x000000ffff247224 */ /* 0x000fe200078e00ff */
[----:B------:R-:W3:Y:S01]  /*118b0*/  LDL R46, [R1+0x2c] ;  /* 0x00002c00012e7983 */ /* 0x000ee20000100800 */
[----:B------:R-:W1:Y:S01]  /*118c0*/  LDC R28, c[0x0][0xbe8] ;  /* 0x0002fa00ff1c7b82 */ /* 0x000e620000000800 */
[----:B------:R-:W-:Y:S02]  /*118d0*/  MOV R20, R2 ;  /* 0x0000000200147202 */ /* 0x000fe40000000f00 */
[----:B0-----:R-:W-:-:S05]  /*118e0*/  MOV R21, R5 ;  /* 0x0000000500157202 */ /* 0x001fca0000000f00 */
[----:B------:R-:W-:Y:S01]  /*118f0*/  BAR.SYNC.DEFER_BLOCKING 0x1, 0x180 ;  /* 0x0046000000007b1d */ /* 0x000fe20000010000 */
[----:B--2---:R-:W-:-:S03]  /*11900*/  IMAD.WIDE R10, R6, 0x2, R20 ;  /* 0x00000002060a7825 */ /* 0x004fc600078e0214 */
[C---:B------:R-:W-:Y:S02]  /*11910*/  IADD3 R35, P2, R10.reuse, 0x20, RZ ;  /* 0x000000200a237810 */ /* 0x040fe40007f5e0ff */
[C---:B------:R-:W-:Y:S02]  /*11920*/  LOP3.LUT R9, R10.reuse, 0x380, RZ, 0xc0, !PT ;  /* 0x000003800a097812 */ /* 0x040fe400078ec0ff */
[C---:B------:R-:W-:Y:S02]  /*11930*/  IADD3 R39, P0, R10.reuse, 0x60, RZ ;  /* 0x000000600a277810 */ /* 0x040fe40007f1e0ff */
[----:B------:R-:W-:Y:S02]  /*11940*/  IADD3 R37, P1, R10, 0x40, RZ ;  /* 0x000000400a257810 */ /* 0x000fe40007f3e0ff */
[----:B------:R-:W-:Y:S02]  /*11950*/  LOP3.LUT R4, R35, 0x380, RZ, 0xc0, !PT ;  /* 0x0000038023047812 */ /* 0x000fe400078ec0ff */
[----:B------:R-:W-:-:S02]  /*11960*/  SHF.R.U64 R9, R9, 0x3, RZ ;  /* 0x0000000309097819 */ /* 0x000fc400000012ff */
[----:B------:R-:W-:Y:S02]  /*11970*/  LOP3.LUT R6, R37, 0x380, RZ, 0xc0, !PT ;  /* 0x0000038025067812 */ /* 0x000fe400078ec0ff */
[----:B------:R-:W-:Y:S02]  /*11980*/  LOP3.LUT R26, R39, 0x380, RZ, 0xc0, !PT ;  /* 0x00000380271a7812 */ /* 0x000fe400078ec0ff */
[----:B------:R-:W-:Y:S02]  /*11990*/  SHF.R.U64 R4, R4, 0x3, RZ ;  /* 0x0000000304047819 */ /* 0x000fe400000012ff */
[----:B------:R-:W-:Y:S02]  /*119a0*/  LOP3.LUT R10, R9, R10, RZ, 0x3c, !PT ;  /* 0x0000000a090a7212 */ /* 0x000fe400078e3cff */
[----:B------:R-:W-:Y:S02]  /*119b0*/  SHF.R.U64 R6, R6, 0x3, RZ ;  /* 0x0000000306067819 */ /* 0x000fe400000012ff */
[----:B------:R-:W-:Y:S01]  /*119c0*/  SHF.R.U64 R26, R26, 0x3, RZ ;  /* 0x000000031a1a7819 */ /* 0x000fe200000012ff */
[--C-:B------:R-:W-:Y:S01]  /*119d0*/  IMAD.X R5, RZ, RZ, R11.reuse, P0 ;  /* 0x000000ffff057224 */ /* 0x100fe200000e060b */
[----:B------:R-:W-:Y:S01]  /*119e0*/  LOP3.LUT R8, R4, R35, RZ, 0x3c, !PT ;  /* 0x0000002304087212 */ /* 0x000fe200078e3cff */
[----:B------:R-:W-:Y:S01]  /*119f0*/  IMAD.X R9, RZ, RZ, R11, P2 ;  /* 0x000000ffff097224 */ /* 0x000fe200010e060b */
[----:B------:R-:W-:-:S02]  /*11a00*/  IADD3.X R7, RZ, R11, RZ, P1, !PT ;  /* 0x0000000bff077210 */ /* 0x000fc40000ffe4ff */
[----:B------:R-:W-:Y:S02]  /*11a10*/  LOP3.LUT R6, R6, R37, RZ, 0x3c, !PT ;  /* 0x0000002506067212 */ /* 0x000fe400078e3cff */
[----:B------:R-:W-:Y:S02]  /*11a20*/  LOP3.LUT R4, R26, R39, RZ, 0x3c, !PT ;  /* 0x000000271a047212 */ /* 0x000fe400078e3cff */
[----:B------:R-:W-:Y:S02]  /*11a30*/  MOV R10, R10 ;  /* 0x0000000a000a7202 */ /* 0x000fe40000000f00 */
[----:B------:R-:W-:Y:S02]  /*11a40*/  MOV R35, R6 ;  /* 0x0000000600237202 */ /* 0x000fe40000000f00 */
[----:B------:R-:W-:Y:S01]  /*11a50*/  MOV R25, R4 ;  /* 0x0000000400197202 */ /* 0x000fe20000000f00 */
[----:B------:R0:W-:Y:S01]  /*11a60*/  STSM.16.M88.4 [R10], R12 ;  /* 0x0000000c0a007844 */ /* 0x0001e20000000200 */
[----:B------:R-:W-:-:S02]  /*11a70*/  ISETP.NE.U32.AND P0, PT, RZ, UR4, PT ;  /* 0x00000004ff007c0c */ /* 0x000fc4000bf05070 */
[----:B------:R-:W-:Y:S02]  /*11a80*/  IADD3 R26, P1, R40, UR4, RZ ;  /* 0x00000004281a7c10 */ /* 0x000fe4000ff3e0ff */
[----:B------:R-:W-:Y:S02]  /*11a90*/  MOV R37, R8 ;  /* 0x0000000800257202 */ /* 0x000fe40000000f00 */
[----:B------:R-:W-:Y:S02]  /*11aa0*/  F2FP.F16.F32.PACK_AB R4, R97, R96 ;  /* 0x000000606104723e */ /* 0x000fe400000000ff */
[----:B------:R-:W-:Y:S02]  /*11ab0*/  F2FP.F16.F32.PACK_AB R5, R99, R98 ;  /* 0x000000626305723e */ /* 0x000fe400000000ff */
[----:B------:R-:W-:Y:S02]  /*11ac0*/  F2FP.F16.F32.PACK_AB R6, R101, R100 ;  /* 0x000000646506723e */ /* 0x000fe400000000ff */
[----:B------:R-:W-:-:S02]  /*11ad0*/  F2FP.F16.F32.PACK_AB R7, R103, R102 ;  /* 0x000000666707723e */ /* 0x000fc400000000ff */
[----:B------:R-:W-:Y:S02]  /*11ae0*/  F2FP.F16.F32.PACK_AB R8, R105, R104 ;  /* 0x000000686908723e */ /* 0x000fe400000000ff */
[----:B------:R-:W-:Y:S02]  /*11af0*/  F2FP.F16.F32.PACK_AB R9, R107, R106 ;  /* 0x0000006a6b09723e */ /* 0x000fe400000000ff */
[----:B0-----:R-:W-:Y:S02]  /*11b00*/  F2FP.F16.F32.PACK_AB R10, R109, R108 ;  /* 0x0000006c6d0a723e */ /* 0x001fe400000000ff */
[----:B------:R-:W-:Y:S02]  /*11b10*/  F2FP.F16.F32.PACK_AB R11, R111, R110 ;  /* 0x0000006e6f0b723e */ /* 0x000fe400000000ff */
[----:B------:R-:W-:Y:S02]  /*11b20*/  F2FP.F16.F32.PACK_AB R12, R113, R112 ;  /* 0x00000070710c723e */ /* 0x000fe400000000ff */
[----:B------:R-:W-:-:S02]  /*11b30*/  F2FP.F16.F32.PACK_AB R13, R115, R114 ;  /* 0x00000072730d723e */ /* 0x000fc400000000ff */
        /* <DEDUP_REMOVED lines=10> */
[----:B------:R-:W-:Y:S09]  /*11be0*/  BAR.SYNC.DEFER_BLOCKING 0x1, 0x180 ;  /* 0x0046000000007b1d */ /* 0x000ff20000010000 */
        /* <DEDUP_REMOVED lines=9> */
[----:B---3--:R-:W-:Y:S01]  /*11c80*/  IMAD.IADD R15, R41, 0x1, R46 ;  /* 0x00000001290f7824 */ /* 0x008fe200078e022e */
[----:B0-----:R-:W-:Y:S06]  /*11c90*/  @P1 BRA `(.L_x_2366) ;  /* 0x0000000000101947 */ /* 0x001fec0003800000 */
[----:B------:R-:W-:Y:S05]  /*11ca0*/  @!P0 BRA `(.L_x_2366) ;  /* 0x00000000000c8947 */ /* 0x000fea0003800000 */
[----:B------:R-:W3:Y:S04]  /*11cb0*/  LDG.E R4, desc[UR40][R26.64] ;  /* 0x000000281a047981 */ /* 0x000ee8000c1e1900 */
[----:B-----5:R-:W3:Y:S02]  /*11cc0*/  LDG.E R9, desc[UR40][R26.64+0x4] ;  /* 0x000004281a097981 */ /* 0x020ee4000c1e1900 */
[----:B---3--:R-:W-:-:S07]  /*11cd0*/  IADD3 R9, -R4, R9, RZ ;  /* 0x0000000904097210 */ /* 0x008fce0007ffe1ff */
.L_x_2366:
[----:B------:R-:W3:Y:S01]  /*11ce0*/  LDL R12, [R1+0x58] ;  /* 0x00005800010c7983 */ /* 0x000ee20000100800 */
[----:B-1----:R-:W-:Y:S01]  /*11cf0*/  @P2 IMAD.HI.U32 R4, R15, R6, RZ ;  /* 0x000000060f042227 */ /* 0x002fe200078e00ff */
[----:B------:R-:W-:Y:S01]  /*11d00*/  ULDC.64 UR4, c[0x0][0xb90] ;  /* 0x0002e40000047ab9 */ /* 0x000fe20000000a00 */
[----:B-----5:R-:W-:Y:S01]  /*11d10*/  SHF.R.S32.HI R37, RZ, 0x1f, R36 ;  /* 0x0000001fff257819 */ /* 0x020fe20000011424 */
[----:B------:R-:W4:Y:S01]  /*11d20*/  LDL.LU R42, [R1+0x4c] ;  /* 0x00004c00012a7983 */ /* 0x000f220000300800 */
[----:B------:R-:W-:Y:S01]  /*11d30*/  IMAD.MOV.U32 R7, RZ, RZ, R15 ;  /* 0x000000ffff077224 */ /* 0x000fe200078e000f */
[----:B--2---:R-:W-:Y:S01]  /*11d40*/  @P2 SHF.R.U32.HI R7, RZ, R39, R4 ;  /* 0x00000027ff072219 */ /* 0x004fe20000011604 */
[----:B------:R-:W-:Y:S01]  /*11d50*/  IMAD R41, R9, R28, RZ ;  /* 0x0000001c09297224 */ /* 0x000fe200078e02ff */
[----:B------:R-:W0:Y:S01]  /*11d60*/  S2R R25, SR_TID.X ;  /* 0x0000000000197919 */ /* 0x000e220000002100 */
[----:B------:R-:W-:Y:S01]  /*11d70*/  SEL R35, R24, RZ, !P0 ;  /* 0x000000ff18237207 */ /* 0x000fe20004000000 */
[----:B------:R-:W1:Y:S01]  /*11d80*/  @P2 LDC R43, c[0x0][0xbec] ;  /* 0x0002fb00ff2b2b82 */ /* 0x000e620000000800 */
[----:B------:R-:W-:Y:S01]  /*11d90*/  SEL R39, R45, RZ, !P0 ;  /* 0x000000ff2d277207 */ /* 0x000fe20004000000 */
[----:B------:R-:W-:-:S02]  /*11da0*/  IMAD.MOV R13, RZ, RZ, -R7 ;  /* 0x000000ffff0d7224 */ /* 0x000fc400078e0a07 */
[----:B0-----:R-:W-:-:S05]  /*11db0*/  VIADD R26, R25, 0xffffff80 ;  /* 0xffffff80191a7836 */ /* 0x001fca0000000000 */
[----:B------:R-:W-:-:S04]  /*11dc0*/  SHF.R.S32.HI R25, RZ, 0x1f, R26 ;  /* 0x0000001fff197819 */ /* 0x000fc8000001141a */
[----:B------:R-:W-:-:S04]  /*11dd0*/  LEA.HI R25, R25, R26, RZ, 0x7 ;  /* 0x0000001a19197211 */ /* 0x000fc800078f38ff */
[----:B------:R-:W-:-:S05]  /*11de0*/  LOP3.LUT R25, R25, 0xffffff80, RZ, 0xc0, !PT ;  /* 0xffffff8019197812 */ /* 0x000fca00078ec0ff */
[----:B------:R-:W-:Y:S02]  /*11df0*/  IMAD.IADD R25, R26, 0x1, -R25 ;  /* 0x000000011a197824 */ /* 0x000fe400078e0a19 */
[----:B---3--:R-:W-:Y:S01]  /*11e00*/  IMAD.IADD R12, R12, 0x1, R46 ;  /* 0x000000010c0c7824 */ /* 0x008fe200078e022e */
        /* <DEDUP_REMOVED lines=15> */
[----:B------:R-:W-:Y:S01]  /*11f00*/  IADD3.X R5, R13, R5, R8, P0, !PT ;  /* 0x000000050d057210 */ /* 0x000fe200007fe408 */
[----:B------:R-:W-:Y:S02]  /*11f10*/  VIADD R8, R12, 0x8 ;  /* 0x000000080c087836 */ /* 0x000fe40000000000 */
[C---:B------:R-:W-:Y:S02]  /*11f20*/  IMAD R7, R11.reuse, UR5, R6 ;  /* 0x000000050b077c24 */ /* 0x040fe4000f8e0206 */
[----:B------:R-:W-:Y:S01]  /*11f30*/  IMAD.WIDE.U32 R4, R11, UR4, R4 ;  /* 0x000000040b047c25 */ /* 0x000fe2000f8e0004 */
[----:B------:R-:W-:Y:S01]  /*11f40*/  ULDC.64 UR4, c[0x0][0xb50] ;  /* 0x0002d40000047ab9 */ /* 0x000fe20000000a00 */
[----:B------:R-:W-:-:S02]  /*11f50*/  LEA R11, R34, R33, 0x6 ;  /* 0x00000021220b7211 */ /* 0x000fc400078e30ff */
[----:B------:R-:W-:Y:S01]  /*11f60*/  IMAD.IADD R5, R5, 0x1, R7 ;  /* 0x0000000105057824 */ /* 0x000fe200078e0207 */
[C---:B------:R-:W-:Y:S02]  /*11f70*/  LEA R10, P0, R4.reuse, UR4, 0x2 ;  /* 0x00000004040a7c11 */ /* 0x040fe4000f8010ff */
[----:B------:R-:W-:Y:S02]  /*11f80*/  IMAD.WIDE R20, R11, 0x2, R20 ;  /* 0x000000020b147825 */ /* 0x000fe400078e0214 */
[----:B------:R-:W-:Y:S01]  /*11f90*/  LEA.HI.X R14, R4, UR5, R5, 0x2, P0 ;  /* 0x00000005040e7c11 */ /* 0x000fe200080f1405 */
[----:B------:R-:W-:Y:S01]  /*11fa0*/  SHFL.IDX PT, R6, R10, 0x1, 0x1c1f ;  /* 0x003c1f000a067f89 */ /* 0x000fe200000e0000 */
[----:B------:R-:W-:Y:S01]  /*11fb0*/  LOP3.LUT P0, RZ, R25, 0x3, RZ, 0xc0, !PT ;  /* 0x0000000319ff7812 */ /* 0x000fe2000780c0ff */
[----:B------:R-:W-:Y:S01]  /*11fc0*/  ULDC.64 UR4, c[0x0][0xaa0] ;  /* 0x0002a80000047ab9 */ /* 0x000fe20000000a00 */
[C---:B------:R-:W-:Y:S01]  /*11fd0*/  IADD3 R13, P3, R20.reuse, 0x1800, RZ ;  /* 0x00001800140d7810 */ /* 0x040fe20007f7e0ff */
[----:B------:R-:W-:Y:S01]  /*11fe0*/  SHFL.IDX PT, R4, R10, RZ, 0x1c1f ;  /* 0x001c1fff0a047589 */ /* 0x000fe200000e0000 */
[----:B------:R-:W-:-:S02]  /*11ff0*/  IADD3 R25, P4, R20, 0x3000, RZ ;  /* 0x0000300014197810 */ /* 0x000fc40007f9e0ff */
[-C--:B------:R-:W-:Y:S01]  /*12000*/  ISETP.GE.OR P1, PT, R12, R41.reuse, P0 ;  /* 0x000000290c00720c */ /* 0x080fe20000726670 */
[----:B------:R-:W0:Y:S01]  /*12010*/  SHFL.IDX PT, R5, R14, RZ, 0x1c1f ;  /* 0x001c1fff0e057589 */ /* 0x000e2200000e0000 */
[----:B------:R-:W-:Y:S02]  /*12020*/  LOP3.LUT R9, R20, 0x380, RZ, 0xc0, !PT ;  /* 0x0000038014097812 */ /* 0x000fe400078ec0ff */
[----:B------:R-:W-:Y:S01]  /*12030*/  LOP3.LUT R12, R13, 0x380, RZ, 0xc0, !PT ;  /* 0x000003800d0c7812 */ /* 0x000fe200078ec0ff */
[----:B------:R-:W2:Y:S01]  /*12040*/  SHFL.IDX PT, R7, R14, 0x1, 0x1c1f ;  /* 0x003c1f000e077f89 */ /* 0x000ea200000e0000 */
[----:B------:R-:W-:Y:S02]  /*12050*/  ISETP.GE.OR P0, PT, R8, R41, P0 ;  /* 0x000000290800720c */ /* 0x000fe40000706670 */
[----:B------:R-:W-:Y:S02]  /*12060*/  LOP3.LUT R24, R25, 0x380, RZ, 0xc0, !PT ;  /* 0x0000038019187812 */ /* 0x000fe400078ec0ff */
[----:B------:R-:W-:-:S02]  /*12070*/  SHF.R.U64 R9, R9, 0x3, RZ ;  /* 0x0000000309097819 */ /* 0x000fc400000012ff */
        /* <DEDUP_REMOVED lines=9> */
[----:B--2---:R2:W-:Y:S04]  /*12110*/  @!P0 ST.E desc[UR40][R6.64], R0 ;  /* 0x0000000006008985 */ /* 0x0045e8000c101928 */
[----:B------:R-:W3:Y:S04]  /*12120*/  LD.E.128 R8, desc[UR40][R8.64] ;  /* 0x0000002808087980 */ /* 0x000ee8000c101d00 */
[----:B------:R-:W4:Y:S04]  /*12130*/  LD.E.128 R12, desc[UR40][R12.64] ;  /* 0x000000280c0c7980 */ /* 0x000f28000c101d00 */
[----:B------:R-:W4:Y:S01]  /*12140*/  LD.E.128 R24, desc[UR40][R24.64] ;  /* 0x0000002818187980 */ /* 0x000f22000c101d00 */
[----:B------:R-:W-:-:S04]  /*12150*/  IADD3 R38, P0, R20, 0x4800, RZ ;  /* 0x0000480014267810 */ /* 0x000fc80007f1e0ff */
[----:B------:R-:W-:Y:S01]  /*12160*/  LOP3.LUT R20, R38, 0x380, RZ, 0xc0, !PT ;  /* 0x0000038026147812 */ /* 0x000fe200078ec0ff */
[----:B0-----:R-:W-:-:S03]  /*12170*/  IMAD.X R5, RZ, RZ, R21, P0 ;  /* 0x000000ffff057224 */ /* 0x001fc600000e0615 */
[----:B------:R-:W-:-:S04]  /*12180*/  SHF.R.U64 R3, R20, 0x3, RZ ;  /* 0x0000000314037819 */ /* 0x000fc800000012ff */
[----:B------:R-:W-:Y:S01]  /*12190*/  LOP3.LUT R4, R3, R38, RZ, 0x3c, !PT ;  /* 0x0000002603047212 */ /* 0x000fe200078e3cff */
[----:B------:R-:W-:Y:S02]  /*121a0*/  IMAD R3, R37, UR4, RZ ;  /* 0x0000000425037c24 */ /* 0x000fe4000f8e02ff */
[----:B------:R-:W0:Y:S01]  /*121b0*/  @P2 LDC R37, c[0x0][0xbf0] ;  /* 0x0002fc00ff252b82 */ /* 0x000e220000000800 */
[C---:B------:R-:W-:Y:S02]  /*121c0*/  IMAD.WIDE.U32 R20, R36.reuse, UR4, RZ ;  /* 0x0000000424147c25 */ /* 0x040fe4000f8e00ff */
[----:B--2---:R-:W5:Y:S02]  /*121d0*/  LD.E.128 R4, desc[UR40][R4.64] ;  /* 0x0000002804047980 */ /* 0x004f64000c101d00 */
[----:B------:R-:W-:Y:S01]  /*121e0*/  IMAD R3, R36, UR5, R3 ;  /* 0x0000000524037c24 */ /* 0x000fe2000f8e0203 */
[----:B------:R-:W-:Y:S01]  /*121f0*/  ULDC.64 UR4, c[0x0][0xae8] ;  /* 0x0002ba0000047ab9 */ /* 0x000fe20000000a00 */
[----:B------:R-:W-:Y:S01]  /*12200*/  IMAD R0, R44, 0x30, R34 ;  /* 0x000000302c007824 */ /* 0x000fe200078e0222 */
[----:B------:R-:W-:Y:S01]  /*12210*/  @!PT LDS RZ, [RZ] ;  /* 0x00000000fffff984 */ /* 0x000fe20000000800 */
[----:B------:R-:W-:Y:S01]  /*12220*/  @!PT LDS RZ, [RZ] ;  /* 0x00000000fffff984 */ /* 0x000fe20000000800 */
[----:B------:R-:W-:Y:S01]  /*12230*/  @!PT LDS RZ, [RZ] ;  /* 0x00000000fffff984 */ /* 0x000fe20000000800 */
[----:B------:R-:W-:Y:S01]  /*12240*/  @!PT LDS RZ, [RZ] ;  /* 0x00000000fffff984 */ /* 0x000fe20000000800 */
[----:B------:R2:W-:Y:S06]  /*12250*/  MEMBAR.ALL.CTA ;  /* 0x0000000000007992 */ /* 0x0005ec0000008000 */
[----:B--2---:R-:W2:Y:S01]  /*12260*/  FENCE.VIEW.ASYNC.S ;  /* 0x00000000000073c6 */ /* 0x004ea20000000000 */
[----:B------:R-:W-:-:S02]  /*12270*/  IMAD.IADD R21, R21, 0x1, R3 ;  /* 0x0000000115157824 */ /* 0x000fc400078e0203 */
[----:B------:R-:W-:Y:S01]  /*12280*/  IMAD R3, R40, UR4, RZ ;  /* 0x0000000428037c24 */ /* 0x000fe2000f8e02ff */
[----:B------:R-:W-:Y:S01]  /*12290*/  IADD3 R36, R46, R0, RZ ;  /* 0x000000002e247210 */ /* 0x000fe20007ffe0ff */
[----:B------:R-:W-:-:S04]  /*122a0*/  IMAD.WIDE.U32 R20, R42, UR4, R20 ;  /* 0x000000042a147c25 */ /* 0x000fc8000f8e0014 */
[----:B------:R-:W-:Y:S01]  /*122b0*/  IMAD R3, R42, UR5, R3 ;  /* 0x000000052a037c24 */ /* 0x000fe2000f8e0203 */
[----:B------:R-:W-:Y:S01]  /*122c0*/  ULDC.64 UR4, c[0x0][0xaf0] ;  /* 0x0002bc0000047ab9 */ /* 0x000fe20000000a00 */
[----:B-1----:R-:W-:-:S04]  /*122d0*/  @P2 IMAD.HI.U32 R0, R36, R43, RZ ;  /* 0x0000002b24002227 */ /* 0x002fc800078e00ff */
[----:B------:R-:W-:Y:S02]  /*122e0*/  IMAD.IADD R21, R21, 0x1, R3 ;  /* 0x0000000115157824 */ /* 0x000fe400078e0203 */
[----:B------:R-:W-:Y:S01]  /*122f0*/  IMAD.MOV.U32 R3, RZ, RZ, R36 ;  /* 0x000000ffff037224 */ /* 0x000fe200078e0024 */
[----:B0-----:R-:W-:Y:S01]  /*12300*/  @P2 SHF.R.U32.HI R3, RZ, R37, R0 ;  /* 0x00000025ff032219 */ /* 0x001fe20000011600 */
[----:B------:R-:W-:Y:S02]  /*12310*/  IMAD R35, R35, UR4, RZ ;  /* 0x0000000423237c24 */ /* 0x000fe4000f8e02ff */
[----:B------:R-:W-:Y:S01]  /*12320*/  IMAD.WIDE.U32 R20, R39, UR4, R20 ;  /* 0x0000000427147c25 */ /* 0x000fe2000f8e0014 */
[----:B------:R-:W-:-:S03]  /*12330*/  SHF.R.S32.HI R0, RZ, 0x1f, R3 ;  /* 0x0000001fff007819 */ /* 0x000fc60000011403 */
        /* <DEDUP_REMOVED lines=10> */
[----:B------:R-:W-:Y:S01]  /*123e0*/  IMAD.IADD R40, R34, 0x1, R46 ;  /* 0x0000000122287824 */ /* 0x000fe200078e022e */
[----:B------:R-:W-:Y:S01]  /*123f0*/  IADD3 R21, R21, R37, RZ ;  /* 0x0000002515157210 */ /* 0x000fe20007ffe0ff */
[----:B------:R-:W-:-:S04]  /*12400*/  IMAD R0, R0, UR4, RZ ;  /* 0x0000000400007c24 */ /* 0x000fc8000f8e02ff */
[C---:B------:R-:W-:Y:S02]  /*12410*/  IMAD R3, R35.reuse, UR5, R0 ;  /* 0x0000000523037c24 */ /* 0x040fe4000f8e0200 */
[----:B------:R-:W-:Y:S01]  /*12420*/  IMAD.WIDE.U32 R20, R35, UR4, R20 ;  /* 0x0000000423147c25 */ /* 0x000fe2000f8e0014 */
[----:B------:R-:W-:-:S03]  /*12430*/  ULDC.64 UR4, c[0x0][0xa80] ;  /* 0x0002a00000047ab9 */ /* 0x000fc60000000a00 */
[----:B------:R-:W-:Y:S01]  /*12440*/  IMAD.IADD R3, R21, 0x1, R3 ;  /* 0x0000000115037824 */ /* 0x000fe200078e0203 */
[----:B------:R-:W-:Y:S01]  /*12450*/  LEA R28, P0, R20, UR4, 0x1 ;  /* 0x00000004141c7c11 */ /* 0x000fe2000f8008ff */
[----:B------:R-:W-:Y:S01]  /*12460*/  ULDC UR4, c[0x0][0xac8] ;  /* 0x0002b20000047ab9 */ /* 0x000fe20000000800 */
[----:B------:R-:W-:Y:S02]  /*12470*/  VIADD R0, R40, 0x30 ;  /* 0x0000003028007836 */ /* 0x000fe40000000000 */
[----:B------:R-:W-:Y:S01]  /*12480*/  LEA.HI.X R38, R20, UR5, R3, 0x1, P0 ;  /* 0x0000000514267c11 */ /* 0x000fe200080f0c03 */
[----:B--2---:R-:W0:Y:S01]  /*12490*/  SHFL.IDX PT, R36, R28, 0x1, 0x181f ;  /* 0x00381f001c247f89 */ /* 0x004e2200000e0000 */
[----:B------:R-:W-:Y:S01]  /*124a0*/  ISETP.GE.AND P0, PT, R33, UR4, PT ;  /* 0x0000000421007c0c */ /* 0x000fe2000bf06270 */
[C---:B------:R-:W-:Y:S02]  /*124b0*/  VIADD R3, R40.reuse, 0x60 ;  /* 0x0000006028037836 */ /* 0x040fe40000000000 */
[----:B------:R-:W1:Y:S01]  /*124c0*/  SHFL.IDX PT, R20, R28, RZ, 0x181f ;  /* 0x00181fff1c147589 */ /* 0x000e6200000e0000 */
[----:B------:R-:W-:-:S02]  /*124d0*/  ISETP.GE.OR P3, PT, R40, R41, P0 ;  /* 0x000000292800720c */ /* 0x000fc40000766670 */
[-C--:B------:R-:W-:Y:S01]  /*124e0*/  ISETP.GE.OR P2, PT, R0, R41.reuse, P0 ;  /* 0x000000290000720c */ /* 0x080fe20000746670 */
[----:B------:R-:W2:Y:S01]  /*124f0*/  SHFL.IDX PT, R21, R38, RZ, 0x181f ;  /* 0x00181fff26157589 */ /* 0x000ea200000e0000 */
[----:B------:R-:W-:Y:S02]  /*12500*/  ISETP.GE.OR P1, PT, R3, R41, P0 ;  /* 0x000000290300720c */ /* 0x000fe40000726670 */
[----:B------:R-:W-:Y:S01]  /*12510*/  IADD3 R0, R2, 0x16820, RZ ;  /* 0x0001682002007810 */ /* 0x000fe20007ffe0ff */
[----:B------:R-:W2:Y:S03]  /*12520*/  SHFL.IDX PT, R42, R28, 0x2, 0x181f ;  /* 0x00581f001c2a7f89 */ /* 0x000ea600000e0000 */
[----:B------:R-:W-:Y:S01]  /*12530*/  PRMT R0, RZ, 0x654, R0 ;  /* 0x00000654ff007816 */ /* 0x000fe20000000000 */
[----:B------:R-:W2:Y:S03]  /*12540*/  SHFL.IDX PT, R35, R38, 0x1, 0x181f ;  /* 0x00381f0026237f89 */ /* 0x000ea600000e0000 */
[----:B------:R1:W-:Y:S01]  /*12550*/  SYNCS.ARRIVE.TRANS64.RED.A1T0 RZ, [R0+URZ], RZ ;  /* 0x000000ff00ff79a7 */ /* 0x0003e2000810043f */
[----:B------:R-:W2:Y:S01]  /*12560*/  SHFL.IDX PT, R37, R38, 0x2, 0x181f ;  /* 0x00581f0026257f89 */ /* 0x000ea200000e0000 */
[----:B0-----:R-:W-:-:S03]  /*12570*/  @!P2 LEA R34, P4, R33, R36, 0x1 ;  /* 0x000000242122a211 */ /* 0x001fc600078808ff */
[----:B------:R-:W0:Y:S01]  /*12580*/  SHFL.IDX PT, R28, R28, 0x3, 0x181f ;  /* 0x00781f001c1c7f89 */ /* 0x000e2200000e0000 */
[----:B-1----:R-:W-:Y:S01]  /*12590*/  VIADD R0, R40, 0x90 ;  /* 0x0000009028007836 */ /* 0x002fe20000000000 */
[C---:B------:R-:W-:Y:S02]  /*125a0*/  @!P3 LEA R20, P5, R33.reuse, R20, 0x1 ;  /* 0x000000142114b211 */ /* 0x040fe400078a08ff */
[----:B------:R-:W1:Y:S02]  /*125b0*/  SHFL.IDX PT, R38, R38, 0x3, 0x181f ;  /* 0x00781f0026267f89 */ /* 0x000e6400000e0000 */
[C---:B--2---:R-:W-:Y:S02]  /*125c0*/  @!P3 LEA.HI.X R21, R33.reuse, R21, R32, 0x1, P5 ;  /* 0x000000152115b211 */ /* 0x044fe400028f0c20 */
[----:B------:R-:W-:Y:S02]  /*125d0*/  ISETP.GE.OR P0, PT, R0, R41, P0 ;  /* 0x000000290000720c */ /* 0x000fe40000706670 */
[----:B------:R-:W-:-:S02]  /*125e0*/  @!P1 LEA R36, P5, R33, R42, 0x1 ;  /* 0x0000002a21249211 */ /* 0x000fc400078a08ff */
        /* <DEDUP_REMOVED lines=10> */
.L_x_2365:
[----:B------:R-:W-:Y:S01]  /*12690*/  ULDC.64 UR4, c[0x0][0xc00] ;  /* 0x0003000000047ab9 */ /* 0x000fe20000000a00 */
[----:B------:R-:W-:Y:S01]  /*126a0*/  IMAD.MOV.U32 R0, RZ, RZ, RZ ;  /* 0x000000ffff007224 */ /* 0x000fe200078e00ff */
[----:B------:R-:W-:Y:S01]  /*126b0*/  ISETP.NE.U32.AND P0, PT, RZ, UR4, PT ;  /* 0x00000004ff007c0c */ /* 0x000fe2000bf05070 */
[----:B------:R-:W0:Y:S01]  /*126c0*/  LDC R25, c[0x0][0xbe8] ;  /* 0x0002fa00ff197b82 */ /* 0x000e220000000800 */
[----:B------:R-:W-:Y:S02]  /*126d0*/  IADD3 R4, P1, R40, UR4, RZ ;  /* 0x0000000428047c10 */ /* 0x000fe4000ff3e0ff */
[----:B------:R-:W-:Y:S02]  /*126e0*/  ISETP.NE.AND.EX P0, PT, RZ, UR5, PT, P0 ;  /* 0x00000005ff007c0c */ /* 0x000fe4000bf05300 */
[----:B------:R-:W-:Y:S01]  /*126f0*/  IADD3.X R5, R38, UR5, RZ, P1, !PT ;  /* 0x0000000526057c10 */ /* 0x000fe20008ffe4ff */
[----:B------:R-:W-:Y:S02]  /*12700*/  ULDC.64 UR4, c[0x0][0xc08] ;  /* 0x0003020000047ab9 */ /* 0x000fe40000000a00 */
        /* <DEDUP_REMOVED lines=11> */
[----:B-1----:R-:W-:Y:S05]  /*127c0*/  @P1 BRA `(.L_x_2368) ;  /* 0x0000000000101947 */ /* 0x002fea0003800000 */
[----:B------:R-:W-:Y:S05]  /*127d0*/  @!P0 BRA `(.L_x_2368) ;  /* 0x00000000000c8947 */ /* 0x000fea0003800000 */
[----:B------:R-:W2:Y:S04]  /*127e0*/  LDG.E R3, desc[UR40][R4.64] ;  /* 0x0000002804037981 */ /* 0x000ea8000c1e1900 */
[----:B-----5:R-:W2:Y:S02]  /*127f0*/  LDG.E R8, desc[UR40][R4.64+0x4] ;  /* 0x0000042804087981 */ /* 0x020ea4000c1e1900 */
[----:B--2---:R-:W-:-:S07]  /*12800*/  IMAD.IADD R8, R8, 0x1, -R3 ;  /* 0x0000000108087824 */ /* 0x004fce00078e0a03 */
.L_x_2368:
[----:B------:R-:W2:Y:S04]  /*12810*/  LDL R14, [R1+0x4c] ;  /* 0x00004c00010e7983 */ /* 0x000ea80000100800 */
[----:B------:R1:W5:Y:S01]  /*12820*/  LDL R26, [R1+0x2c] ;  /* 0x00002c00011a7983 */ /* 0x0003620000100800 */
[----:B------:R-:W-:Y:S01]  /*12830*/  BSSY B1, `(.L_x_2369) ;  /* 0x000002d000017945 */ /* 0x000fe20003800000 */
[----:B------:R-:W-:Y:S02]  /*12840*/  SEL R13, R45, RZ, !P0 ;  /* 0x000000ff2d0d7207 */ /* 0x000fe40004000000 */
[----:B------:R-:W-:Y:S02]  /*12850*/  SEL R24, R24, RZ, !P0 ;  /* 0x000000ff18187207 */ /* 0x000fe40004000000 */
[----:B-----5:R-:W-:-:S02]  /*12860*/  SHF.R.S32.HI R11, RZ, 0x1f, R0 ;  /* 0x0000001fff0b7819 */ /* 0x020fc40000011400 */
[----:B--2---:R-:W-:Y:S01]  /*12870*/  SHF.R.S32.HI R12, RZ, 0x1f, R14 ;  /* 0x0000001fff0c7819 */ /* 0x004fe2000001140e */
[----:B-1----:R-:W-:Y:S06]  /*12880*/  @P3 BRA `(.L_x_2370) ;  /* 0x00000000009c3947 */ /* 0x002fec0003800000 */
[----:B------:R-:W1:Y:S01]  /*12890*/  S2R R4, SR_TID.X ;  /* 0x0000000000047919 */ /* 0x000e620000002100 */
[----:B------:R-:W2:Y:S02]  /*128a0*/  LDC R9, c[0x0][0xbe8] ;  /* 0x0002fa00ff097b82 */ /* 0x000ea40000000800 */
[----:B--2---:R-:W-:Y:S01]  /*128b0*/  IMAD R3, R8, R9, RZ ;  /* 0x0000000908037224 */ /* 0x004fe200078e02ff */
[----:B-1----:R-:W-:-:S04]  /*128c0*/  IADD3 R10, R26, -0x80, R4 ;  /* 0xffffff801a0a7810 */ /* 0x002fc80007ffe004 */
        /* <DEDUP_REMOVED lines=18> */
[----:B------:R-:W-:Y:S01]  /*129f0*/  IADD3 R4, P0, R3, R4, RZ ;  /* 0x0000000403047210 */ /* 0x000fe20007f1e0ff */
[--C-:B------:R-:W-:Y:S02]  /*12a00*/  IMAD.MOV R7, RZ, RZ, -R3.reuse ;  /* 0x000000ffff077224 */ /* 0x100fe400078e0a03 */
[----:B------:R-:W-:Y:S01]  /*12a10*/  IMAD R6, R13, UR5, R6 ;  /* 0x000000050d067c24 */ /* 0x000fe2000f8e0206 */
[----:B------:R-:W-:Y:S01]  /*12a20*/  ULDC.64 UR4, c[0x0][0xb88] ;  /* 0x0002e20000047ab9 */ /* 0x000fe20000000a00 */
[----:B------:R-:W-:Y:S01]  /*12a30*/  IMAD R7, R9, R7, R10 ;  /* 0x0000000709077224 */ /* 0x000fe200078e020a */
[----:B------:R-:W-:-:S04]  /*12a40*/  SHF.R.S32.HI R9, RZ, 0x1f, R3 ;  /* 0x0000001fff097819 */ /* 0x000fc80000011403 */
[----:B------:R-:W-:Y:S02]  /*12a50*/  SHF.R.S32.HI R3, RZ, 0x1f, R7 ;  /* 0x0000001fff037819 */ /* 0x000fe40000011407 */
[----:B------:R-:W-:-:S03]  /*12a60*/  IADD3.X R5, R9, R5, R6, P0, !PT ;  /* 0x0000000509057210 */ /* 0x000fc600007fe406 */
[----:B------:R-:W-:Y:S02]  /*12a70*/  IMAD R6, R3, UR4, RZ ;  /* 0x0000000403067c24 */ /* 0x000fe4000f8e02ff */
[----:B------:R-:W-:-:S04]  /*12a80*/  IMAD.WIDE.U32 R4, R7, UR4, R4 ;  /* 0x0000000407047c25 */ /* 0x000fc8000f8e0004 */
[----:B------:R-:W-:Y:S01]  /*12a90*/  IMAD R3, R7, UR5, R6 ;  /* 0x0000000507037c24 */ /* 0x000fe2000f8e0206 */
[----:B------:R-:W-:Y:S02]  /*12aa0*/  ULDC.64 UR4, c[0x0][0xb50] ;  /* 0x0002d40000047ab9 */ /* 0x000fe40000000a00 */
[----:B------:R-:W-:Y:S02]  /*12ab0*/  LEA R6, P0, R4, UR4, 0x2 ;  /* 0x0000000404067c11 */ /* 0x000fe4000f8010ff */
[----:B------:R-:W-:-:S04]  /*12ac0*/  IADD3 R3, R5, R3, RZ ;  /* 0x0000000305037210 */ /* 0x000fc80007ffe0ff */
[----:B------:R-:W-:Y:S01]  /*12ad0*/  LEA.HI.X R7, R4, UR5, R3, 0x2, P0 ;  /* 0x0000000504077c11 */ /* 0x000fe200080f1403 */
[----:B------:R-:W-:-:S05]  /*12ae0*/  IMAD.MOV.U32 R3, RZ, RZ, -0x800000 ;  /* 0xff800000ff037424 */ /* 0x000fca00078e00ff */
[----:B------:R1:W-:Y:S02]  /*12af0*/  STG.E desc[UR40][R6.64], R3 ;  /* 0x0000000306007986 */ /* 0x0003e4000c101928 */
.L_x_2370:
[----:B------:R-:W-:Y:S05]  /*12b00*/  BSYNC B1 ;  /* 0x0000000000017941 */ /* 0x000fea0003800000 */
.L_x_2369:
[----:B------:R-:W2:Y:S01]  /*12b10*/  @P2 LDC R9, c[0x0][0xbf0] ;  /* 0x0002fc00ff092b82 */ /* 0x000ea20000000800 */
[----:B------:R-:W-:Y:S01]  /*12b20*/  ULDC.64 UR4, c[0x0][0xaa0] ;  /* 0x0002a80000047ab9 */ /* 0x000fe20000000a00 */
[----:B-1----:R-:W-:Y:S01]  /*12b30*/  IMAD R6, R44, 0x30, R34 ;  /* 0x000000302c067824 */ /* 0x002fe200078e0222 */
[----:B------:R-:W-:Y:S01]  /*12b40*/  ULDC.64 UR6, c[0x0][0xa80] ;  /* 0x0002a00000067ab9 */ /* 0x000fe20000000a00 */
[----:B------:R-:W-:Y:S02]  /*12b50*/  IMAD R3, R11, UR4, RZ ;  /* 0x000000040b037c24 */ /* 0x000fe4000f8e02ff */
[----:B------:R-:W-:-:S04]  /*12b60*/  IMAD.WIDE.U32 R4, R0, UR4, RZ ;  /* 0x0000000400047c25 */ /* 0x000fc8000f8e00ff */
[----:B------:R-:W-:Y:S01]  /*12b70*/  IMAD R3, R0, UR5, R3 ;  /* 0x0000000500037c24 */ /* 0x000fe2000f8e0203 */
[----:B------:R-:W-:Y:S01]  /*12b80*/  ULDC.64 UR4, c[0x0][0xae8] ;  /* 0x0002ba0000047ab9 */ /* 0x000fe20000000a00 */
[----:B------:R-:W-:Y:S02]  /*12b90*/  IMAD.IADD R10, R26, 0x1, R6 ;  /* 0x000000011a0a7824 */ /* 0x000fe400078e0206 */
[----:B------:R-:W-:Y:S02]  /*12ba0*/  IMAD R0, R12, UR4, RZ ;  /* 0x000000040c007c24 */ /* 0x000fe4000f8e02ff */
[----:B------:R-:W-:Y:S02]  /*12bb0*/  IMAD.IADD R5, R5, 0x1, R3 ;  /* 0x0000000105057824 */ /* 0x000fe400078e0203 */
[----:B------:R-:W-:Y:S02]  /*12bc0*/  IMAD R7, R14, UR5, R0 ;  /* 0x000000050e077c24 */ /* 0x000fe4000f8e0200 */
[----:B0-----:R-:W-:-:S04]  /*12bd0*/  @P2 IMAD.HI.U32 R0, R10, R27, RZ ;  /* 0x0000001b0a002227 */ /* 0x001fc800078e00ff */
[----:B------:R-:W-:Y:S01]  /*12be0*/  IMAD.WIDE.U32 R4, R14, UR4, R4 ;  /* 0x000000040e047c25 */ /* 0x000fe2000f8e0004 */
[----:B------:R-:W-:-:S03]  /*12bf0*/  ULDC.64 UR4, c[0x0][0xaf0] ;  /* 0x0002bc0000047ab9 */ /* 0x000fc60000000a00 */
[----:B------:R-:W-:Y:S01]  /*12c00*/  IMAD.MOV.U32 R3, RZ, RZ, R10 ;  /* 0x000000ffff037224 */ /* 0x000fe200078e000a */
[----:B--2---:R-:W-:Y:S01]  /*12c10*/  @P2 SHF.R.U32.HI R3, RZ, R9, R0 ;  /* 0x00000009ff032219 */ /* 0x004fe20000011600 */
[----:B------:R-:W-:Y:S01]  /*12c20*/  IMAD R6, R24, UR4, RZ ;  /* 0x0000000418067c24 */ /* 0x000fe2000f8e02ff */
[----:B------:R-:W-:Y:S02]  /*12c30*/  IADD3 R5, R5, R7, RZ ;  /* 0x0000000705057210 */ /* 0x000fe40007ffe0ff */
[--C-:B------:R-:W-:Y:S01]  /*12c40*/  SHF.R.S32.HI R0, RZ, 0x1f, R3.reuse ;  /* 0x0000001fff007819 */ /* 0x100fe20000011403 */
[----:B------:R-:W-:Y:S02]  /*12c50*/  IMAD.MOV R21, RZ, RZ, -R3 ;  /* 0x000000ffff157224 */ /* 0x000fe400078e0a03 */
        /* <DEDUP_REMOVED lines=22> */
[----:B------:R-:W-:Y:S01]  /*12dc0*/  IMAD R21, R8, R25, RZ ;  /* 0x0000001908157224 */ /* 0x000fe200078e02ff */
[----:B------:R-:W-:Y:S02]  /*12dd0*/  IADD3 R24, R34, R26, RZ ;  /* 0x0000001a22187210 */ /* 0x000fe40007ffe0ff */
[----:B------:R-:W1:Y:S02]  /*12de0*/  SHFL.IDX PT, R0, R20, RZ, 0x181f ;  /* 0x00181fff14007589 */ /* 0x000e6400000e0000 */
[C---:B------:R-:W-:Y:S01]  /*12df0*/  ISETP.GE.OR P2, PT, R24.reuse, R21, P0 ;  /* 0x000000151800720c */ /* 0x040fe20000746670 */
[C---:B------:R-:W-:Y:S01]  /*12e00*/  VIADD R8, R24.reuse, 0x30 ;  /* 0x0000003018087836 */ /* 0x040fe20000000000 */
[----:B------:R-:W2:Y:S01]  /*12e10*/  SHFL.IDX PT, R5, R7, 0x1, 0x181f ;  /* 0x00381f0007057f89 */ /* 0x000ea200000e0000 */
[----:B------:R-:W-:-:S03]  /*12e20*/  VIADD R10, R24, 0x60 ;  /* 0x00000060180a7836 */ /* 0x000fc60000000000 */
[----:B------:R-:W3:Y:S01]  /*12e30*/  SHFL.IDX PT, R14, R7, 0x2, 0x181f ;  /* 0x00581f00070e7f89 */ /* 0x000ee200000e0000 */
[-C--:B------:R-:W-:Y:S02]  /*12e40*/  ISETP.GE.OR P3, PT, R8, R21.reuse, P0 ;  /* 0x000000150800720c */ /* 0x080fe40000766670 */
[----:B------:R-:W-:Y:S01]  /*12e50*/  ISETP.GE.OR P4, PT, R10, R21, P0 ;  /* 0x000000150a00720c */ /* 0x000fe20000786670 */
[----:B------:R-:W4:Y:S04]  /*12e60*/  SHFL.IDX PT, R4, R20, 0x1, 0x181f ;  /* 0x00381f0014047f89 */ /* 0x000f2800000e0000 */
[----:B------:R-:W5:Y:S01]  /*12e70*/  SHFL.IDX PT, R6, R20, 0x2, 0x181f ;  /* 0x00581f0014067f89 */ /* 0x000f6200000e0000 */
[----:B0-----:R-:W-:-:S04]  /*12e80*/  @!P2 LEA R10, P5, R33, R3, 0x1 ;  /* 0x00000003210aa211 */ /* 0x001fc800078a08ff */
[C---:B-1----:R-:W-:Y:S02]  /*12e90*/  @!P2 LEA.HI.X R3, R33.reuse, R0, R32, 0x1, P5 ;  /* 0x000000002103a211 */ /* 0x042fe400028f0c20 */
[----:B------:R0:W1:Y:S01]  /*12ea0*/  SHFL.IDX PT, R0, R20, 0x3, 0x181f ;  /* 0x00781f0014007f89 */ /* 0x00006200000e0000 */
[C---:B--2---:R-:W-:Y:S02]  /*12eb0*/  @!P3 LEA R8, P1, R33.reuse, R5, 0x1 ;  /* 0x000000052108b211 */ /* 0x044fe400078208ff */
[----:B------:R-:W-:Y:S01]  /*12ec0*/  @!P2 IMAD.MOV.U32 R11, RZ, RZ, R3 ;  /* 0x000000ffff0ba224 */ /* 0x000fe200078e0003 */
[----:B---3--:R-:W-:-:S04]  /*12ed0*/  @!P4 LEA R25, P5, R33, R14, 0x1 ;  /* 0x0000000e2119c211 */ /* 0x008fc800078a08ff */
[----:B------:R0:W-:Y:S01]  /*12ee0*/  @!P2 ST.E.128 desc[UR40][R10.64], RZ ;  /* 0x000000ff0a00a985 */ /* 0x0001e2000c101d28 */
[C-C-:B----4-:R-:W-:Y:S01]  /*12ef0*/  @!P3 LEA.HI.X R9, R33.reuse, R4, R32.reuse, 0x1, P1 ;  /* 0x000000042109b211 */ /* 0x150fe200008f0c20 */
[----:B------:R-:W-:Y:S02]  /*12f00*/  @!P4 IMAD.MOV.U32 R4, RZ, RZ, R25 ;  /* 0x000000ffff04c224 */ /* 0x000fe400078e0019 */
[----:B------:R0:W2:Y:S01]  /*12f10*/  SHFL.IDX PT, R14, R7, 0x3, 0x181f ;  /* 0x00781f00070e7f89 */ /* 0x0000a200000e0000 */
[----:B-----5:R-:W-:-:S03]  /*12f20*/  @!P4 LEA.HI.X R5, R33, R6, R32, 0x1, P5 ;  /* 0x000000062105c211 */ /* 0x020fc600028f0c20 */
[----:B------:R0:W-:Y:S04]  /*12f30*/  @!P3 ST.E.128 desc[UR40][R8.64], RZ ;  /* 0x000000ff0800b985 */ /* 0x0001e8000c101d28 */
[----:B------:R0:W-:Y:S02]  /*12f40*/  @!P4 ST.E.128 desc[UR40][R4.64], RZ ;  /* 0x000000ff0400c985 */ /* 0x0001e4000c101d28 */
.L_x_2554:
[----:B------:R-:W-:-:S04]  /*12f50*/  IADD3 R24, R24, 0x90, RZ ;  /* 0x0000009018187810 */ /* 0x000fc80007ffe0ff */
[----:B------:R-:W-:-:S13]  /*12f60*/  ISETP.GE.OR P0, PT, R24, R21, P0 ;  /* 0x000000151800720c */ /* 0x000fda0000706670 */
[----:B--2---:R-:W-:-:S04]  /*12f70*/  @!P0 LEA R14, P1, R33, R14, 0x1 ;  /* 0x0000000e210e8211 */ /* 0x004fc800078208ff */
[----:B-1----:R-:W-:-:S05]  /*12f80*/  @!P0 LEA.HI.X R15, R33, R0, R32, 0x1, P1 ;  /* 0x00000000210f8211 */ /* 0x002fca00008f0c20 */
[----:B------:R1:W-:Y:S04]  /*12f90*/  @!P0 ST.E.128 desc[UR40][R14.64], RZ ;  /* 0x000000ff0e008985 */ /* 0x0003e8000c101d28 */
.L_x_2367:
[----:B------:R-:W-:Y:S05]  /*12fa0*/  BSYNC B0 ;  /* 0x0000000000007941 */ /* 0x000fea0003800000 */
.L_x_2364:
[----:B------:R-:W-:Y:S02]  /*12fb0*/  ULDC UR4, c[0x0][0xc3c] ;  /* 0x00030f0000047ab9 */ /* 0x000fe40000000800 */
[----:B------:R-:W-:-:S13]  /*12fc0*/  ISETP.GE.AND P0, PT, R31, UR4, PT ;  /* 0x000000041f007c0c */ /* 0x000fda000bf06270 */
[----:B------:R-:W-:Y:S05]  /*12fd0*/  @!P0 BRA `(.L_x_2372) ;  /* 0xfffffee000148947 */ /* 0x000fea000383ffff */
[----:B------:R-:W-:Y:S05]  /*12fe0*/  BRA `(.L_x_2239) ;  /* 0x0000006400d47947 */ /* 0x000fea0003800000 */
.L_x_2237:
        /* <DEDUP_REMOVED lines=18> */
.L_x_2373:
        /* <DEDUP_REMOVED lines=42> */
.L_x_2379:
        /* <DEDUP_REMOVED lines=12> */
.L_x_2378:
[----:B------:R-:W-:Y:S05]  /*13470*/  BSYNC B0 ;  /* 0x0000000000007941 */ /* 0x000fea0003800000 */
.L_x_2377:
        /* <DEDUP_REMOVED lines=20> */
[----:B------:R-:W-:Y:S01]  /*135c0*/  IMAD.MOV.U32 R6, RZ, RZ, R9 ;  /* 0x000000ffff067224 */ /* 0x000fe200078e0009 */
[----:B------:R-:W-:-:S07]  /*135d0*/  MOV R9, R3 ;  /* 0x0000000300097202 */ /* 0x000fce0000000f00 */
.L_x_2375:
        /* <DEDUP_REMOVED lines=19> */
[----:B------:R-:W-:-:S05]  /*13710*/  IADD3 R11, R13, -0x1, RZ ;  /* 0xffffffff0d0b7810 */ /* 0x000fca0007ffe0ff */
[----:B------:R0:W1:Y:S02]  /*13720*/  SHFL.IDX PT, R16, R6, R11, 0x1f ;  /* 0x00001f0b06107589 */ /* 0x00006400000e0000 */
.L_x_2380:
[----:B-1----:R-:W-:Y:S01]  /*13730*/  IMAD R16, R16, UR5, R9 ;  /* 0x0000000510107c24 */ /* 0x002fe2000f8e0209 */
[----:B0-----:R-:W-:Y:S01]  /*13740*/  IABS R6, R4 ;  /* 0x0000000400067213 */ /* 0x001fe20000000000 */
[----:B------:R-:W-:Y:S02]  /*13750*/  IMAD R11, R15, R8, RZ ;  /* 0x000000080f0b7224 */ /* 0x000fe400078e02ff */
[----:B------:R-:W-:Y:S01]  /*13760*/  IMAD.MOV.U32 R2, RZ, RZ, RZ ;  /* 0x000000ffff027224 */ /* 0x000fe200078e00ff */
[----:B------:R-:W-:Y:S01]  /*13770*/  IADD3 R9, -R16, UR6, RZ ;  /* 0x0000000610097c10 */ /* 0x000fe2000fffe1ff */
[----:B------:R-:W-:Y:S02]  /*13780*/  IMAD.MOV R6, RZ, RZ, -R6 ;  /* 0x000000ffff067224 */ /* 0x000fe400078e0a06 */
        /* <DEDUP_REMOVED lines=13> */
[----:B------:R-:W-:-:S05]  /*13860*/  @!P1 LOP3.LUT R2, RZ, R4, RZ, 0x33, !PT ;  /* 0x00000004ff029212 */ /* 0x000fca00078e33ff */
[----:B------:R-:W-:Y:S01]  /*13870*/  IMAD R6, R7, R2, RZ ;  /* 0x0000000207067224 */ /* 0x000fe200078e02ff */
[----:B------:R-:W-:-:S03]  /*13880*/  IADD3 R2, -R2, RZ, RZ ;  /* 0x000000ff02027210 */ /* 0x000fc60007ffe1ff */
[----:B------:R-:W-:Y:S02]  /*13890*/  IMAD.MOV R8, RZ, RZ, -R6 ;  /* 0x000000ffff087224 */ /* 0x000fe400078e0a06 */
[----:B------:R-:W-:Y:S02]  /*138a0*/  IMAD R4, R4, R2, R9 ;  /* 0x0000000204047224 */ /* 0x000fe400078e0209 */
[----:B------:R-:W-:Y:S01]  /*138b0*/  IMAD.MOV.U32 R2, RZ, RZ, RZ ;  /* 0x000000ffff027224 */ /* 0x000fe200078e00ff */
[----:B------:R-:W-:-:S04]  /*138c0*/  VIADDMNMX R7, R8, UR5, R7, PT ;  /* 0x0000000508077c46 */ /* 0x000fc8000b800107 */
[----:B------:R-:W-:-:S04]  /*138d0*/  IABS R8, R7 ;  /* 0x0000000700087213 */ /* 0x000fc80000000000 */
[----:B------:R-:W0:Y:S08]  /*138e0*/  I2F.RP R10, R8 ;  /* 0x00000008000a7306 */ /* 0x000e300000209400 */
[----:B0-----:R-:W0:Y:S02]  /*138f0*/  MUFU.RCP R10, R10 ;  /* 0x0000000a000a7308 */ /* 0x001e240000001000 */
[----:B0-----:R-:W-:Y:S01]  /*13900*/  VIADD R3, R10, 0xffffffe ;  /* 0x0ffffffe0a037836 */ /* 0x001fe20000000000 */
[----:B------:R-:W-:-:S05]  /*13910*/  IABS R10, R7 ;  /* 0x00000007000a7213 */ /* 0x000fca0000000000 */
[----:B------:R-:W0:Y:S02]  /*13920*/  F2I.FTZ.U32.TRUNC.NTZ R3, R3 ;  /* 0x0000000300037305 */ /* 0x000e24000021f000 */
[----:B0-----:R-:W-:-:S04]  /*13930*/  IMAD.MOV R11, RZ, RZ, -R3 ;  /* 0x000000ffff0b7224 */ /* 0x001fc800078e0a03 */
[----:B------:R-:W-:-:S04]  /*13940*/  IMAD R9, R11, R8, RZ ;  /* 0x000000080b097224 */ /* 0x000fc800078e02ff */
[----:B------:R-:W-:Y:S01]  /*13950*/  IMAD.HI.U32 R2, R3, R9, R2 ;  /* 0x0000000903027227 */ /* 0x000fe200078e0002 */
[----:B------:R-:W-:-:S03]  /*13960*/  IABS R9, R4 ;  /* 0x0000000400097213 */ /* 0x000fc60000000000 */
        /* <DEDUP_REMOVED lines=11> */
[----:B------:R-:W-:-:S06]  /*13a20*/  @P0 IADD3 R2, R2, 0x1, RZ ;  /* 0x0000000102020810 */ /* 0x000fcc0007ffe0ff */
[----:B------:R-:W-:Y:S01]  /*13a30*/  @!P2 IMAD.MOV R2, RZ, RZ, -R2 ;  /* 0x000000ffff02a224 */ /* 0x000fe200078e0a02 */
[----:B------:R-:W-:Y:S01]  /*13a40*/  @!P1 LOP3.LUT R2, RZ, R7, RZ, 0x33, !PT ;  /* 0x00000007ff029212 */ /* 0x000fe200078e33ff */
[----:B------:R-:W-:-:S03]  /*13a50*/  IMAD.MOV R7, RZ, RZ, -R7 ;  /* 0x000000ffff077224 */ /* 0x000fc600078e0a07 */
[----:B------:R-:W-:Y:S01]  /*13a60*/  LOP3.LUT R17, RZ, R2, RZ, 0x33, !PT ;  /* 0x00000002ff117212 */ /* 0x000fe200078e33ff */
[----:B------:R-:W-:-:S04]  /*13a70*/  IMAD R18, R2, R7, R3 ;  /* 0x0000000702127224 */ /* 0x000fc800078e0203 */
[----:B------:R-:W-:Y:S01]  /*13a80*/  IMAD.IADD R17, R0, 0x1, R17 ;  /* 0x0000000100117824 */ /* 0x000fe200078e0211 */
[----:B------:R-:W-:Y:S06]  /*13a90*/  BRA `(.L_x_2381) ;  /* 0x00000000000c7947 */ /* 0x000fec0003800000 */
.L_x_2376:
[----:B------:R-:W-:Y:S01]  /*13aa0*/  MOV R17, RZ ;  /* 0x000000ff00117202 */ /* 0x000fe20000000f00 */
[----:B------:R-:W-:Y:S02]  /*13ab0*/  IMAD.U32 R16, RZ, RZ, UR6 ;  /* 0x00000006ff107e24 */ /* 0x000fe4000f8e00ff */
[----:B------:R-:W-:-:S07]  /*13ac0*/  IMAD.MOV.U32 R18, RZ, RZ, RZ ;  /* 0x000000ffff127224 */ /* 0x000fce00078e00ff */
.L_x_2381:
[----:B------:R-:W-:-:S13]  /*13ad0*/  ISETP.NE.AND P0, PT, R5, RZ, PT ;  /* 0x000000ff0500720c */ /* 0x000fda0003f05270 */
[----:B------:R-:W0:Y:S01]  /*13ae0*/  @!P0 S2R R3, SR_CgaCtaId ;  /* 0x0000000000038919 */ /* 0x000e220000008800 */
[----:B------:R-:W-:-:S04]  /*13af0*/  @!P0 MOV R0, 0x400 ;  /* 0x0000040000008802 */ /* 0x000fc80000000f00 */
[----:B0-----:R-:W-:-:S05]  /*13b00*/  @!P0 LEA R0, R3, R0, 0x18 ;  /* 0x0000000003008211 */ /* 0x001fca00078ec0ff */
[----:B------:R0:W-:Y:S01]  /*13b10*/  @!P0 STS.128 [R0+0x168d0], R16 ;  /* 0x0168d01000008388 */ /* 0x0001e20000000c00 */
[----:B------:R-:W-:Y:S06]  /*13b20*/  BAR.ARV 0x5, 0x200 ;  /* 0x0148000000007b1d */ /* 0x000fec0000002000 */
.L_x_2374:
[----:B------:R2:W-:Y:S01]  /*13b30*/  STL [R1+0x20], RZ ;  /* 0x000020ff01007387 */ /* 0x0005e20000100800 */
[----:B------:R-:W-:Y:S01]  /*13b40*/  ULDC UR4, c[0x0][0xc3c] ;  /* 0x00030f0000047ab9 */ /* 0x000fe20000000800 */
[----:B------:R-:W-:Y:S01]  /*13b50*/  IMAD.MOV.U32 R27, RZ, RZ, 0x1 ;  /* 0x00000001ff1b7424 */ /* 0x000fe200078e00ff */
[----:B-1----:R-:W-:Y:S01]  /*13b60*/  ISETP.GE.AND P0, PT, R19, UR4, PT ;  /* 0x0000000413007c0c */ /* 0x002fe2000bf06270 */
[----:B------:R-:W-:-:S12]  /*13b70*/  IMAD.MOV.U32 R23, RZ, RZ, RZ ;  /* 0x000000ffff177224 */ /* 0x000fd800078e00ff */
[----:B--2---:R-:W-:Y:S05]  /*13b80*/  @P0 BRA `(.L_x_2382) ;  /* 0x0000005800100947 */ /* 0x004fea0003800000 */
[----:B------:R-:W0:Y:S01]  /*13b90*/  S2R R5, SR_TID.X ;  /* 0x0000000000057919 */ /* 0x000e220000002100 */
[----:B------:R-:W1:Y:S01]  /*13ba0*/  S2UR UR5, SR_CgaCtaId ;  /* 0x00000000000579c3 */ /* 0x000e620000008800 */
[----:B------:R-:W-:Y:S01]  /*13bb0*/  UMOV UR4, 0x400 ;  /* 0x0000040000047882 */ /* 0x000fe20000000000 */
[----:B------:R-:W-:Y:S01]  /*13bc0*/  BSSY B8, `(.L_x_2382) ;  /* 0x0000580000087945 */ /* 0x000fe20003800000 */
[----:B------:R2:W-:Y:S01]  /*13bd0*/  STL [R1+0x20], RZ ;  /* 0x000020ff01007387 */ /* 0x0005e20000100800 */
[----:B------:R-:W-:Y:S01]  /*13be0*/  IMAD.MOV.U32 R27, RZ, RZ, 0x1 ;  /* 0x00000001ff1b7424 */ /* 0x000fe200078e00ff */
[----:B------:R-:W-:Y:S01]  /*13bf0*/  ULDC.64 UR38, c[0x0][0x198] ;  /* 0x0000660000267ab9 */ /* 0x000fe20000000a00 */
[----:B------:R-:W-:Y:S01]  /*13c00*/  IMAD.MOV.U32 R23, RZ, RZ, RZ ;  /* 0x000000ffff177224 */ /* 0x000fe200078e00ff */
[----:B------:R-:W-:Y:S01]  /*13c10*/  ULDC UR36, c[0x0][0xc] ;  /* 0x0000030000247ab9 */ /* 0x000fe20000000800 */
[----:B------:R-:W-:Y:S01]  /*13c20*/  IMAD.MOV.U32 R28, RZ, RZ, RZ ;  /* 0x000000ffff1c7224 */ /* 0x000fe200078e00ff */
[----:B-1----:R-:W-:-:S06]  /*13c30*/  ULEA UR4, UR5, UR4, 0x18 ;  /* 0x0000000405047291 */ /* 0x002fcc000f8ec03f */
[----:B------:R-:W-:Y:S02]  /*13c40*/  MOV R22, UR4 ;  /* 0x0000000400167c02 */ /* 0x000fe40008000f00 */
[C---:B0-----:R-:W-:Y:S02]  /*13c50*/  SHF.L.U32 R0, R5.reuse, 0x3, RZ ;  /* 0x0000000305007819 */ /* 0x041fe400000006ff */
[----:B------:R-:W-:Y:S02]  /*13c60*/  LOP3.LUT R4, R5, 0x7f, RZ, 0xc0, !PT ;  /* 0x0000007f05047812 */ /* 0x000fe400078ec0ff */
[----:B------:R-:W-:-:S03]  /*13c70*/  LOP3.LUT R2, R0, 0x1f8, RZ, 0xc0, !PT ;  /* 0x000001f800027812 */ /* 0x000fc600078ec0ff */
[----:B------:R-:W-:Y:S01]  /*13c80*/  IMAD.SHL.U32 R3, R4, 0x8, RZ ;  /* 0x0000000804037824 */ /* 0x000fe200078e00ff */
[----:B------:R-:W-:Y:S02]  /*13c90*/  LOP3.LUT R2, R2, 0x38, R5, 0x78, !PT ;  /* 0x0000003802027812 */ /* 0x000fe400078e7805 */
[----:B------:R-:W-:Y:S02]  /*13ca0*/  SHF.R.U32.HI R4, RZ, 0x3, R4 ;  /* 0x00000003ff047819 */ /* 0x000fe40000011604 */
[----:B------:R-:W-:Y:S01]  /*13cb0*/  LOP3.LUT R3, R2, 0x200, R3, 0xf8, !PT ;  /* 0x0000020002037812 */ /* 0x000fe200078ef803 */
[----:B------:R-:W-:-:S05]  /*13cc0*/  IMAD.SHL.U32 R2, R5, 0x10, RZ ;  /* 0x0000001005027824 */ /* 0x000fca00078e00ff */
[----:B------:R-:W-:Y:S01]  /*13cd0*/  LOP3.LUT R0, R4, 0x70, R2, 0xf8, !PT ;  /* 0x0000007004007812 */ /* 0x000fe200078ef802 */
[----:B------:R-:W-:Y:S02]  /*13ce0*/  IMAD R2, R3, 0x2, R22 ;  /* 0x0000000203027824 */ /* 0x000fe400078e0216 */
[----:B------:R-:W-:-:S03]  /*13cf0*/  IMAD.MOV.U32 R0, RZ, RZ, 0x1 ;  /* 0x00000001ff007424 */ /* 0x000fc600078e00ff */
[----:B------:R2:W-:Y:S04]  /*13d00*/  STL [R1+0xc], R2 ;  /* 0x00000c0201007387 */ /* 0x0005e80000100800 */
[----:B------:R2:W-:Y:S02]  /*13d10*/  STL [R1+0x4], R0 ;  /* 0x0000040001007387 */ /* 0x0005e40000100800 */
.L_x_2504:
[----:B0-2---:R-:W0:Y:S02]  /*13d20*/  LDC.64 R2, c[0x0][0xc88] ;  /* 0x00032200ff027b82 */ /* 0x005e240000000a00 */
[----:B0-----:R-:W-:-:S05]  /*13d30*/  IMAD.WIDE R2, R19, 0x4, R2 ;  /* 0x0000000413027825 */ /* 0x001fca00078e0202 */
[----:B------:R-:W2:Y:S01]  /*13d40*/  LDG.E R13, desc[UR40][R2.64] ;  /* 0x00000028020d7981 */ /* 0x000ea2000c1e1900 */
[----:B------:R-:W-:Y:S05]  /*13d50*/  YIELD ;  /* 0x0000000000007946 */ /* 0x000fea0003800000 */
[----:B------:R-:W-:Y:S01]  /*13d60*/  ULDC.64 UR4, c[0x0][0xa28] ;  /* 0x00028a0000047ab9 */ /* 0x000fe20000000a00 */
[----:B------:R-:W-:Y:S01]  /*13d70*/  ULDC.64 UR6, c[0x0][0xa00] ;  /* 0x0002800000067ab9 */ /* 0x000fe20000000a00 */
[----:B------:R-:W-:Y:S02]  /*13d80*/  ISETP.NE.U32.AND P0, PT, RZ, UR4, PT ;  /* 0x00000004ff007c0c */ /* 0x000fe4000bf05070 */
[----:B-1----:R-:W-:Y:S01]  /*13d90*/  CS2R R8, SRZ ;  /* 0x0000000000087805 */ /* 0x002fe2000001ff00 */
[----:B------:R-:W-:Y:S01]  /*13da0*/  ULDC.64 UR8, c[0x0][0xa18] ;  /* 0x0002860000087ab9 */ /* 0x000fe20000000a00 */
[----:B------:R-:W-:-:S02]  /*13db0*/  ISETP.NE.AND.EX P1, PT, RZ, UR5, PT, P0 ;  /* 0x00000005ff007c0c */ /* 0x000fc4000bf25300 */
[----:B------:R-:W-:-:S04]  /*13dc0*/  ISETP.NE.U32.AND P0, PT, RZ, UR6, PT ;  /* 0x00000006ff007c0c */ /* 0x000fc8000bf05070 */
[----:B------:R-:W-:Y:S02]  /*13dd0*/  ISETP.NE.AND.EX P0, PT, RZ, UR7, PT, P0 ;  /* 0x00000007ff007c0c */ /* 0x000fe4000bf05300 */
[----:B--2---:R-:W-:Y:S01]  /*13de0*/  SHF.R.S32.HI R0, RZ, 0x1f, R13 ;  /* 0x0000001fff007819 */ /* 0x004fe2000001140d */
[----:B------:R-:W-:-:S04]  /*13df0*/  IMAD.SHL.U32 R24, R13, 0x4, RZ ;  /* 0x000000040d187824 */ /* 0x000fc800078e00ff */
[C---:B------:R-:W-:Y:S01]  /*13e00*/  @P1 LEA R4, P2, R13.reuse, UR4, 0x2 ;  /* 0x000000040d041c11 */ /* 0x040fe2000f8410ff */
[----:B------:R-:W-:Y:S01]  /*13e10*/  STL [R1+0x10], R13 ;  /* 0x0000100d01007387 */ /* 0x000fe20000100800 */
[C-C-:B------:R-:W-:Y:S02]  /*13e20*/  SHF.L.U64.HI R25, R13.reuse, 0x2, R0.reuse ;  /* 0x000000020d197819 */ /* 0x140fe40000010200 */
[----:B------:R-:W-:Y:S01]  /*13e30*/  @P1 LEA.HI.X R5, R13, UR5, R0, 0x2, P2 ;  /* 0x000000050d051c11 */ /* 0x000fe200090f1400 */
[----:B------:R-:W-:Y:S01]  /*13e40*/  ULDC.64 UR4, c[0x0][0xa08] ;  /* 0x0002820000047ab9 */ /* 0x000fe20000000a00 */
[C---:B------:R-:W-:Y:S01]  /*13e50*/  IADD3 R2, P2, R24.reuse, UR6, RZ ;  /* 0x0000000618027c10 */ /* 0x040fe2000ff5e0ff */
[----:B------:R0:W-:Y:S03]  /*13e60*/  STL [R1+0x30], R0 ;  /* 0x0000300001007387 */ /* 0x0001e60000100800 */
[----:B------:R-:W-:Y:S01]  /*13e70*/  IADD3.X R3, R25, UR7, RZ, P2, !PT ;  /* 0x0000000719037c10 */ /* 0x000fe200097fe4ff */
[----:B------:R-:W-:Y:S01]  /*13e80*/  ULDC.64 UR6, c[0x0][0xa10] ;  /* 0x0002840000067ab9 */ /* 0x000fe20000000a00 */
[----:B------:R-:W-:Y:S01]  /*13e90*/  ISETP.NE.U32.AND P3, PT, RZ, UR8, PT ;  /* 0x00000008ff007c0c */ /* 0x000fe2000bf65070 */
[----:B------:R1:W5:Y:S01]  /*13ea0*/  @P1 LDG.E R8, desc[UR40][R4.64] ;  /* 0x0000002804081981 */ /* 0x000362000c1e1900 */
[----:B------:R-:W-:-:S02]  /*13eb0*/  IADD3 R6, P4, R24, UR4, RZ ;  /* 0x0000000418067c10 */ /* 0x000fc4000ff9e0ff */
[----:B------:R-:W-:Y:S01]  /*13ec0*/  ISETP.NE.AND.EX P3, PT, RZ, UR9, PT, P3 ;  /* 0x00000009ff007c0c */ /* 0x000fe2000bf65330 */
[----:B------:R-:W2:Y:S01]  /*13ed0*/  @P0 LDG.E R9, desc[UR40][R2.64] ;  /* 0x0000002802090981 */ /* 0x000ea2000c1e1900 */
[----:B------:R-:W-:Y:S01]  /*13ee0*/  IADD3.X R7, R25, UR5, RZ, P4, !PT ;  /* 0x0000000519077c10 */ /* 0x000fe2000a7fe4ff */
[----:B0-----:R-:W-:Y:S01]  /*13ef0*/  IMAD.MOV.U32 R0, RZ, RZ, RZ ;  /* 0x000000ffff007224 */ /* 0x001fe200078e00ff */
[----:B------:R-:W-:Y:S02]  /*13f00*/  ISETP.NE.U32.AND P1, PT, RZ, UR4, PT ;  /* 0x00000004ff007c0c */ /* 0x000fe4000bf25070 */
[----:B------:R-:W-:Y:S02]  /*13f10*/  ISETP.NE.U32.AND P2, PT, RZ, UR6, PT ;  /* 0x00000006ff007c0c */ /* 0x000fe4000bf45070 */
[----:B-1----:R-:W-:Y:S01]  /*13f20*/  IADD3 R4, P4, R24, UR6, RZ ;  /* 0x0000000618047c10 */ /* 0x002fe2000ff9e0ff */
[----:B------:R-:W-:Y:S01]  /*13f30*/  ULDC UR4, c[0x0][0x288] ;  /* 0x0000a20000047ab9 */ /* 0x000fe20000000800 */
[----:B------:R-:W-:-:S02]  /*13f40*/  ISETP.NE.AND.EX P1, PT, RZ, UR5, PT, P1 ;  /* 0x00000005ff007c0c */ /* 0x000fc4000bf25310 */
[C---:B------:R-:W-:Y:S02]  /*13f50*/  IADD3.X R5, R25.reuse, UR7, RZ, P4, !PT ;  /* 0x0000000719057c10 */ /* 0x040fe4000a7fe4ff */
[----:B------:R-:W-:Y:S02]  /*13f60*/  @P3 IADD3 R10, P4, R24, UR8, RZ ;  /* 0x00000008180a3c10 */ /* 0x000fe4000ff9e0ff */
[----:B------:R-:W-:Y:S02]  /*13f70*/  ISETP.NE.AND.EX P2, PT, RZ, UR7, PT, P2 ;  /* 0x00000007ff007c0c */ /* 0x000fe4000bf45320 */
[----:B------:R-:W-:Y:S02]  /*13f80*/  @P3 IADD3.X R11, R25, UR9, RZ, P4, !PT ;  /* 0x00000009190b3c10 */ /* 0x000fe4000a7fe4ff */
[----:B------:R-:W-:-:S06]  /*13f90*/  MOV R29, RZ ;  /* 0x000000ff001d7202 */ /* 0x000fcc0000000f00 */
        /* <DEDUP_REMOVED lines=14> */
[----:B--2---:R0:W-:Y:S01]  /*14080*/  STL [R1+0x1c], R9 ;  /* 0x00001c0901007387 */ /* 0x0041e20000100800 */
[----:B------:R-:W-:Y:S02]  /*14090*/  IMAD.MOV.U32 R12, RZ, RZ, R9 ;  /* 0x000000ffff0c7224 */ /* 0x000fe400078e0009 */
[----:B0-----:R-:W-:Y:S01]  /*140a0*/  IMAD.U32 R9, RZ, RZ, UR5 ;  /* 0x00000005ff097e24 */ /* 0x001fe2000f8e00ff */
[----:B----4-:R-:W-:Y:S06]  /*140b0*/  @P3 BRA `(.L_x_2383) ;  /* 0x0000000000143947 */ /* 0x010fec0003800000 */
[----:B------:R-:W-:Y:S05]  /*140c0*/  @!P0 BRA `(.L_x_2383) ;  /* 0x0000000000108947 */ /* 0x000fea0003800000 */
[----:B------:R-:W2:Y:S04]  /*140d0*/  LDG.E R11, desc[UR40][R2.64] ;  /* 0x00000028020b7981 */ /* 0x000ea8000c1e1900 */
[----:B------:R-:W2:Y:S02]  /*140e0*/  LDG.E R2, desc[UR40][R2.64+0x4] ;  /* 0x0000042802027981 */ /* 0x000ea4000c1e1900 */
[----:B--2---:R-:W-:-:S05]  /*140f0*/  IMAD.IADD R12, R2, 0x1, -R11 ;  /* 0x00000001020c7824 */ /* 0x004fca00078e0a0b */
[----:B------:R0:W-:Y:S02]  /*14100*/  STL [R1+0x1c], R12 ;  /* 0x00001c0c01007387 */ /* 0x0001e40000100800 */
.L_x_2383:
        /* <DEDUP_REMOVED lines=10> */
.L_x_2384:
[----:B------:R-:W-:Y:S05]  /*141b0*/  @!P1 BRA `(.L_x_2385) ;  /* 0x00000000000c9947 */ /* 0x000fea0003800000 */
[----:B------:R-:W2:Y:S04]  /*141c0*/  LDG.E R10, desc[UR40][R6.64] ;  /* 0x00000028060a7981 */ /* 0x000ea8000c1e1900 */
[----:B------:R-:W2:Y:S02]  /*141d0*/  LDG.E R6, desc[UR40][R6.64+0x4] ;  /* 0x0000042806067981 */ /* 0x000ea4000c1e1900 */
[----:B--2---:R-:W-:-:S07]  /*141e0*/  IMAD.IADD R10, R6, 0x1, -R10 ;  /* 0x00000001060a7824 */ /* 0x004fce00078e0a0a */
.L_x_2385:
[----:B-1----:R-:W2:Y:S01]  /*141f0*/  @P2 LDG.E R2, desc[UR40][R4.64] ;  /* 0x0000002804022981 */ /* 0x002ea2000c1e1900 */
[----:B------:R-:W1:Y:S01]  /*14200*/  LDC R3, c[0x0][0x448] ;  /* 0x00011200ff037b82 */ /* 0x000e620000000800 */
[----:B-----5:R-:W-:Y:S02]  /*14210*/  IADD3 R10, -R8, R10, RZ ;  /* 0x0000000a080a7210 */ /* 0x020fe40007ffe1ff */
[----:B------:R-:W2:Y:S01]  /*14220*/  @P2 LDG.E R4, desc[UR40][R4.64+0x4] ;  /* 0x0000042804042981 */ /* 0x000ea2000c1e1900 */
[----:B-1----:R-:W-:-:S13]  /*14230*/  ISETP.NE.AND P0, PT, R3, 0x1, PT ;  /* 0x000000010300780c */ /* 0x002fda0003f05270 */
[----:B------:R-:W1:Y:S01]  /*14240*/  @P0 LDC R3, c[0x0][0x450] ;  /* 0x00011400ff030b82 */ /* 0x000e620000000800 */
[----:B------:R-:W-:Y:S01]  /*14250*/  BSSY B0, `(.L_x_2386) ;  /* 0x00000ec000007945 */ /* 0x000fe20003800000 */
[----:B--2---:R-:W-:-:S06]  /*14260*/  @P2 IMAD.IADD R9, R4, 0x1, -R2 ;  /* 0x0000000104092824 */ /* 0x004fcc00078e0a02 */
[----:B------:R-:W2:Y:S01]  /*14270*/  @P0 LDC R4, c[0x0][0x44c] ;  /* 0x00011300ff040b82 */ /* 0x000ea20000000800 */
[----:B------:R-:W-:-:S04]  /*14280*/  IMAD R2, R17, 0xc0, RZ ;  /* 0x000000c011027824 */ /* 0x000fc800078e02ff */
[----:B------:R-:W-:-:S04]  /*14290*/  VIADD R2, R2, 0xbf ;  /* 0x000000bf02027836 */ /* 0x000fc80000000000 */
[----:B--2---:R-:W-:-:S05]  /*142a0*/  @P0 IMAD.HI.U32 R4, R2, R4, RZ ;  /* 0x0000000402040227 */ /* 0x004fca00078e00ff */
[----:B-1----:R-:W-:Y:S01]  /*142b0*/  @P0 SHF.R.U32.HI R2, RZ, R3, R4 ;  /* 0x00000003ff020219 */ /* 0x002fe20000011604 */
[----:B------:R-:W-:-:S05]  /*142c0*/  IMAD.IADD R3, R10, 0x1, R9 ;  /* 0x000000010a037824 */ /* 0x000fca00078e0209 */
[C---:B------:R-:W-:Y:S01]  /*142d0*/  IADD3 R20, R3.reuse, 0x80, -R12 ;  /* 0x0000008003147810 */ /* 0x040fe20007ffe80c */
[----:B------:R-:W-:-:S03]  /*142e0*/  VIADD R3, R3, 0x7f ;  /* 0x0000007f03037836 */ /* 0x000fc60000000000 */
[----:B------:R-:W-:Y:S02]  /*142f0*/  IADD3 R2, R20, R2, RZ ;  /* 0x0000000214027210 */ /* 0x000fe40007ffe0ff */
[----:B------:R-:W-:-:S04]  /*14300*/  SHF.R.S32.HI R4, RZ, 0x1f, R3 ;  /* 0x0000001fff047819 */ /* 0x000fc80000011403 */
[----:B------:R-:W-:Y:S02]  /*14310*/  LEA.HI R4, R4, R3, RZ, 0x7 ;  /* 0x0000000304047211 */ /* 0x000fe400078f38ff */
[----:B------:R-:W-:-:S04]  /*14320*/  SHF.R.S32.HI R3, RZ, 0x1f, R2 ;  /* 0x0000001fff037819 */ /* 0x000fc80000011402 */
[----:B------:R-:W-:Y:S02]  /*14330*/  LEA.HI R3, R3, R2, RZ, 0x7 ;  /* 0x0000000203037211 */ /* 0x000fe400078f38ff */
[----:B------:R-:W-:Y:S02]  /*14340*/  SHF.R.S32.HI R21, RZ, 0x7, R4 ;  /* 0x00000007ff157819 */ /* 0x000fe40000011404 */
[----:B------:R-:W-:-:S04]  /*14350*/  SHF.R.S32.HI R3, RZ, 0x7, R3 ;  /* 0x00000007ff037819 */ /* 0x000fc80000011403 */
[----:B------:R-:W-:-:S05]  /*14360*/  VIMNMX R2, R21, R3, PT ;  /* 0x0000000315027248 */ /* 0x000fca0003fe0100 */
[--C-:B------:R-:W-:Y:S02]  /*14370*/  IMAD R2, R2, 0x80, -R10.reuse ;  /* 0x0000008002027824 */ /* 0x100fe400078e0a0a */
[----:B------:R-:W-:-:S03]  /*14380*/  IMAD.MOV R10, RZ, RZ, -R10 ;  /* 0x000000ffff0a7224 */ /* 0x000fc600078e0a0a */
[----:B------:R-:W-:Y:S02]  /*14390*/  VIMNMX R2, R2, R9, PT ;  /* 0x0000000902027248 */ /* 0x000fe40003fe0100 */
[----:B------:R-:W-:-:S04]  /*143a0*/  VIMNMX R10, RZ, R10, !PT ;  /* 0x0000000aff0a7248 */ /* 0x000fc80007fe0100 */
[----:B------:R-:W-:Y:S02]  /*143b0*/  ISETP.GT.AND P0, PT, R2, R10, PT ;  /* 0x0000000a0200720c */ /* 0x000fe40003f04270 */
[----:B------:R-:W-:-:S11]  /*143c0*/  SHF.R.U32.HI R3, RZ, 0x7, R10 ;  /* 0x00000007ff037819 */ /* 0x000fd6000001160a */
[----:B------:R-:W-:-:S05]  /*143d0*/  @P0 VIADD R2, R2, 0x7f ;  /* 0x0000007f02020836 */ /* 0x000fca0000000000 */
[----:B------:R-:W-:-:S04]  /*143e0*/  @P0 SHF.R.S32.HI R4, RZ, 0x1f, R2 ;  /* 0x0000001fff040819 */ /* 0x000fc80000011402 */
[----:B------:R-:W-:Y:S01]  /*143f0*/  @P0 LEA.HI R2, R4, R2, RZ, 0x7 ;  /* 0x0000000204020211 */ /* 0x000fe200078f38ff */
[----:B------:R-:W-:-:S03]  /*14400*/  IMAD.MOV.U32 R4, RZ, RZ, R3 ;  /* 0x000000ffff047224 */ /* 0x000fc600078e0003 */
[----:B------:R-:W-:-:S04]  /*14410*/  @P0 SHF.R.S32.HI R4, RZ, 0x7, R2 ;  /* 0x00000007ff040819 */ /* 0x000fc80000011402 */
[----:B------:R-:W-:Y:S02]  /*14420*/  ISETP.GT.AND P1, PT, R4, R3, PT ;  /* 0x000000030400720c */ /* 0x000fe40003f24270 */
[----:B------:R-:W-:-:S11]  /*14430*/  PLOP3.LUT P0, PT, PT, PT, PT, 0x80, 0x0 ;  /* 0x000000000000781c */ /* 0x000fd60003f0f070 */
        /* <DEDUP_REMOVED lines=8> */
.L_x_2557:
[----:B--2---:R-:W-:Y:S02]  /*144c0*/  ISETP.NE.AND P0, PT, R14, RZ, PT ;  /* 0x000000ff0e00720c */ /* 0x004fe40003f05270 */
[----:B------:R-:W-:-:S11]  /*144d0*/  PLOP3.LUT P6, PT, PT, PT, PT, 0x8, 0x0 ;  /* 0x000000000000781c */ /* 0x000fd60003fce170 */
[----:B------:R-:W-:Y:S05]  /*144e0*/  @P0 BRA `(.L_x_2389) ;  /* 0x00000000000c0947 */ /* 0x000fea0003800000 */
[----:B------:R-:W-:-:S03]  /*144f0*/  UMOV UR4, 0xffffffff ;  /* 0xffffffff00047882 */ /* 0x000fc60000000000 */
[----:B------:R-:W-:Y:S05]  /*14500*/  BRA.DIV UR4, `(.L_x_2390) ;  /* 0x0000006604447947 */ /* 0x000fea000b800000 */
[----:B------:R-:W-:-:S13]  /*14510*/  ELECT P6, URZ, PT ;  /* 0x00000000003f782f */ /* 0x000fda00038c0000 */
.L_x_2389:
[----:B-1----:R-:W2:Y:S01]  /*14520*/  LDL R5, [R1+0x20] ;  /* 0x0000200001057983 */ /* 0x002ea20000100800 */
[----:B------:R-:W-:Y:S01]  /*14530*/  BSSY B1, `(.L_x_2391) ;  /* 0x0000008000017945 */ /* 0x000fe20003800000 */
[----:B--2---:R-:W-:-:S04]  /*14540*/  IADD3 R5, R5, 0x1, RZ ;  /* 0x0000000105057810 */ /* 0x004fc80007ffe0ff */
[----:B------:R-:W-:-:S04]  /*14550*/  LEA.HI R6, R5, R5, RZ, 0x1 ;  /* 0x0000000505067211 */ /* 0x000fc800078f08ff */
[----:B------:R-:W-:-:S05]  /*14560*/  LOP3.LUT R6, R6, 0xfffffffe, RZ, 0xc0, !PT ;  /* 0xfffffffe06067812 */ /* 0x000fca00078ec0ff */
[----:B------:R-:W-:-:S05]  /*14570*/  IMAD.IADD R5, R5, 0x1, -R6 ;  /* 0x0000000105057824 */ /* 0x000fca00078e0a06 */
[----:B------:R-:W-:-:S04]  /*14580*/  SHF.L.U32 R5, R5, 0x1f, RZ ;  /* 0x0000001f05057819 */ /* 0x000fc800000006ff */
[----:B------:R-:W1:Y:S02]  /*14590*/  SYNCS.PHASECHK.TRANS64.TRYWAIT P0, [R22+URZ+0x16820], R5 ;  /* 0x01682005160075a7 */ /* 0x000e64000800017f */
[----:B-1----:R-:W-:Y:S05]  /*145a0*/  @!P0 BRA `(.L_x_2392) ;  /* 0x00000064003c8947 */ /* 0x002fea0003800000 */
.L_x_2560:
[----:B------:R-:W-:Y:S05]  /*145b0*/  BSYNC B1 ;  /* 0x0000000000017941 */ /* 0x000fea0003800000 */
.L_x_2391:
[----:B------:R-:W-:Y:S04]  /*145c0*/  BSSY B1, `(.L_x_2393) ;  /* 0x0000050000017945 */ /* 0x000fe80003800000 */
[----:B------:R-:W-:Y:S05]  /*145d0*/  @!P6 BRA `(.L_x_2394) ;  /* 0x000000040038e947 */ /* 0x000fea0003800000 */
[----:B------:R-:W2:Y:S01]  /*145e0*/  LDL R6, [R1+0x4] ;  /* 0x0000040001067983 */ /* 0x000ea20000100800 */
[----:B-1----:R-:W-:Y:S01]  /*145f0*/  IMAD R5, R28, 0x8, R22 ;  /* 0x000000081c057824 */ /* 0x002fe200078e0216 */
[----:B------:R-:W1:Y:S01]  /*14600*/  S2R R7, SR_TID.X ;  /* 0x0000000000077919 */ /* 0x000e620000002100 */
[----:B------:R-:W-:Y:S01]  /*14610*/  BSSY B2, `(.L_x_2395) ;  /* 0x0000006000027945 */ /* 0x000fe20003800000 */
[----:B-1----:R-:W-:-:S04]  /*14620*/  LOP3.LUT R7, R7, 0x7f, RZ, 0xc0, !PT ;  /* 0x0000007f07077812 */ /* 0x002fc800078ec0ff */
[----:B------:R-:W-:Y:S02]  /*14630*/  ISETP.NE.AND P1, PT, R7, RZ, PT ;  /* 0x000000ff0700720c */ /* 0x000fe40003f25270 */
[----:B--2---:R-:W-:-:S04]  /*14640*/  SHF.L.U32 R6, R6, 0x1f, RZ ;  /* 0x0000001f06067819 */ /* 0x004fc800000006ff */
[----:B------:R-:W1:Y:S02]  /*14650*/  SYNCS.PHASECHK.TRANS64.TRYWAIT P0, [R5+URZ+0x168a0], R6 ;  /* 0x0168a006050075a7 */ /* 0x000e64000800017f */
[----:B-1----:R-:W-:Y:S05]  /*14660*/  @!P0 BRA `(.L_x_2396) ;  /* 0x0000006400208947 */ /* 0x002fea0003800000 */
.L_x_2561:
[----:B------:R-:W-:Y:S05]  /*14670*/  BSYNC B2 ;  /* 0x0000000000027941 */ /* 0x000fea0003800000 */
.L_x_2395:
        /* <DEDUP_REMOVED lines=9> */
.L_x_2398:
[----:B------:R-:W-:Y:S05]  /*14710*/  BSYNC B2 ;  /* 0x0000000000027941 */ /* 0x000fea0003800000 */
.L_x_2397:
[----:B------:R-:W-:Y:S01]  /*14720*/  IMAD.MOV.U32 R11, RZ, RZ, RZ ;  /* 0x000000ffff0b7224 */ /* 0x000fe200078e00ff */
[----:B------:R-:W-:Y:S01]  /*14730*/  LEA R7, R4, R0, 0x7 ;  /* 0x0000000004077211 */ /* 0x000fe200078e38ff */
[C---:B------:R-:W-:Y:S01]  /*14740*/  IMAD R8, R28.reuse, 0x4000, R22 ;  /* 0x000040001c087824 */ /* 0x040fe200078e0216 */
[----:B------:R-:W-:Y:S01]  /*14750*/  UIADD3 UR4, UP0, UR38, 0x570, URZ ;  /* 0x0000057026047890 */ /* 0x000fe2000ff1e03f */
[----:B------:R-:W-:Y:S01]  /*14760*/  PLOP3.LUT P0, PT, PT, PT, PT, 0x80, 0x0 ;  /* 0x000000000000781c */ /* 0x000fe20003f0f070 */
[----:B------:R-:W-:Y:S01]  /*14770*/  IMAD.SHL.U32 R10, R28, 0x2000, RZ ;  /* 0x000020001c0a7824 */ /* 0x000fe200078e00ff */
[----:B------:R-:W-:Y:S01]  /*14780*/  R2UR UR10, R11 ;  /* 0x000000000b0a72ca */ /* 0x000fe200000e0000 */
[----:B------:R-:W-:Y:S01]  /*14790*/  VIADD R7, R7, 0xffffff80 ;  /* 0xffffff8007077836 */ /* 0x000fe20000000000 */
[----:B------:R-:W-:Y:S01]  /*147a0*/  IADD3 R9, R5, 0x16890, RZ ;  /* 0x0001689005097810 */ /* 0x000fe20007ffe0ff */
[----:B------:R-:W-:Y:S01]  /*147b0*/  VIADD R8, R8, 0xe400 ;  /* 0x0000e40008087836 */ /* 0x000fe20000000000 */
[----:B------:R-:W-:Y:S01]  /*147c0*/  UIADD3.X UR5, URZ, UR39, URZ, UP0, !UPT ;  /* 0x000000273f057290 */ /* 0x000fe200087fe43f */
[----:B------:R-:W-:Y:S01]  /*147d0*/  UMOV UR6, 0x0 ;  /* 0x0000000000067882 */ /* 0x000fe20000000000 */
[----:B------:R-:W-:-:S10]  /*147e0*/  UMOV UR7, 0x12f00000 ;  /* 0x12f0000000077882 */ /* 0x000fd40000000000 */
.L_x_2399:
        /* <DEDUP_REMOVED lines=10> */
[----:B------:R-:W2:Y:S01]  /*14890*/  SYNCS.PHASECHK.TRANS64.TRYWAIT P0, [R5+URZ+0x168c0], R6 ;  /* 0x0168c006050075a7 */ /* 0x000ea2000800017f */
[----:B------:R-:W-:Y:S04]  /*148a0*/  BSSY B2, `(.L_x_2400) ;  /* 0x0000002000027945 */ /* 0x000fe80003800000 */
[----:B--2---:R-:W-:Y:S05]  /*148b0*/  @!P0 BRA `(.L_x_2401) ;  /* 0x0000006000a08947 */ /* 0x004fea0003800000 */
.L_x_2562:
[----:B------:R-:W-:Y:S05]  /*148c0*/  BSYNC B2 ;  /* 0x0000000000027941 */ /* 0x000fea0003800000 */
.L_x_2400:
[----:B------:R-:W-:Y:S01]  /*148d0*/  BSSY B2, `(.L_x_2402) ;  /* 0x000000b000027945 */ /* 0x000fe20003800000 */
[----:B------:R-:W-:Y:S02]  /*148e0*/  IMAD.MOV.U32 R8, RZ, RZ, 0x0 ;  /* 0x00000000ff087424 */ /* 0x000fe400078e00ff */
[----:B------:R-:W-:Y:S01]  /*148f0*/  IMAD.MOV.U32 R9, RZ, RZ, 0x12f00000 ;  /* 0x12f00000ff097424 */ /* 0x000fe200078e00ff */
[----:B------:R-:W-:Y:S06]  /*14900*/  @P1 BRA `(.L_x_2403) ;  /* 0x00000000001c1947 */ /* 0x000fec0003800000 */
[----:B0-----:R-:W0:Y:S01]  /*14910*/  S2R R12, SR_TID.X ;  /* 0x00000000000c7919 */ /* 0x001e220000002100 */
[----:B-12---:R-:W-:-:S04]  /*14920*/  IMAD.MOV.U32 R6, RZ, RZ, 0x4000 ;  /* 0x00004000ff067424 */ /* 0x006fc800078e00ff */
[----:B------:R3:W-:Y:S01]  /*14930*/  SYNCS.ARRIVE.TRANS64 RZ, [R5+URZ+0x168b0], R6 ;  /* 0x0168b00605ff79a7 */ /* 0x0007e2000800003f */
[----:B0-----:R-:W-:-:S04]  /*14940*/  LOP3.LUT R12, R12, 0x1f, RZ, 0xc0, !PT ;  /* 0x0000001f0c0c7812 */ /* 0x001fc800078ec0ff */
[----:B------:R-:W-:-:S13]  /*14950*/  ISETP.NE.AND P0, PT, R12, RZ, PT ;  /* 0x000000ff0c00720c */ /* 0x000fda0003f05270 */
[----:B---3--:R-:W-:Y:S05]  /*14960*/  @!P0 BRA `(.L_x_2403) ;  /* 0x0000000000048947 */ /* 0x008fea0003800000 */
[----:B------:R-:W-:Y:S01]  /*14970*/  BPT.TRAP 0x1 ;  /* 0x000000040000795c */ /* 0x000fe20000300000 */
.L_x_2403:
[----:B------:R-:W-:Y:S05]  /*14980*/  BSYNC B2 ;  /* 0x0000000000027941 */ /* 0x000fea0003800000 */
.L_x_2402:
[----:B------:R-:W-:Y:S01]  /*14990*/  R2UR UR10, R11 ;  /* 0x000000000b0a72ca */ /* 0x000fe200000e0000 */
[----:B-12---:R-:W-:Y:S01]  /*149a0*/  IMAD R6, R10, 0x2, R22 ;  /* 0x000000020a067824 */ /* 0x006fe200078e0216 */
[----:B------:R-:W-:Y:S01]  /*149b0*/  R2UR UR6, R8 ;  /* 0x00000000080672ca */ /* 0x000fe200000e0000 */
[----:B------:R-:W-:Y:S01]  /*149c0*/  UIADD3 UR4, UP0, UR38, 0x670, URZ ;  /* 0x0000067026047890 */ /* 0x000fe2000ff1e03f */
[----:B------:R-:W-:Y:S01]  /*149d0*/  R2UR UR7, R9 ;  /* 0x00000000090772ca */ /* 0x000fe200000e0000 */
[----:B------:R-:W-:Y:S01]  /*149e0*/  VIADD R6, R6, 0x400 ;  /* 0x0000040006067836 */ /* 0x000fe20000000000 */
[----:B------:R-:W-:Y:S01]  /*149f0*/  PLOP3.LUT P0, PT, PT, PT, PT, 0x80, 0x0 ;  /* 0x000000000000781c */ /* 0x000fe20003f0f070 */
[----:B------:R-:W-:Y:S01]  /*14a00*/  UIADD3.X UR5, URZ, UR39, URZ, UP0, !UPT ;  /* 0x000000273f057290 */ /* 0x000fe200087fe43f */
[----:B------:R-:W-:-:S11]  /*14a10*/  IADD3 R5, R5, 0x168b0, RZ ;  /* 0x000168b005057810 */ /* 0x000fd60007ffe0ff */
.L_x_2404:
        /* <DEDUP_REMOVED lines=10> */
.L_x_2394:
[----:B------:R-:W-:Y:S05]  /*14ac0*/  BSYNC B1 ;  /* 0x0000000000017941 */ /* 0x000fea0003800000 */
.L_x_2393:
[----:B------:R-:W2:Y:S01]  /*14ad0*/  LDL.LU R8, [R1+0x4] ;  /* 0x0000040001087983 */ /* 0x000ea20000300800 */
[----:B------:R-:W-:Y:S01]  /*14ae0*/  VIADD R28, R28, 0x1 ;  /* 0x000000011c1c7836 */ /* 0x000fe20000000000 */
[----:B------:R-:W-:Y:S01]  /*14af0*/  PLOP3.LUT P0, PT, PT, PT, PT, 0x8, 0x0 ;  /* 0x000000000000781c */ /* 0x000fe20003f0e170 */
[----:B------:R-:W-:-:S03]  /*14b00*/  VIADD R4, R4, 0xfffffffe ;  /* 0xfffffffe04047836 */ /* 0x000fc60000000000 */
[----:B------:R-:W-:Y:S02]  /*14b10*/  ISETP.NE.AND P1, PT, R28, 0x2, PT ;  /* 0x000000021c00780c */ /* 0x000fe40003f25270 */
[----:B------:R-:W-:Y:S02]  /*14b20*/  ISETP.GE.AND P2, PT, R4, R3, PT ;  /* 0x000000030400720c */ /* 0x000fe40003f46270 */
[----:B-1----:R-:W-:Y:S02]  /*14b30*/  SEL R5, RZ, 0x1, P1 ;  /* 0x00000001ff057807 */ /* 0x002fe40000800000 */
[----:B------:R-:W-:Y:S02]  /*14b40*/  SEL R28, R28, RZ, P1 ;  /* 0x000000ff1c1c7207 */ /* 0x000fe40000800000 */
[----:B--2---:R-:W-:-:S05]  /*14b50*/  LOP3.LUT R8, R8, R5, RZ, 0x3c, !PT ;  /* 0x0000000508087212 */ /* 0x004fca00078e3cff */
[----:B------:R1:W-:Y:S02]  /*14b60*/  STL [R1+0x4], R8 ;  /* 0x0000040801007387 */ /* 0x0003e40000100800 */
[----:B------:R-:W-:Y:S05]  /*14b70*/  @!P2 BRA `(.L_x_2387) ;  /* 0x000000040064a947 */ /* 0x000fea0003800000 */
.L_x_2417:
[----:B------:R-:W-:Y:S05]  /*14b80*/  YIELD ;  /* 0x0000000000007946 */ /* 0x000fea0003800000 */
[----:B------:R-:W-:Y:S04]  /*14b90*/  BSSY B1, `(.L_x_2405) ;  /* 0x000004d000017945 */ /* 0x000fe80003800000 */
[----:B--2---:R-:W-:Y:S05]  /*14ba0*/  @!P6 BRA `(.L_x_2406) ;  /* 0x00000004002ce947 */ /* 0x004fea0003800000 */
[----:B------:R-:W2:Y:S01]  /*14bb0*/  LDL R6, [R1+0x4] ;  /* 0x0000040001067983 */ /* 0x000ea20000100800 */
[----:B------:R-:W3:Y:S02]  /*14bc0*/  S2R R5, SR_TID.X ;  /* 0x0000000000057919 */ /* 0x000ee40000002100 */
[----:B---3--:R-:W-:Y:S01]  /*14bd0*/  LOP3.LUT R7, R5, 0x7f, RZ, 0xc0, !PT ;  /* 0x0000007f05077812 */ /* 0x008fe200078ec0ff */
[----:B------:R-:W-:Y:S01]  /*14be0*/  IMAD R5, R28, 0x8, R22 ;  /* 0x000000081c057824 */ /* 0x000fe200078e0216 */
[----:B------:R-:W-:Y:S02]  /*14bf0*/  BSSY B2, `(.L_x_2407) ;  /* 0x0000005000027945 */ /* 0x000fe40003800000 */
[----:B------:R-:W-:Y:S02]  /*14c00*/  ISETP.NE.AND P2, PT, R7, RZ, PT ;  /* 0x000000ff0700720c */ /* 0x000fe40003f45270 */
[----:B--2---:R-:W-:-:S04]  /*14c10*/  SHF.L.U32 R6, R6, 0x1f, RZ ;  /* 0x0000001f06067819 */ /* 0x004fc800000006ff */
[----:B------:R-:W2:Y:S02]  /*14c20*/  SYNCS.PHASECHK.TRANS64.TRYWAIT P1, [R5+URZ+0x168a0], R6 ;  /* 0x0168a006050075a7 */ /* 0x000ea4000802017f */
[----:B--2---:R-:W-:Y:S05]  /*14c30*/  @!P1 BRA `(.L_x_2408) ;  /* 0x0000005c00d49947 */ /* 0x004fea0003800000 */
.L_x_2563:
[----:B------:R-:W-:Y:S05]  /*14c40*/  BSYNC B2 ;  /* 0x0000000000027941 */ /* 0x000fea0003800000 */
.L_x_2407:
[----:B------:R-:W-:Y:S04]  /*14c50*/  BSSY B2, `(.L_x_2409) ;  /* 0x0000009000027945 */ /* 0x000fe80003800000 */
[----:B------:R-:W-:Y:S05]  /*14c60*/  @P2 BRA `(.L_x_2410) ;  /* 0x00000000001c2947 */ /* 0x000fea0003800000 */
[----:B------:R-:W1:Y:S02]  /*14c70*/  S2R R7, SR_TID.X ;  /* 0x0000000000077919 */ /* 0x000e640000002100 */
[----:B-1----:R-:W-:Y:S02]  /*14c80*/  LOP3.LUT R8, R7, 0x1f, RZ, 0xc0, !PT ;  /* 0x0000001f07087812 */ /* 0x002fe400078ec0ff */
[----:B------:R-:W-:Y:S02]  /*14c90*/  MOV R7, 0x4000 ;  /* 0x0000400000077802 */ /* 0x000fe40000000f00 */
[----:B------:R-:W-:Y:S02]  /*14ca0*/  ISETP.NE.AND P1, PT, R8, RZ, PT ;  /* 0x000000ff0800720c */ /* 0x000fe40003f25270 */
[----:B------:R3:W-:Y:S11]  /*14cb0*/  SYNCS.ARRIVE.TRANS64 RZ, [R5+URZ+0x16890], R7 ;  /* 0x0168900705ff79a7 */ /* 0x0007f6000800003f */
[----:B---3--:R-:W-:Y:S05]  /*14cc0*/  @!P1 BRA `(.L_x_2410) ;  /* 0x0000000000049947 */ /* 0x008fea0003800000 */
[----:B------:R-:W-:Y:S01]  /*14cd0*/  BPT.TRAP 0x1 ;  /* 0x000000040000795c */ /* 0x000fe20000300000 */
.L_x_2410:
[----:B------:R-:W-:Y:S05]  /*14ce0*/  BSYNC B2 ;  /* 0x0000000000027941 */ /* 0x000fea0003800000 */
.L_x_2409:
[----:B------:R-:W-:Y:S01]  /*14cf0*/  IMAD.MOV.U32 R11, RZ, RZ, RZ ;  /* 0x000000ffff0b7224 */ /* 0x000fe200078e00ff */
[----:B------:R-:W-:Y:S01]  /*14d00*/  UIADD3 UR4, UP0, UR38, 0x570, URZ ;  /* 0x0000057026047890 */ /* 0x000fe2000ff1e03f */
[----:B------:R-:W-:Y:S01]  /*14d10*/  IMAD R7, R28, 0x4000, R22 ;  /* 0x000040001c077824 */ /* 0x000fe200078e0216 */
[----:B------:R-:W-:Y:S01]  /*14d20*/  PLOP3.LUT P1, PT, PT, PT, PT, 0x80, 0x0 ;  /* 0x000000000000781c */ /* 0x000fe20003f2f070 */
[----:B-1----:R-:W-:Y:S01]  /*14d30*/  IMAD R8, R4, 0x80, R0 ;  /* 0x0000008004087824 */ /* 0x002fe200078e0200 */
[----:B------:R-:W-:Y:S01]  /*14d40*/  R2UR UR10, R11 ;  /* 0x000000000b0a72ca */ /* 0x000fe200000e0000 */
[----:B------:R-:W-:Y:S01]  /*14d50*/  VIADD R9, R5, 0x16890 ;  /* 0x0001689005097836 */ /* 0x000fe20000000000 */
[----:B------:R-:W-:Y:S01]  /*14d60*/  IADD3 R10, R7, 0xe400, RZ ;  /* 0x0000e400070a7810 */ /* 0x000fe20007ffe0ff */
[----:B------:R-:W-:Y:S01]  /*14d70*/  UIADD3.X UR5, URZ, UR39, URZ, UP0, !UPT ;  /* 0x000000273f057290 */ /* 0x000fe200087fe43f */
[----:B------:R-:W-:Y:S01]  /*14d80*/  UMOV UR6, 0x0 ;  /* 0x0000000000067882 */ /* 0x000fe20000000000 */
[----:B------:R-:W-:-:S10]  /*14d90*/  UMOV UR7, 0x12f00000 ;  /* 0x12f0000000077882 */ /* 0x000fd40000000000 */
.L_x_2411:
        /* <DEDUP_REMOVED lines=13> */
.L_x_2564:
[----:B------:R-:W-:Y:S05]  /*14e70*/  BSYNC B2 ;  /* 0x0000000000027941 */ /* 0x000fea0003800000 */
.L_x_2412:
[----:B------:R-:W-:Y:S01]  /*14e80*/  BSSY B2, `(.L_x_2414) ;  /* 0x000000b000027945 */ /* 0x000fe20003800000 */
[----:B0-----:R-:W-:Y:S02]  /*14e90*/  IMAD.MOV.U32 R12, RZ, RZ, 0x0 ;  /* 0x00000000ff0c7424 */ /* 0x001fe400078e00ff */
[----:B------:R-:W-:Y:S01]  /*14ea0*/  IMAD.MOV.U32 R13, RZ, RZ, 0x12f00000 ;  /* 0x12f00000ff0d7424 */ /* 0x000fe200078e00ff */
[----:B------:R-:W-:Y:S06]  /*14eb0*/  @P2 BRA `(.L_x_2415) ;  /* 0x00000000001c2947 */ /* 0x000fec0003800000 */
[----:B------:R-:W0:Y:S01]  /*14ec0*/  S2R R9, SR_TID.X ;  /* 0x0000000000097919 */ /* 0x000e220000002100 */
[----:B-12---:R-:W-:-:S04]  /*14ed0*/  IMAD.MOV.U32 R6, RZ, RZ, 0x4000 ;  /* 0x00004000ff067424 */ /* 0x006fc800078e00ff */
[----:B------:R3:W-:Y:S01]  /*14ee0*/  SYNCS.ARRIVE.TRANS64 RZ, [R5+URZ+0x168b0], R6 ;  /* 0x0168b00605ff79a7 */ /* 0x0007e2000800003f */
[----:B0-----:R-:W-:-:S04]  /*14ef0*/  LOP3.LUT R9, R9, 0x1f, RZ, 0xc0, !PT ;  /* 0x0000001f09097812 */ /* 0x001fc800078ec0ff */
[----:B------:R-:W-:-:S13]  /*14f00*/  ISETP.NE.AND P1, PT, R9, RZ, PT ;  /* 0x000000ff0900720c */ /* 0x000fda0003f25270 */
[----:B---3--:R-:W-:Y:S05]  /*14f10*/  @!P1 BRA `(.L_x_2415) ;  /* 0x0000000000049947 */ /* 0x008fea0003800000 */
[----:B------:R-:W-:Y:S01]  /*14f20*/  BPT.TRAP 0x1 ;  /* 0x000000040000795c */ /* 0x000fe20000300000 */
.L_x_2415:
[----:B------:R-:W-:Y:S05]  /*14f30*/  BSYNC B2 ;  /* 0x0000000000027941 */ /* 0x000fea0003800000 */
.L_x_2414:
[----:B------:R-:W-:Y:S01]  /*14f40*/  R2UR UR10, R11 ;  /* 0x000000000b0a72ca */ /* 0x000fe200000e0000 */
[----:B------:R-:W-:Y:S01]  /*14f50*/  UIADD3 UR4, UP0, UR38, 0x670, URZ ;  /* 0x0000067026047890 */ /* 0x000fe2000ff1e03f */
[----:B------:R-:W-:Y:S01]  /*14f60*/  R2UR UR6, R12 ;  /* 0x000000000c0672ca */ /* 0x000fe200000e0000 */
[----:B------:R-:W-:Y:S01]  /*14f70*/  VIADD R7, R7, 0x400 ;  /* 0x0000040007077836 */ /* 0x000fe20000000000 */
[----:B------:R-:W-:Y:S01]  /*14f80*/  R2UR UR7, R13 ;  /* 0x000000000d0772ca */ /* 0x000fe200000e0000 */
[----:B------:R-:W-:Y:S01]  /*14f90*/  UIADD3.X UR5, URZ, UR39, URZ, UP0, !UPT ;  /* 0x000000273f057290 */ /* 0x000fe200087fe43f */
[----:B------:R-:W-:Y:S02]  /*14fa0*/  PLOP3.LUT P1, PT, PT, PT, PT, 0x80, 0x0 ;  /* 0x000000000000781c */ /* 0x000fe40003f2f070 */
[----:B-12---:R-:W-:-:S11]  /*14fb0*/  IADD3 R5, R5, 0x168b0, RZ ;  /* 0x000168b005057810 */ /* 0x006fd60007ffe0ff */
.L_x_2416:
        /* <DEDUP_REMOVED lines=10> */
.L_x_2406:
[----:B------:R-:W-:Y:S05]  /*15060*/  BSYNC B1 ;  /* 0x0000000000017941 */ /* 0x000fea0003800000 */
.L_x_2405:
        /* <DEDUP_REMOVED lines=10> */
.L_x_2387:
[----:B------:R-:W-:Y:S05]  /*15110*/  BSYNC B0 ;  /* 0x0000000000007941 */ /* 0x000fea0003800000 */
.L_x_2386:
[----:B------:R-:W3:Y:S01]  /*15120*/  LDC R0, c[0x0][0x448] ;  /* 0x00011200ff007b82 */ /* 0x000ee20000000800 */
[----:B------:R-:W-:Y:S01]  /*15130*/  IMAD.MOV.U32 R2, RZ, RZ, 0xc0 ;  /* 0x000000c0ff027424 */ /* 0x000fe200078e00ff */
[----:B------:R-:W-:Y:S05]  /*15140*/  @!P0 WARPSYNC.ALL ;  /* 0x0000000000008948 */ /* 0x000fea0003800000 */
[----:B------:R-:W-:Y:S01]  /*15150*/  IMAD R2, R17, R2, 0xbf ;  /* 0x000000bf11027424 */ /* 0x000fe200078e0202 */
[----:B------:R-:W-:Y:S01]  /*15160*/  BSSY B7, `(.L_x_2418) ;  /* 0x0000363000077945 */ /* 0x000fe20003800000 */
[----:B------:R-:W-:Y:S01]  /*15170*/  @!P0 BAR.SYNC.DEFER_BLOCKING 0xc, 0x200 ;  /* 0x0308000000008b1d */ /* 0x000fe20000010000 */
[----:B---3--:R-:W-:-:S13]  /*15180*/  ISETP.NE.AND P1, PT, R0, 0x1, PT ;  /* 0x000000010000780c */ /* 0x008fda0003f25270 */
[----:B------:R-:W3:Y:S08]  /*15190*/  @P1 LDC R3, c[0x0][0x44c] ;  /* 0x00011300ff031b82 */ /* 0x000ef00000000800 */
[----:B------:R-:W4:Y:S01]  /*151a0*/  @P1 LDC R0, c[0x0][0x450] ;  /* 0x00011400ff001b82 */ /* 0x000f220000000800 */
[----:B---3--:R-:W-:-:S05]  /*151b0*/  @P1 IMAD.HI.U32 R3, R2, R3, RZ ;  /* 0x0000000302031227 */ /* 0x008fca00078e00ff */
[----:B----4-:R-:W-:-:S05]  /*151c0*/  @P1 SHF.R.U32.HI R2, RZ, R0, R3 ;  /* 0x00000000ff021219 */ /* 0x010fca0000011603 */
[----:B------:R-:W-:-:S05]  /*151d0*/  IMAD.IADD R2, R20, 0x1, R2 ;  /* 0x0000000114027824 */ /* 0x000fca00078e0202 */
[----:B------:R-:W-:-:S04]  /*151e0*/  SHF.R.S32.HI R0, RZ, 0x1f, R2 ;  /* 0x0000001fff007819 */ /* 0x000fc80000011402 */
[----:B------:R-:W-:-:S04]  /*151f0*/  LEA.HI R0, R0, R2, RZ, 0x7 ;  /* 0x0000000200007211 */ /* 0x000fc800078f38ff */
[----:B------:R-:W-:-:S04]  /*15200*/  SHF.R.S32.HI R0, RZ, 0x7, R0 ;  /* 0x00000007ff007819 */ /* 0x000fc80000011400 */
[----:B------:R-:W-:-:S04]  /*15210*/  VIMNMX R4, R21, R0, PT ;  /* 0x0000000015047248 */ /* 0x000fc80003fe0100 */
[----:B------:R-:W-:Y:S01]  /*15220*/  ISETP.GT.AND P0, PT, R4, RZ, PT ;  /* 0x000000ff0400720c */ /* 0x000fe20003f04270 */
[----:B------:R3:W-:-:S12]  /*15230*/  STL [R1+0x14], R4 ;  /* 0x0000140401007387 */ /* 0x0007d80000100800 */
[----:B---3--:R-:W-:Y:S05]  /*15240*/  @P0 BRA `(.L_x_2419) ;  /* 0x0000000000440947 */ /* 0x008fea0003800000 */
[----:B------:R-:W3:Y:S02]  /*15250*/  S2R R5, SR_TID.X ;  /* 0x0000000000057919 */ /* 0x000ee40000002100 */
[----:B---3--:R-:W-:-:S04]  /*15260*/  LOP3.LUT R5, R5, 0x7f, RZ, 0xc0, !PT ;  /* 0x0000007f05057812 */ /* 0x008fc800078ec0ff */
[----:B------:R-:W-:-:S13]  /*15270*/  ISETP.NE.AND P0, PT, R5, RZ, PT ;  /* 0x000000ff0500720c */ /* 0x000fda0003f05270 */
[----:B------:R-:W-:Y:S05]  /*15280*/  @P0 BRA `(.L_x_2420) ;  /* 0x0000003400400947 */ /* 0x000fea0003800000 */
[----:B------:R-:W3:Y:S01]  /*15290*/  S2R R5, SR_LANEID ;  /* 0x0000000000057919 */ /* 0x000ee20000000000 */
[----:B------:R-:W-:Y:S01]  /*152a0*/  VOTEU.ANY UR4, UPT, PT ;  /* 0x0000000000047886 */ /* 0x000fe200038e0100 */
[----:B------:R-:W4:Y:S01]  /*152b0*/  LDC.64 R2, c[0x0][0xc60] ;  /* 0x00031800ff027b82 */ /* 0x000f220000000a00 */
[----:B------:R-:W3:Y:S02]  /*152c0*/  FLO.U32 R0, UR4 ;  /* 0x0000000400007d00 */ /* 0x000ee400080e0000 */
[----:B---3--:R-:W-:-:S06]  /*152d0*/  ISETP.EQ.U32.AND P0, PT, R0, R5, PT ;  /* 0x000000050000720c */ /* 0x008fcc0003f02070 */
[----:B------:R-:W4:Y:S07]  /*152e0*/  POPC R5, UR4 ;  /* 0x0000000400057d09 */ /* 0x000f2e0008000000 */
[----:B----4-:R-:W3:Y:S01]  /*152f0*/  @P0 ATOMG.E.ADD.STRONG.GPU PT, R3, desc[UR40][R2.64], R5 ;  /* 0x00000005020309a8 */ /* 0x010ee200081ee1e8 */
[----:B------:R-:W4:Y:S02]  /*15300*/  S2R R4, SR_LTMASK ;  /* 0x0000000000047919 */ /* 0x000f240000003900 */
[----:B----4-:R-:W-:-:S04]  /*15310*/  LOP3.LUT R4, R4, UR4, RZ, 0xc0, !PT ;  /* 0x0000000404047c12 */ /* 0x010fc8000f8ec0ff */
[----:B------:R-:W4:Y:S01]  /*15320*/  POPC R7, R4 ;  /* 0x0000000400077309 */ /* 0x000f220000000000 */
[----:B---3--:R-:W4:Y:S02]  /*15330*/  SHFL.IDX PT, R0, R3, R0, 0x1f ;  /* 0x00001f0003007589 */ /* 0x008f2400000e0000 */
[----:B----4-:R-:W-:Y:S01]  /*15340*/  IADD3 R16, R0, UR36, R7 ;  /* 0x0000002400107c10 */ /* 0x010fe2000fffe007 */
[----:B------:R-:W-:Y:S06]  /*15350*/  BRA `(.L_x_2420) ;  /* 0x00000034000c7947 */ /* 0x000fec0003800000 */
.L_x_2419:
        /* <DEDUP_REMOVED lines=10> */
[----:B------:R-:W3:Y:S01]  /*15400*/  LDC.64 R2, c[0x4][R2] ;  /* 0x0100000002027b82 */ /* 0x000ee20000000a00 */
[----:B------:R-:W-:Y:S02]  /*15410*/  IMAD.U32 R5, RZ, RZ, UR7 ;  /* 0x00000007ff057e24 */ /* 0x000fe4000f8e00ff */
[----:B--2---:R-:W-:Y:S02]  /*15420*/  IMAD.U32 R6, RZ, RZ, UR8 ;  /* 0x00000008ff067e24 */ /* 0x004fe4000f8e00ff */
[----:B------:R-:W-:-:S02]  /*15430*/  IMAD.U32 R7, RZ, RZ, UR9 ;  /* 0x00000009ff077e24 */ /* 0x000fc4000f8e00ff */
[----:B------:R-:W-:Y:S02]  /*15440*/  IMAD.U32 R11, RZ, RZ, UR5 ;  /* 0x00000005ff0b7e24 */ /* 0x000fe4000f8e00ff */
[----:B-1----:R-:W-:Y:S02]  /*15450*/  IMAD.MOV.U32 R8, RZ, RZ, 0x70 ;  /* 0x00000070ff087424 */ /* 0x002fe400078e00ff */
[----:B0-----:R-:W-:Y:S02]  /*15460*/  IMAD.MOV.U32 R12, RZ, RZ, 0x1 ;  /* 0x00000001ff0c7424 */ /* 0x001fe400078e00ff */
[----:B------:R-:W-:-:S07]  /*15470*/  IMAD.MOV.U32 R13, RZ, RZ, RZ ;  /* 0x000000ffff0d7224 */ /* 0x000fce00078e00ff */
[----:B------:R-:W-:-:S07]  /*15480*/  LEPC R20, `(.L_x_2422) ;  /* 0x000000001014794e */ /* 0x000fce0000000000 */
[----:B---3--:R-:W-:Y:S05]  /*15490*/  CALL.ABS.NOINC R2 ;  /* 0x0000000002007343 */ /* 0x008fea0003c00000 */
.L_x_2422:
[----:B------:R-:W-:Y:S05]  /*154a0*/  BSYNC B6 ;  /* 0x0000000000067941 */ /* 0x000fea0003800000 */
.L_x_2421:
        /* <DEDUP_REMOVED lines=8> */
[----:B------:R3:W4:Y:S01]  /*15530*/  LDC.64 R2, c[0x4][R0] ;  /* 0x0100000000027b82 */ /* 0x0007220000000a00 */
[----:B------:R-:W-:Y:S01]  /*15540*/  IMAD.U32 R4, RZ, RZ, UR6 ;  /* 0x00000006ff047e24 */ /* 0x000fe2000f8e00ff */
[----:B------:R-:W-:Y:S01]  /*15550*/  MOV R10, UR4 ;  /* 0x00000004000a7c02 */ /* 0x000fe20008000f00 */
[----:B------:R-:W-:Y:S02]  /*15560*/  IMAD.U32 R5, RZ, RZ, UR7 ;  /* 0x00000007ff057e24 */ /* 0x000fe4000f8e00ff */
[----:B--2---:R-:W-:Y:S02]  /*15570*/  IMAD.U32 R6, RZ, RZ, UR8 ;  /* 0x00000008ff067e24 */ /* 0x004fe4000f8e00ff */
[----:B------:R-:W-:-:S02]  /*15580*/  IMAD.U32 R7, RZ, RZ, UR9 ;  /* 0x00000009ff077e24 */ /* 0x000fc4000f8e00ff */
[----:B------:R-:W-:Y:S02]  /*15590*/  IMAD.U32 R11, RZ, RZ, UR5 ;  /* 0x00000005ff0b7e24 */ /* 0x000fe4000f8e00ff */
[----:B-1----:R-:W-:Y:S02]  /*155a0*/  IMAD.MOV.U32 R8, RZ, RZ, 0x70 ;  /* 0x00000070ff087424 */ /* 0x002fe400078e00ff */
[----:B0-----:R-:W-:Y:S02]  /*155b0*/  IMAD.MOV.U32 R12, RZ, RZ, 0x1 ;  /* 0x00000001ff0c7424 */ /* 0x001fe400078e00ff */
[----:B---3--:R-:W-:-:S07]  /*155c0*/  IMAD.MOV.U32 R13, RZ, RZ, RZ ;  /* 0x000000ffff0d7224 */ /* 0x008fce00078e00ff */
[----:B------:R-:W-:-:S07]  /*155d0*/  LEPC R20, `(.L_x_2425) ;  /* 0x000000001014794e */ /* 0x000fce0000000000 */
[----:B----4-:R-:W-:Y:S05]  /*155e0*/  CALL.ABS.NOINC R2 ;  /* 0x0000000002007343 */ /* 0x010fea0003c00000 */
.L_x_2425:
[----:B------:R-:W-:Y:S01]  /*155f0*/  MOV R2, 0x0 ;  /* 0x0000000000027802 */ /* 0x000fe20000000f00 */
[----:B------:R-:W-:Y:S01]  /*15600*/  ULDC.64 UR4, c[0x4][0xa8] ;  /* 0x01002a0000047ab9 */ /* 0x000fe20000000a00 */
[----:B------:R-:W-:Y:S01]  /*15610*/  ULDC.64 UR6, c[0x4][0xb0] ;  /* 0x01002c0000067ab9 */ /* 0x000fe20000000a00 */
[----:B------:R-:W-:Y:S01]  /*15620*/  ULDC.64 UR8, c[0x4][0x18] ;  /* 0x0100060000087ab9 */ /* 0x000fe20000000a00 */
[----:B------:R-:W-:Y:S01]  /*15630*/  MOV R4, UR4 ;  /* 0x0000000400047c02 */ /* 0x000fe20008000f00 */
[----:B------:R-:W-:Y:S01]  /*15640*/  IMAD.U32 R5, RZ, RZ, UR5 ;  /* 0x00000005ff057e24 */ /* 0x000fe2000f8e00ff */
        /* <DEDUP_REMOVED lines=10> */
.L_x_2424:
[----:B------:R-:W-:Y:S05]  /*156f0*/  BSYNC B6 ;  /* 0x0000000000067941 */ /* 0x000fea0003800000 */
.L_x_2423:
[----:B------:R-:W-:Y:S01]  /*15700*/  ULDC.64 UR4, c[0x0][0x9f8] ;  /* 0x00027e0000047ab9 */ /* 0x000fe20000000a00 */
[----:B------:R-:W3:Y:S01]  /*15710*/  LDL R20, [R1+0x14] ;  /* 0x0000140001147983 */ /* 0x000ee20000100800 */
[----:B------:R-:W-:Y:S01]  /*15720*/  ISETP.NE.U32.AND P0, PT, RZ, UR4, PT ;  /* 0x00000004ff007c0c */ /* 0x000fe2000bf05070 */
[----:B------:R-:W4:Y:S03]  /*15730*/  LDC.64 R2, c[0x0][0x418] ;  /* 0x00010600ff027b82 */ /* 0x000f260000000a00 */
[----:B------:R-:W-:-:S13]  /*15740*/  ISETP.NE.AND.EX P0, PT, RZ, UR5, PT, P0 ;  /* 0x00000005ff007c0c */ /* 0x000fda000bf05300 */
[----:B------:R-:W-:-:S04]  /*15750*/  @P0 IADD3 R24, P1, R24, UR4, RZ ;  /* 0x0000000418180c10 */ /* 0x000fc8000ff3e0ff */
[----:B------:R-:W-:Y:S01]  /*15760*/  @P0 IADD3.X R25, R25, UR5, RZ, P1, !PT ;  /* 0x0000000519190c10 */ /* 0x000fe20008ffe4ff */
[----:B------:R-:W-:-:S04]  /*15770*/  ULDC.64 UR4, c[0x0][0xa08] ;  /* 0x0002820000047ab9 */ /* 0x000fc80000000a00 */
[----:B------:R3:W5:Y:S01]  /*15780*/  @P0 LDG.E R26, desc[UR40][R24.64] ;  /* 0x00000028181a0981 */ /* 0x000762000c1e1900 */
[----:B----4-:R-:W-:Y:S01]  /*15790*/  LOP3.LUT P0, RZ, R2, UR4, RZ, 0xfc, !PT ;  /* 0x0000000402ff7c12 */ /* 0x010fe2000f80fcff */
[----:B------:R-:W-:-:S03]  /*157a0*/  UMOV UR4, 0xffffffff ;  /* 0xffffffff00047882 */ /* 0x000fc60000000000 */
[----:B------:R-:W-:Y:S01]  /*157b0*/  LOP3.LUT P0, RZ, R3, UR5, RZ, 0xfc, P0 ;  /* 0x0000000503ff7c12 */ /* 0x000fe2000800fcff */
[----:B---3--:R-:W-:Y:S01]  /*157c0*/  VIADD R25, R20, 0xffffffff ;  /* 0xffffffff14197836 */ /* 0x008fe20000000000 */
[----:B-----5:R-:W-:Y:S02]  /*157d0*/  SHF.R.S32.HI R7, RZ, 0x1f, R26 ;  /* 0x0000001fff077819 */ /* 0x020fe4000001141a */
[----:B------:R-:W-:-:S03]  /*157e0*/  SEL R24, R26, RZ, !P0 ;  /* 0x000000ff1a187207 */ /* 0x000fc60004000000 */
[----:B------:R3:W-:Y:S01]  /*157f0*/  STL [R1+0x8], R7 ;  /* 0x0000080701007387 */ /* 0x0007e20000100800 */
[----:B------:R-:W-:Y:S05]  /*15800*/  BRA.DIV UR4, `(.L_x_2426) ;  /* 0x0000005604087947 */ /* 0x000fea000b800000 */
[----:B------:R-:W4:Y:S02]  /*15810*/  S2R R0, SR_TID.X ;  /* 0x0000000000007919 */ /* 0x000f240000002100 */
[----:B----4-:R-:W-:-:S04]  /*15820*/  SHF.R.U32.HI R0, RZ, 0x5, R0 ;  /* 0x00000005ff007819 */ /* 0x010fc80000011600 */
[----:B------:R-:W-:-:S05]  /*15830*/  LOP3.LUT R0, R0, 0x3, RZ, 0xc0, !PT ;  /* 0x0000000300007812 */ /* 0x000fca00078ec0ff */
[----:B------:R4:W0:Y:S02]  /*15840*/  SHFL.IDX PT, R14, R0, RZ, 0x1f ;  /* 0x00001fff000e7589 */ /* 0x00082400000e0000 */
.L_x_2567:
[----:B----4-:R-:W4:Y:S01]  /*15850*/  LDL.LU R0, [R1] ;  /* 0x0000000001007983 */ /* 0x010f220000300800 */
[----:B------:R-:W-:Y:S02]  /*15860*/  PLOP3.LUT P1, PT, PT, PT, PT, 0x8, 0x0 ;  /* 0x000000000000781c */ /* 0x000fe40003f2e170 */
[----:B0-----:R-:W-:Y:S02]  /*15870*/  ISETP.NE.AND P0, PT, R14, RZ, PT ;  /* 0x000000ff0e00720c */ /* 0x001fe40003f05270 */
[----:B----4-:R-:W-:-:S09]  /*15880*/  LOP3.LUT R0, R0, 0xfffffffe, RZ, 0xc0, !PT ;  /* 0xfffffffe00007812 */ /* 0x010fd200078ec0ff */
[----:B------:R-:W-:-:S05]  /*15890*/  @P1 LOP3.LUT R0, R0, 0x1, RZ, 0xfc, !PT ;  /* 0x0000000100001812 */ /* 0x000fca00078efcff */
[----:B------:R0:W-:Y:S01]  /*158a0*/  STL [R1], R0 ;  /* 0x0000000001007387 */ /* 0x0001e20000100800 */
[----:B------:R-:W-:Y:S05]  /*158b0*/  @P0 BRA `(.L_x_2427) ;  /* 0x0000000000f40947 */ /* 0x000fea0003800000 */
[----:B------:R-:W-:-:S03]  /*158c0*/  UMOV UR4, 0xffffffff ;  /* 0xffffffff00047882 */ /* 0x000fc60000000000 */
[----:B------:R-:W-:Y:S05]  /*158d0*/  BRA.DIV UR4, `(.L_x_2428) ;  /* 0x0000005604087947 */ /* 0x000fea000b800000 */
[----:B------:R-:W-:-:S13]  /*158e0*/  ELECT P6, URZ, PT ;  /* 0x00000000003f782f */ /* 0x000fda00038c0000 */
.L_x_2570:
[----:B------:R-:W-:Y:S05]  /*158f0*/  @!P6 BRA `(.L_x_2427) ;  /* 0x0000000000e4e947 */ /* 0x000fea0003800000 */
[----:B------:R-:W-:-:S04]  /*15900*/  ISETP.NE.U32.AND P0, PT, R2, RZ, PT ;  /* 0x000000ff0200720c */ /* 0x000fc80003f05070 */
[----:B------:R-:W-:-:S13]  /*15910*/  ISETP.NE.AND.EX P0, PT, R3, RZ, PT, P0 ;  /* 0x000000ff0300720c */ /* 0x000fda0003f05300 */
[----:B------:R-:W-:Y:S05]  /*15920*/  @!P0 BRA `(.L_x_2429) ;  /* 0x0000000000448947 */ /* 0x000fea0003800000 */
[----:B--2---:R-:W2:Y:S01]  /*15930*/  LDC R6, c[0x0][0x43c] ;  /* 0x00010f00ff067b82 */ /* 0x004ea20000000800 */
[----:B------:R-:W-:Y:S01]  /*15940*/  ULDC.64 UR4, c[0x0][0x428] ;  /* 0x00010a0000047ab9 */ /* 0x000fe20000000a00 */
[----:B--2---:R-:W-:-:S13]  /*15950*/  ISETP.NE.AND P0, PT, R6, 0x1, PT ;  /* 0x000000010600780c */ /* 0x004fda0003f05270 */
[----:B------:R-:W0:Y:S02]  /*15960*/  @P0 LDC.64 R4, c[0x0][0x440] ;  /* 0x00011000ff040b82 */ /* 0x000e240000000a00 */
[----:B0-----:R-:W-:Y:S01]  /*15970*/  @P0 IMAD.HI.U32 R0, R25, R4, RZ ;  /* 0x0000000419000227 */ /* 0x001fe200078e00ff */
        /* <DEDUP_REMOVED lines=12> */
.L_x_2429:
[----:B0-----:R-:W-:Y:S01]  /*15a40*/  IMAD R0, R23, 0x8, R22 ;  /* 0x0000000817007824 */ /* 0x001fe200078e0216 */
[----:B----4-:R-:W-:-:S04]  /*15a50*/  SHF.L.U32 R2, R27, 0x1f, RZ ;  /* 0x0000001f1b027819 */ /* 0x010fc800000006ff */
[----:B------:R-:W0:Y:S02]  /*15a60*/  SYNCS.PHASECHK.TRANS64.TRYWAIT P0, [R0+URZ+0x16840], R2 ;  /* 0x01684002000075a7 */ /* 0x000e24000800017f */
[----:B0-----:R-:W-:Y:S05]  /*15a70*/  @!P0 BRA `(.L_x_2430) ;  /* 0x0000005000c08947 */ /* 0x001fea0003800000 */
.L_x_2571:
[----:B------:R-:W4:Y:S02]  /*15a80*/  S2R R3, SR_TID.X ;  /* 0x0000000000037919 */ /* 0x000f240000002100 */
[----:B----4-:R-:W-:-:S04]  /*15a90*/  LOP3.LUT R3, R3, 0x7f, RZ, 0xc0, !PT ;  /* 0x0000007f03037812 */ /* 0x010fc800078ec0ff */
[----:B------:R-:W-:-:S13]  /*15aa0*/  ISETP.NE.AND P0, PT, R3, RZ, PT ;  /* 0x000000ff0300720c */ /* 0x000fda0003f05270 */
[----:B------:R-:W-:Y:S05]  /*15ab0*/  @P0 BRA `(.L_x_2431) ;  /* 0x00000000001c0947 */ /* 0x000fea0003800000 */
[----:B------:R-:W4:Y:S01]  /*15ac0*/  S2R R3, SR_TID.X ;  /* 0x0000000000037919 */ /* 0x000f220000002100 */
[----:B0-----:R-:W-:-:S04]  /*15ad0*/  IMAD.MOV.U32 R2, RZ, RZ, 0x4000 ;  /* 0x00004000ff027424 */ /* 0x001fc800078e00ff */
[----:B------:R0:W-:Y:S01]  /*15ae0*/  SYNCS.ARRIVE.TRANS64 RZ, [R0+URZ+0x16830], R2 ;  /* 0x0168300200ff79a7 */ /* 0x0001e2000800003f */
[----:B----4-:R-:W-:-:S04]  /*15af0*/  LOP3.LUT R3, R3, 0x1f, RZ, 0xc0, !PT ;  /* 0x0000001f03037812 */ /* 0x010fc800078ec0ff */
[----:B------:R-:W-:-:S13]  /*15b00*/  ISETP.NE.AND P0, PT, R3, RZ, PT ;  /* 0x000000ff0300720c */ /* 0x000fda0003f05270 */
[----:B0-----:R-:W-:Y:S05]  /*15b10*/  @!P0 BRA `(.L_x_2431) ;  /* 0x0000000000048947 */ /* 0x001fea0003800000 */
[----:B------:R-:W-:Y:S01]  /*15b20*/  BPT.TRAP 0x1 ;  /* 0x000000040000795c */ /* 0x000fe20000300000 */
.L_x_2431:
[----:B0-----:R-:W4:Y:S01]  /*15b30*/  LDL.LU R2, [R1] ;  /* 0x0000000001027983 */ /* 0x001f220000300800 */
[----:B------:R-:W-:Y:S01]  /*15b40*/  R2UR UR9, R0 ;  /* 0x00000000000972ca */ /* 0x000fe200000e0000 */
[----:B------:R-:W-:Y:S01]  /*15b50*/  UIADD3 UR6, UP0, UR38, 0x370, URZ ;  /* 0x0000037026067890 */ /* 0x000fe2000ff1e03f */
[----:B------:R-:W-:Y:S01]  /*15b60*/  LEA R0, R23, R22, 0xe ;  /* 0x0000001617007211 */ /* 0x000fe200078e70ff */
[----:B------:R-:W-:Y:S01]  /*15b70*/  UMOV UR5, 0x14f00000 ;  /* 0x14f0000000057882 */ /* 0x000fe20000000000 */
[----:B------:R-:W-:Y:S01]  /*15b80*/  R2UR UR11, R25 ;  /* 0x00000000190b72ca */ /* 0x000fe200000e0000 */
[----:B------:R-:W-:Y:S01]  /*15b90*/  UIADD3.X UR7, URZ, UR39, URZ, UP0, !UPT ;  /* 0x000000273f077290 */ /* 0x000fe200087fe43f */
[----:B------:R-:W-:Y:S01]  /*15ba0*/  R2UR UR4, R29 ;  /* 0x000000001d0472ca */ /* 0x000fe200000e0000 */
[----:B------:R-:W-:Y:S01]  /*15bb0*/  UMOV UR10, URZ ;  /* 0x0000003f000a7c82 */ /* 0x000fe20008000000 */
[----:B------:R-:W-:Y:S02]  /*15bc0*/  R2UR UR8, R0 ;  /* 0x00000000000872ca */ /* 0x000fe400000e0000 */
[----:B------:R-:W-:-:S02]  /*15bd0*/  PLOP3.LUT P0, PT, PT, PT, PT, 0x80, 0x0 ;  /* 0x000000000000781c */ /* 0x000fc40003f0f070 */
[----:B------:R-:W-:Y:S01]  /*15be0*/  R2UR UR12, R18 ;  /* 0x00000000120c72ca */ /* 0x000fe200000e0000 */
[----:B------:R-:W-:Y:S01]  /*15bf0*/  UIADD3 UR9, UR9, 0x16830, URZ ;  /* 0x0001683009097890 */ /* 0x000fe2000fffe03f */
[----:B-----5:R-:W-:-:S05]  /*15c00*/  R2UR UR13, R24 ;  /* 0x00000000180d72ca */ /* 0x020fca00000e0000 */
[----:B------:R-:W-:Y:S02]  /*15c10*/  ULEA UR11, UR11, UR4, 0x7 ;  /* 0x000000040b0b7291 */ /* 0x000fe4000f8e383f */
[----:B------:R-:W-:Y:S01]  /*15c20*/  UIADD3 UR8, UR8, 0xe400, URZ ;  /* 0x0000e40008087890 */ /* 0x000fe2000fffe03f */
[----:B------:R-:W-:-:S08]  /*15c30*/  UMOV UR4, 0x0 ;  /* 0x0000000000047882 */ /* 0x000fd00000000000 */
[----:B------:R0:W-:Y:S01]  /*15c40*/  UTMALDG.4D [UR8], [UR6], desc[UR4] ;  /* 0x00000408060075b4 */ /* 0x0001e20008019000 */
[----:B----4-:R-:W-:-:S04]  /*15c50*/  LOP3.LUT R2, R2, 0xfffffffe, RZ, 0xc0, !PT ;  /* 0xfffffffe02027812 */ /* 0x010fc800078ec0ff */
[----:B------:R-:W-:-:S05]  /*15c60*/  @P0 LOP3.LUT R2, R2, 0x1, RZ, 0xfc, !PT ;  /* 0x0000000102020812 */ /* 0x000fca00078efcff */
[----:B------:R0:W-:Y:S01]  /*15c70*/  STL [R1], R2 ;  /* 0x0000000201007387 */ /* 0x0001e20000100800 */
[----:B------:R-:W-:Y:S01]  /*15c80*/  NOP ;  /* 0x0000000000007918 */ /* 0x000fe20000000000 */
.L_x_2427:
[----:B------:R-:W4:Y:S04]  /*15c90*/  LDL.LU R4, [R1+0x18] ;  /* 0x0000180001047983 */ /* 0x000f280000300800 */
[----:B--2---:R-:W2:Y:S04]  /*15ca0*/  LDL.LU R6, [R1+0x10] ;  /* 0x0000100001067983 */ /* 0x004ea80000300800 */
[----:B------:R-:W5:Y:S01]  /*15cb0*/  LDL.LU R3, [R1+0x30] ;  /* 0x0000300001037983 */ /* 0x000f620000300800 */
[----:B------:R-:W-:Y:S05]  /*15cc0*/  WARPSYNC.ALL ;  /* 0x0000000000007948 */ /* 0x000fea0003800000 */
[----:B0-----:R-:W-:Y:S01]  /*15cd0*/  ULDC.64 UR6, c[0x0][0xa00] ;  /* 0x0002800000067ab9 */ /* 0x001fe20000000a00 */
[----:B------:R-:W-:Y:S01]  /*15ce0*/  ULDC.64 UR4, c[0x0][0x298] ;  /* 0x0000a60000047ab9 */ /* 0x000fe20000000a00 */
[----:B------:R-:W-:Y:S01]  /*15cf0*/  BAR.SYNC.DEFER_BLOCKING 0x8, 0x200 ;  /* 0x0208000000007b1d */ /* 0x000fe20000010000 */
[----:B------:R-:W-:Y:S01]  /*15d00*/  ISETP.NE.U32.AND P0, PT, RZ, UR6, PT ;  /* 0x00000006ff007c0c */ /* 0x000fe2000bf05070 */
[----:B------:R-:W-:-:S03]  /*15d10*/  VIADD R0, R22, 0x8400 ;  /* 0x0000840016007836 */ /* 0x000fc60000000000 */
[----:B------:R-:W-:Y:S01]  /*15d20*/  ISETP.NE.AND.EX P0, PT, RZ, UR7, PT, P0 ;  /* 0x00000007ff007c0c */ /* 0x000fe2000bf05300 */
[----:B------:R-:W-:Y:S01]  /*15d30*/  BSSY B6, `(.L_x_2432) ;  /* 0x0000020000067945 */ /* 0x000fe20003800000 */
[----:B------:R-:W-:Y:S02]  /*15d40*/  LOP3.LUT P1, RZ, R0, 0x3ff, RZ, 0xc0, !PT ;  /* 0x000003ff00ff7812 */ /* 0x000fe4000782c0ff */
[----:B----4-:R-:W-:-:S05]  /*15d50*/  SHF.R.S32.HI R2, RZ, 0x1f, R4 ;  /* 0x0000001fff027819 */ /* 0x010fca0000011404 */
[----:B------:R-:W-:Y:S01]  /*15d60*/  IMAD R2, R2, UR4, RZ ;  /* 0x0000000402027c24 */ /* 0x000fe2000f8e02ff */
[----:B-----5:R-:W-:-:S03]  /*15d70*/  SEL R3, R3, RZ, !P0 ;  /* 0x000000ff03037207 */ /* 0x020fc60004000000 */
[----:B------:R-:W-:Y:S01]  /*15d80*/  IMAD R0, R4, UR5, R2 ;  /* 0x0000000504007c24 */ /* 0x000fe2000f8e0202 */
[----:B--2---:R-:W-:Y:S01]  /*15d90*/  SEL R2, R6, RZ, !P0 ;  /* 0x000000ff06027207 */ /* 0x004fe20004000000 */
[----:B------:R-:W-:-:S05]  /*15da0*/  IMAD.WIDE.U32 R4, R4, UR4, RZ ;  /* 0x0000000404047c25 */ /* 0x000fca000f8e00ff */
[----:B------:R-:W-:Y:S04]  /*15db0*/  STL.64 [R1+0x28], R4 ;  /* 0x0000280401007387 */ /* 0x000fe80000100a00 */
[----:B------:R0:W-:Y:S04]  /*15dc0*/  STL [R1+0x10], R2 ;  /* 0x0000100201007387 */ /* 0x0001e80000100800 */
[----:B------:R2:W-:Y:S01]  /*15dd0*/  STL [R1+0x34], R3 ;  /* 0x0000340301007387 */ /* 0x0005e20000100800 */
[----:B0-----:R-:W-:Y:S01]  /*15de0*/  IMAD.IADD R2, R5, 0x1, R0 ;  /* 0x0000000105027824 */ /* 0x001fe200078e0200 */
        /* <DEDUP_REMOVED lines=13> */
[----:B---3--:R-:W-:Y:S02]  /*15ec0*/  IMAD.U32 R7, RZ, RZ, UR7 ;  /* 0x00000007ff077e24 */ /* 0x008fe4000f8e00ff */
[----:B------:R-:W-:-:S02]  /*15ed0*/  IMAD.U32 R10, RZ, RZ, UR8 ;  /* 0x00000008ff0a7e24 */ /* 0x000fc4000f8e00ff */
[----:B------:R-:W-:Y:S02]  /*15ee0*/  IMAD.U32 R11, RZ, RZ, UR9 ;  /* 0x00000009ff0b7e24 */ /* 0x000fe4000f8e00ff */
[----:B-1----:R-:W-:Y:S02]  /*15ef0*/  IMAD.MOV.U32 R8, RZ, RZ, 0x70 ;  /* 0x00000070ff087424 */ /* 0x002fe400078e00ff */
[----:B------:R-:W-:-:S07]  /*15f00*/  IMAD.MOV.U32 R13, RZ, RZ, RZ ;  /* 0x000000ffff0d7224 */ /* 0x000fce00078e00ff */
[----:B------:R-:W-:-:S07]  /*15f10*/  LEPC R20, `(.L_x_2433) ;  /* 0x000000001014794e */ /* 0x000fce0000000000 */
[----:B0-----:R-:W-:Y:S05]  /*15f20*/  CALL.ABS.NOINC R2 ;  /* 0x0000000002007343 */ /* 0x001fea0003c00000 */
.L_x_2433:
[----:B------:R-:W-:Y:S05]  /*15f30*/  BSYNC B6 ;  /* 0x0000000000067941 */ /* 0x000fea0003800000 */
.L_x_2432:
[----:B--2---:R-:W2:Y:S01]  /*15f40*/  LDL.LU R0, [R1+0x18] ;  /* 0x0000180001007983 */ /* 0x004ea20000300800 */
[----:B------:R-:W0:Y:S01]  /*15f50*/  LDC R9, c[0x0][0x448] ;  /* 0x00011200ff097b82 */ /* 0x000e220000000800 */
[----:B------:R-:W-:Y:S01]  /*15f60*/  ULDC.64 UR4, c[0x0][0x2d8] ;  /* 0x0000b60000047ab9 */ /* 0x000fe20000000a00 */
[----:B------:R-:W-:Y:S01]  /*15f70*/  ULDC.64 UR6, c[0x0][0x2c8] ;  /* 0x0000b20000067ab9 */ /* 0x000fe20000000a00 */
[----:B------:R-:W2:Y:S01]  /*15f80*/  LDL.LU.64 R2, [R1+0x28] ;  /* 0x0000280001027983 */ /* 0x000ea20000300a00 */
[----:B------:R-:W-:-:S03]  /*15f90*/  ULDC.64 UR8, c[0x0][0x280] ;  /* 0x0000a00000087ab9 */ /* 0x000fc60000000a00 */
[----:B------:R-:W4:Y:S04]  /*15fa0*/  LDL.LU R20, [R1+0x30] ;  /* 0x0000300001147983 */ /* 0x000f280000300800 */
[----:B------:R-:W3:Y:S04]  /*15fb0*/  LDL.LU R21, [R1+0x34] ;  /* 0x0000340001157983 */ /* 0x000ee80000300800 */
[----:B------:R-:W3:Y:S04]  /*15fc0*/  LDL.LU R4, [R1+0x10] ;  /* 0x0000100001047983 */ /* 0x000ee80000300800 */
[----:B------:R0:W5:Y:S02]  /*15fd0*/  LDL R10, [R1+0xc] ;  /* 0x00000c00010a7983 */ /* 0x0001640000100800 */
[----:B0-----:R-:W-:-:S13]  /*15fe0*/  ISETP.NE.AND P1, PT, R9, 0x1, PT ;  /* 0x000000010900780c */ /* 0x001fda0003f25270 */
[----:B------:R-:W0:Y:S08]  /*15ff0*/  @P1 LDC R5, c[0x0][0x450] ;  /* 0x00011400ff051b82 */ /* 0x000e300000000800 */
[----:B-1----:R-:W1:Y:S01]  /*16000*/  @P1 LDC R8, c[0x0][0x44c] ;  /* 0x00011300ff081b82 */ /* 0x002e620000000800 */
[----:B------:R-:W1:Y:S01]  /*16010*/  S2R R11, SR_TID.X ;  /* 0x00000000000b7919 */ /* 0x000e620000002100 */
[----:B--2---:R-:W-:-:S02]  /*16020*/  IMAD.MOV.U32 R3, RZ, RZ, R0 ;  /* 0x000000ffff037224 */ /* 0x004fc400078e0000 */
[----:B----4-:R-:W-:Y:S02]  /*16030*/  IMAD R0, R20, UR4, RZ ;  /* 0x0000000414007c24 */ /* 0x010fe4000f8e02ff */
[C---:B------:R-:W-:Y:S01]  /*16040*/  IMAD.WIDE.U32 R2, R18.reuse, UR4, R2 ;  /* 0x0000000412027c25 */ /* 0x040fe2000f8e0002 */
[----:B------:R-:W2:Y:S03]  /*16050*/  S2R R20, SR_TID.X ;  /* 0x0000000000147919 */ /* 0x000ea60000002100 */
[----:B------:R-:W-:Y:S01]  /*16060*/  IMAD R0, R18, UR5, R0 ;  /* 0x0000000512007c24 */ /* 0x000fe2000f8e0200 */
[----:B------:R-:W-:-:S03]  /*16070*/  ULDC.64 UR4, c[0x0][0x2e0] ;  /* 0x0000b80000047ab9 */ /* 0x000fc60000000a00 */
[----:B------:R-:W-:Y:S02]  /*16080*/  IMAD.IADD R3, R3, 0x1, R0 ;  /* 0x0000000103037824 */ /* 0x000fe400078e0200 */
[----:B---3--:R-:W-:Y:S02]  /*16090*/  IMAD R0, R21, UR4, RZ ;  /* 0x0000000415007c24 */ /* 0x008fe4000f8e02ff */
[----:B------:R-:W3:Y:S01]  /*160a0*/  S2R R21, SR_TID.X ;  /* 0x0000000000157919 */ /* 0x000ee20000002100 */
[----:B------:R-:W-:-:S04]  /*160b0*/  IMAD.WIDE.U32 R2, R4, UR4, R2 ;  /* 0x0000000404027c25 */ /* 0x000fc8000f8e0002 */
[----:B------:R-:W-:Y:S01]  /*160c0*/  IMAD R0, R4, UR5, R0 ;  /* 0x0000000504007c24 */ /* 0x000fe2000f8e0200 */
[----:B------:R-:W-:Y:S01]  /*160d0*/  ULDC.64 UR4, c[0x0][0x2d0] ;  /* 0x0000b40000047ab9 */ /* 0x000fe20000000a00 */
[----:B------:R-:W4:Y:S03]  /*160e0*/  @P1 LDC R4, c[0x0][0x44c] ;  /* 0x00011300ff041b82 */ /* 0x000f260000000800 */
[----:B------:R-:W-:Y:S02]  /*160f0*/  IADD3 R3, R3, R0, RZ ;  /* 0x0000000003037210 */ /* 0x000fe40007ffe0ff */
[----:B--2---:R-:W-:-:S04]  /*16100*/  LOP3.LUT R20, R20, 0x7f, RZ, 0xc0, !PT ;  /* 0x0000007f14147812 */ /* 0x004fc800078ec0ff */
[----:B------:R-:W-:Y:S01]  /*16110*/  SHF.R.U32.HI R20, RZ, 0x3, R20 ;  /* 0x00000003ff147819 */ /* 0x000fe20000011614 */
[----:B---3--:R-:W-:-:S05]  /*16120*/  IMAD.SHL.U32 R6, R21, 0x10, RZ ;  /* 0x0000001015067824 */ /* 0x008fca00078e00ff */
[----:B------:R-:W-:-:S05]  /*16130*/  LOP3.LUT R6, R20, 0x70, R6, 0xf8, !PT ;  /* 0x0000007014067812 */ /* 0x000fca00078ef806 */
[----:B------:R-:W-:-:S04]  /*16140*/  IMAD R6, R17, 0xc0, R6 ;  /* 0x000000c011067824 */ /* 0x000fc800078e0206 */
        /* <DEDUP_REMOVED lines=18> */
[----:B------:R-:W-:-:S05]  /*16270*/  IADD3 R7, R6, 0x80, RZ ;  /* 0x0000008006077810 */ /* 0x000fca0007ffe0ff */
        /* <DEDUP_REMOVED lines=102> */
[----:B------:R-:W-:Y:S02]  /*168e0*/  ISETP.GE.AND P2, PT, R0, R3, PT ;  /* 0x000000030000720c */ /* 0x000fe40003f46270 */
[----:B------:R-:W-:-:S04]  /*168f0*/  IADD3 R0, R17, 0x70, RZ ;  /* 0x0000007011007810 */ /* 0x000fc80007ffe0ff */
[----:B------:R-:W-:Y:S02]  /*16900*/  ISETP.GE.AND P1, PT, R0, R3, PT ;  /* 0x000000030000720c */ /* 0x000fe40003f26270 */
[----:B------:R-:W0:Y:S11]  /*16910*/  SHFL.IDX PT, R0, R2, RZ, 0x181f ;  /* 0x00181fff02007589 */ /* 0x000e3600000e0000 */
[----:B-1----:R-:W-:-:S05]  /*16920*/  @!P1 LEA R6, P3, R20, R6, 0x1 ;  /* 0x0000000614069211 */ /* 0x002fca00078608ff */
[----:B------:R-:W-:-:S04]  /*16930*/  @!P1 IMAD.X R4, RZ, RZ, R4, P3 ;  /* 0x000000ffff049224 */ /* 0x000fc800018e0604 */
        /* <DEDUP_REMOVED lines=19> */
[----:B------:R-:W-:-:S05]  /*16a70*/  @!P1 IMAD.X R0, RZ, RZ, R0, P2 ;  /* 0x000000ffff009224 */ /* 0x000fca00010e0600 */
[----:B------:R-:W-:Y:S02]  /*16a80*/  @!P1 MOV R7, R0 ;  /* 0x0000000000079202 */ /* 0x000fe40000000f00 */
[----:B------:R0:W1:Y:S04]  /*16a90*/  SHFL.IDX PT, R0, R2, 0x3, 0x181f ;  /* 0x00781f0002007f89 */ /* 0x00006800000e0000 */
[----:B------:R0:W-:Y:S02]  /*16aa0*/  @!P1 LDGSTS.E.BYPASS.LTC128B.128 [R10+0xd400], desc[UR40][R6.64], !P0 ;  /* 0x0d400000060a9fae */ /* 0x0001e4000c101d68 */
.L_x_2596:
[----:B0-----:R-:W-:Y:S02]  /*16ab0*/  VIADD R2, R17, 0xb0 ;  /* 0x000000b011027836 */ /* 0x001fe40000000000 */
[----:B------:R-:W-:-:S03]  /*16ac0*/  VIADD R8, R22, 0x16800 ;  /* 0x0001680016087836 */ /* 0x000fc60000000000 */
[----:B------:R-:W-:-:S13]  /*16ad0*/  ISETP.GE.AND P1, PT, R2, R3, PT ;  /* 0x000000030200720c */ /* 0x000fda0003f26270 */
[----:B------:R-:W-:-:S05]  /*16ae0*/  @!P1 LEA R2, P2, R20, R14, 0x1 ;  /* 0x0000000e14029211 */ /* 0x000fca00078408ff */
[----:B-1----:R-:W-:-:S05]  /*16af0*/  @!P1 IMAD.X R3, RZ, RZ, R0, P2 ;  /* 0x000000ffff039224 */ /* 0x002fca00010e0600 */
[----:B------:R-:W-:Y:S01]  /*16b00*/  @!PT LDS RZ, [RZ] ;  /* 0x00000000fffff984 */ /* 0x000fe20000000800 */
[----:B------:R-:W-:Y:S01]  /*16b10*/  @!PT LDS RZ, [RZ] ;  /* 0x00000000fffff984 */ /* 0x000fe20000000800 */
[----:B------:R-:W-:Y:S01]  /*16b20*/  @!PT LDS RZ, [RZ] ;  /* 0x00000000fffff984 */ /* 0x000fe20000000800 */
[----:B------:R0:W-:Y:S01]  /*16b30*/  @!P1 LDGSTS.E.BYPASS.LTC128B.128 [R10+0xdc00], desc[UR40][R2.64], !P0 ;  /* 0x0dc00000020a9fae */ /* 0x0001e2000c101d68 */
[----:B------:R-:W-:Y:S01]  /*16b40*/  PLOP3.LUT P0, PT, PT, PT, PT, 0x80, 0x0 ;  /* 0x000000000000781c */ /* 0x000fe20003f0f070 */
[----:B------:R-:W-:-:S12]  /*16b50*/  NOP ;  /* 0x0000000000007918 */ /* 0x000fd80000000000 */
.L_x_2435:
        /* <DEDUP_REMOVED lines=10> */
[----:B------:R-:W-:-:S04]  /*16c00*/  LOP3.LUT R0, R0, 0xfffffffe, RZ, 0xc0, !PT ;  /* 0xfffffffe00007812 */ /* 0x000fc800078ec0ff */
[----:B------:R-:W-:-:S04]  /*16c10*/  IADD3 R0, R2, -R0, RZ ;  /* 0x8000000002007210 */ /* 0x000fc80007ffe0ff */
[----:B------:R-:W-:Y:S01]  /*16c20*/  SHF.L.U32 R3, R0, 0x1f, RZ ;  /* 0x0000001f00037819 */ /* 0x000fe200000006ff */
[----:B------:R-:W-:Y:S01]  /*16c30*/  NOP ;  /* 0x0000000000007918 */ /* 0x000fe20000000000 */
[----:B0-----:R-:W2:Y:S01]  /*16c40*/  LDL R2, [R1+0x14] ;  /* 0x0000140001027983 */ /* 0x001ea20000100800 */
[----:B------:R0:W-:Y:S01]  /*16c50*/  SYNCS.ARRIVE.TRANS64.A1T0 RZ, [R22+URZ+0x16800], RZ ;  /* 0x016800ff16ff79a7 */ /* 0x0001e2000810003f */
[----:B------:R-:W-:Y:S01]  /*16c60*/  BSSY B0, `(.L_x_2436) ;  /* 0x0000004000007945 */ /* 0x000fe20003800000 */
[----:B------:R-:W1:Y:S01]  /*16c70*/  SYNCS.PHASECHK.TRANS64.TRYWAIT P0, [R22+URZ+0x16820], R3 ;  /* 0x01682003160075a7 */ /* 0x000e62000800017f */
[----:B--2---:R-:W-:Y:S02]  /*16c80*/  ISETP.GE.AND P1, PT, R2, 0x2, PT ;  /* 0x000000020200780c */ /* 0x004fe40003f26270 */
[----:B01----:R-:W-:Y:S11]  /*16c90*/  @!P0 BRA `(.L_x_2437) ;  /* 0x0000005000308947 */ /* 0x003ff60003800000 */
.L_x_2597:
[----:B------:R-:W-:Y:S05]  /*16ca0*/  BSYNC B0 ;  /* 0x0000000000007941 */ /* 0x000fea0003800000 */
.L_x_2436:
        /* <DEDUP_REMOVED lines=20> */
[----:B------:R-:W-:Y:S02]  /*16df0*/  ISETP.NE.U32.AND P0, PT, RZ, UR4, PT ;  /* 0x00000004ff007c0c */ /* 0x000fe4000bf05070 */
[----:B------:R-:W-:Y:S02]  /*16e00*/  MOV R0, R6 ;  /* 0x0000000600007202 */ /* 0x000fe40000000f00 */
        /* <DEDUP_REMOVED lines=20> */
.L_x_2444:
[----:B------:R-:W-:Y:S01]  /*16f50*/  IMAD R2, R7, 0x8, R22 ;  /* 0x0000000807027824 */ /* 0x000fe200078e0216 */
[----:B0-----:R-:W-:Y:S01]  /*16f60*/  SHF.L.U32 R3, R9, 0x1f, RZ ;  /* 0x0000001f09037819 */ /* 0x001fe200000006ff */
[----:B------:R-:W-:Y:S03]  /*16f70*/  BSSY B3, `(.L_x_2445) ;  /* 0x0000003000037945 */ /* 0x000fe60003800000 */
[----:B------:R-:W0:Y:S02]  /*16f80*/  SYNCS.PHASECHK.TRANS64.TRYWAIT P0, [R2+URZ+0x16840], R3 ;  /* 0x01684003020075a7 */ /* 0x000e24000800017f */
[----:B0-----:R-:W-:Y:S05]  /*16f90*/  @!P0 BRA `(.L_x_2446) ;  /* 0x0000004c00848947 */ /* 0x001fea0003800000 */
.L_x_2598:
[----:B------:R-:W-:Y:S05]  /*16fa0*/  BSYNC B3 ;  /* 0x0000000000037941 */ /* 0x000fea0003800000 */
.L_x_2445:
        /* <DEDUP_REMOVED lines=12> */
.L_x_2448:
[----:B------:R-:W-:Y:S05]  /*17070*/  BSYNC B3 ;  /* 0x0000000000037941 */ /* 0x000fea0003800000 */
.L_x_2447:
        /* <DEDUP_REMOVED lines=11> */
.L_x_2449:
        /* <DEDUP_REMOVED lines=15> */
.L_x_2599:
[----:B------:R-:W-:Y:S05]  /*17220*/  BSYNC B3 ;  /* 0x0000000000037941 */ /* 0x000fea0003800000 */
.L_x_2450:
[----:B------:R-:W-:Y:S01]  /*17230*/  BSSY B3, `(.L_x_2452) ;  /* 0x000000c000037945 */ /* 0x000fe20003800000 */
[----:B------:R-:W-:Y:S02]  /*17240*/  IMAD.MOV.U32 R12, RZ, RZ, 0x0 ;  /* 0x00000000ff0c7424 */ /* 0x000fe400078e00ff */
[----:B------:R-:W-:Y:S01]  /*17250*/  IMAD.MOV.U32 R13, RZ, RZ, 0x14f00000 ;  /* 0x14f00000ff0d7424 */ /* 0x000fe200078e00ff */
[----:B------:R-:W-:Y:S06]  /*17260*/  @P1 BRA `(.L_x_2453) ;  /* 0x0000000000201947 */ /* 0x000fec0003800000 */
        /* <DEDUP_REMOVED lines=8> */
.L_x_2453:
[----:B------:R-:W-:Y:S05]  /*172f0*/  BSYNC B3 ;  /* 0x0000000000037941 */ /* 0x000fea0003800000 */
.L_x_2452:
        /* <DEDUP_REMOVED lines=11> */
.L_x_2454:
        /* <DEDUP_REMOVED lines=12> */
.L_x_2443:
[----:B------:R-:W-:Y:S05]  /*17470*/  BSYNC B1 ;  /* 0x0000000000017941 */ /* 0x000fea0003800000 */
.L_x_2442:
[----:B------:R-:W2:Y:S01]  /*17480*/  LDL.LU R0, [R1+0x14] ;  /* 0x0000140001007983 */ /* 0x000ea20000300800 */
[----:B------:R-:W-:Y:S01]  /*17490*/  IMAD.MOV.U32 R23, RZ, RZ, R7 ;  /* 0x000000ffff177224 */ /* 0x000fe200078e0007 */
[----:B------:R-:W-:Y:S01]  /*174a0*/  MOV R27, R9 ;  /* 0x00000009001b7202 */ /* 0x000fe20000000f00 */
[----:B--2---:R-:W-:-:S07]  /*174b0*/  VIADD R0, R0, 0xfffffffd ;  /* 0xfffffffd00007836 */ /* 0x004fce0000000000 */
.L_x_2441:
[----:B------:R-:W-:Y:S05]  /*174c0*/  BSYNC B2 ;  /* 0x0000000000027941 */ /* 0x000fea0003800000 */
.L_x_2440:
[----:B------:R-:W-:-:S13]  /*174d0*/  ISETP.NE.AND P0, PT, R6, RZ, PT ;  /* 0x000000ff0600720c */ /* 0x000fda0003f05270 */
[----:B------:R-:W-:Y:S05]  /*174e0*/  @!P0 BRA `(.L_x_2439) ;  /* 0x0000000c00a08947 */ /* 0x000fea0003800000 */
[----:B------:R-:W-:-:S07]  /*174f0*/  IMAD.MOV.U32 R4, RZ, RZ, R24 ;  /* 0x000000ffff047224 */ /* 0x000fce00078e0018 */
.L_x_2481:
[----:B------:R-:W2:Y:S01]  /*17500*/  LDL R2, [R1] ;  /* 0x0000000001027983 */ /* 0x000ea20000100800 */
[----:B------:R-:W-:Y:S01]  /*17510*/  VIADD R6, R23, 0x1 ;  /* 0x0000000117067836 */ /* 0x000fe20000000000 */
[----:B------:R-:W-:Y:S05]  /*17520*/  YIELD ;  /* 0x0000000000007946 */ /* 0x000fea0003800000 */
[C---:B------:R-:W-:Y:S01]  /*17530*/  ISETP.NE.AND P0, PT, R6.reuse, 0x2, PT ;  /* 0x000000020600780c */ /* 0x040fe20003f05270 */
[----:B------:R-:W-:Y:S03]  /*17540*/  BSSY B1, `(.L_x_2455) ;  /* 0x000006d000017945 */ /* 0x000fe60003800000 */
[----:B------:R-:W-:-:S02]  /*17550*/  SEL R6, R6, RZ, P0 ;  /* 0x000000ff06067207 */ /* 0x000fc40000000000 */
[----:B--2---:R-:W-:Y:S02]  /*17560*/  LOP3.LUT P1, RZ, R2, 0x1, RZ, 0xc0, !PT ;  /* 0x0000000102ff7812 */ /* 0x004fe4000782c0ff */
[----:B------:R-:W-:-:S04]  /*17570*/  SEL R2, RZ, 0x1, P0 ;  /* 0x00000001ff027807 */ /* 0x000fc80000000000 */
[----:B------:R-:W-:-:S07]  /*17580*/  LOP3.LUT R7, R27, R2, RZ, 0x3c, !PT ;  /* 0x000000021b077212 */ /* 0x000fce00078e3cff */
        /* <DEDUP_REMOVED lines=13> */
[----:B------:R-:W-:-:S04]  /*17660*/  @P0 SHF.R.U32.HI R2, RZ, R3, R4 ;  /* 0x00000003ff020219 */ /* 0x000fc80000011604 */
[----:B------:R-:W-:-:S05]  /*17670*/  IADD3 R3, -R2, RZ, RZ ;  /* 0x000000ff02037210 */ /* 0x000fca0007ffe1ff */
        /* <DEDUP_REMOVED lines=9> */
.L_x_2457:
[----:B------:R-:W-:Y:S01]  /*17710*/  IMAD R2, R6, 0x8, R22 ;  /* 0x0000000806027824 */ /* 0x000fe200078e0216 */
[----:B0-----:R-:W-:Y:S01]  /*17720*/  SHF.L.U32 R3, R7, 0x1f, RZ ;  /* 0x0000001f07037819 */ /* 0x001fe200000006ff */
[----:B------:R-:W-:Y:S03]  /*17730*/  BSSY B2, `(.L_x_2458) ;  /* 0x0000003000027945 */ /* 0x000fe60003800000 */
[----:B------:R-:W0:Y:S02]  /*17740*/  SYNCS.PHASECHK.TRANS64.TRYWAIT P0, [R2+URZ+0x16840], R3 ;  /* 0x01684003020075a7 */ /* 0x000e24000800017f */
[----:B0-----:R-:W-:Y:S05]  /*17750*/  @!P0 BRA `(.L_x_2459) ;  /* 0x0000004400bc8947 */ /* 0x001fea0003800000 */
.L_x_2600:
[----:B------:R-:W-:Y:S05]  /*17760*/  BSYNC B2 ;  /* 0x0000000000027941 */ /* 0x000fea0003800000 */
.L_x_2458:
        /* <DEDUP_REMOVED lines=12> */
.L_x_2461:
[----:B------:R-:W-:Y:S05]  /*17830*/  BSYNC B2 ;  /* 0x0000000000027941 */ /* 0x000fea0003800000 */
.L_x_2460:
[----:B------:R-:W-:Y:S01]  /*17840*/  IMAD.MOV.U32 R5, RZ, RZ, RZ ;  /* 0x000000ffff057224 */ /* 0x000fe200078e00ff */
[----:B0-----:R-:W-:Y:S01]  /*17850*/  LEA R3, R6, R22, 0xe ;  /* 0x0000001606037211 */ /* 0x001fe200078e70ff */
        /* <DEDUP_REMOVED lines=9> */
.L_x_2462:
        /* <DEDUP_REMOVED lines=15> */
.L_x_2601:
[----:B------:R-:W-:Y:S05]  /*179e0*/  BSYNC B2 ;  /* 0x0000000000027941 */ /* 0x000fea0003800000 */
.L_x_2463:
        /* <DEDUP_REMOVED lines=11> */
.L_x_2466:
[----:B------:R-:W-:Y:S05]  /*17aa0*/  BSYNC B2 ;  /* 0x0000000000027941 */ /* 0x000fea0003800000 */
.L_x_2465:
        /* <DEDUP_REMOVED lines=8> */
[----:B0-----:R-:W-:Y:S01]  /*17b30*/  IADD3 R10, R10, 0x50, RZ ;  /* 0x000000500a0a7810 */ /* 0x001fe20007ffe0ff */
[----:B------:R-:W-:-:S12]  /*17b40*/  UIADD3.X UR5, URZ, UR39, URZ, UP0, !UPT ;  /* 0x000000273f057290 */ /* 0x000fd800087fe43f */
.L_x_2467:
        /* <DEDUP_REMOVED lines=12> */
.L_x_2456:
[----:B------:R-:W-:Y:S05]  /*17c10*/  BSYNC B1 ;  /* 0x0000000000017941 */ /* 0x000fea0003800000 */
.L_x_2455:
[----:B------:R-:W2:Y:S01]  /*17c20*/  LDL R2, [R1] ;  /* 0x0000000001027983 */ /* 0x000ea20000100800 */
[----:B------:R-:W-:Y:S01]  /*17c30*/  VIADD R23, R6, 0x1 ;  /* 0x0000000106177836 */ /* 0x000fe20000000000 */
[----:B------:R-:W-:Y:S04]  /*17c40*/  BSSY B1, `(.L_x_2468) ;  /* 0x000006f000017945 */ /* 0x000fe80003800000 */
[----:B------:R-:W-:-:S04]  /*17c50*/  ISETP.NE.AND P0, PT, R23, 0x2, PT ;  /* 0x000000021700780c */ /* 0x000fc80003f05270 */
[----:B------:R-:W-:Y:S02]  /*17c60*/  SEL R23, R23, RZ, P0 ;  /* 0x000000ff17177207 */ /* 0x000fe40000000000 */
[----:B--2---:R-:W-:Y:S02]  /*17c70*/  LOP3.LUT P1, RZ, R2, 0x1, RZ, 0xc0, !PT ;  /* 0x0000000102ff7812 */ /* 0x004fe4000782c0ff */
[----:B------:R-:W-:-:S04]  /*17c80*/  SEL R2, RZ, 0x1, P0 ;  /* 0x00000001ff027807 */ /* 0x000fc80000000000 */
[----:B------:R-:W-:-:S07]  /*17c90*/  LOP3.LUT R27, R7, R2, RZ, 0x3c, !PT ;  /* 0x00000002071b7212 */ /* 0x000fce00078e3cff */
        /* <DEDUP_REMOVED lines=24> */
.L_x_2470:
[----:B------:R-:W-:Y:S01]  /*17e20*/  IMAD R2, R23, 0x8, R22 ;  /* 0x0000000817027824 */ /* 0x000fe200078e0216 */
[----:B0-----:R-:W-:Y:S01]  /*17e30*/  SHF.L.U32 R3, R27, 0x1f, RZ ;  /* 0x0000001f1b037819 */ /* 0x001fe200000006ff */
[----:B------:R-:W-:Y:S03]  /*17e40*/  BSSY B2, `(.L_x_2471) ;  /* 0x0000003000027945 */ /* 0x000fe60003800000 */
[----:B------:R-:W0:Y:S02]  /*17e50*/  SYNCS.PHASECHK.TRANS64.TRYWAIT P0, [R2+URZ+0x16840], R3 ;  /* 0x01684003020075a7 */ /* 0x000e24000800017f */
[----:B0-----:R-:W-:Y:S05]  /*17e60*/  @!P0 BRA `(.L_x_2472) ;  /* 0x0000004000208947 */ /* 0x001fea0003800000 */
.L_x_2602:
[----:B------:R-:W-:Y:S05]  /*17e70*/  BSYNC B2 ;  /* 0x0000000000027941 */ /* 0x000fea0003800000 */
.L_x_2471:
        /* <DEDUP_REMOVED lines=12> */
.L_x_2474:
[----:B------:R-:W-:Y:S05]  /*17f40*/  BSYNC B2 ;  /* 0x0000000000027941 */ /* 0x000fea0003800000 */
.L_x_2473:
        /* <DEDUP_REMOVED lines=12> */
.L_x_2475:
        /* <DEDUP_REMOVED lines=15> */
.L_x_2603:
[----:B------:R-:W-:Y:S05]  /*18100*/  BSYNC B2 ;  /* 0x0000000000027941 */ /* 0x000fea0003800000 */
.L_x_2476:
[----:B------:R-:W-:Y:S01]  /*18110*/  BSSY B2, `(.L_x_2478) ;  /* 0x000000b000027945 */ /* 0x000fe20003800000 */
[----:B0-----:R-:W-:Y:S02]  /*18120*/  IMAD.MOV.U32 R2, RZ, RZ, 0x0 ;  /* 0x00000000ff027424 */ /* 0x001fe400078e00ff */
[----:B------:R-:W-:Y:S01]  /*18130*/  IMAD.MOV.U32 R3, RZ, RZ, 0x14f00000 ;  /* 0x14f00000ff037424 */ /* 0x000fe200078e00ff */
[----:B------:R-:W-:Y:S06]  /*18140*/  @P1 BRA `(.L_x_2479) ;  /* 0x00000000001c1947 */ /* 0x000fec0003800000 */
[----:B------:R-:W0:Y:S02]  /*18150*/  S2R R10, SR_TID.X ;  /* 0x00000000000a7919 */ /* 0x000e240000002100 */
[----:B0-----:R-:W-:Y:S02]  /*18160*/  LOP3.LUT R11, R10, 0x1f, RZ, 0xc0, !PT ;  /* 0x0000001f0a0b7812 */ /* 0x001fe400078ec0ff */
[----:B------:R-:W-:Y:S02]  /*18170*/  MOV R10, 0x4000 ;  /* 0x00004000000a7802 */ /* 0x000fe40000000f00 */
[----:B------:R-:W-:Y:S02]  /*18180*/  ISETP.NE.AND P0, PT, R11, RZ, PT ;  /* 0x000000ff0b00720c */ /* 0x000fe40003f05270 */
[----:B------:R0:W-:Y:S11]  /*18190*/  SYNCS.ARRIVE.TRANS64 RZ, [R7+URZ+0x50], R10 ;  /* 0x0000500a07ff79a7 */ /* 0x0001f6000800003f */
[----:B0-----:R-:W-:Y:S05]  /*181a0*/  @!P0 BRA `(.L_x_2479) ;  /* 0x0000000000048947 */ /* 0x001fea0003800000 */
[----:B------:R-:W-:Y:S01]  /*181b0*/  BPT.TRAP 0x1 ;  /* 0x000000040000795c */ /* 0x000fe20000300000 */
.L_x_2479:
[----:B------:R-:W-:Y:S05]  /*181c0*/  BSYNC B2 ;  /* 0x0000000000027941 */ /* 0x000fea0003800000 */
.L_x_2478:
        /* <DEDUP_REMOVED lines=10> */
.L_x_2480:
        /* <DEDUP_REMOVED lines=12> */
.L_x_2469:
[----:B------:R-:W-:Y:S05]  /*18330*/  BSYNC B1 ;  /* 0x0000000000017941 */ /* 0x000fea0003800000 */
.L_x_2468:
[C---:B------:R-:W-:Y:S01]  /*18340*/  ISETP.GT.AND P0, PT, R0.reuse, 0x1, PT ;  /* 0x000000010000780c */ /* 0x040fe20003f04270 */
[----:B------:R-:W-:-:S12]  /*18350*/  VIADD R0, R0, 0xfffffffe ;  /* 0xfffffffe00007836 */ /* 0x000fd80000000000 */
[----:B------:R-:W-:Y:S05]  /*18360*/  @P0 BRA `(.L_x_2481) ;  /* 0xfffffff000640947 */ /* 0x000fea000383ffff */
.L_x_2439:
[----:B------:R-:W-:Y:S05]  /*18370*/  BSYNC B0 ;  /* 0x0000000000007941 */ /* 0x000fea0003800000 */
.L_x_2438:
        /* <DEDUP_REMOVED lines=17> */
.L_x_2483:
[----:B------:R-:W-:Y:S05]  /*18490*/  BSYNC B0 ;  /* 0x0000000000007941 */ /* 0x000fea0003800000 */
.L_x_2482:
        /* <DEDUP_REMOVED lines=10> */
.L_x_2604:
[----:B------:R-:W-:Y:S05]  /*18540*/  BSYNC B1 ;  /* 0x0000000000017941 */ /* 0x000fea0003800000 */
.L_x_2486:
        /* <DEDUP_REMOVED lines=9> */
.L_x_2489:
[----:B------:R-:W-:Y:S05]  /*185e0*/  BSYNC B1 ;  /* 0x0000000000017941 */ /* 0x000fea0003800000 */
.L_x_2488:
[----:B0-----:R-:W-:Y:S01]  /*185f0*/  IMAD R0, R23, 0x4000, R22 ;  /* 0x0000400017007824 */ /* 0x001fe200078e0216 */
[----:B------:R-:W-:Y:S01]  /*18600*/  UIADD3 UR4, UP0, UR38, 0x470, URZ ;  /* 0x0000047026047890 */ /* 0x000fe2000ff1e03f */
[----:B------:R-:W-:Y:S01]  /*18610*/  LEA R25, R25, R29, 0x7 ;  /* 0x0000001d19197211 */ /* 0x000fe200078e38ff */
[----:B------:R-:W-:Y:S01]  /*18620*/  VIADD R2, R3, 0x16850 ;  /* 0x0001685003027836 */ /* 0x000fe20000000000 */
[----:B------:R-:W-:Y:S01]  /*18630*/  PLOP3.LUT P0, PT, PT, PT, PT, 0x80, 0x0 ;  /* 0x000000000000781c */ /* 0x000fe20003f0f070 */
[----:B------:R-:W-:Y:S01]  /*18640*/  VIADD R0, R0, 0x400 ;  /* 0x0000040000007836 */ /* 0x000fe20000000000 */
[----:B------:R-:W-:Y:S01]  /*18650*/  UIADD3.X UR5, URZ, UR39, URZ, UP0, !UPT ;  /* 0x000000273f057290 */ /* 0x000fe200087fe43f */
[----:B------:R-:W-:Y:S01]  /*18660*/  UMOV UR6, 0x0 ;  /* 0x0000000000067882 */ /* 0x000fe20000000000 */
[----:B------:R-:W-:Y:S01]  /*18670*/  UMOV UR7, 0x14f00000 ;  /* 0x14f0000000077882 */ /* 0x000fe20000000000 */
[----:B------:R-:W-:-:S09]  /*18680*/  UMOV UR10, URZ ;  /* 0x0000003f000a7c82 */ /* 0x000fd20008000000 */
.L_x_2490:
        /* <DEDUP_REMOVED lines=10> */
.L_x_2485:
[----:B------:R-:W-:Y:S05]  /*18730*/  BSYNC B0 ;  /* 0x0000000000007941 */ /* 0x000fea0003800000 */
.L_x_2484:
[----:B------:R-:W-:-:S05]  /*18740*/  VIADD R23, R23, 0x1 ;  /* 0x0000000117177836 */ /* 0x000fca0000000000 */
[----:B------:R-:W-:-:S04]  /*18750*/  ISETP.NE.AND P0, PT, R23, 0x2, PT ;  /* 0x000000021700780c */ /* 0x000fc80003f05270 */
[----:B------:R-:W-:Y:S02]  /*18760*/  SEL R0, RZ, 0x1, P0 ;  /* 0x00000001ff007807 */ /* 0x000fe40000000000 */
[----:B------:R-:W-:Y:S02]  /*18770*/  SEL R23, R23, RZ, P0 ;  /* 0x000000ff17177207 */ /* 0x000fe40000000000 */
[----:B------:R-:W-:-:S07]  /*18780*/  LOP3.LUT R27, R27, R0, RZ, 0x3c, !PT ;  /* 0x000000001b1b7212 */ /* 0x000fce00078e3cff */
.L_x_2420:
[----:B------:R-:W-:Y:S05]  /*18790*/  BSYNC B7 ;  /* 0x0000000000077941 */ /* 0x000fea0003800000 */
.L_x_2418:
[----:B------:R-:W3:Y:S02]  /*187a0*/  LDL R0, [R1] ;  /* 0x0000000001007983 */ /* 0x000ee40000100800 */
[----:B---3--:R-:W-:-:S13]  /*187b0*/  LOP3.LUT P0, RZ, R0, 0x2, RZ, 0xc0, !PT ;  /* 0x0000000200ff7812 */ /* 0x008fda000780c0ff */
[----:B------:R-:W-:Y:S05]  /*187c0*/  @!P0 BRA `(.L_x_2491) ;  /* 0x0000000000248947 */ /* 0x000fea0003800000 */
[----:B------:R-:W-:Y:S05]  /*187d0*/  WARPSYNC.ALL ;  /* 0x0000000000007948 */ /* 0x000fea0003800000 */
[----:B------:R-:W3:Y:S08]  /*187e0*/  S2UR UR5, SR_CgaCtaId ;  /* 0x00000000000579c3 */ /* 0x000ef00000008800 */
[----:B------:R-:W-:Y:S06]  /*187f0*/  BAR.SYNC.DEFER_BLOCKING 0x5, 0x200 ;  /* 0x0148000000007b1d */ /* 0x000fec0000010000 */
[----:B------:R-:W-:-:S02]  /*18800*/  UMOV UR4, 0x400 ;  /* 0x0000040000047882 */ /* 0x000fc40000000000 */
[----:B---3--:R-:W-:-:S06]  /*18810*/  ULEA UR4, UR5, UR4, 0x18 ;  /* 0x0000000405047291 */ /* 0x008fcc000f8ec03f */
[----:B0-----:R-:W-:-:S05]  /*18820*/  MOV R22, UR4 ;  /* 0x0000000400167c02 */ /* 0x001fca0008000f00 */
[----:B------:R0:W3:Y:S01]  /*18830*/  LDS.128 R16, [R22+0x168d0] ;  /* 0x0168d00016107984 */ /* 0x0000e20000000c00 */
[----:B------:R-:W-:Y:S06]  /*18840*/  BAR.ARV 0x4, 0x200 ;  /* 0x0108000000007b1d */ /* 0x000fec0000002000 */
[----:B------:R-:W-:Y:S05]  /*18850*/  BRA `(.L_x_2492) ;  /* 0x0000000800cc7947 */ /* 0x000fea0003800000 */
.L_x_2491:
        /* <DEDUP_REMOVED lines=8> */
[----:B0-----:R-:W0:Y:S02]  /*188e0*/  @!P1 LDC.64 R2, c[0x0][0xc80] ;  /* 0x00032000ff029b82 */ /* 0x001e240000000a00 */
[----:B0-----:R-:W-:-:S06]  /*188f0*/  @!P1 IMAD.WIDE R2, R5, 0x4, R2 ;  /* 0x0000000405029825 */ /* 0x001fcc00078e0202 */
[----:B------:R-:W3:Y:S01]  /*18900*/  @!P1 LDG.E R2, desc[UR40][R2.64] ;  /* 0x0000002802029981 */ /* 0x000ee2000c1e1900 */
[----:B------:R-:W-:Y:S01]  /*18910*/  IMAD.MOV.U32 R17, RZ, RZ, RZ ;  /* 0x000000ffff117224 */ /* 0x000fe200078e00ff */
[C---:B------:R-:W-:Y:S02]  /*18920*/  ISETP.GE.U32.AND P2, PT, R8.reuse, 0x2, PT ;  /* 0x000000020800780c */ /* 0x040fe40003f46070 */
[C---:B------:R-:W-:Y:S01]  /*18930*/  ISETP.GE.U32.AND P3, PT, R8.reuse, 0x4, PT ;  /* 0x000000040800780c */ /* 0x040fe20003f66070 */
[----:B------:R-:W-:Y:S01]  /*18940*/  SHFL.IDX PT, R0, R16, RZ, 0x1f ;  /* 0x00001fff10007589 */ /* 0x000fe200000e0000 */
[C---:B------:R-:W-:Y:S02]  /*18950*/  ISETP.GE.U32.AND P4, PT, R8.reuse, 0x8, PT ;  /* 0x000000080800780c */ /* 0x040fe40003f86070 */
[C---:B------:R-:W-:Y:S01]  /*18960*/  ISETP.GE.U32.AND P5, PT, R8.reuse, 0x10, PT ;  /* 0x000000100800780c */ /* 0x040fe20003fa6070 */
[----:B---3--:R-:W-:Y:S01]  /*18970*/  @!P1 IMAD.MOV.U32 R17, RZ, RZ, R2 ;  /* 0x000000ffff119224 */ /* 0x008fe200078e0002 */
[----:B------:R-:W-:-:S04]  /*18980*/  ISETP.NE.AND P1, PT, R8, RZ, PT ;  /* 0x000000ff0800720c */ /* 0x000fc80003f25270 */
[----:B------:R-:W0:Y:S02]  /*18990*/  SHFL.UP PT, R14, R17, 0x1, RZ ;  /* 0x04200000110e7989 */ /* 0x000e2400000e00ff */
[----:B0-----:R-:W-:-:S05]  /*189a0*/  SEL R4, R14, RZ, P1 ;  /* 0x000000ff0e047207 */ /* 0x001fca0000800000 */
[----:B------:R-:W-:-:S05]  /*189b0*/  IMAD.IADD R4, R17, 0x1, R4 ;  /* 0x0000000111047824 */ /* 0x000fca00078e0204 */
[----:B------:R-:W0:Y:S02]  /*189c0*/  SHFL.UP PT, R14, R4, 0x2, RZ ;  /* 0x04400000040e7989 */ /* 0x000e2400000e00ff */
[----:B0-----:R-:W-:-:S04]  /*189d0*/  SEL R5, R14, RZ, P2 ;  /* 0x000000ff0e057207 */ /* 0x001fc80001000000 */
[----:B--2---:R-:W-:Y:S02]  /*189e0*/  IADD3 R6, R4, R5, RZ ;  /* 0x0000000504067210 */ /* 0x004fe40007ffe0ff */
        /* <DEDUP_REMOVED lines=10> */
[----:B------:R0:W1:Y:S02]  /*18a90*/  SHFL.IDX PT, R14, R3, 0x1f, 0x1f ;  /* 0x03e01f00030e7f89 */ /* 0x00006400000e0000 */
.L_x_2614:
[----:B------:R-:W-:Y:S02]  /*18aa0*/  ULDC UR4, c[0x0][0xc38] ;  /* 0x00030e0000047ab9 */ /* 0x000fe40000000800 */
[----:B------:R-:W-:-:S04]  /*18ab0*/  IMAD.U32 R4, RZ, RZ, UR4 ;  /* 0x00000004ff047e24 */ /* 0x000fc8000f8e00ff */
[----:B-1----:R-:W-:-:S05]  /*18ac0*/  IMAD R14, R14, R4, RZ ;  /* 0x000000040e0e7224 */ /* 0x002fca00078e02ff */
[----:B------:R-:W-:-:S04]  /*18ad0*/  IADD3 R5, R5, R14, RZ ;  /* 0x0000000e05057210 */ /* 0x000fc80007ffe0ff */
[----:B------:R-:W-:-:S13]  /*18ae0*/  ISETP.GT.AND P6, PT, R5, R0, PT ;  /* 0x000000000500720c */ /* 0x000fda0003fc4270 */
[----:B------:R-:W-:Y:S05]  /*18af0*/  @P6 BRA `(.L_x_2494) ;  /* 0x00000000009c6947 */ /* 0x000fea0003800000 */
.L_x_2499:
[----:B------:R-:W1:Y:S01]  /*18b00*/  LDC R2, c[0x0][0xc3c] ;  /* 0x00030f00ff027b82 */ /* 0x000e620000000800 */
[----:B------:R-:W-:-:S05]  /*18b10*/  VIADD R19, R19, 0x1f ;  /* 0x0000001f13137836 */ /* 0x000fca0000000000 */
[----:B-1----:R-:W-:-:S13]  /*18b20*/  ISETP.GE.AND P6, PT, R19, R2, PT ;  /* 0x000000021300720c */ /* 0x002fda0003fc6270 */
[----:B------:R-:W-:Y:S05]  /*18b30*/  @P6 BRA `(.L_x_2495) ;  /* 0x0000000400d06947 */ /* 0x000fea0003800000 */
[----:B0-----:R-:W0:Y:S01]  /*18b40*/  S2R R3, SR_TID.X ;  /* 0x0000000000037919 */ /* 0x001e220000002100 */
[----:B------:R-:W-:Y:S01]  /*18b50*/  BSSY B0, `(.L_x_2496) ;  /* 0x0000009000007945 */ /* 0x000fe20003800000 */
[----:B------:R-:W-:Y:S01]  /*18b60*/  IMAD.MOV.U32 R17, RZ, RZ, RZ ;  /* 0x000000ffff117224 */ /* 0x000fe200078e00ff */
[----:B0-----:R-:W-:-:S05]  /*18b70*/  LOP3.LUT R3, R3, 0x1f, RZ, 0xc0, !PT ;  /* 0x0000001f03037812 */ /* 0x001fca00078ec0ff */
[----:B------:R-:W-:-:S05]  /*18b80*/  IMAD.IADD R7, R19, 0x1, R3 ;  /* 0x0000000113077824 */ /* 0x000fca00078e0203 */
[----:B------:R-:W-:-:S13]  /*18b90*/  ISETP.GE.OR P6, PT, R7, R2, !P0 ;  /* 0x000000020700720c */ /* 0x000fda00047c6670 */
[----:B------:R-:W-:Y:S05]  /*18ba0*/  @P6 BRA `(.L_x_2497) ;  /* 0x00000000000c6947 */ /* 0x000fea0003800000 */
[----:B------:R-:W0:Y:S02]  /*18bb0*/  LDC.64 R2, c[0x0][0xc80] ;  /* 0x00032000ff027b82 */ /* 0x000e240000000a00 */
[----:B0-----:R-:W-:-:S05]  /*18bc0*/  IMAD.WIDE R2, R7, 0x4, R2 ;  /* 0x0000000407027825 */ /* 0x001fca00078e0202 */
[----:B------:R0:W5:Y:S02]  /*18bd0*/  LDG.E R17, desc[UR40][R2.64] ;  /* 0x0000002802117981 */ /* 0x000164000c1e1900 */
.L_x_2497:
[----:B------:R-:W-:Y:S05]  /*18be0*/  BSYNC B0 ;  /* 0x0000000000007941 */ /* 0x000fea0003800000 */
.L_x_2496:
[----:B------:R-:W-:-:S03]  /*18bf0*/  UMOV UR4, 0xffffffff ;  /* 0xffffffff00047882 */ /* 0x000fc60000000000 */
[----:B------:R-:W-:Y:S05]  /*18c00*/  BRA.DIV UR4, `(.L_x_2498) ;  /* 0x0000003a04187947 */ /* 0x000fea000b800000 */
[----:B-----5:R-:W1:Y:S02]  /*18c10*/  SHFL.UP PT, R14, R17, 0x1, RZ ;  /* 0x04200000110e7989 */ /* 0x020e6400000e00ff */
        /* <DEDUP_REMOVED lines=15> */
.L_x_2622:
[----:B------:R-:W-:Y:S02]  /*18d10*/  ULDC UR4, c[0x0][0xc38] ;  /* 0x00030e0000047ab9 */ /* 0x000fe40000000800 */
[----:B------:R-:W-:-:S04]  /*18d20*/  IMAD.U32 R4, RZ, RZ, UR4 ;  /* 0x00000004ff047e24 */ /* 0x000fc8000f8e00ff */
[----:B-1----:R-:W-:-:S05]  /*18d30*/  IMAD R14, R14, R4, RZ ;  /* 0x000000040e0e7224 */ /* 0x002fca00078e02ff */
[----:B------:R-:W-:-:S04]  /*18d40*/  IADD3 R5, R14, R5, RZ ;  /* 0x000000050e057210 */ /* 0x000fc80007ffe0ff */
[----:B------:R-:W-:-:S13]  /*18d50*/  ISETP.GT.AND P6, PT, R5, R0, PT ;  /* 0x000000000500720c */ /* 0x000fda0003fc4270 */
[----:B------:R-:W-:Y:S05]  /*18d60*/  @!P6 BRA `(.L_x_2499) ;  /* 0xfffffffc0064e947 */ /* 0x000fea000383ffff */
.L_x_2494:
        /* <DEDUP_REMOVED lines=8> */
.L_x_2626:
[----:B------:R-:W-:Y:S01]  /*18df0*/  ISETP.NE.AND P0, PT, R2, RZ, PT ;  /* 0x000000ff0200720c */ /* 0x000fe20003f05270 */
[----:B------:R-:W-:-:S12]  /*18e00*/  IMAD.MOV.U32 R14, RZ, RZ, RZ ;  /* 0x000000ffff0e7224 */ /* 0x000fd800078e00ff */
[----:B------:R-:W-:Y:S05]  /*18e10*/  @!P0 BRA `(.L_x_2501) ;  /* 0x0000000000108947 */ /* 0x000fea0003800000 */
[----:B------:R-:W-:Y:S01]  /*18e20*/  UMOV UR4, 0xffffffff ;  /* 0xffffffff00047882 */ /* 0x000fe20000000000 */
[----:B------:R-:W-:Y:S02]  /*18e30*/  VIADD R12, R6, 0xffffffff ;  /* 0xffffffff060c7836 */ /* 0x000fe40000000000 */
[----:B------:R-:W-:Y:S05]  /*18e40*/  BRA.DIV UR4, `(.L_x_2502) ;  /* 0x0000003a048c7947 */ /* 0x000fea000b800000 */
[----:B------:R3:W4:Y:S02]  /*18e50*/  SHFL.IDX PT, R14, R3, R12, 0x1f ;  /* 0x00001f0c030e7589 */ /* 0x00072400000e0000 */
.L_x_2501:
[----:B0--3--:R-:W0:Y:S01]  /*18e60*/  LDC.64 R2, c[0x0][0xc90] ;  /* 0x00032400ff027b82 */ /* 0x009e220000000a00 */
[----:B------:R-:W-:-:S04]  /*18e70*/  IMAD.IADD R19, R6, 0x1, R19 ;  /* 0x0000000106137824 */ /* 0x000fc800078e0213 */
[----:B0-----:R-:W-:-:S05]  /*18e80*/  IMAD.WIDE R2, R19, 0x4, R2 ;  /* 0x0000000413027825 */ /* 0x001fca00078e0202 */
[----:B-1----:R0:W2:Y:S01]  /*18e90*/  LDG.E R6, desc[UR40][R2.64] ;  /* 0x0000002802067981 */ /* 0x0020a2000c1e1900 */
[----:B----4-:R-:W-:-:S04]  /*18ea0*/  IMAD R16, R14, R4, R16 ;  /* 0x000000040e107224 */ /* 0x010fc800078e0210 */
[----:B------:R-:W-:Y:S02]  /*18eb0*/  IMAD.IADD R0, R0, 0x1, -R16 ;  /* 0x0000000100007824 */ /* 0x000fe400078e0a10 */
[----:B0-----:R-:W-:Y:S02]  /*18ec0*/  IMAD.MOV.U32 R2, RZ, RZ, RZ ;  /* 0x000000ffff027224 */ /* 0x001fe400078e00ff */
[----:B--2---:R-:W-:-:S05]  /*18ed0*/  IMAD R5, R17, R6, RZ ;  /* 0x0000000611057224 */ /* 0x004fca00078e02ff */
[----:B------:R-:W-:-:S04]  /*18ee0*/  IABS R7, R5 ;  /* 0x0000000500077213 */ /* 0x000fc80000000000 */
[----:B------:R-:W0:Y:S08]  /*18ef0*/  I2F.RP R8, R7 ;  /* 0x0000000700087306 */ /* 0x000e300000209400 */
[----:B0-----:R-:W0:Y:S02]  /*18f00*/  MUFU.RCP R8, R8 ;  /* 0x0000000800087308 */ /* 0x001e240000001000 */
[----:B0-----:R-:W-:-:S02]  /*18f10*/  IADD3 R9, R8, 0xffffffe, RZ ;  /* 0x0ffffffe08097810 */ /* 0x001fc40007ffe0ff */
[----:B------:R-:W-:-:S04]  /*18f20*/  IABS R8, R5 ;  /* 0x0000000500087213 */ /* 0x000fc80000000000 */
        /* <DEDUP_REMOVED lines=41> */
[-C--:B------:R-:W-:Y:S01]  /*191c0*/  @!P1 IADD3 R5, R5, -R6.reuse, RZ ;  /* 0x8000000605059210 */ /* 0x080fe20007ffe0ff */
[----:B------:R-:W-:Y:S01]  /*191d0*/  @!P1 VIADD R3, R3, 0x1 ;  /* 0x0000000103039836 */ /* 0x000fe20000000000 */
[----:B------:R-:W-:Y:S02]  /*191e0*/  ISETP.NE.AND P1, PT, R4, RZ, PT ;  /* 0x000000ff0400720c */ /* 0x000fe40003f25270 */
[----:B------:R-:W-:-:S13]  /*191f0*/  ISETP.GE.U32.AND P0, PT, R5, R6, PT ;  /* 0x000000060500720c */ /* 0x000fda0003f06070 */
[----:B------:R-:W-:-:S04]  /*19200*/  @P0 VIADD R3, R3, 0x1 ;  /* 0x0000000103030836 */ /* 0x000fc80000000000 */
[----:B------:R-:W-:Y:S01]  /*19210*/  @!P2 IMAD.MOV R3, RZ, RZ, -R3 ;  /* 0x000000ffff03a224 */ /* 0x000fe200078e0a03 */
[----:B------:R-:W-:Y:S02]  /*19220*/  @!P1 LOP3.LUT R3, RZ, R4, RZ, 0x33, !PT ;  /* 0x00000004ff039212 */ /* 0x000fe400078e33ff */
[----:B------:R-:W-:-:S05]  /*19230*/  IADD3 R4, -R4, RZ, RZ ;  /* 0x000000ff04047210 */ /* 0x000fca0007ffe1ff */
[----:B------:R-:W-:Y:S01]  /*19240*/  IMAD R18, R3, R4, R0 ;  /* 0x0000000403127224 */ /* 0x000fe200078e0200 */
[----:B------:R-:W-:-:S05]  /*19250*/  LOP3.LUT R0, RZ, R3, RZ, 0x33, !PT ;  /* 0x00000003ff007212 */ /* 0x000fca00078e33ff */
[----:B------:R-:W-:Y:S01]  /*19260*/  IMAD.IADD R17, R17, 0x1, R0 ;  /* 0x0000000111117824 */ /* 0x000fe200078e0200 */
[----:B------:R-:W-:Y:S06]  /*19270*/  BRA `(.L_x_2503) ;  /* 0x00000000001c7947 */ /* 0x000fec0003800000 */
.L_x_2495:
[----:B------:R-:W-:Y:S01]  /*19280*/  UMOV UR4, URZ ;  /* 0x0000003f00047c82 */ /* 0x000fe20008000000 */
[----:B------:R-:W-:Y:S01]  /*19290*/  UMOV UR5, URZ ;  /* 0x0000003f00057c82 */ /* 0x000fe20008000000 */
[----:B------:R-:W-:Y:S01]  /*192a0*/  ULDC UR6, c[0x0][0xc3c] ;  /* 0x00030f0000067ab9 */ /* 0x000fe20000000800 */
[----:B------:R-:W-:Y:S01]  /*192b0*/  IMAD.MOV.U32 R16, RZ, RZ, R0 ;  /* 0x000000ffff107224 */ /* 0x000fe200078e0000 */
[----:B------:R-:W-:Y:S01]  /*192c0*/  MOV R19, UR6 ;  /* 0x0000000600137c02 */ /* 0x000fe20008000f00 */
[----:B------:R-:W-:Y:S02]  /*192d0*/  IMAD.U32 R17, RZ, RZ, UR4 ;  /* 0x00000004ff117e24 */ /* 0x000fe4000f8e00ff */
[----:B------:R-:W-:-:S07]  /*192e0*/  IMAD.U32 R18, RZ, RZ, UR5 ;  /* 0x00000005ff127e24 */ /* 0x000fce000f8e00ff */
.L_x_2503:
        /* <DEDUP_REMOVED lines=10> */
.L_x_2492:
[----:B------:R-:W-:Y:S02]  /*19390*/  ULDC UR4, c[0x0][0xc3c] ;  /* 0x00030f0000047ab9 */ /* 0x000fe40000000800 */
[----:B---3--:R-:W-:-:S13]  /*193a0*/  ISETP.GE.AND P0, PT, R19, UR4, PT ;  /* 0x0000000413007c0c */ /* 0x008fda000bf06270 */
[----:B------:R-:W-:Y:S05]  /*193b0*/  @!P0 BRA `(.L_x_2504) ;  /* 0xffffffa800588947 */ /* 0x000fea000383ffff */
[----:B------:R-:W-:Y:S05]  /*193c0*/  BSYNC B8 ;  /* 0x0000000000087941 */ /* 0x000fea0003800000 */
.L_x_2382:
        /* <DEDUP_REMOVED lines=12> */
.L_x_2629:
[----:B------:R-:W-:Y:S05]  /*19490*/  BSYNC B0 ;  /* 0x0000000000007941 */ /* 0x000fea0003800000 */
.L_x_2505:
[----:B------:R-:W-:-:S03]  /*194a0*/  UMOV UR4, 0xffffffff ;  /* 0xffffffff00047882 */ /* 0x000fc60000000000 */
[----:B------:R-:W-:Y:S05]  /*194b0*/  BRA.DIV UR4, `(.L_x_2507) ;  /* 0x0000003604287947 */ /* 0x000fea000b800000 */
[----:B0-----:R-:W0:Y:S02]  /*194c0*/  S2R R0, SR_TID.X ;  /* 0x0000000000007919 */ /* 0x001e240000002100 */
[----:B0-----:R-:W-:-:S04]  /*194d0*/  SHF.R.U32.HI R0, RZ, 0x5, R0 ;  /* 0x00000005ff007819 */ /* 0x001fc80000011600 */
[----:B------:R-:W-:-:S05]  /*194e0*/  LOP3.LUT R0, R0, 0x3, RZ, 0xc0, !PT ;  /* 0x0000000300007812 */ /* 0x000fca00078ec0ff */
[----:B------:R0:W3:Y:S02]  /*194f0*/  SHFL.IDX PT, R14, R0, RZ, 0x1f ;  /* 0x00001fff000e7589 */ /* 0x0000e400000e0000 */
.L_x_2632:
[----:B---3--:R-:W-:-:S13]  /*19500*/  ISETP.NE.AND P0, PT, R14, RZ, PT ;  /* 0x000000ff0e00720c */ /* 0x008fda0003f05270 */
[----:B------:R-:W-:Y:S05]  /*19510*/  @P0 BRA `(.L_x_2239) ;  /* 0x0000000000880947 */ /* 0x000fea0003800000 */
[----:B------:R-:W-:-:S03]  /*19520*/  UMOV UR4, 0xffffffff ;  /* 0xffffffff00047882 */ /* 0x000fc60000000000 */
[----:B------:R-:W-:Y:S05]  /*19530*/  BRA.DIV UR4, `(.L_x_2508) ;  /* 0x00000036043c7947 */ /* 0x000fea000b800000 */
[----:B------:R-:W-:-:S13]  /*19540*/  ELECT P6, URZ, PT ;  /* 0x00000000003f782f */ /* 0x000fda00038c0000 */
.L_x_2635:
[----:B------:R-:W-:Y:S05]  /*19550*/  @!P6 BRA `(.L_x_2239) ;  /* 0x000000000078e947 */ /* 0x000fea0003800000 */
[----:B0-----:R-:W3:Y:S02]  /*19560*/  LDL.LU R0, [R1+0x3c] ;  /* 0x00003c0001007983 */ /* 0x001ee40000300800 */
[----:B---3--:R-:W-:-:S04]  /*19570*/  LOP3.LUT R0, R0, 0x2, RZ, 0xfc, !PT ;  /* 0x0000000200007812 */ /* 0x008fc800078efcff */
[----:B------:R-:W-:-:S13]  /*19580*/  ISETP.NE.AND P2, PT, R0, 0x3, PT ;  /* 0x000000030000780c */ /* 0x000fda0003f45270 */
[----:B------:R-:W-:Y:S05]  /*19590*/  @!P2 BRA `(.L_x_2509) ;  /* 0x000000000004a947 */ /* 0x000fea0003800000 */
[----:B------:R-:W-:Y:S01]  /*195a0*/  BPT.TRAP 0x1 ;  /* 0x000000040000795c */ /* 0x000fe20000300000 */
.L_x_2509:
[----:B------:R-:W-:Y:S01]  /*195b0*/  VIADD R0, R9, 0x16840 ;  /* 0x0001684009007836 */ /* 0x000fe20000000000 */
[----:B------:R-:W-:Y:S02]  /*195c0*/  SHF.L.U32 R3, R27, 0x1f, RZ ;  /* 0x0000001f1b037819 */ /* 0x000fe400000006ff */
[C---:B------:R-:W-:Y:S01]  /*195d0*/  IADD3 R2, R23.reuse, 0x1, RZ ;  /* 0x0000000117027810 */ /* 0x040fe20007ffe0ff */
[----:B--2---:R-:W-:-:S03]  /*195e0*/  IMAD R6, R23, 0x8, R0 ;  /* 0x0000000817067824 */ /* 0x004fc600078e0200 */
        /* <DEDUP_REMOVED lines=8> */
.L_x_2636:
[----:B------:R-:W2:Y:S02]  /*19670*/  SYNCS.PHASECHK.TRANS64.TRYWAIT P0, [R7+URZ], R2 ;  /* 0x00000002070075a7 */ /* 0x000ea4000800017f */
[----:B--2---:R-:W-:Y:S05]  /*19680*/  @!P0 BRA `(.L_x_2511) ;  /* 0x00000034001c8947 */ /* 0x004fea0003800000 */
.L_x_2637:
[----:B------:R-:W-:Y:S05]  /*19690*/  @!P2 BRA `(.L_x_2512) ;  /* 0x000000000004a947 */ /* 0x000fea0003800000 */
[----:B------:R-:W-:Y:S01]  /*196a0*/  BPT.TRAP 0x1 ;  /* 0x000000040000795c */ /* 0x000fe20000300000 */
.L_x_2512:
[----:B------:R-:W-:-:S04]  /*196b0*/  VIADD R0, R9, 0x16860 ;  /* 0x0001686009007836 */ /* 0x000fc80000000000 */
[----:B------:R-:W-:-:S04]  /*196c0*/  IMAD R4, R23, 0x8, R0 ;  /* 0x0000000817047824 */ /* 0x000fc800078e0200 */
[----:B------:R-:W3:Y:S02]  /*196d0*/  SYNCS.PHASECHK.TRANS64.TRYWAIT P0, [R4+URZ], R3 ;  /* 0x00000003040075a7 */ /* 0x000ee4000800017f */
[----:B---3--:R-:W-:Y:S05]  /*196e0*/  @!P0 BRA `(.L_x_2513) ;  /* 0x0000003400188947 */ /* 0x008fea0003800000 */
.L_x_2638:
[----:B------:R-:W-:-:S07]  /*196f0*/  IMAD R5, R5, 0x8, R0 ;  /* 0x0000000805057824 */ /* 0x000fce00078e0200 */
.L_x_2514:
[----:B------:R0:W0:Y:S02]  /*19700*/  SYNCS.PHASECHK.TRANS64.TRYWAIT P0, [R5+URZ], R2 ;  /* 0x00000002050075a7 */ /* 0x000024000800017f */
[----:B0-----:R-:W-:Y:S05]  /*19710*/  @!P0 NANOSLEEP.SYNCS 0x989680 ;  /* 0x009896800000895d */ /* 0x001fea0003900000 */
[----:B------:R-:W0:Y:S02]  /*19720*/  @!P0 SYNCS.PHASECHK.TRANS64 P0, [R5+URZ], R2 ;  /* 0x00000002050085a7 */ /* 0x000e24000800007f */
[----:B0-----:R-:W-:Y:S05]  /*19730*/  @!P0 BRA `(.L_x_2514) ;  /* 0xfffffffc00f08947 */ /* 0x001fea000383ffff */
.L_x_2239:
[----:B------:R-:W-:Y:S05]  /*19740*/  BSYNC B9 ;  /* 0x0000000000097941 */ /* 0x000fea0003800000 */
.L_x_2236:
[----:B------:R-:W-:Y:S05]  /*19750*/  EXIT ;  /* 0x000000000000794d */ /* 0x000fea0003800000 */
.L_x_2257:
[----:B0-----:R0:W1:Y:S02]  /*19760*/  SYNCS.PHASECHK.TRANS64.TRYWAIT P6, [R78+URZ+0x16890], R90 ;  /* 0x0168905a4e0075a7 */ /* 0x00106400080c017f */
[----:B-1----:R-:W-:Y:S05]  /*19770*/  @!P6 NANOSLEEP.SYNCS 0x989680 ;  /* 0x009896800000e95d */ /* 0x002fea0003900000 */
[----:B------:R-:W1:Y:S02]  /*19780*/  @!P6 SYNCS.PHASECHK.TRANS64 P6, [R78+URZ+0x16890], R90 ;  /* 0x0168905a4e00e5a7 */ /* 0x000e6400080c007f */
[----:B-1----:R-:W-:Y:S05]  /*19790*/  @!P6 BRA `(.L_x_2257) ;  /* 0xfffffffc00f0e947 */ /* 0x002fea000383ffff */
[----:B------:R-:W-:Y:S05]  /*197a0*/  BRA `(.L_x_2515) ;  /* 0xfffffe9400107947 */ /* 0x000fea000383ffff */
.L_x_2277:
[----:B0-----:R0:W1:Y:S02]  /*197b0*/  SYNCS.PHASECHK.TRANS64.TRYWAIT P5, [R78+URZ+0x16890], R90 ;  /* 0x0168905a4e0075a7 */ /* 0x00106400080a017f */
[----:B-1----:R-:W-:Y:S05]  /*197c0*/  @!P5 NANOSLEEP.SYNCS 0x989680 ;  /* 0x009896800000d95d */ /* 0x002fea0003900000 */
[----:B------:R-:W1:Y:S02]  /*197d0*/  @!P5 SYNCS.PHASECHK.TRANS64 P5, [R78+URZ+0x16890], R90 ;  /* 0x0168905a4e00d5a7 */ /* 0x000e6400080a007f */
[----:B-1----:R-:W-:Y:S05]  /*197e0*/  @!P5 BRA `(.L_x_2277) ;  /* 0xfffffffc00f0d947 */ /* 0x002fea000383ffff */
[----:B------:R-:W-:Y:S05]  /*197f0*/  BRA `(.L_x_2516) ;  /* 0xfffffea400847947 */ /* 0x000fea000383ffff */
.L_x_2286:
[----:B-1----:R1:W2:Y:S02]  /*19800*/  SYNCS.PHASECHK.TRANS64.TRYWAIT P4, [R78+URZ+0x16890], R90 ;  /* 0x0168905a4e0075a7 */ /* 0x0022a4000808017f */
[----:B--2---:R-:W-:Y:S05]  /*19810*/  @!P4 NANOSLEEP.SYNCS 0x989680 ;  /* 0x009896800000c95d */ /* 0x004fea0003900000 */
[----:B------:R-:W2:Y:S02]  /*19820*/  @!P4 SYNCS.PHASECHK.TRANS64 P4, [R78+URZ+0x16890], R90 ;  /* 0x0168905a4e00c5a7 */ /* 0x000ea4000808007f */
[----:B--2---:R-:W-:Y:S05]  /*19830*/  @!P4 BRA `(.L_x_2286) ;  /* 0xfffffffc00f0c947 */ /* 0x004fea000383ffff */
[----:B------:R-:W-:Y:S05]  /*19840*/  BRA `(.L_x_2517) ;  /* 0xfffffeb400b87947 */ /* 0x000fea000383ffff */
.L_x_2292:
[----:B--2---:R2:W3:Y:S02]  /*19850*/  SYNCS.PHASECHK.TRANS64.TRYWAIT P3, [R78+URZ+0x168b0], R90 ;  /* 0x0168b05a4e0075a7 */ /* 0x0044e4000806017f */
[----:B---3--:R-:W-:Y:S05]  /*19860*/  @!P3 NANOSLEEP.SYNCS 0x989680 ;  /* 0x009896800000b95d */ /* 0x008fea0003900000 */
[----:B------:R-:W3:Y:S02]  /*19870*/  @!P3 SYNCS.PHASECHK.TRANS64 P3, [R78+URZ+0x168b0], R90 ;  /* 0x0168b05a4e00b5a7 */ /* 0x000ee4000806007f */
[----:B---3--:R-:W-:Y:S05]  /*19880*/  @!P3 BRA `(.L_x_2292) ;  /* 0xfffffffc00f0b947 */ /* 0x008fea000383ffff */
[----:B------:R-:W-:Y:S05]  /*19890*/  BRA `(.L_x_2518) ;  /* 0xfffffeb8004c7947 */ /* 0x000fea000383ffff */
.L_x_2300:
[----:B------:R-:W0:Y:S01]  /*198a0*/  S2R R4, SR_TID.X ;  /* 0x0000000000047919 */ /* 0x000e220000002100 */
[----:B------:R-:W-:Y:S01]  /*198b0*/  BSSY B0, `(.L_x_2519) ;  /* 0x000000c000007945 */ /* 0x000fe20003800000 */
[----:B------:R-:W-:Y:S02]  /*198c0*/  IMAD.MOV.U32 R12, RZ, RZ, RZ ;  /* 0x000000ffff0c7224 */ /* 0x000fe400078e00ff */
[----:B------:R-:W-:Y:S02]  /*198d0*/  IMAD.MOV.U32 R11, RZ, RZ, 0x1f ;  /* 0x0000001fff0b7424 */ /* 0x000fe400078e00ff */
[----:B------:R-:W-:Y:S01]  /*198e0*/  IMAD.MOV.U32 R15, RZ, RZ, -0x1 ;  /* 0xffffffffff0f7424 */ /* 0x000fe200078e00ff */
[----:B0-----:R-:W-:-:S04]  /*198f0*/  IADD3 R5, R4, -0x80, RZ ;  /* 0xffffff8004057810 */ /* 0x001fc80007ffe0ff */
[----:B------:R-:W-:-:S04]  /*19900*/  SHF.R.S32.HI R4, RZ, 0x1f, R5 ;  /* 0x0000001fff047819 */ /* 0x000fc80000011405 */
[----:B------:R-:W-:-:S04]  /*19910*/  LEA.HI R4, R4, R5, RZ, 0x7 ;  /* 0x0000000504047211 */ /* 0x000fc800078f38ff */
[----:B------:R-:W-:-:S05]  /*19920*/  SHF.R.S32.HI R4, RZ, 0x7, R4 ;  /* 0x00000007ff047819 */ /* 0x000fca0000011404 */
[----:B------:R-:W-:-:S07]  /*19930*/  IMAD.MOV.U32 R13, RZ, RZ, R4 ;  /* 0x000000ffff0d7224 */ /* 0x000fce00078e0004 */
[----:B-----5:R-:W-:Y:S05]  /*19940*/  WARPSYNC.COLLECTIVE R15, `(.L_x_2520) ;  /* 0x000000000f087348 */ /* 0x020fea0003c00000 */
[----:B------:R0:W1:Y:S02]  /*19950*/  SHFL.IDX P6, R14, R13, R12, R11 ;  /* 0x0000000c0d0e7389 */ /* 0x00006400000c000b */
[----:B01---5:R-:W-:Y:S01]  /*19960*/  ENDCOLLECTIVE ;  /* 0x000000000000791b */ /* 0x023fe20003800000 */
.L_x_2520:
[----:B------:R-:W-:Y:S05]  /*19970*/  BSYNC B0 ;  /* 0x0000000000007941 */ /* 0x000fea0003800000 */
.L_x_2519:
[----:B------:R0:W-:Y:S01]  /*19980*/  STL [R1+0x1c], R14 ;  /* 0x00001c0e01007387 */ /* 0x0001e20000100800 */
[----:B------:R-:W-:Y:S05]  /*19990*/  BRA `(.L_x_2521) ;  /* 0xfffffebc00d07947 */ /* 0x000fea000383ffff */
.L_x_2312:
[----:B------:R-:W-:Y:S01]  /*199a0*/  BSSY B1, `(.L_x_2522) ;  /* 0x0000008000017945 */ /* 0x000fe20003800000 */
[----:B------:R-:W-:Y:S01]  /*199b0*/  MOV R13, R6 ;  /* 0x00000006000d7202 */ /* 0x000fe20000000f00 */
[----:B------:R-:W-:Y:S02]  /*199c0*/  IMAD.MOV.U32 R12, RZ, RZ, RZ ;  /* 0x000000ffff0c7224 */ /* 0x000fe400078e00ff */
[----:B------:R-:W-:Y:S02]  /*199d0*/  IMAD.MOV.U32 R11, RZ, RZ, 0x1c1f ;  /* 0x00001c1fff0b7424 */ /* 0x000fe400078e00ff */
[----:B------:R-:W-:-:S07]  /*199e0*/  IMAD.MOV.U32 R15, RZ, RZ, -0x1 ;  /* 0xffffffffff0f7424 */ /* 0x000fce00078e00ff */
[----:B0-----:R-:W-:Y:S05]  /*199f0*/  WARPSYNC.COLLECTIVE R15, `(.L_x_2523) ;  /* 0x000000000f087348 */ /* 0x001fea0003c00000 */
[----:B0-----:R0:W1:Y:S02]  /*19a00*/  SHFL.IDX P6, R14, R13, R12, R11 ;  /* 0x0000000c0d0e7389 */ /* 0x00106400000c000b */
[----:B01----:R-:W-:Y:S01]  /*19a10*/  ENDCOLLECTIVE ;  /* 0x000000000000791b */ /* 0x003fe20003800000 */
.L_x_2523:
[----:B------:R-:W-:Y:S05]  /*19a20*/  BSYNC B1 ;  /* 0x0000000000017941 */ /* 0x000fea0003800000 */
.L_x_2522:
        /* <DEDUP_REMOVED lines=8> */
.L_x_2524:
[----:B------:R-:W-:Y:S01]  /*19ab0*/  MOV R13, R8 ;  /* 0x00000008000d7202 */ /* 0x000fe20000000f00 */
[----:B------:R-:W-:-:S07]  /*19ac0*/  IMAD.MOV.U32 R0, RZ, RZ, R14 ;  /* 0x000000ffff007224 */ /* 0x000fce00078e000e */
[----:B------:R-:W-:Y:S05]  /*19ad0*/  WARPSYNC.COLLECTIVE R15, `(.L_x_2525) ;  /* 0x000000000f087348 */ /* 0x000fea0003c00000 */
[----:B------:R0:W1:Y:S02]  /*19ae0*/  SHFL.IDX P6, R14, R13, R12, R11 ;  /* 0x0000000c0d0e7389 */ /* 0x00006400000c000b */
[----:B01----:R-:W-:Y:S01]  /*19af0*/  ENDCOLLECTIVE ;  /* 0x000000000000791b */ /* 0x003fe20003800000 */
.L_x_2525:
[----:B------:R-:W-:Y:S02]  /*19b00*/  IMAD.MOV.U32 R13, RZ, RZ, R7 ;  /* 0x000000ffff0d7224 */ /* 0x000fe400078e0007 */
[----:B------:R-:W-:-:S07]  /*19b10*/  IMAD.MOV.U32 R5, RZ, RZ, R14 ;  /* 0x000000ffff057224 */ /* 0x000fce00078e000e */
[----:B------:R-:W-:Y:S05]  /*19b20*/  WARPSYNC.COLLECTIVE R15, `(.L_x_2526) ;  /* 0x000000000f087348 */ /* 0x000fea0003c00000 */
[----:B------:R0:W1:Y:S02]  /*19b30*/  SHFL.IDX P6, R14, R13, R12, R11 ;  /* 0x0000000c0d0e7389 */ /* 0x00006400000c000b */
[----:B01----:R-:W-:Y:S01]  /*19b40*/  ENDCOLLECTIVE ;  /* 0x000000000000791b */ /* 0x003fe20003800000 */
.L_x_2526:
[----:B------:R-:W-:Y:S05]  /*19b50*/  BRA `(.L_x_2527) ;  /* 0xfffffec400587947 */ /* 0x000fea000383ffff */
.L_x_2315:
[----:B------:R-:W-:Y:S01]  /*19b60*/  BSSY B1, `(.L_x_2528) ;  /* 0x0000008000017945 */ /* 0x000fe20003800000 */
[----:B------:R-:W-:Y:S01]  /*19b70*/  IMAD.MOV.U32 R13, RZ, RZ, R6 ;  /* 0x000000ffff0d7224 */ /* 0x000fe200078e0006 */
[----:B------:R-:W-:Y:S01]  /*19b80*/  MOV R11, 0x1c1f ;  /* 0x00001c1f000b7802 */ /* 0x000fe20000000f00 */
[----:B------:R-:W-:Y:S02]  /*19b90*/  IMAD.MOV.U32 R12, RZ, RZ, 0x1 ;  /* 0x00000001ff0c7424 */ /* 0x000fe400078e00ff */
[----:B------:R-:W-:-:S07]  /*19ba0*/  IMAD.MOV.U32 R15, RZ, RZ, -0x1 ;  /* 0xffffffffff0f7424 */ /* 0x000fce00078e00ff */
[----:B-1----:R-:W-:Y:S05]  /*19bb0*/  WARPSYNC.COLLECTIVE R15, `(.L_x_2529) ;  /* 0x000000000f087348 */ /* 0x002fea0003c00000 */
[----:B------:R0:W2:Y:S02]  /*19bc0*/  SHFL.IDX P6, R14, R13, R12, R11 ;  /* 0x0000000c0d0e7389 */ /* 0x0000a400000c000b */
[----:B012---:R-:W-:Y:S01]  /*19bd0*/  ENDCOLLECTIVE ;  /* 0x000000000000791b */ /* 0x007fe20003800000 */
.L_x_2529:
[----:B------:R-:W-:Y:S05]  /*19be0*/  BSYNC B1 ;  /* 0x0000000000017941 */ /* 0x000fea0003800000 */
.L_x_2528:
[----:B------:R-:W-:Y:S01]  /*19bf0*/  IMAD.MOV.U32 R13, RZ, RZ, R4 ;  /* 0x000000ffff0d7224 */ /* 0x000fe200078e0004 */
[----:B------:R-:W-:Y:S01]  /*19c00*/  MOV R11, 0x1c1f ;  /* 0x00001c1f000b7802 */ /* 0x000fe20000000f00 */
[----:B------:R-:W-:Y:S02]  /*19c10*/  IMAD.MOV.U32 R12, RZ, RZ, 0x1 ;  /* 0x00000001ff0c7424 */ /* 0x000fe400078e00ff */
[----:B------:R-:W-:Y:S02]  /*19c20*/  IMAD.MOV.U32 R15, RZ, RZ, -0x1 ;  /* 0xffffffffff0f7424 */ /* 0x000fe400078e00ff */
[----:B------:R-:W-:-:S07]  /*19c30*/  IMAD.MOV.U32 R3, RZ, RZ, R14 ;  /* 0x000000ffff037224 */ /* 0x000fce00078e000e */
[----:B------:R-:W-:Y:S05]  /*19c40*/  WARPSYNC.COLLECTIVE R15, `(.L_x_2530) ;  /* 0x000000000f087348 */ /* 0x000fea0003c00000 */
[----:B------:R0:W1:Y:S02]  /*19c50*/  SHFL.IDX P6, R14, R13, R12, R11 ;  /* 0x0000000c0d0e7389 */ /* 0x00006400000c000b */
[----:B01----:R-:W-:Y:S01]  /*19c60*/  ENDCOLLECTIVE ;  /* 0x000000000000791b */ /* 0x003fe20003800000 */
.L_x_2530:
[----:B------:R-:W-:Y:S02]  /*19c70*/  IMAD.MOV.U32 R13, RZ, RZ, R8 ;  /* 0x000000ffff0d7224 */ /* 0x000fe400078e0008 */
[----:B------:R-:W-:-:S07]  /*19c80*/  IMAD.MOV.U32 R0, RZ, RZ, R14 ;  /* 0x000000ffff007224 */ /* 0x000fce00078e000e */
[----:B------:R-:W-:Y:S05]  /*19c90*/  WARPSYNC.COLLECTIVE R15, `(.L_x_2531) ;  /* 0x000000000f087348 */ /* 0x000fea0003c00000 */
[----:B------:R0:W1:Y:S02]  /*19ca0*/  SHFL.IDX P6, R14, R13, R12, R11 ;  /* 0x0000000c0d0e7389 */ /* 0x00006400000c000b */
[----:B01----:R-:W-:Y:S01]  /*19cb0*/  ENDCOLLECTIVE ;  /* 0x000000000000791b */ /* 0x003fe20003800000 */
.L_x_2531:
[----:B------:R-:W-:Y:S01]  /*19cc0*/  MOV R13, R7 ;  /* 0x00000007000d7202 */ /* 0x000fe20000000f00 */
[----:B------:R-:W-:-:S07]  /*19cd0*/  IMAD.MOV.U32 R5, RZ, RZ, R14 ;  /* 0x000000ffff057224 */ /* 0x000fce00078e000e */
[----:B------:R-:W-:Y:S05]  /*19ce0*/  WARPSYNC.COLLECTIVE R15, `(.L_x_2532) ;  /* 0x000000000f087348 */ /* 0x000fea0003c00000 */
[----:B------:R0:W1:Y:S02]  /*19cf0*/  SHFL.IDX P6, R14, R13, R12, R11 ;  /* 0x0000000c0d0e7389 */ /* 0x00006400000c000b */
[----:B01----:R-:W-:Y:S01]  /*19d00*/  ENDCOLLECTIVE ;  /* 0x000000000000791b */ /* 0x003fe20003800000 */
.L_x_2532:
[----:B------:R-:W-:Y:S05]  /*19d10*/  BRA `(.L_x_2533) ;  /* 0xfffffec400c47947 */ /* 0x000fea000383ffff */
.L_x_2319:
[----:B0-----:R0:W1:Y:S02]  /*19d20*/  SYNCS.PHASECHK.TRANS64.TRYWAIT P0, [R2+URZ+0x16800], R37 ;  /* 0x01680025020075a7 */ /* 0x001064000800017f */
[----:B-1----:R-:W-:Y:S05]  /*19d30*/  @!P0 NANOSLEEP.SYNCS 0x989680 ;  /* 0x009896800000895d */ /* 0x002fea0003900000 */
[----:B------:R-:W1:Y:S02]  /*19d40*/  @!P0 SYNCS.PHASECHK.TRANS64 P0, [R2+URZ+0x16800], R37 ;  /* 0x01680025020085a7 */ /* 0x000e64000800007f */
[----:B-1----:R-:W-:Y:S05]  /*19d50*/  @!P0 BRA `(.L_x_2319) ;  /* 0xfffffffc00f08947 */ /* 0x002fea000383ffff */
[----:B------:R-:W-:Y:S05]  /*19d60*/  BRA `(.L_x_2534) ;  /* 0xfffffec800cc7947 */ /* 0x000fea000383ffff */
.L_x_2327:
[----:B------:R-:W1:Y:S01]  /*19d70*/  LDC R41, c[0x0][0x3f4] ;  /* 0x0000fd00ff297b82 */ /* 0x000e620000000800 */
[----:B------:R-:W-:Y:S01]  /*19d80*/  BSSY B1, `(.L_x_2535) ;  /* 0x0000008000017945 */ /* 0x000fe20003800000 */
[----:B------:R-:W-:Y:S02]  /*19d90*/  IMAD.MOV.U32 R13, RZ, RZ, R26 ;  /* 0x000000ffff0d7224 */ /* 0x000fe400078e001a */
[----:B------:R-:W-:Y:S02]  /*19da0*/  IMAD.MOV.U32 R12, RZ, RZ, RZ ;  /* 0x000000ffff0c7224 */ /* 0x000fe400078e00ff */
[----:B------:R-:W-:Y:S02]  /*19db0*/  IMAD.MOV.U32 R11, RZ, RZ, 0x1c1f ;  /* 0x00001c1fff0b7424 */ /* 0x000fe400078e00ff */
[----:B------:R-:W-:-:S07]  /*19dc0*/  IMAD.MOV.U32 R15, RZ, RZ, -0x1 ;  /* 0xffffffffff0f7424 */ /* 0x000fce00078e00ff */
[----:B01----:R-:W-:Y:S05]  /*19dd0*/  WARPSYNC.COLLECTIVE R15, `(.L_x_2536) ;  /* 0x000000000f087348 */ /* 0x003fea0003c00000 */
[----:B0-----:R0:W2:Y:S02]  /*19de0*/  SHFL.IDX P6, R14, R13, R12, R11 ;  /* 0x0000000c0d0e7389 */ /* 0x0010a400000c000b */
[----:B012---:R-:W-:Y:S01]  /*19df0*/  ENDCOLLECTIVE ;  /* 0x000000000000791b */ /* 0x007fe20003800000 */
.L_x_2536:
[----:B------:R-:W-:Y:S05]  /*19e00*/  BSYNC B1 ;  /* 0x0000000000017941 */ /* 0x000fea0003800000 */
.L_x_2535:
[----:B------:R0:W5:Y:S01]  /*19e10*/  LDL R8, [R1+0x20] ;  /* 0x0000200001087983 */ /* 0x0001620000100800 */
[----:B------:R-:W-:Y:S01]  /*19e20*/  IMAD.MOV.U32 R13, RZ, RZ, R25 ;  /* 0x000000ffff0d7224 */ /* 0x000fe200078e0019 */
[----:B------:R-:W-:Y:S01]  /*19e30*/  MOV R0, R14 ;  /* 0x0000000e00007202 */ /* 0x000fe20000000f00 */
[----:B------:R-:W-:Y:S01]  /*19e40*/  IMAD.MOV.U32 R12, RZ, RZ, RZ ;  /* 0x000000ffff0c7224 */ /* 0x000fe200078e00ff */
[----:B------:R-:W-:Y:S01]  /*19e50*/  ISETP.GE.AND P0, PT, R16, R41, PT ;  /* 0x000000291000720c */ /* 0x000fe20003f06270 */
[----:B------:R-:W-:Y:S02]  /*19e60*/  IMAD.MOV.U32 R11, RZ, RZ, 0x1c1f ;  /* 0x00001c1fff0b7424 */ /* 0x000fe400078e00ff */
[----:B------:R-:W-:-:S10]  /*19e70*/  IMAD.MOV.U32 R15, RZ, RZ, -0x1 ;  /* 0xffffffffff0f7424 */ /* 0x000fd400078e00ff */
[----:B0----5:R-:W-:Y:S05]  /*19e80*/  WARPSYNC.COLLECTIVE R15, `(.L_x_2537) ;  /* 0x000000000f087348 */ /* 0x021fea0003c00000 */
[----:B------:R1:W2:Y:S02]  /*19e90*/  SHFL.IDX P6, R14, R13, R12, R11 ;  /* 0x0000000c0d0e7389 */ /* 0x0002a400000c000b */
[----:B012--5:R-:W-:Y:S01]  /*19ea0*/  ENDCOLLECTIVE ;  /* 0x000000000000791b */ /* 0x027fe20003800000 */
.L_x_2537:
[----:B------:R-:W-:Y:S01]  /*19eb0*/  IMAD.MOV.U32 R13, RZ, RZ, R24 ;  /* 0x000000ffff0d7224 */ /* 0x000fe200078e0018 */
[----:B------:R-:W-:-:S07]  /*19ec0*/  MOV R3, R14 ;  /* 0x0000000e00037202 */ /* 0x000fce0000000f00 */
[----:B------:R-:W-:Y:S05]  /*19ed0*/  WARPSYNC.COLLECTIVE R15, `(.L_x_2538) ;  /* 0x000000000f087348 */ /* 0x000fea0003c00000 */
[----:B------:R0:W1:Y:S02]  /*19ee0*/  SHFL.IDX P6, R14, R13, R12, R11 ;  /* 0x0000000c0d0e7389 */ /* 0x00006400000c000b */
[----:B01----:R-:W-:Y:S01]  /*19ef0*/  ENDCOLLECTIVE ;  /* 0x000000000000791b */ /* 0x003fe20003800000 */
.L_x_2538:
[----:B------:R-:W-:Y:S02]  /*19f00*/  IMAD.MOV.U32 R13, RZ, RZ, R27 ;  /* 0x000000ffff0d7224 */ /* 0x000fe400078e001b */
[----:B------:R-:W-:-:S07]  /*19f10*/  IMAD.MOV.U32 R4, RZ, RZ, R14 ;  /* 0x000000ffff047224 */ /* 0x000fce00078e000e */
[----:B------:R-:W-:Y:S05]  /*19f20*/  WARPSYNC.COLLECTIVE R15, `(.L_x_2539) ;  /* 0x000000000f087348 */ /* 0x000fea0003c00000 */
[----:B------:R0:W1:Y:S02]  /*19f30*/  SHFL.IDX P6, R14, R13, R12, R11 ;  /* 0x0000000c0d0e7389 */ /* 0x00006400000c000b */
[----:B01----:R-:W-:Y:S01]  /*19f40*/  ENDCOLLECTIVE ;  /* 0x000000000000791b */ /* 0x003fe20003800000 */
.L_x_2539:
[----:B------:R-:W-:-:S05]  /*19f50*/  IMAD R32, R8, R32, RZ ;  /* 0x0000002008207224 */ /* 0x000fca00078e02ff */
[----:B------:R-:W-:-:S13]  /*19f60*/  ISETP.GE.OR P1, PT, R39, R32, P0 ;  /* 0x000000202700720c */ /* 0x000fda0000726670 */
[C---:B------:R-:W-:Y:S01]  /*19f70*/  @!P1 IMAD.SHL.U32 R5, R16.reuse, 0x2, RZ ;  /* 0x0000000210059824 */ /* 0x040fe200078e00ff */
[----:B------:R-:W-:-:S04]  /*19f80*/  @!P1 SHF.L.U64.HI R21, R16, 0x1, R43 ;  /* 0x0000000110159819 */ /* 0x000fc8000001022b */
[----:B------:R-:W-:-:S04]  /*19f90*/  @!P1 IADD3 R6, P2, R3, R5, RZ ;  /* 0x0000000503069210 */ /* 0x000fc80007f5e0ff */
[----:B------:R-:W-:-:S05]  /*19fa0*/  @!P1 IADD3.X R7, R0, R21, RZ, P2, !PT ;  /* 0x0000001500079210 */ /* 0x000fca00017fe4ff */
[----:B------:R-:W2:Y:S01]  /*19fb0*/  @!P1 LD.E.128 R8, desc[UR40][R6.64] ;  /* 0x0000002806089980 */ /* 0x000ea2000c101d00 */
[----:B------:R-:W-:-:S05]  /*19fc0*/  @!P1 IADD3 R14, P2, R14, R5, RZ ;  /* 0x000000050e0e9210 */ /* 0x000fca0007f5e0ff */
[----:B------:R-:W-:-:S04]  /*19fd0*/  @!P1 IMAD.X R3, R4, 0x1, R21, P2 ;  /* 0x0000000104039824 */ /* 0x000fc800010e0615 */
[----:B------:R-:W-:-:S05]  /*19fe0*/  @!P1 IMAD.MOV.U32 R15, RZ, RZ, R3 ;  /* 0x000000ffff0f9224 */ /* 0x000fca00078e0003 */
[----:B------:R0:W5:Y:S01]  /*19ff0*/  @!P1 LD.E.128 R4, desc[UR40][R14.64] ;  /* 0x000000280e049980 */ /* 0x000162000c101d00 */
[----:B------:R-:W-:Y:S01]  /*1a000*/  CS2R R36, SRZ ;  /* 0x0000000000247805 */ /* 0x000fe2000001ff00 */
[----:B------:R-:W-:Y:S01]  /*1a010*/  IMAD.MOV.U32 R13, RZ, RZ, R26 ;  /* 0x000000ffff0d7224 */ /* 0x000fe200078e001a */
[----:B------:R-:W-:Y:S02]  /*1a020*/  MOV R12, 0x1 ;  /* 0x00000001000c7802 */ /* 0x000fe40000000f00 */
[----:B------:R-:W-:Y:S02]  /*1a030*/  CS2R R34, SRZ ;  /* 0x0000000000227805 */ /* 0x000fe4000001ff00 */
[----:B------:R-:W-:Y:S02]  /*1a040*/  CS2R R20, SRZ ;  /* 0x0000000000147805 */ /* 0x000fe4000001ff00 */
[----:B------:R-:W-:Y:S01]  /*1a050*/  CS2R R30, SRZ ;  /* 0x00000000001e7805 */ /* 0x000fe2000001ff00 */
[----:B0-----:R-:W-:-:S02]  /*1a060*/  IMAD.MOV.U32 R15, RZ, RZ, -0x1 ;  /* 0xffffffffff0f7424 */ /* 0x001fc400078e00ff */
[----:B--2---:R-:W-:Y:S02]  /*1a070*/  @!P1 IMAD.MOV.U32 R37, RZ, RZ, R11 ;  /* 0x000000ffff259224 */ /* 0x004fe400078e000b */
[----:B------:R-:W-:Y:S02]  /*1a080*/  IMAD.MOV.U32 R11, RZ, RZ, 0x1c1f ;  /* 0x00001c1fff0b7424 */ /* 0x000fe400078e00ff */
[----:B------:R-:W-:Y:S02]  /*1a090*/  @!P1 IMAD.MOV.U32 R34, RZ, RZ, R8 ;  /* 0x000000ffff229224 */ /* 0x000fe400078e0008 */
[----:B------:R-:W-:-:S07]  /*1a0a0*/  @!P1 IMAD.MOV.U32 R35, RZ, RZ, R9 ;  /* 0x000000ffff239224 */ /* 0x000fce00078e0009 */
[----:B-----5:R-:W-:Y:S05]  /*1a0b0*/  WARPSYNC.COLLECTIVE R15, `(.L_x_2540) ;  /* 0x000000000f087348 */ /* 0x020fea0003c00000 */
[----:B------:R0:W1:Y:S02]  /*1a0c0*/  SHFL.IDX P6, R14, R13, R12, R11 ;  /* 0x0000000c0d0e7389 */ /* 0x00006400000c000b */
[----:B01---5:R-:W-:Y:S01]  /*1a0d0*/  ENDCOLLECTIVE ;  /* 0x000000000000791b */ /* 0x023fe20003800000 */
.L_x_2540:
[----:B------:R-:W-:Y:S01]  /*1a0e0*/  @!P1 IMAD.MOV.U32 R36, RZ, RZ, R10 ;  /* 0x000000ffff249224 */ /* 0x000fe200078e000a */
[----:B------:R-:W-:Y:S01]  /*1a0f0*/  MOV R0, R34 ;  /* 0x0000002200007202 */ /* 0x000fe20000000f00 */
[----:B------:R-:W-:Y:S01]  /*1a100*/  IMAD.MOV.U32 R3, RZ, RZ, R35 ;  /* 0x000000ffff037224 */ /* 0x000fe200078e0023 */
[----:B------:R-:W-:Y:S01]  /*1a110*/  MOV R9, R37 ;  /* 0x0000002500097202 */ /* 0x000fe20000000f00 */
[----:B------:R-:W-:Y:S01]  /*1a120*/  IMAD.MOV.U32 R8, RZ, RZ, R36 ;  /* 0x000000ffff087224 */ /* 0x000fe200078e0024 */
[----:B------:R-:W-:Y:S02]  /*1a130*/  PRMT R42, R0, 0x7610, R42 ;  /* 0x00007610002a7816 */ /* 0x000fe4000000002a */
[----:B------:R-:W-:Y:S01]  /*1a140*/  PRMT R45, R45, 0x5410, R3 ;  /* 0x000054102d2d7816 */ /* 0x000fe20000000003 */
[----:B------:R-:W-:Y:S01]  /*1a150*/  @!P1 IMAD.MOV.U32 R20, RZ, RZ, R4 ;  /* 0x000000ffff149224 */ /* 0x000fe200078e0004 */
[----:B------:R-:W-:Y:S01]  /*1a160*/  PRMT R33, R8, 0x5410, R9 ;  /* 0x0000541008217816 */ /* 0x000fe20000000009 */
        /* <DEDUP_REMOVED lines=8> */
[----:B------:R-:W-:Y:S01]  /*1a1f0*/  PRMT R45, R5, 0x7610, R45 ;  /* 0x00007610052d7816 */ /* 0x000fe2000000002d */
[----:B------:R-:W-:Y:S01]  /*1a200*/  IMAD.MOV.U32 R0, RZ, RZ, R14 ;  /* 0x000000ffff007224 */ /* 0x000fe200078e000e */
[----:B------:R-:W-:-:S07]  /*1a210*/  PRMT R56, R4, 0x5410, R6 ;  /* 0x0000541004387816 */ /* 0x000fce0000000006 */
[----:B------:R-:W-:Y:S05]  /*1a220*/  WARPSYNC.COLLECTIVE R15, `(.L_x_2541) ;  /* 0x000000000f087348 */ /* 0x000fea0003c00000 */
[----:B------:R0:W1:Y:S02]  /*1a230*/  SHFL.IDX P6, R14, R13, R12, R11 ;  /* 0x0000000c0d0e7389 */ /* 0x00006400000c000b */
[----:B01----:R-:W-:Y:S01]  /*1a240*/  ENDCOLLECTIVE ;  /* 0x000000000000791b */ /* 0x003fe20003800000 */
.L_x_2541:
[----:B------:R-:W-:Y:S02]  /*1a250*/  PRMT R42, R42, 0x5410, R7 ;  /* 0x000054102a2a7816 */ /* 0x000fe40000000007 */
[----:B------:R-:W-:Y:S01]  /*1a260*/  CS2R R4, SRZ ;  /* 0x0000000000047805 */ /* 0x000fe2000001ff00 */
[----:B------:R-:W-:Y:S01]  /*1a270*/  IMAD.MOV.U32 R13, RZ, RZ, R24 ;  /* 0x000000ffff0d7224 */ /* 0x000fe200078e0018 */
[----:B------:R-:W-:-:S07]  /*1a280*/  MOV R3, R14 ;  /* 0x0000000e00037202 */ /* 0x000fce0000000f00 */
[----:B------:R-:W-:Y:S05]  /*1a290*/  WARPSYNC.COLLECTIVE R15, `(.L_x_2542) ;  /* 0x000000000f087348 */ /* 0x000fea0003c00000 */
[----:B------:R0:W1:Y:S02]  /*1a2a0*/  SHFL.IDX P6, R14, R13, R12, R11 ;  /* 0x0000000c0d0e7389 */ /* 0x00006400000c000b */
[----:B01----:R-:W-:Y:S01]  /*1a2b0*/  ENDCOLLECTIVE ;  /* 0x000000000000791b */ /* 0x003fe20003800000 */
.L_x_2542:
[----:B------:R-:W-:Y:S02]  /*1a2c0*/  IMAD.MOV.U32 R13, RZ, RZ, R27 ;  /* 0x000000ffff0d7224 */ /* 0x000fe400078e001b */
[----:B------:R-:W-:-:S07]  /*1a2d0*/  IMAD.MOV.U32 R24, RZ, RZ, R14 ;  /* 0x000000ffff187224 */ /* 0x000fce00078e000e */
[----:B------:R-:W-:Y:S05]  /*1a2e0*/  WARPSYNC.COLLECTIVE R15, `(.L_x_2543) ;  /* 0x000000000f087348 */ /* 0x000fea0003c00000 */
[----:B------:R0:W1:Y:S02]  /*1a2f0*/  SHFL.IDX P6, R14, R13, R12, R11 ;  /* 0x0000000c0d0e7389 */ /* 0x00006400000c000b */
[----:B01----:R-:W-:Y:S01]  /*1a300*/  ENDCOLLECTIVE ;  /* 0x000000000000791b */ /* 0x003fe20003800000 */
.L_x_2543:
[----:B------:R-:W-:Y:S05]  /*1a310*/  BRA `(.L_x_2544) ;  /* 0xfffffed400b47947 */ /* 0x000fea000383ffff */
.L_x_2331:
[----:B0-----:R0:W1:Y:S02]  /*1a320*/  SYNCS.PHASECHK.TRANS64.TRYWAIT P1, [R2+URZ+0x16800], R13 ;  /* 0x0168000d020075a7 */ /* 0x001064000802017f */
[----:B-1----:R-:W-:Y:S05]  /*1a330*/  @!P1 NANOSLEEP.SYNCS 0x989680 ;  /* 0x009896800000995d */ /* 0x002fea0003900000 */
[----:B------:R-:W1:Y:S02]  /*1a340*/  @!P1 SYNCS.PHASECHK.TRANS64 P1, [R2+URZ+0x16800], R13 ;  /* 0x0168000d020095a7 */ /* 0x000e64000802007f */
[----:B-1----:R-:W-:Y:S05]  /*1a350*/  @!P1 BRA `(.L_x_2331) ;  /* 0xfffffffc00f09947 */ /* 0x002fea000383ffff */
[----:B------:R-:W-:Y:S05]  /*1a360*/  BRA `(.L_x_2545) ;  /* 0xfffffed800547947 */ /* 0x000fea000383ffff */
.L_x_2337:
[----:B--2---:R2:W3:Y:S02]  /*1a370*/  SYNCS.PHASECHK.TRANS64.TRYWAIT P2, [R0+URZ+0x16830], R3 ;  /* 0x01683003000075a7 */ /* 0x0044e4000804017f */
[----:B---3--:R-:W-:Y:S05]  /*1a380*/  @!P2 NANOSLEEP.SYNCS 0x989680 ;  /* 0x009896800000a95d */ /* 0x008fea0003900000 */
[----:B------:R-:W3:Y:S02]  /*1a390*/  @!P2 SYNCS.PHASECHK.TRANS64 P2, [R0+URZ+0x16830], R3 ;  /* 0x016830030000a5a7 */ /* 0x000ee4000804007f */
[----:B---3--:R-:W-:Y:S05]  /*1a3a0*/  @!P2 BRA `(.L_x_2337) ;  /* 0xfffffffc00f0a947 */ /* 0x008fea000383ffff */
[----:B------:R-:W-:Y:S05]  /*1a3b0*/  BRA `(.L_x_2336) ;  /* 0xfffffee400d47947 */ /* 0x000fea000383ffff */
.L_x_2343:
[----:B-1----:R1:W2:Y:S02]  /*1a3c0*/  SYNCS.PHASECHK.TRANS64.TRYWAIT P4, [R9+URZ+0x16830], R10 ;  /* 0x0168300a090075a7 */ /* 0x0022a4000808017f */
[----:B--2---:R-:W-:Y:S05]  /*1a3d0*/  @!P4 NANOSLEEP.SYNCS 0x989680 ;  /* 0x009896800000c95d */ /* 0x004fea0003900000 */
[----:B------:R-:W2:Y:S02]  /*1a3e0*/  @!P4 SYNCS.PHASECHK.TRANS64 P4, [R9+URZ+0x16830], R10 ;  /* 0x0168300a0900c5a7 */ /* 0x000ea4000808007f */
[----:B--2---:R-:W-:Y:S05]  /*1a3f0*/  @!P4 BRA `(.L_x_2343) ;  /* 0xfffffffc00f0c947 */ /* 0x004fea000383ffff */
[----:B------:R-:W-:Y:S05]  /*1a400*/  BRA `(.L_x_2342) ;  /* 0xffffff1000907947 */ /* 0x000fea000383ffff */
.L_x_2347:
[----:B-1----:R1:W2:Y:S02]  /*1a410*/  SYNCS.PHASECHK.TRANS64.TRYWAIT P3, [R9+URZ+0x16850], R8 ;  /* 0x01685008090075a7 */ /* 0x0022a4000806017f */
[----:B--2---:R-:W-:Y:S05]  /*1a420*/  @!P3 NANOSLEEP.SYNCS 0x989680 ;  /* 0x009896800000b95d */ /* 0x004fea0003900000 */
[----:B------:R-:W2:Y:S02]  /*1a430*/  @!P3 SYNCS.PHASECHK.TRANS64 P3, [R9+URZ+0x16850], R8 ;  /* 0x016850080900b5a7 */ /* 0x000ea4000806007f */
[----:B--2---:R-:W-:Y:S05]  /*1a440*/  @!P3 BRA `(.L_x_2347) ;  /* 0xfffffffc00f0b947 */ /* 0x004fea000383ffff */
[----:B------:R-:W-:Y:S05]  /*1a450*/  BRA `(.L_x_2344) ;  /* 0xffffff1400507947 */ /* 0x000fea000383ffff */
.L_x_2354:
[----:B-1----:R1:W2:Y:S02]  /*1a460*/  SYNCS.PHASECHK.TRANS64.TRYWAIT P3, [R9+URZ+0x16830], R10 ;  /* 0x0168300a090075a7 */ /* 0x0022a4000806017f */
[----:B--2---:R-:W-:Y:S05]  /*1a470*/  @!P3 NANOSLEEP.SYNCS 0x989680 ;  /* 0x009896800000b95d */ /* 0x004fea0003900000 */
[----:B------:R-:W2:Y:S02]  /*1a480*/  @!P3 SYNCS.PHASECHK.TRANS64 P3, [R9+URZ+0x16830], R10 ;  /* 0x0168300a0900b5a7 */ /* 0x000ea4000806007f */
[----:B--2---:R-:W-:Y:S05]  /*1a490*/  @!P3 BRA `(.L_x_2354) ;  /* 0xfffffffc00f0b947 */ /* 0x004fea000383ffff */
[----:B------:R-:W-:Y:S05]  /*1a4a0*/  BRA `(.L_x_2353) ;  /* 0xffffff4000d87947 */ /* 0x000fea000383ffff */
.L_x_2358:
[----:B-1----:R1:W2:Y:S02]  /*1a4b0*/  SYNCS.PHASECHK.TRANS64.TRYWAIT P2, [R9+URZ+0x16850], R8 ;  /* 0x01685008090075a7 */ /* 0x0022a4000804017f */
[----:B--2---:R-:W-:Y:S05]  /*1a4c0*/  @!P2 NANOSLEEP.SYNCS 0x989680 ;  /* 0x009896800000a95d */ /* 0x004fea0003900000 */
[----:B------:R-:W2:Y:S02]  /*1a4d0*/  @!P2 SYNCS.PHASECHK.TRANS64 P2, [R9+URZ+0x16850], R8 ;  /* 0x016850080900a5a7 */ /* 0x000ea4000804007f */
[----:B--2---:R-:W-:Y:S05]  /*1a4e0*/  @!P2 BRA `(.L_x_2358) ;  /* 0xfffffffc00f0a947 */ /* 0x004fea000383ffff */
[----:B------:R-:W-:Y:S05]  /*1a4f0*/  BRA `(.L_x_2355) ;  /* 0xffffff4400987947 */ /* 0x000fea000383ffff */
.L_x_2363:
[----:B-1----:R1:W2:Y:S02]  /*1a500*/  SYNCS.PHASECHK.TRANS64.TRYWAIT P0, [R13+URZ+0x16850], R4 ;  /* 0x016850040d0075a7 */ /* 0x0022a4000800017f */
[----:B--2---:R-:W-:Y:S05]  /*1a510*/  @!P0 NANOSLEEP.SYNCS 0x989680 ;  /* 0x009896800000895d */ /* 0x004fea0003900000 */
[----:B------:R-:W2:Y:S02]  /*1a520*/  @!P0 SYNCS.PHASECHK.TRANS64 P0, [R13+URZ+0x16850], R4 ;  /* 0x016850040d0085a7 */ /* 0x000ea4000800007f */
[----:B--2---:R-:W-:Y:S05]  /*1a530*/  @!P0 BRA `(.L_x_2363) ;  /* 0xfffffffc00f08947 */ /* 0x004fea000383ffff */
[----:B------:R-:W-:Y:S05]  /*1a540*/  BRA `(.L_x_2362) ;  /* 0xffffff6800587947 */ /* 0x000fea000383ffff */
.L_x_2371:
[----:B------:R-:W-:Y:S01]  /*1a550*/  IMAD.MOV.U32 R13, RZ, RZ, R20 ;  /* 0x000000ffff0d7224 */ /* 0x000fe200078e0014 */
[----:B------:R-:W-:Y:S01]  /*1a560*/  MOV R12, RZ ;  /* 0x000000ff000c7202 */ /* 0x000fe20000000f00 */
[----:B------:R-:W-:Y:S02]  /*1a570*/  IMAD.MOV.U32 R11, RZ, RZ, 0x181f ;  /* 0x0000181fff0b7424 */ /* 0x000fe400078e00ff */
[----:B------:R-:W-:Y:S02]  /*1a580*/  IMAD.MOV.U32 R15, RZ, RZ, -0x1 ;  /* 0xffffffffff0f7424 */ /* 0x000fe400078e00ff */
[----:B------:R-:W-:Y:S02]  /*1a590*/  IMAD R21, R8, R25, RZ ;  /* 0x0000001908157224 */ /* 0x000fe400078e02ff */
[----:B------:R-:W-:-:S07]  /*1a5a0*/  IMAD.IADD R24, R34, 0x1, R26 ;  /* 0x0000000122187824 */ /* 0x000fce00078e021a */
[----:B------:R-:W-:Y:S05]  /*1a5b0*/  WARPSYNC.COLLECTIVE R15, `(.L_x_2546) ;  /* 0x000000000f087348 */ /* 0x000fea0003c00000 */
[----:B------:R0:W1:Y:S02]  /*1a5c0*/  SHFL.IDX P6, R14, R13, R12, R11 ;  /* 0x0000000c0d0e7389 */ /* 0x00006400000c000b */
[----:B01----:R-:W-:Y:S01]  /*1a5d0*/  ENDCOLLECTIVE ;  /* 0x000000000000791b */ /* 0x003fe20003800000 */
.L_x_2546:
        /* <DEDUP_REMOVED lines=10> */
.L_x_2547:
[----:B------:R-:W-:Y:S02]  /*1a680*/  IMAD.MOV.U32 R13, RZ, RZ, R20 ;  /* 0x000000ffff0d7224 */ /* 0x000fe400078e0014 */
[----:B------:R-:W-:Y:S01]  /*1a690*/  IMAD.MOV.U32 R12, RZ, RZ, 0x1 ;  /* 0x00000001ff0c7424 */ /* 0x000fe200078e00ff */
[----:B------:R-:W-:-:S07]  /*1a6a0*/  MOV R3, R14 ;  /* 0x0000000e00037202 */ /* 0x000fce0000000f00 */
[----:B------:R-:W-:Y:S05]  /*1a6b0*/  WARPSYNC.COLLECTIVE R15, `(.L_x_2548) ;  /* 0x000000000f087348 */ /* 0x000fea0003c00000 */
[----:B------:R0:W1:Y:S02]  /*1a6c0*/  SHFL.IDX P6, R14, R13, R12, R11 ;  /* 0x0000000c0d0e7389 */ /* 0x00006400000c000b */
[----:B01----:R-:W-:Y:S01]  /*1a6d0*/  ENDCOLLECTIVE ;  /* 0x000000000000791b */ /* 0x003fe20003800000 */
.L_x_2548:
[----:B------:R-:W-:-:S04]  /*1a6e0*/  @!P3 LEA R10, P5, R33, R3, 0x1 ;  /* 0x00000003210ab211 */ /* 0x000fc800078a08ff */
[----:B------:R-:W-:Y:S01]  /*1a6f0*/  @!P3 LEA.HI.X R3, R33, R0, R32, 0x1, P5 ;  /* 0x000000002103b211 */ /* 0x000fe200028f0c20 */
[----:B------:R-:W-:Y:S02]  /*1a700*/  IMAD.MOV.U32 R13, RZ, RZ, R7 ;  /* 0x000000ffff0d7224 */ /* 0x000fe400078e0007 */
[----:B------:R-:W-:-:S07]  /*1a710*/  IMAD.MOV.U32 R4, RZ, RZ, R14 ;  /* 0x000000ffff047224 */ /* 0x000fce00078e000e */
[----:B------:R-:W-:Y:S05]  /*1a720*/  WARPSYNC.COLLECTIVE R15, `(.L_x_2549) ;  /* 0x000000000f087348 */ /* 0x000fea0003c00000 */
[----:B------:R0:W1:Y:S02]  /*1a730*/  SHFL.IDX P6, R14, R13, R12, R11 ;  /* 0x0000000c0d0e7389 */ /* 0x00006400000c000b */
[----:B01----:R-:W-:Y:S01]  /*1a740*/  ENDCOLLECTIVE ;  /* 0x000000000000791b */ /* 0x003fe20003800000 */
.L_x_2549:
[----:B------:R-:W-:Y:S02]  /*1a750*/  IMAD.MOV.U32 R13, RZ, RZ, R20 ;  /* 0x000000ffff0d7224 */ /* 0x000fe400078e0014 */
[----:B------:R-:W-:Y:S01]  /*1a760*/  IMAD.MOV.U32 R12, RZ, RZ, 0x2 ;  /* 0x00000002ff0c7424 */ /* 0x000fe200078e00ff */
[----:B------:R-:W-:-:S07]  /*1a770*/  MOV R5, R14 ;  /* 0x0000000e00057202 */ /* 0x000fce0000000f00 */
[----:B------:R-:W-:Y:S05]  /*1a780*/  WARPSYNC.COLLECTIVE R15, `(.L_x_2550) ;  /* 0x000000000f087348 */ /* 0x000fea0003c00000 */
[----:B------:R0:W1:Y:S02]  /*1a790*/  SHFL.IDX P6, R14, R13, R12, R11 ;  /* 0x0000000c0d0e7389 */ /* 0x00006400000c000b */
[----:B01----:R-:W-:Y:S01]  /*1a7a0*/  ENDCOLLECTIVE ;  /* 0x000000000000791b */ /* 0x003fe20003800000 */
.L_x_2550:
[----:B------:R-:W-:-:S04]  /*1a7b0*/  @!P4 LEA R8, P1, R33, R5, 0x1 ;  /* 0x000000052108c211 */ /* 0x000fc800078208ff */
[----:B------:R-:W-:Y:S02]  /*1a7c0*/  @!P4 LEA.HI.X R9, R33, R4, R32, 0x1, P1 ;  /* 0x000000042109c211 */ /* 0x000fe400008f0c20 */
[----:B------:R-:W-:Y:S01]  /*1a7d0*/  MOV R13, R7 ;  /* 0x00000007000d7202 */ /* 0x000fe20000000f00 */
[----:B------:R-:W-:-:S07]  /*1a7e0*/  IMAD.MOV.U32 R6, RZ, RZ, R14 ;  /* 0x000000ffff067224 */ /* 0x000fce00078e000e */
[----:B------:R-:W-:Y:S05]  /*1a7f0*/  WARPSYNC.COLLECTIVE R15, `(.L_x_2551) ;  /* 0x000000000f087348 */ /* 0x000fea0003c00000 */
[----:B------:R0:W1:Y:S02]  /*1a800*/  SHFL.IDX P6, R14, R13, R12, R11 ;  /* 0x0000000c0d0e7389 */ /* 0x00006400000c000b */
[----:B01----:R-:W-:Y:S01]  /*1a810*/  ENDCOLLECTIVE ;  /* 0x000000000000791b */ /* 0x003fe20003800000 */
.L_x_2551:
[----:B------:R-:W-:Y:S01]  /*1a820*/  @!P3 IMAD.MOV.U32 R11, RZ, RZ, R3 ;  /* 0x000000ffff0bb224 */ /* 0x000fe200078e0003 */
[----:B------:R-:W-:Y:S01]  /*1a830*/  MOV R12, 0x3 ;  /* 0x00000003000c7802 */ /* 0x000fe20000000f00 */
[----:B------:R-:W-:-:S03]  /*1a840*/  IMAD.MOV.U32 R13, RZ, RZ, R20 ;  /* 0x000000ffff0d7224 */ /* 0x000fc600078e0014 */
        /* <DEDUP_REMOVED lines=9> */
.L_x_2552:
[----:B------:R0:W-:Y:S01]  /*1a8e0*/  @!P2 ST.E.128 desc[UR40][R4.64], RZ ;  /* 0x000000ff0400a985 */ /* 0x0001e2000c101d28 */
[----:B------:R-:W-:Y:S02]  /*1a8f0*/  IMAD.MOV.U32 R13, RZ, RZ, R7 ;  /* 0x000000ffff0d7224 */ /* 0x000fe400078e0007 */
[----:B------:R-:W-:-:S07]  /*1a900*/  IMAD.MOV.U32 R0, RZ, RZ, R14 ;  /* 0x000000ffff007224 */ /* 0x000fce00078e000e */
[----:B0-----:R-:W-:Y:S05]  /*1a910*/  WARPSYNC.COLLECTIVE R15, `(.L_x_2553) ;  /* 0x000000000f087348 */ /* 0x001fea0003c00000 */
[----:B------:R1:W2:Y:S02]  /*1a920*/  SHFL.IDX P6, R14, R13, R12, R11 ;  /* 0x0000000c0d0e7389 */ /* 0x0002a400000c000b */
[----:B012---:R-:W-:Y:S01]  /*1a930*/  ENDCOLLECTIVE ;  /* 0x000000000000791b */ /* 0x007fe20003800000 */
.L_x_2553:
[----:B------:R-:W-:Y:S05]  /*1a940*/  BRA `(.L_x_2554) ;  /* 0xffffff8400807947 */ /* 0x000fea000383ffff */
.L_x_2388:
[----:B------:R-:W1:Y:S01]  /*1a950*/  S2R R6, SR_TID.X ;  /* 0x0000000000067919 */ /* 0x000e620000002100 */
[----:B------:R-:W-:Y:S01]  /*1a960*/  BSSY B1, `(.L_x_2555) ;  /* 0x000000a000017945 */ /* 0x000fe20003800000 */
[----:B0-----:R-:W-:Y:S02]  /*1a970*/  IMAD.MOV.U32 R12, RZ, RZ, RZ ;  /* 0x000000ffff0c7224 */ /* 0x001fe400078e00ff */
[----:B------:R-:W-:Y:S02]  /*1a980*/  IMAD.MOV.U32 R11, RZ, RZ, 0x1f ;  /* 0x0000001fff0b7424 */ /* 0x000fe400078e00ff */
[----:B------:R-:W-:Y:S01]  /*1a990*/  IMAD.MOV.U32 R15, RZ, RZ, -0x1 ;  /* 0xffffffffff0f7424 */ /* 0x000fe200078e00ff */
[----:B-1----:R-:W-:-:S04]  /*1a9a0*/  SHF.R.U32.HI R6, RZ, 0x5, R6 ;  /* 0x00000005ff067819 */ /* 0x002fc80000011606 */
[----:B------:R-:W-:-:S04]  /*1a9b0*/  LOP3.LUT R6, R6, 0x3, RZ, 0xc0, !PT ;  /* 0x0000000306067812 */ /* 0x000fc800078ec0ff */
[----:B------:R-:W-:-:S07]  /*1a9c0*/  MOV R13, R6 ;  /* 0x00000006000d7202 */ /* 0x000fce0000000f00 */
[----:B------:R-:W-:Y:S05]  /*1a9d0*/  WARPSYNC.COLLECTIVE R15, `(.L_x_2556) ;  /* 0x000000000f087348 */ /* 0x000fea0003c00000 */
[----:B------:R0:W1:Y:S02]  /*1a9e0*/  SHFL.IDX P6, R14, R13, R12, R11 ;  /* 0x0000000c0d0e7389 */ /* 0x00006400000c000b */
[----:B01----:R-:W-:Y:S01]  /*1a9f0*/  ENDCOLLECTIVE ;  /* 0x000000000000791b */ /* 0x003fe20003800000 */
.L_x_2556:
[----:B------:R-:W-:Y:S05]  /*1aa00*/  BSYNC B1 ;  /* 0x0000000000017941 */ /* 0x000fea0003800000 */
.L_x_2555:
[----:B------:R-:W-:Y:S05]  /*1aa10*/  BRA `(.L_x_2557) ;  /* 0xffffff9800a87947 */ /* 0x000fea000383ffff */
.L_x_2390:
[----:B------:R-:W-:Y:S01]  /*1aa20*/  BSSY B1, `(.L_x_2558) ;  /* 0x0000006000017945 */ /* 0x000fe20003800000 */
[----:B------:R-:W-:-:S07]  /*1aa30*/  MOV R15, 0xffffffff ;  /* 0xffffffff000f7802 */ /* 0x000fce0000000f00 */
[----:B01----:R-:W-:Y:S05]  /*1aa40*/  WARPSYNC.COLLECTIVE R15, `(.L_x_2559) ;  /* 0x000000000f0c7348 */ /* 0x003fea0003c00000 */
[----:B------:R-:W-:Y:S02]  /*1aa50*/  ELECT P6, UR62, PT ;  /* 0x00000000003e782f */ /* 0x000fe400038c0000 */
[----:B------:R-:W-:Y:S01]  /*1aa60*/  MOV R14, UR62 ;  /* 0x0000003e000e7c02 */ /* 0x000fe20008000f00 */
[----:B01----:R-:W-:Y:S10]  /*1aa70*/  ENDCOLLECTIVE ;  /* 0x000000000000791b */ /* 0x003ff40003800000 */
.L_x_2559:
[----:B------:R-:W-:Y:S05]  /*1aa80*/  BSYNC B1 ;  /* 0x0000000000017941 */ /* 0x000fea0003800000 */
.L_x_2558:
[----:B------:R-:W-:Y:S05]  /*1aa90*/  BRA `(.L_x_2389) ;  /* 0xffffff9800a07947 */ /* 0x000fea000383ffff */
.L_x_2392:
[----:B-1----:R1:W2:Y:S02]  /*1aaa0*/  SYNCS.PHASECHK.TRANS64.TRYWAIT P0, [R22+URZ+0x16820], R5 ;  /* 0x01682005160075a7 */ /* 0x0022a4000800017f */
[----:B--2---:R-:W-:Y:S05]  /*1aab0*/  @!P0 NANOSLEEP.SYNCS 0x989680 ;  /* 0x009896800000895d */ /* 0x004fea0003900000 */
[----:B------:R-:W2:Y:S02]  /*1aac0*/  @!P0 SYNCS.PHASECHK.TRANS64 P0, [R22+URZ+0x16820], R5 ;  /* 0x01682005160085a7 */ /* 0x000ea4000800007f */
[----:B--2---:R-:W-:Y:S05]  /*1aad0*/  @!P0 BRA `(.L_x_2392) ;  /* 0xfffffffc00f08947 */ /* 0x004fea000383ffff */
[----:B------:R-:W-:Y:S05]  /*1aae0*/  BRA `(.L_x_2560) ;  /* 0xffffff9800b07947 */ /* 0x000fea000383ffff */
.L_x_2396:
[----:B-1----:R1:W2:Y:S02]  /*1aaf0*/  SYNCS.PHASECHK.TRANS64.TRYWAIT P0, [R5+URZ+0x168a0], R6 ;  /* 0x0168a006050075a7 */ /* 0x0022a4000800017f */
[----:B--2---:R-:W-:Y:S05]  /*1ab00*/  @!P0 NANOSLEEP.SYNCS 0x989680 ;  /* 0x009896800000895d */ /* 0x004fea0003900000 */
[----:B------:R-:W2:Y:S02]  /*1ab10*/  @!P0 SYNCS.PHASECHK.TRANS64 P0, [R5+URZ+0x168a0], R6 ;  /* 0x0168a006050085a7 */ /* 0x000ea4000800007f */
[----:B--2---:R-:W-:Y:S05]  /*1ab20*/  @!P0 BRA `(.L_x_2396) ;  /* 0xfffffffc00f08947 */ /* 0x004fea000383ffff */
[----:B------:R-:W-:Y:S05]  /*1ab30*/  BRA `(.L_x_2561) ;  /* 0xffffff9800cc7947 */ /* 0x000fea000383ffff */
.L_x_2401:
[----:B--2---:R2:W3:Y:S02]  /*1ab40*/  SYNCS.PHASECHK.TRANS64.TRYWAIT P0, [R5+URZ+0x168c0], R6 ;  /* 0x0168c006050075a7 */ /* 0x0044e4000800017f */
[----:B---3--:R-:W-:Y:S05]  /*1ab50*/  @!P0 NANOSLEEP.SYNCS 0x989680 ;  /* 0x009896800000895d */ /* 0x008fea0003900000 */
[----:B------:R-:W3:Y:S02]  /*1ab60*/  @!P0 SYNCS.PHASECHK.TRANS64 P0, [R5+URZ+0x168c0], R6 ;  /* 0x0168c006050085a7 */ /* 0x000ee4000800007f */
[----:B---3--:R-:W-:Y:S05]  /*1ab70*/  @!P0 BRA `(.L_x_2401) ;  /* 0xfffffffc00f08947 */ /* 0x008fea000383ffff */
[----:B------:R-:W-:Y:S05]  /*1ab80*/  BRA `(.L_x_2562) ;  /* 0xffffff9c004c7947 */ /* 0x000fea000383ffff */
.L_x_2408:
[----:B--2---:R2:W3:Y:S02]  /*1ab90*/  SYNCS.PHASECHK.TRANS64.TRYWAIT P1, [R5+URZ+0x168a0], R6 ;  /* 0x0168a006050075a7 */ /* 0x0044e4000802017f */
[----:B---3--:R-:W-:Y:S05]  /*1aba0*/  @!P1 NANOSLEEP.SYNCS 0x989680 ;  /* 0x009896800000995d */ /* 0x008fea0003900000 */
[----:B------:R-:W3:Y:S02]  /*1abb0*/  @!P1 SYNCS.PHASECHK.TRANS64 P1, [R5+URZ+0x168a0], R6 ;  /* 0x0168a006050095a7 */ /* 0x000ee4000802007f */
[----:B---3--:R-:W-:Y:S05]  /*1abc0*/  @!P1 BRA `(.L_x_2408) ;  /* 0xfffffffc00f09947 */ /* 0x008fea000383ffff */
[----:B------:R-:W-:Y:S05]  /*1abd0*/  BRA `(.L_x_2563) ;  /* 0xffffffa000187947 */ /* 0x000fea000383ffff */
.L_x_2413:
[----:B-1----:R1:W3:Y:S02]  /*1abe0*/  SYNCS.PHASECHK.TRANS64.TRYWAIT P1, [R5+URZ+0x168c0], R6 ;  /* 0x0168c006050075a7 */ /* 0x0022e4000802017f */
[----:B---3--:R-:W-:Y:S05]  /*1abf0*/  @!P1 NANOSLEEP.SYNCS 0x989680 ;  /* 0x009896800000995d */ /* 0x008fea0003900000 */
[----:B------:R-:W3:Y:S02]  /*1ac00*/  @!P1 SYNCS.PHASECHK.TRANS64 P1, [R5+URZ+0x168c0], R6 ;  /* 0x0168c006050095a7 */ /* 0x000ee4000802007f */
[----:B---3--:R-:W-:Y:S05]  /*1ac10*/  @!P1 BRA `(.L_x_2413) ;  /* 0xfffffffc00f09947 */ /* 0x008fea000383ffff */
[----:B------:R-:W-:Y:S05]  /*1ac20*/  BRA `(.L_x_2564) ;  /* 0xffffffa000907947 */ /* 0x000fea000383ffff */
.L_x_2426:
[----:B------:R-:W4:Y:S01]  /*1ac30*/  S2R R20, SR_TID.X ;  /* 0x0000000000147919 */ /* 0x000f220000002100 */
[----:B------:R-:W-:Y:S01]  /*1ac40*/  BSSY B0, `(.L_x_2565) ;  /* 0x000000a000007945 */ /* 0x000fe20003800000 */
[----:B0-----:R-:W-:Y:S01]  /*1ac50*/  IMAD.MOV.U32 R12, RZ, RZ, RZ ;  /* 0x000000ffff0c7224 */ /* 0x001fe200078e00ff */
[----:B------:R-:W-:Y:S01]  /*1ac60*/  MOV R15, 0xffffffff ;  /* 0xffffffff000f7802 */ /* 0x000fe20000000f00 */
[----:B------:R-:W-:Y:S01]  /*1ac70*/  IMAD.MOV.U32 R11, RZ, RZ, 0x1f ;  /* 0x0000001fff0b7424 */ /* 0x000fe200078e00ff */
[----:B----4-:R-:W-:-:S04]  /*1ac80*/  SHF.R.U32.HI R20, RZ, 0x5, R20 ;  /* 0x00000005ff147819 */ /* 0x010fc80000011614 */
[----:B------:R-:W-:-:S05]  /*1ac90*/  LOP3.LUT R20, R20, 0x3, RZ, 0xc0, !PT ;  /* 0x0000000314147812 */ /* 0x000fca00078ec0ff */
[----:B------:R-:W-:-:S07]  /*1aca0*/  IMAD.MOV.U32 R13, RZ, RZ, R20 ;  /* 0x000000ffff0d7224 */ /* 0x000fce00078e0014 */
[----:B-123--:R-:W-:Y:S05]  /*1acb0*/  WARPSYNC.COLLECTIVE R15, `(.L_x_2566) ;  /* 0x000000000f087348 */ /* 0x00efea0003c00000 */
[----:B------:R0:W4:Y:S02]  /*1acc0*/  SHFL.IDX P6, R14, R13, R12, R11 ;  /* 0x0000000c0d0e7389 */ /* 0x00012400000c000b */
[----:B01234-:R-:W-:Y:S01]  /*1acd0*/  ENDCOLLECTIVE ;  /* 0x000000000000791b */ /* 0x01ffe20003800000 */
.L_x_2566:
[----:B------:R-:W-:Y:S05]  /*1ace0*/  BSYNC B0 ;  /* 0x0000000000007941 */ /* 0x000fea0003800000 */
.L_x_2565:
[----:B------:R-:W-:Y:S05]  /*1acf0*/  BRA `(.L_x_2567) ;  /* 0xffffffa800d47947 */ /* 0x000fea000383ffff */
.L_x_2428:
[----:B------:R-:W-:Y:S01]  /*1ad00*/  BSSY B0, `(.L_x_2568) ;  /* 0x0000006000007945 */ /* 0x000fe20003800000 */
[----:B------:R-:W-:-:S07]  /*1ad10*/  IMAD.MOV.U32 R15, RZ, RZ, -0x1 ;  /* 0xffffffffff0f7424 */ /* 0x000fce00078e00ff */
[----:B0123--:R-:W-:Y:S05]  /*1ad20*/  WARPSYNC.COLLECTIVE R15, `(.L_x_2569) ;  /* 0x000000000f0c7348 */ /* 0x00ffea0003c00000 */
[----:B------:R-:W-:Y:S02]  /*1ad30*/  ELECT P6, UR62, PT ;  /* 0x00000000003e782f */ /* 0x000fe400038c0000 */
[----:B------:R-:W-:Y:S01]  /*1ad40*/  MOV R14, UR62 ;  /* 0x0000003e000e7c02 */ /* 0x000fe20008000f00 */
[----:B0123--:R-:W-:Y:S10]  /*1ad50*/  ENDCOLLECTIVE ;  /* 0x000000000000791b */ /* 0x00fff40003800000 */
.L_x_2569:
[----:B------:R-:W-:Y:S05]  /*1ad60*/  BSYNC B0 ;  /* 0x0000000000007941 */ /* 0x000fea0003800000 */
.L_x_2568:
[----:B------:R-:W-:Y:S05]  /*1ad70*/  BRA `(.L_x_2570) ;  /* 0xffffffa800dc7947 */ /* 0x000fea000383ffff */
.L_x_2430:
[----:B0-----:R0:W4:Y:S02]  /*1ad80*/  SYNCS.PHASECHK.TRANS64.TRYWAIT P0, [R0+URZ+0x16840], R2 ;  /* 0x01684002000075a7 */ /* 0x001124000800017f */
[----:B----4-:R-:W-:Y:S05]  /*1ad90*/  @!P0 NANOSLEEP.SYNCS 0x989680 ;  /* 0x009896800000895d */ /* 0x010fea0003900000 */
[----:B------:R-:W4:Y:S02]  /*1ada0*/  @!P0 SYNCS.PHASECHK.TRANS64 P0, [R0+URZ+0x16840], R2 ;  /* 0x01684002000085a7 */ /* 0x000f24000800007f */
[----:B----4-:R-:W-:Y:S05]  /*1adb0*/  @!P0 BRA `(.L_x_2430) ;  /* 0xfffffffc00f08947 */ /* 0x010fea000383ffff */
[----:B------:R-:W-:Y:S05]  /*1adc0*/  BRA `(.L_x_2571) ;  /* 0xffffffac002c7947 */ /* 0x000fea000383ffff */
.L_x_2434:
[----:B------:R-:W2:Y:S01]  /*1add0*/  LDL.LU R11, [R1+0x1c] ;  /* 0x00001c00010b7983 */ /* 0x000ea20000300800 */
[----:B------:R-:W-:Y:S02]  /*1ade0*/  IMAD.MOV.U32 R13, RZ, RZ, R4 ;  /* 0x000000ffff0d7224 */ /* 0x000fe400078e0004 */
[----:B------:R-:W-:Y:S02]  /*1adf0*/  IMAD.MOV.U32 R12, RZ, RZ, RZ ;  /* 0x000000ffff0c7224 */ /* 0x000fe400078e00ff */
[----:B------:R-:W-:Y:S02]  /*1ae00*/  IMAD.MOV.U32 R15, RZ, RZ, -0x1 ;  /* 0xffffffffff0f7424 */ /* 0x000fe400078e00ff */
[----:B------:R-:W-:-:S04]  /*1ae10*/  IMAD R17, R17, 0xc0, R21 ;  /* 0x000000c011117824 */ /* 0x000fc800078e0215 */
[----:B------:R-:W-:Y:S02]  /*1ae20*/  VIADD R8, R17, 0x10 ;  /* 0x0000001011087836 */ /* 0x000fe40000000000 */
[----:B--2---:R-:W-:Y:S01]  /*1ae30*/  IMAD R3, R11, R9, RZ ;  /* 0x000000090b037224 */ /* 0x004fe200078e02ff */
[----:B------:R-:W-:-:S04]  /*1ae40*/  MOV R11, 0x181f ;  /* 0x0000181f000b7802 */ /* 0x000fc80000000f00 */
[----:B------:R-:W-:-:S13]  /*1ae50*/  ISETP.GE.AND P1, PT, R17, R3, PT ;  /* 0x000000031100720c */ /* 0x000fda0003f26270 */
[----:B-----5:R-:W-:Y:S05]  /*1ae60*/  WARPSYNC.COLLECTIVE R15, `(.L_x_2572) ;  /* 0x000000000f087348 */ /* 0x020fea0003c00000 */
[----:B------:R0:W1:Y:S02]  /*1ae70*/  SHFL.IDX P6, R14, R13, R12, R11 ;  /* 0x0000000c0d0e7389 */ /* 0x00006400000c000b */
[----:B01---5:R-:W-:Y:S01]  /*1ae80*/  ENDCOLLECTIVE ;  /* 0x000000000000791b */ /* 0x023fe20003800000 */
.L_x_2572:
[----:B------:R-:W-:Y:S02]  /*1ae90*/  IMAD.MOV.U32 R13, RZ, RZ, R0 ;  /* 0x000000ffff0d7224 */ /* 0x000fe400078e0000 */
[----:B------:R-:W-:-:S07]  /*1aea0*/  IMAD.MOV.U32 R6, RZ, RZ, R14 ;  /* 0x000000ffff067224 */ /* 0x000fce00078e000e */
[----:B------:R-:W-:Y:S05]  /*1aeb0*/  WARPSYNC.COLLECTIVE R15, `(.L_x_2573) ;  /* 0x000000000f087348 */ /* 0x000fea0003c00000 */
[----:B------:R0:W1:Y:S02]  /*1aec0*/  SHFL.IDX P6, R14, R13, R12, R11 ;  /* 0x0000000c0d0e7389 */ /* 0x00006400000c000b */
[----:B01----:R-:W-:Y:S01]  /*1aed0*/  ENDCOLLECTIVE ;  /* 0x000000000000791b */ /* 0x003fe20003800000 */
.L_x_2573:
[----:B------:R-:W-:Y:S01]  /*1aee0*/  IMAD.MOV.U32 R13, RZ, RZ, R4 ;  /* 0x000000ffff0d7224 */ /* 0x000fe200078e0004 */
[----:B------:R-:W-:Y:S02]  /*1aef0*/  MOV R12, 0x1 ;  /* 0x00000001000c7802 */ /* 0x000fe40000000f00 */
[----:B------:R-:W-:-:S07]  /*1af00*/  MOV R7, R14 ;  /* 0x0000000e00077202 */ /* 0x000fce0000000f00 */
[----:B------:R-:W-:Y:S05]  /*1af10*/  WARPSYNC.COLLECTIVE R15, `(.L_x_2574) ;  /* 0x000000000f087348 */ /* 0x000fea0003c00000 */
[----:B------:R0:W1:Y:S02]  /*1af20*/  SHFL.IDX P6, R14, R13, R12, R11 ;  /* 0x0000000c0d0e7389 */ /* 0x00006400000c000b */
[----:B01----:R-:W-:Y:S01]  /*1af30*/  ENDCOLLECTIVE ;  /* 0x000000000000791b */ /* 0x003fe20003800000 */
.L_x_2574:
        /* <DEDUP_REMOVED lines=15> */
.L_x_2575:
[----:B------:R-:W-:Y:S02]  /*1b030*/  IMAD.MOV.U32 R13, RZ, RZ, R4 ;  /* 0x000000ffff0d7224 */ /* 0x000fe400078e0004 */
[----:B------:R-:W-:Y:S02]  /*1b040*/  IMAD.MOV.U32 R12, RZ, RZ, 0x2 ;  /* 0x00000002ff0c7424 */ /* 0x000fe400078e00ff */
[----:B------:R-:W-:-:S07]  /*1b050*/  IMAD.MOV.U32 R7, RZ, RZ, R14 ;  /* 0x000000ffff077224 */ /* 0x000fce00078e000e */
[----:B------:R-:W-:Y:S05]  /*1b060*/  WARPSYNC.COLLECTIVE R15, `(.L_x_2576) ;  /* 0x000000000f087348 */ /* 0x000fea0003c00000 */
[----:B------:R0:W1:Y:S02]  /*1b070*/  SHFL.IDX P6, R14, R13, R12, R11 ;  /* 0x0000000c0d0e7389 */ /* 0x00006400000c000b */
[----:B01----:R-:W-:Y:S01]  /*1b080*/  ENDCOLLECTIVE ;  /* 0x000000000000791b */ /* 0x003fe20003800000 */
.L_x_2576:
        /* <DEDUP_REMOVED lines=16> */
.L_x_2577:
[----:B------:R-:W-:Y:S02]  /*1b190*/  IMAD.MOV.U32 R13, RZ, RZ, R4 ;  /* 0x000000ffff0d7224 */ /* 0x000fe400078e0004 */
[----:B------:R-:W-:Y:S02]  /*1b1a0*/  IMAD.MOV.U32 R12, RZ, RZ, 0x3 ;  /* 0x00000003ff0c7424 */ /* 0x000fe400078e00ff */
[----:B------:R-:W-:-:S07]  /*1b1b0*/  IMAD.MOV.U32 R7, RZ, RZ, R14 ;  /* 0x000000ffff077224 */ /* 0x000fce00078e000e */
[----:B------:R-:W-:Y:S05]  /*1b1c0*/  WARPSYNC.COLLECTIVE R15, `(.L_x_2578) ;  /* 0x000000000f087348 */ /* 0x000fea0003c00000 */
[----:B------:R0:W1:Y:S02]  /*1b1d0*/  SHFL.IDX P6, R14, R13, R12, R11 ;  /* 0x0000000c0d0e7389 */ /* 0x00006400000c000b */
[----:B01----:R-:W-:Y:S01]  /*1b1e0*/  ENDCOLLECTIVE ;  /* 0x000000000000791b */ /* 0x003fe20003800000 */
.L_x_2578:
        /* <DEDUP_REMOVED lines=16> */
.L_x_2579:
[----:B------:R-:W-:Y:S01]  /*1b2f0*/  MOV R13, R4 ;  /* 0x00000004000d7202 */ /* 0x000fe20000000f00 */
[----:B------:R-:W-:Y:S02]  /*1b300*/  IMAD.MOV.U32 R12, RZ, RZ, 0x4 ;  /* 0x00000004ff0c7424 */ /* 0x000fe400078e00ff */
[----:B------:R-:W-:-:S07]  /*1b310*/  IMAD.MOV.U32 R7, RZ, RZ, R14 ;  /* 0x000000ffff077224 */ /* 0x000fce00078e000e */
[----:B------:R-:W-:Y:S05]  /*1b320*/  WARPSYNC.COLLECTIVE R15, `(.L_x_2580) ;  /* 0x000000000f087348 */ /* 0x000fea0003c00000 */
[----:B------:R0:W1:Y:S02]  /*1b330*/  SHFL.IDX P6, R14, R13, R12, R11 ;  /* 0x0000000c0d0e7389 */ /* 0x00006400000c000b */
[----:B01----:R-:W-:Y:S01]  /*1b340*/  ENDCOLLECTIVE ;  /* 0x000000000000791b */ /* 0x003fe20003800000 */
.L_x_2580:
        /* <DEDUP_REMOVED lines=16> */
.L_x_2581:
[----:B------:R-:W-:Y:S01]  /*1b450*/  IMAD.MOV.U32 R13, RZ, RZ, R4 ;  /* 0x000000ffff0d7224 */ /* 0x000fe200078e0004 */
[----:B------:R-:W-:Y:S02]  /*1b460*/  MOV R12, 0x5 ;  /* 0x00000005000c7802 */ /* 0x000fe40000000f00 */
[----:B------:R-:W-:-:S07]  /*1b470*/  MOV R7, R14 ;  /* 0x0000000e00077202 */ /* 0x000fce0000000f00 */
[----:B------:R-:W-:Y:S05]  /*1b480*/  WARPSYNC.COLLECTIVE R15, `(.L_x_2582) ;  /* 0x000000000f087348 */ /* 0x000fea0003c00000 */
[----:B------:R0:W1:Y:S02]  /*1b490*/  SHFL.IDX P6, R14, R13, R12, R11 ;  /* 0x0000000c0d0e7389 */ /* 0x00006400000c000b */
[----:B01----:R-:W-:Y:S01]  /*1b4a0*/  ENDCOLLECTIVE ;  /* 0x000000000000791b */ /* 0x003fe20003800000 */
.L_x_2582:
        /* <DEDUP_REMOVED lines=16> */
.L_x_2583:
[----:B------:R-:W-:Y:S02]  /*1b5b0*/  IMAD.MOV.U32 R13, RZ, RZ, R4 ;  /* 0x000000ffff0d7224 */ /* 0x000fe400078e0004 */
[----:B------:R-:W-:Y:S02]  /*1b5c0*/  IMAD.MOV.U32 R12, RZ, RZ, 0x6 ;  /* 0x00000006ff0c7424 */ /* 0x000fe400078e00ff */
[----:B------:R-:W-:-:S07]  /*1b5d0*/  IMAD.MOV.U32 R7, RZ, RZ, R14 ;  /* 0x000000ffff077224 */ /* 0x000fce00078e000e */
[----:B------:R-:W-:Y:S05]  /*1b5e0*/  WARPSYNC.COLLECTIVE R15, `(.L_x_2584) ;  /* 0x000000000f087348 */ /* 0x000fea0003c00000 */
[----:B------:R0:W1:Y:S02]  /*1b5f0*/  SHFL.IDX P6, R14, R13, R12, R11 ;  /* 0x0000000c0d0e7389 */ /* 0x00006400000c000b */
[----:B01----:R-:W-:Y:S01]  /*1b600*/  ENDCOLLECTIVE ;  /* 0x000000000000791b */ /* 0x003fe20003800000 */
.L_x_2584:
        /* <DEDUP_REMOVED lines=16> */
.L_x_2585:
[----:B------:R-:W-:Y:S01]  /*1b710*/  MOV R13, R4 ;  /* 0x00000004000d7202 */ /* 0x000fe20000000f00 */
[----:B------:R-:W-:Y:S02]  /*1b720*/  IMAD.MOV.U32 R12, RZ, RZ, 0x7 ;  /* 0x00000007ff0c7424 */ /* 0x000fe400078e00ff */
[----:B------:R-:W-:-:S07]  /*1b730*/  IMAD.MOV.U32 R7, RZ, RZ, R14 ;  /* 0x000000ffff077224 */ /* 0x000fce00078e000e */
[----:B------:R-:W-:Y:S05]  /*1b740*/  WARPSYNC.COLLECTIVE R15, `(.L_x_2586) ;  /* 0x000000000f087348 */ /* 0x000fea0003c00000 */
[----:B------:R0:W1:Y:S02]  /*1b750*/  SHFL.IDX P6, R14, R13, R12, R11 ;  /* 0x0000000c0d0e7389 */ /* 0x00006400000c000b */
[----:B01----:R-:W-:Y:S01]  /*1b760*/  ENDCOLLECTIVE ;  /* 0x000000000000791b */ /* 0x003fe20003800000 */
.L_x_2586:
        /* <DEDUP_REMOVED lines=11> */
.L_x_2587:
[----:B------:R-:W-:Y:S01]  /*1b820*/  @!PT LDS RZ, [RZ] ;  /* 0x00000000fffff984 */ /* 0x000fe20000000800 */
[----:B------:R-:W-:Y:S01]  /*1b830*/  @!PT LDS RZ, [RZ] ;  /* 0x00000000fffff984 */ /* 0x000fe20000000800 */
[----:B------:R-:W-:Y:S01]  /*1b840*/  @!PT LDS RZ, [RZ] ;  /* 0x00000000fffff984 */ /* 0x000fe20000000800 */
[----:B------:R0:W-:Y:S01]  /*1b850*/  @!P1 LDGSTS.E.BYPASS.LTC128B.128 [R10+0xb400], desc[UR40][R6.64], !P0 ;  /* 0x0b400000060a9fae */ /* 0x0001e2000c101d68 */
[----:B------:R-:W-:Y:S02]  /*1b860*/  ISETP.GE.AND P1, PT, R0, R3, PT ;  /* 0x000000030000720c */ /* 0x000fe40003f26270 */
[----:B------:R-:W-:-:S04]  /*1b870*/  IADD3 R0, R17, 0x80, RZ ;  /* 0x0000008011007810 */ /* 0x000fc80007ffe0ff */
[----:B------:R-:W-:Y:S01]  /*1b880*/  ISETP.GE.AND P2, PT, R0, R3, PT ;  /* 0x000000030000720c */ /* 0x000fe20003f46270 */
[----:B------:R-:W-:Y:S02]  /*1b890*/  IMAD.MOV.U32 R13, RZ, RZ, R2 ;  /* 0x000000ffff0d7224 */ /* 0x000fe400078e0002 */
[----:B------:R-:W-:Y:S01]  /*1b8a0*/  IMAD.MOV.U32 R12, RZ, RZ, RZ ;  /* 0x000000ffff0c7224 */ /* 0x000fe200078e00ff */
[----:B0-----:R-:W-:-:S09]  /*1b8b0*/  MOV R6, R14 ;  /* 0x0000000e00067202 */ /* 0x001fd20000000f00 */
[----:B------:R-:W-:Y:S05]  /*1b8c0*/  WARPSYNC.COLLECTIVE R15, `(.L_x_2588) ;  /* 0x000000000f087348 */ /* 0x000fea0003c00000 */
[----:B------:R0:W1:Y:S02]  /*1b8d0*/  SHFL.IDX P6, R14, R13, R12, R11 ;  /* 0x0000000c0d0e7389 */ /* 0x00006400000c000b */
[----:B01----:R-:W-:Y:S01]  /*1b8e0*/  ENDCOLLECTIVE ;  /* 0x000000000000791b */ /* 0x003fe20003800000 */
.L_x_2588:
[----:B------:R-:W-:-:S05]  /*1b8f0*/  @!P1 LEA R6, P3, R20, R6, 0x1 ;  /* 0x0000000614069211 */ /* 0x000fca00078608ff */
[----:B------:R-:W-:-:S04]  /*1b900*/  @!P1 IMAD.X R4, RZ, RZ, R4, P3 ;  /* 0x000000ffff049224 */ /* 0x000fc800018e0604 */
[----:B------:R-:W-:Y:S02]  /*1b910*/  @!P1 IMAD.MOV.U32 R7, RZ, RZ, R4 ;  /* 0x000000ffff079224 */ /* 0x000fe400078e0004 */
[----:B------:R-:W-:Y:S01]  /*1b920*/  VIADD R4, R17, 0xa0 ;  /* 0x000000a011047836 */ /* 0x000fe20000000000 */
[----:B------:R-:W-:Y:S02]  /*1b930*/  MOV R13, R5 ;  /* 0x00000005000d7202 */ /* 0x000fe40000000f00 */
        /* <DEDUP_REMOVED lines=8> */
.L_x_2589:
[----:B------:R-:W-:Y:S02]  /*1b9c0*/  IMAD.MOV.U32 R13, RZ, RZ, R2 ;  /* 0x000000ffff0d7224 */ /* 0x000fe400078e0002 */
[----:B------:R-:W-:Y:S02]  /*1b9d0*/  IMAD.MOV.U32 R12, RZ, RZ, 0x1 ;  /* 0x00000001ff0c7424 */ /* 0x000fe400078e00ff */
[----:B------:R-:W-:-:S07]  /*1b9e0*/  IMAD.MOV.U32 R8, RZ, RZ, R14 ;  /* 0x000000ffff087224 */ /* 0x000fce00078e000e */
[----:B------:R-:W-:Y:S05]  /*1b9f0*/  WARPSYNC.COLLECTIVE R15, `(.L_x_2590) ;  /* 0x000000000f087348 */ /* 0x000fea0003c00000 */
[----:B------:R0:W1:Y:S02]  /*1ba00*/  SHFL.IDX P6, R14, R13, R12, R11 ;  /* 0x0000000c0d0e7389 */ /* 0x00006400000c000b */
[----:B01----:R-:W-:Y:S01]  /*1ba10*/  ENDCOLLECTIVE ;  /* 0x000000000000791b */ /* 0x003fe20003800000 */
.L_x_2590:
[----:B------:R-:W-:-:S05]  /*1ba20*/  @!P2 LEA R6, P1, R20, R8, 0x1 ;  /* 0x000000081406a211 */ /* 0x000fca00078208ff */
[----:B------:R-:W-:-:S04]  /*1ba30*/  @!P2 IMAD.X R0, RZ, RZ, R0, P1 ;  /* 0x000000ffff00a224 */ /* 0x000fc800008e0600 */
[----:B------:R-:W-:Y:S01]  /*1ba40*/  @!P2 IMAD.MOV.U32 R7, RZ, RZ, R0 ;  /* 0x000000ffff07a224 */ /* 0x000fe200078e0000 */
[----:B------:R-:W-:Y:S02]  /*1ba50*/  IADD3 R0, R17, 0x90, RZ ;  /* 0x0000009011007810 */ /* 0x000fe40007ffe0ff */
[----:B------:R-:W-:Y:S02]  /*1ba60*/  MOV R13, R5 ;  /* 0x00000005000d7202 */ /* 0x000fe40000000f00 */
[----:B------:R-:W-:Y:S01]  /*1ba70*/  ISETP.GE.AND P1, PT, R0, R3, PT ;  /* 0x000000030000720c */ /* 0x000fe20003f26270 */
[----:B------:R-:W-:Y:S01]  /*1ba80*/  @!PT LDS RZ, [RZ] ;  /* 0x00000000fffff984 */ /* 0x000fe20000000800 */
[----:B------:R-:W-:Y:S01]  /*1ba90*/  @!PT LDS RZ, [RZ] ;  /* 0x00000000fffff984 */ /* 0x000fe20000000800 */
[----:B------:R-:W-:Y:S01]  /*1baa0*/  @!PT LDS RZ, [RZ] ;  /* 0x00000000fffff984 */ /* 0x000fe20000000800 */
[----:B------:R0:W-:Y:S01]  /*1bab0*/  @!P2 LDGSTS.E.BYPASS.LTC128B.128 [R10+0xc400], desc[UR40][R6.64], !P0 ;  /* 0x0c400000060aafae */ /* 0x0001e2000c101d68 */
[----:B------:R-:W-:-:S11]  /*1bac0*/  IMAD.MOV.U32 R0, RZ, RZ, R14 ;  /* 0x000000ffff007224 */ /* 0x000fd600078e000e */
[----:B0-----:R-:W-:Y:S05]  /*1bad0*/  WARPSYNC.COLLECTIVE R15, `(.L_x_2591) ;  /* 0x000000000f087348 */ /* 0x001fea0003c00000 */
[----:B------:R1:W2:Y:S02]  /*1bae0*/  SHFL.IDX P6, R14, R13, R12, R11 ;  /* 0x0000000c0d0e7389 */ /* 0x0002a400000c000b */
[----:B012---:R-:W-:Y:S01]  /*1baf0*/  ENDCOLLECTIVE ;  /* 0x000000000000791b */ /* 0x007fe20003800000 */
.L_x_2591:
[----:B------:R-:W-:Y:S01]  /*1bb00*/  MOV R13, R2 ;  /* 0x00000002000d7202 */ /* 0x000fe20000000f00 */
[----:B------:R-:W-:Y:S02]  /*1bb10*/  IMAD.MOV.U32 R12, RZ, RZ, 0x2 ;  /* 0x00000002ff0c7424 */ /* 0x000fe400078e00ff */
[----:B------:R-:W-:-:S07]  /*1bb20*/  IMAD.MOV.U32 R6, RZ, RZ, R14 ;  /* 0x000000ffff067224 */ /* 0x000fce00078e000e */
[----:B------:R-:W-:Y:S05]  /*1bb30*/  WARPSYNC.COLLECTIVE R15, `(.L_x_2592) ;  /* 0x000000000f087348 */ /* 0x000fea0003c00000 */
[----:B------:R0:W1:Y:S02]  /*1bb40*/  SHFL.IDX P6, R14, R13, R12, R11 ;  /* 0x0000000c0d0e7389 */ /* 0x00006400000c000b */
[----:B01----:R-:W-:Y:S01]  /*1bb50*/  ENDCOLLECTIVE ;  /* 0x000000000000791b */ /* 0x003fe20003800000 */
.L_x_2592:
        /* <DEDUP_REMOVED lines=13> */
.L_x_2593:
[----:B------:R-:W-:Y:S01]  /*1bc30*/  MOV R13, R2 ;  /* 0x00000002000d7202 */ /* 0x000fe20000000f00 */
[----:B------:R-:W-:Y:S01]  /*1bc40*/  IMAD.MOV.U32 R12, RZ, RZ, 0x3 ;  /* 0x00000003ff0c7424 */ /* 0x000fe200078e00ff */
[----:B------:R-:W-:-:S07]  /*1bc50*/  MOV R6, R14 ;  /* 0x0000000e00067202 */ /* 0x000fce0000000f00 */
[----:B------:R-:W-:Y:S05]  /*1bc60*/  WARPSYNC.COLLECTIVE R15, `(.L_x_2594) ;  /* 0x000000000f087348 */ /* 0x000fea0003c00000 */
[----:B------:R0:W1:Y:S02]  /*1bc70*/  SHFL.IDX P6, R14, R13, R12, R11 ;  /* 0x0000000c0d0e7389 */ /* 0x00006400000c000b */
[----:B01----:R-:W-:Y:S01]  /*1bc80*/  ENDCOLLECTIVE ;  /* 0x000000000000791b */ /* 0x003fe20003800000 */
.L_x_2594:
        /* <DEDUP_REMOVED lines=12> */
.L_x_2595:
[----:B------:R-:W-:Y:S05]  /*1bd50*/  BRA `(.L_x_2596) ;  /* 0xffffffac00547947 */ /* 0x000fea000383ffff */
.L_x_2437:
[----:B0-----:R0:W1:Y:S02]  /*1bd60*/  SYNCS.PHASECHK.TRANS64.TRYWAIT P0, [R22+URZ+0x16820], R3 ;  /* 0x01682003160075a7 */ /* 0x001064000800017f */
[----:B-1----:R-:W-:Y:S05]  /*1bd70*/  @!P0 NANOSLEEP.SYNCS 0x989680 ;  /* 0x009896800000895d */ /* 0x002fea0003900000 */
[----:B------:R-:W1:Y:S02]  /*1bd80*/  @!P0 SYNCS.PHASECHK.TRANS64 P0, [R22+URZ+0x16820], R3 ;  /* 0x01682003160085a7 */ /* 0x000e64000800007f */
[----:B-1----:R-:W-:Y:S05]  /*1bd90*/  @!P0 BRA `(.L_x_2437) ;  /* 0xfffffffc00f08947 */ /* 0x002fea000383ffff */
[----:B------:R-:W-:Y:S05]  /*1bda0*/  BRA `(.L_x_2597) ;  /* 0xffffffac00bc7947 */ /* 0x000fea000383ffff */
.L_x_2446:
[----:B0-----:R0:W2:Y:S02]  /*1bdb0*/  SYNCS.PHASECHK.TRANS64.TRYWAIT P0, [R2+URZ+0x16840], R3 ;  /* 0x01684003020075a7 */ /* 0x0010a4000800017f */
[----:B--2---:R-:W-:Y:S05]  /*1bdc0*/  @!P0 NANOSLEEP.SYNCS 0x989680 ;  /* 0x009896800000895d */ /* 0x004fea0003900000 */
[----:B------:R-:W2:Y:S02]  /*1bdd0*/  @!P0 SYNCS.PHASECHK.TRANS64 P0, [R2+URZ+0x16840], R3 ;  /* 0x01684003020085a7 */ /* 0x000ea4000800007f */
[----:B--2---:R-:W-:Y:S05]  /*1bde0*/  @!P0 BRA `(.L_x_2446) ;  /* 0xfffffffc00f08947 */ /* 0x004fea000383ffff */
[----:B------:R-:W-:Y:S05]  /*1bdf0*/  BRA `(.L_x_2598) ;  /* 0xffffffb000687947 */ /* 0x000fea000383ffff */
.L_x_2451:
[----:B0-----:R0:W1:Y:S02]  /*1be00*/  SYNCS.PHASECHK.TRANS64.TRYWAIT P0, [R3+URZ+0x60], R2 ;  /* 0x00006002030075a7 */ /* 0x001064000800017f */
[----:B-1----:R-:W-:Y:S05]  /*1be10*/  @!P0 NANOSLEEP.SYNCS 0x989680 ;  /* 0x009896800000895d */ /* 0x002fea0003900000 */
[----:B------:R-:W1:Y:S02]  /*1be20*/  @!P0 SYNCS.PHASECHK.TRANS64 P0, [R3+URZ+0x60], R2 ;  /* 0x00006002030085a7 */ /* 0x000e64000800007f */
[----:B-1----:R-:W-:Y:S05]  /*1be30*/  @!P0 BRA `(.L_x_2451) ;  /* 0xfffffffc00f08947 */ /* 0x002fea000383ffff */
[----:B------:R-:W-:Y:S05]  /*1be40*/  BRA `(.L_x_2599) ;  /* 0xffffffb000f47947 */ /* 0x000fea000383ffff */
.L_x_2459:
[----:B0-----:R0:W2:Y:S02]  /*1be50*/  SYNCS.PHASECHK.TRANS64.TRYWAIT P0, [R2+URZ+0x16840], R3 ;  /* 0x01684003020075a7 */ /* 0x0010a4000800017f */
[----:B--2---:R-:W-:Y:S05]  /*1be60*/  @!P0 NANOSLEEP.SYNCS 0x989680 ;  /* 0x009896800000895d */ /* 0x004fea0003900000 */
[----:B------:R-:W2:Y:S02]  /*1be70*/  @!P0 SYNCS.PHASECHK.TRANS64 P0, [R2+URZ+0x16840], R3 ;  /* 0x01684003020085a7 */ /* 0x000ea4000800007f */
[----:B--2---:R-:W-:Y:S05]  /*1be80*/  @!P0 BRA `(.L_x_2459) ;  /* 0xfffffffc00f08947 */ /* 0x004fea000383ffff */
[----:B------:R-:W-:Y:S05]  /*1be90*/  BRA `(.L_x_2600) ;  /* 0xffffffb800307947 */ /* 0x000fea000383ffff */
.L_x_2464:
[----:B0-----:R0:W1:Y:S02]  /*1bea0*/  SYNCS.PHASECHK.TRANS64.TRYWAIT P0, [R10+URZ+0x60], R27 ;  /* 0x0000601b0a0075a7 */ /* 0x001064000800017f */
[----:B-1----:R-:W-:Y:S05]  /*1beb0*/  @!P0 NANOSLEEP.SYNCS 0x989680 ;  /* 0x009896800000895d */ /* 0x002fea0003900000 */
[----:B------:R-:W1:Y:S02]  /*1bec0*/  @!P0 SYNCS.PHASECHK.TRANS64 P0, [R10+URZ+0x60], R27 ;  /* 0x0000601b0a0085a7 */ /* 0x000e64000800007f */
[----:B-1----:R-:W-:Y:S05]  /*1bed0*/  @!P0 BRA `(.L_x_2464) ;  /* 0xfffffffc00f08947 */ /* 0x002fea000383ffff */
[----:B------:R-:W-:Y:S05]  /*1bee0*/  BRA `(.L_x_2601) ;  /* 0xffffffb800bc7947 */ /* 0x000fea000383ffff */
.L_x_2472:
[----:B0-----:R0:W2:Y:S02]  /*1bef0*/  SYNCS.PHASECHK.TRANS64.TRYWAIT P0, [R2+URZ+0x16840], R3 ;  /* 0x01684003020075a7 */ /* 0x0010a4000800017f */
[----:B--2---:R-:W-:Y:S05]  /*1bf00*/  @!P0 NANOSLEEP.SYNCS 0x989680 ;  /* 0x009896800000895d */ /* 0x004fea0003900000 */
[----:B------:R-:W2:Y:S02]  /*1bf10*/  @!P0 SYNCS.PHASECHK.TRANS64 P0, [R2+URZ+0x16840], R3 ;  /* 0x01684003020085a7 */ /* 0x000ea4000800007f */
[----:B--2---:R-:W-:Y:S05]  /*1bf20*/  @!P0 BRA `(.L_x_2472) ;  /* 0xfffffffc00f08947 */ /* 0x004fea000383ffff */
[----:B------:R-:W-:Y:S05]  /*1bf30*/  BRA `(.L_x_2602) ;  /* 0xffffffbc00cc7947 */ /* 0x000fea000383ffff */
.L_x_2477:
[----:B0-----:R0:W1:Y:S02]  /*1bf40*/  SYNCS.PHASECHK.TRANS64.TRYWAIT P0, [R7+URZ+0x60], R2 ;  /* 0x00006002070075a7 */ /* 0x001064000800017f */
[----:B-1----:R-:W-:Y:S05]  /*1bf50*/  @!P0 NANOSLEEP.SYNCS 0x989680 ;  /* 0x009896800000895d */ /* 0x002fea0003900000 */
[----:B------:R-:W1:Y:S02]  /*1bf60*/  @!P0 SYNCS.PHASECHK.TRANS64 P0, [R7+URZ+0x60], R2 ;  /* 0x00006002070085a7 */ /* 0x000e64000800007f */
[----:B-1----:R-:W-:Y:S05]  /*1bf70*/  @!P0 BRA `(.L_x_2477) ;  /* 0xfffffffc00f08947 */ /* 0x002fea000383ffff */
[----:B------:R-:W-:Y:S05]  /*1bf80*/  BRA `(.L_x_2603) ;  /* 0xffffffc0005c7947 */ /* 0x000fea000383ffff */
.L_x_2487:
[----:B0-----:R0:W1:Y:S02]  /*1bf90*/  SYNCS.PHASECHK.TRANS64.TRYWAIT P0, [R3+URZ+0x16860], R0 ;  /* 0x01686000030075a7 */ /* 0x001064000800017f */
[----:B-1----:R-:W-:Y:S05]  /*1bfa0*/  @!P0 NANOSLEEP.SYNCS 0x989680 ;  /* 0x009896800000895d */ /* 0x002fea0003900000 */
[----:B------:R-:W1:Y:S02]  /*1bfb0*/  @!P0 SYNCS.PHASECHK.TRANS64 P0, [R3+URZ+0x16860], R0 ;  /* 0x01686000030085a7 */ /* 0x000e64000800007f */
[----:B-1----:R-:W-:Y:S05]  /*1bfc0*/  @!P0 BRA `(.L_x_2487) ;  /* 0xfffffffc00f08947 */ /* 0x002fea000383ffff */
[----:B------:R-:W-:Y:S05]  /*1bfd0*/  BRA `(.L_x_2604) ;  /* 0xffffffc400587947 */ /* 0x000fea000383ffff */
.L_x_2493:
[----:B------:R-:W-:Y:S01]  /*1bfe0*/  BSSY B0, `(.L_x_2605) ;  /* 0x0000008000007945 */ /* 0x000fe20003800000 */
[----:B------:R-:W-:Y:S01]  /*1bff0*/  MOV R13, R16 ;  /* 0x00000010000d7202 */ /* 0x000fe20000000f00 */
[----:B0-----:R-:W-:Y:S02]  /*1c000*/  IMAD.MOV.U32 R12, RZ, RZ, RZ ;  /* 0x000000ffff0c7224 */ /* 0x001fe400078e00ff */
[----:B------:R-:W-:Y:S02]  /*1c010*/  IMAD.MOV.U32 R11, RZ, RZ, 0x1f ;  /* 0x0000001fff0b7424 */ /* 0x000fe400078e00ff */
[----:B------:R-:W-:-:S07]  /*1c020*/  IMAD.MOV.U32 R15, RZ, RZ, -0x1 ;  /* 0xffffffffff0f7424 */ /* 0x000fce00078e00ff */
[----:B--2---:R-:W-:Y:S05]  /*1c030*/  WARPSYNC.COLLECTIVE R15, `(.L_x_2606) ;  /* 0x000000000f087348 */ /* 0x004fea0003c00000 */
[----:B------:R0:W1:Y:S02]  /*1c040*/  SHFL.IDX P6, R14, R13, R12, R11 ;  /* 0x0000000c0d0e7389 */ /* 0x00006400000c000b */
[----:B012---:R-:W-:Y:S01]  /*1c050*/  ENDCOLLECTIVE ;  /* 0x000000000000791b */ /* 0x007fe20003800000 */
.L_x_2606:
[----:B------:R-:W-:Y:S05]  /*1c060*/  BSYNC B0 ;  /* 0x0000000000007941 */ /* 0x000fea0003800000 */
.L_x_2605:
[----:B------:R-:W-:Y:S01]  /*1c070*/  IMAD.MOV.U32 R13, RZ, RZ, R16 ;  /* 0x000000ffff0d7224 */ /* 0x000fe200078e0010 */
[----:B------:R-:W-:Y:S01]  /*1c080*/  MOV R15, 0xffffffff ;  /* 0xffffffff000f7802 */ /* 0x000fe20000000f00 */
[----:B------:R-:W-:Y:S01]  /*1c090*/  IMAD.MOV.U32 R12, RZ, RZ, 0x1 ;  /* 0x00000001ff0c7424 */ /* 0x000fe200078e00ff */
[----:B------:R-:W-:Y:S01]  /*1c0a0*/  MOV R0, R14 ;  /* 0x0000000e00007202 */ /* 0x000fe20000000f00 */
[----:B------:R-:W-:Y:S02]  /*1c0b0*/  IMAD.MOV.U32 R11, RZ, RZ, 0x1f ;  /* 0x0000001fff0b7424 */ /* 0x000fe400078e00ff */
[----:B------:R-:W-:-:S07]  /*1c0c0*/  IMAD.IADD R7, R19, 0x1, R8 ;  /* 0x0000000113077824 */ /* 0x000fce00078e0208 */
[----:B------:R-:W-:Y:S05]  /*1c0d0*/  WARPSYNC.COLLECTIVE R15, `(.L_x_2607) ;  /* 0x000000000f087348 */ /* 0x000fea0003c00000 */
[----:B------:R0:W1:Y:S02]  /*1c0e0*/  SHFL.IDX P6, R14, R13, R12, R11 ;  /* 0x0000000c0d0e7389 */ /* 0x00006400000c000b */
[----:B01----:R-:W-:Y:S01]  /*1c0f0*/  ENDCOLLECTIVE ;  /* 0x000000000000791b */ /* 0x003fe20003800000 */
.L_x_2607:
        /* <DEDUP_REMOVED lines=11> */
[C---:B------:R-:W-:Y:S02]  /*1c1b0*/  ISETP.GE.U32.AND P5, PT, R8.reuse, 0x10, PT ;  /* 0x000000100800780c */ /* 0x040fe40003fa6070 */
[----:B--2---:R-:W-:Y:S02]  /*1c1c0*/  @!P1 MOV R17, R2 ;  /* 0x0000000200119202 */ /* 0x004fe40000000f00 */
[----:B------:R-:W-:-:S03]  /*1c1d0*/  ISETP.NE.AND P1, PT, R8, RZ, PT ;  /* 0x000000ff0800720c */ /* 0x000fc60003f25270 */
[----:B------:R-:W-:-:S10]  /*1c1e0*/  IMAD.MOV.U32 R13, RZ, RZ, R17 ;  /* 0x000000ffff0d7224 */ /* 0x000fd400078e0011 */
[----:B------:R-:W-:Y:S05]  /*1c1f0*/  WARPSYNC.COLLECTIVE R15, `(.L_x_2608) ;  /* 0x000000000f087348 */ /* 0x000fea0003c00000 */
[----:B------:R0:W1:Y:S02]  /*1c200*/  SHFL.UP P6, R14, R13, R12, R11 ;  /* 0x0400000c0d0e7389 */ /* 0x00006400000c000b */
[----:B01----:R-:W-:Y:S01]  /*1c210*/  ENDCOLLECTIVE ;  /* 0x000000000000791b */ /* 0x003fe20003800000 */
.L_x_2608:
[----:B------:R-:W-:Y:S01]  /*1c220*/  IMAD.MOV.U32 R12, RZ, RZ, 0x2 ;  /* 0x00000002ff0c7424 */ /* 0x000fe200078e00ff */
[----:B------:R-:W-:-:S05]  /*1c230*/  SEL R4, R14, RZ, P1 ;  /* 0x000000ff0e047207 */ /* 0x000fca0000800000 */
[----:B------:R-:W-:-:S05]  /*1c240*/  IMAD.IADD R4, R17, 0x1, R4 ;  /* 0x0000000111047824 */ /* 0x000fca00078e0204 */
[----:B------:R-:W-:-:S07]  /*1c250*/  MOV R13, R4 ;  /* 0x00000004000d7202 */ /* 0x000fce0000000f00 */
[----:B------:R-:W-:Y:S05]  /*1c260*/  WARPSYNC.COLLECTIVE R15, `(.L_x_2609) ;  /* 0x000000000f087348 */ /* 0x000fea0003c00000 */
[----:B------:R0:W1:Y:S02]  /*1c270*/  SHFL.UP P6, R14, R13, R12, R11 ;  /* 0x0400000c0d0e7389 */ /* 0x00006400000c000b */
[----:B01----:R-:W-:Y:S01]  /*1c280*/  ENDCOLLECTIVE ;  /* 0x000000000000791b */ /* 0x003fe20003800000 */
.L_x_2609:
[----:B------:R-:W-:Y:S02]  /*1c290*/  MOV R12, 0x4 ;  /* 0x00000004000c7802 */ /* 0x000fe40000000f00 */
[----:B------:R-:W-:-:S05]  /*1c2a0*/  SEL R3, R14, RZ, P2 ;  /* 0x000000ff0e037207 */ /* 0x000fca0001000000 */
[----:B------:R-:W-:-:S04]  /*1c2b0*/  IMAD.IADD R6, R4, 0x1, R3 ;  /* 0x0000000104067824 */ /* 0x000fc800078e0203 */
[----:B------:R-:W-:-:S07]  /*1c2c0*/  IMAD.MOV.U32 R13, RZ, RZ, R6 ;  /* 0x000000ffff0d7224 */ /* 0x000fce00078e0006 */
[----:B------:R-:W-:Y:S05]  /*1c2d0*/  WARPSYNC.COLLECTIVE R15, `(.L_x_2610) ;  /* 0x000000000f087348 */ /* 0x000fea0003c00000 */
[----:B------:R0:W1:Y:S02]  /*1c2e0*/  SHFL.UP P6, R14, R13, R12, R11 ;  /* 0x0400000c0d0e7389 */ /* 0x00006400000c000b */
[----:B01----:R-:W-:Y:S01]  /*1c2f0*/  ENDCOLLECTIVE ;  /* 0x000000000000791b */ /* 0x003fe20003800000 */
.L_x_2610:
[----:B------:R-:W-:Y:S01]  /*1c300*/  IMAD.MOV.U32 R12, RZ, RZ, 0x8 ;  /* 0x00000008ff0c7424 */ /* 0x000fe200078e00ff */
[----:B------:R-:W-:-:S05]  /*1c310*/  SEL R3, R14, RZ, P3 ;  /* 0x000000ff0e037207 */ /* 0x000fca0001800000 */
[----:B------:R-:W-:-:S04]  /*1c320*/  IMAD.IADD R2, R6, 0x1, R3 ;  /* 0x0000000106027824 */ /* 0x000fc800078e0203 */
[----:B------:R-:W-:-:S07]  /*1c330*/  IMAD.MOV.U32 R13, RZ, RZ, R2 ;  /* 0x000000ffff0d7224 */ /* 0x000fce00078e0002 */
[----:B------:R-:W-:Y:S05]  /*1c340*/  WARPSYNC.COLLECTIVE R15, `(.L_x_2611) ;  /* 0x000000000f087348 */ /* 0x000fea0003c00000 */
[----:B------:R0:W1:Y:S02]  /*1c350*/  SHFL.UP P6, R14, R13, R12, R11 ;  /* 0x0400000c0d0e7389 */ /* 0x00006400000c000b */
[----:B01----:R-:W-:Y:S01]  /*1c360*/  ENDCOLLECTIVE ;  /* 0x000000000000791b */ /* 0x003fe20003800000 */
.L_x_2611:
[----:B------:R-:W-:Y:S01]  /*1c370*/  IMAD.MOV.U32 R12, RZ, RZ, 0x10 ;  /* 0x00000010ff0c7424 */ /* 0x000fe200078e00ff */
[----:B------:R-:W-:-:S04]  /*1c380*/  SEL R3, R14, RZ, P4 ;  /* 0x000000ff0e037207 */ /* 0x000fc80002000000 */
[----:B------:R-:W-:-:S05]  /*1c390*/  IADD3 R3, R2, R3, RZ ;  /* 0x0000000302037210 */ /* 0x000fca0007ffe0ff */
[----:B------:R-:W-:-:S07]  /*1c3a0*/  IMAD.MOV.U32 R13, RZ, RZ, R3 ;  /* 0x000000ffff0d7224 */ /* 0x000fce00078e0003 */
[----:B------:R-:W-:Y:S05]  /*1c3b0*/  WARPSYNC.COLLECTIVE R15, `(.L_x_2612) ;  /* 0x000000000f087348 */ /* 0x000fea0003c00000 */
[----:B------:R0:W1:Y:S02]  /*1c3c0*/  SHFL.UP P6, R14, R13, R12, R11 ;  /* 0x0400000c0d0e7389 */ /* 0x00006400000c000b */
[----:B01----:R-:W-:Y:S01]  /*1c3d0*/  ENDCOLLECTIVE ;  /* 0x000000000000791b */ /* 0x003fe20003800000 */
.L_x_2612:
        /* <DEDUP_REMOVED lines=8> */
.L_x_2613:
[----:B------:R-:W-:Y:S05]  /*1c460*/  BRA `(.L_x_2614) ;  /* 0xffffffc4008c7947 */ /* 0x000fea000383ffff */
.L_x_2498:
[----:B------:R-:W-:Y:S01]  /*1c470*/  BSSY B0, `(.L_x_2615) ;  /* 0x0000008000007945 */ /* 0x000fe20003800000 */
[----:B-----5:R-:W-:Y:S01]  /*1c480*/  IMAD.MOV.U32 R13, RZ, RZ, R17 ;  /* 0x000000ffff0d7224 */ /* 0x020fe200078e0011 */
[----:B------:R-:W-:Y:S01]  /*1c490*/  MOV R12, 0x1 ;  /* 0x00000001000c7802 */ /* 0x000fe20000000f00 */
[----:B------:R-:W-:Y:S02]  /*1c4a0*/  IMAD.MOV.U32 R11, RZ, RZ, RZ ;  /* 0x000000ffff0b7224 */ /* 0x000fe400078e00ff */
[----:B------:R-:W-:-:S07]  /*1c4b0*/  IMAD.MOV.U32 R15, RZ, RZ, -0x1 ;  /* 0xffffffffff0f7424 */ /* 0x000fce00078e00ff */
[----:B0-----:R-:W-:Y:S05]  /*1c4c0*/  WARPSYNC.COLLECTIVE R15, `(.L_x_2616) ;  /* 0x000000000f087348 */ /* 0x001fea0003c00000 */
[----:B------:R1:W2:Y:S02]  /*1c4d0*/  SHFL.UP P6, R14, R13, R12, R11 ;  /* 0x0400000c0d0e7389 */ /* 0x0002a400000c000b */
[----:B012---:R-:W-:Y:S01]  /*1c4e0*/  ENDCOLLECTIVE ;  /* 0x000000000000791b */ /* 0x007fe20003800000 */
.L_x_2616:
[----:B------:R-:W-:Y:S05]  /*1c4f0*/  BSYNC B0 ;  /* 0x0000000000007941 */ /* 0x000fea0003800000 */
.L_x_2615:
[----:B------:R-:W-:Y:S01]  /*1c500*/  SEL R14, R14, RZ, P1 ;  /* 0x000000ff0e0e7207 */ /* 0x000fe20000800000 */
[----:B------:R-:W-:Y:S01]  /*1c510*/  IMAD.MOV.U32 R11, RZ, RZ, RZ ;  /* 0x000000ffff0b7224 */ /* 0x000fe200078e00ff */
[----:B------:R-:W-:Y:S01]  /*1c520*/  MOV R12, 0x2 ;  /* 0x00000002000c7802 */ /* 0x000fe20000000f00 */
[----:B------:R-:W-:Y:S02]  /*1c530*/  IMAD.MOV.U32 R15, RZ, RZ, -0x1 ;  /* 0xffffffffff0f7424 */ /* 0x000fe400078e00ff */
[----:B------:R-:W-:-:S07]  /*1c540*/  IMAD.IADD R13, R17, 0x1, R14 ;  /* 0x00000001110d7824 */ /* 0x000fce00078e020e */
[----:B------:R-:W-:Y:S05]  /*1c550*/  WARPSYNC.COLLECTIVE R15, `(.L_x_2617) ;  /* 0x000000000f087348 */ /* 0x000fea0003c00000 */
[----:B------:R0:W1:Y:S02]  /*1c560*/  SHFL.UP P6, R14, R13, R12, R11 ;  /* 0x0400000c0d0e7389 */ /* 0x00006400000c000b */
[----:B01----:R-:W-:Y:S01]  /*1c570*/  ENDCOLLECTIVE ;  /* 0x000000000000791b */ /* 0x003fe20003800000 */
.L_x_2617:
[----:B------:R-:W-:Y:S01]  /*1c580*/  IMAD.MOV.U32 R12, RZ, RZ, 0x4 ;  /* 0x00000004ff0c7424 */ /* 0x000fe200078e00ff */
[----:B------:R-:W-:-:S05]  /*1c590*/  SEL R2, R14, RZ, P2 ;  /* 0x000000ff0e027207 */ /* 0x000fca0001000000 */
[----:B------:R-:W-:-:S05]  /*1c5a0*/  IMAD.IADD R2, R13, 0x1, R2 ;  /* 0x000000010d027824 */ /* 0x000fca00078e0202 */
[----:B------:R-:W-:-:S07]  /*1c5b0*/  MOV R13, R2 ;  /* 0x00000002000d7202 */ /* 0x000fce0000000f00 */
[----:B------:R-:W-:Y:S05]  /*1c5c0*/  WARPSYNC.COLLECTIVE R15, `(.L_x_2618) ;  /* 0x000000000f087348 */ /* 0x000fea0003c00000 */
[----:B------:R0:W1:Y:S02]  /*1c5d0*/  SHFL.UP P6, R14, R13, R12, R11 ;  /* 0x0400000c0d0e7389 */ /* 0x00006400000c000b */
[----:B01----:R-:W-:Y:S01]  /*1c5e0*/  ENDCOLLECTIVE ;  /* 0x000000000000791b */ /* 0x003fe20003800000 */
.L_x_2618:
[----:B------:R-:W-:Y:S02]  /*1c5f0*/  MOV R12, 0x8 ;  /* 0x00000008000c7802 */ /* 0x000fe40000000f00 */
[----:B------:R-:W-:-:S05]  /*1c600*/  SEL R3, R14, RZ, P3 ;  /* 0x000000ff0e037207 */ /* 0x000fca0001800000 */
[----:B------:R-:W-:-:S04]  /*1c610*/  IMAD.IADD R3, R2, 0x1, R3 ;  /* 0x0000000102037824 */ /* 0x000fc800078e0203 */
[----:B------:R-:W-:-:S07]  /*1c620*/  IMAD.MOV.U32 R13, RZ, RZ, R3 ;  /* 0x000000ffff0d7224 */ /* 0x000fce00078e0003 */
[----:B------:R-:W-:Y:S05]  /*1c630*/  WARPSYNC.COLLECTIVE R15, `(.L_x_2619) ;  /* 0x000000000f087348 */ /* 0x000fea0003c00000 */
[----:B------:R0:W1:Y:S02]  /*1c640*/  SHFL.UP P6, R14, R13, R12, R11 ;  /* 0x0400000c0d0e7389 */ /* 0x00006400000c000b */
[----:B01----:R-:W-:Y:S01]  /*1c650*/  ENDCOLLECTIVE ;  /* 0x000000000000791b */ /* 0x003fe20003800000 */
.L_x_2619:
[----:B------:R-:W-:Y:S01]  /*1c660*/  IMAD.MOV.U32 R12, RZ, RZ, 0x10 ;  /* 0x00000010ff0c7424 */ /* 0x000fe200078e00ff */
[----:B------:R-:W-:-:S05]  /*1c670*/  SEL R4, R14, RZ, P4 ;  /* 0x000000ff0e047207 */ /* 0x000fca0002000000 */
[----:B------:R-:W-:-:S04]  /*1c680*/  IMAD.IADD R4, R3, 0x1, R4 ;  /* 0x0000000103047824 */ /* 0x000fc800078e0204 */
[----:B------:R-:W-:-:S07]  /*1c690*/  IMAD.MOV.U32 R13, RZ, RZ, R4 ;  /* 0x000000ffff0d7224 */ /* 0x000fce00078e0004 */
[----:B------:R-:W-:Y:S05]  /*1c6a0*/  WARPSYNC.COLLECTIVE R15, `(.L_x_2620) ;  /* 0x000000000f087348 */ /* 0x000fea0003c00000 */
[----:B------:R0:W1:Y:S02]  /*1c6b0*/  SHFL.UP P6, R14, R13, R12, R11 ;  /* 0x0400000c0d0e7389 */ /* 0x00006400000c000b */
[----:B01----:R-:W-:Y:S01]  /*1c6c0*/  ENDCOLLECTIVE ;  /* 0x000000000000791b */ /* 0x003fe20003800000 */
.L_x_2620:
        /* <DEDUP_REMOVED lines=8> */
.L_x_2621:
[----:B------:R-:W-:Y:S05]  /*1c750*/  BRA `(.L_x_2622) ;  /* 0xffffffc4006c7947 */ /* 0x000fea000383ffff */
.L_x_2500:
[----:B------:R-:W-:Y:S01]  /*1c760*/  BSSY B0, `(.L_x_2623) ;  /* 0x0000006000007945 */ /* 0x000fe20003800000 */
[----:B------:R-:W-:Y:S02]  /*1c770*/  PLOP3.LUT P6, PT, P6, PT, PT, 0x8, 0x0 ;  /* 0x000000000000781c */ /* 0x000fe400037ce170 */
[----:B------:R-:W-:-:S11]  /*1c780*/  MOV R15, 0xffffffff ;  /* 0xffffffff000f7802 */ /* 0x000fd60000000f00 */
[----:B0-----:R-:W-:Y:S05]  /*1c790*/  WARPSYNC.COLLECTIVE R15, `(.L_x_2624) ;  /* 0x000000000f087348 */ /* 0x001fea0003c00000 */
[----:B------:R-:W-:Y:S01]  /*1c7a0*/  VOTE.ANY R14, PT, P6 ;  /* 0x00000000000e7806 */ /* 0x000fe200030e0100 */
[----:B0-----:R-:W-:Y:S06]  /*1c7b0*/  ENDCOLLECTIVE ;  /* 0x000000000000791b */ /* 0x001fec0003800000 */
.L_x_2624:
[----:B------:R-:W-:Y:S05]  /*1c7c0*/  BSYNC B0 ;  /* 0x0000000000007941 */ /* 0x000fea0003800000 */
.L_x_2623:
        /* <DEDUP_REMOVED lines=9> */
.L_x_2625:
[----:B------:R-:W-:Y:S01]  /*1c860*/  IMAD.MOV.U32 R17, RZ, RZ, R14 ;  /* 0x000000ffff117224 */ /* 0x000fe200078e000e */
[----:B------:R-:W-:Y:S06]  /*1c870*/  BRA `(.L_x_2626) ;  /* 0xffffffc4005c7947 */ /* 0x000fec000383ffff */
.L_x_2502:
[----:B------:R-:W-:Y:S01]  /*1c880*/  BSSY B0, `(.L_x_2627) ;  /* 0x0000007000007945 */ /* 0x000fe20003800000 */
[----:B------:R-:W-:Y:S01]  /*1c890*/  IMAD.MOV.U32 R13, RZ, RZ, R3 ;  /* 0x000000ffff0d7224 */ /* 0x000fe200078e0003 */
[----:B------:R-:W-:Y:S01]  /*1c8a0*/  MOV R11, 0x1f ;  /* 0x0000001f000b7802 */ /* 0x000fe20000000f00 */
[----:B------:R-:W-:-:S07]  /*1c8b0*/  IMAD.MOV.U32 R15, RZ, RZ, -0x1 ;  /* 0xffffffffff0f7424 */ /* 0x000fce00078e00ff */
[----:B012---:R-:W-:Y:S05]  /*1c8c0*/  WARPSYNC.COLLECTIVE R15, `(.L_x_2628) ;  /* 0x000000000f087348 */ /* 0x007fea0003c00000 */
[----:B------:R3:W4:Y:S02]  /*1c8d0*/  SHFL.IDX P6, R14, R13, R12, R11 ;  /* 0x0000000c0d0e7389 */ /* 0x00072400000c000b */
[----:B01234-:R-:W-:Y:S01]  /*1c8e0*/  ENDCOLLECTIVE ;  /* 0x000000000000791b */ /* 0x01ffe20003800000 */
.L_x_2628:
[----:B------:R-:W-:Y:S05]  /*1c8f0*/  BSYNC B0 ;  /* 0x0000000000007941 */ /* 0x000fea0003800000 */
.L_x_2627:
[----:B------:R-:W-:Y:S05]  /*1c900*/  BRA `(.L_x_2501) ;  /* 0xffffffc400547947 */ /* 0x000fea000383ffff */
.L_x_2506:
[----:B0-----:R0:W3:Y:S02]  /*1c910*/  SYNCS.PHASECHK.TRANS64.TRYWAIT P0, [R9+URZ+0x16820], R0 ;  /* 0x01682000090075a7 */ /* 0x0010e4000800017f */
[----:B---3--:R-:W-:Y:S05]  /*1c920*/  @!P0 NANOSLEEP.SYNCS 0x989680 ;  /* 0x009896800000895d */ /* 0x008fea0003900000 */
[----:B------:R-:W3:Y:S02]  /*1c930*/  @!P0 SYNCS.PHASECHK.TRANS64 P0, [R9+URZ+0x16820], R0 ;  /* 0x01682000090085a7 */ /* 0x000ee4000800007f */
[----:B---3--:R-:W-:Y:S05]  /*1c940*/  @!P0 BRA `(.L_x_2506) ;  /* 0xfffffffc00f08947 */ /* 0x008fea000383ffff */
[----:B------:R-:W-:Y:S05]  /*1c950*/  BRA `(.L_x_2629) ;  /* 0xffffffc800cc7947 */ /* 0x000fea000383ffff */
.L_x_2507:
[----:B------:R-:W3:Y:S01]  /*1c960*/  S2R R2, SR_TID.X ;  /* 0x0000000000027919 */ /* 0x000ee20000002100 */
[----:B------:R-:W-:Y:S01]  /*1c970*/  BSSY B0, `(.L_x_2630) ;  /* 0x000000a000007945 */ /* 0x000fe20003800000 */
[----:B------:R-:W-:Y:S01]  /*1c980*/  IMAD.MOV.U32 R12, RZ, RZ, RZ ;  /* 0x000000ffff0c7224 */ /* 0x000fe200078e00ff */
[----:B------:R-:W-:Y:S01]  /*1c990*/  MOV R11, 0x1f ;  /* 0x0000001f000b7802 */ /* 0x000fe20000000f00 */
[----:B------:R-:W-:Y:S01]  /*1c9a0*/  IMAD.MOV.U32 R15, RZ, RZ, -0x1 ;  /* 0xffffffffff0f7424 */ /* 0x000fe200078e00ff */
[----:B---3--:R-:W-:-:S04]  /*1c9b0*/  SHF.R.U32.HI R2, RZ, 0x5, R2 ;  /* 0x00000005ff027819 */ /* 0x008fc80000011602 */
[----:B------:R-:W-:-:S05]  /*1c9c0*/  LOP3.LUT R2, R2, 0x3, RZ, 0xc0, !PT ;  /* 0x0000000302027812 */ /* 0x000fca00078ec0ff */
[----:B------:R-:W-:-:S07]  /*1c9d0*/  IMAD.MOV.U32 R13, RZ, RZ, R2 ;  /* 0x000000ffff0d7224 */ /* 0x000fce00078e0002 */
[----:B012-4-:R-:W-:Y:S05]  /*1c9e0*/  WARPSYNC.COLLECTIVE R15, `(.L_x_2631) ;  /* 0x000000000f087348 */ /* 0x017fea0003c00000 */
[----:B------:R3:W0:Y:S02]  /*1c9f0*/  SHFL.IDX P6, R14, R13, R12, R11 ;  /* 0x0000000c0d0e7389 */ /* 0x00062400000c000b */
[----:B01234-:R-:W-:Y:S01]  /*1ca00*/  ENDCOLLECTIVE ;  /* 0x000000000000791b */ /* 0x01ffe20003800000 */
.L_x_2631:
[----:B------:R-:W-:Y:S05]  /*1ca10*/  BSYNC B0 ;  /* 0x0000000000007941 */ /* 0x000fea0003800000 */
.L_x_2630:
[----:B------:R-:W-:Y:S05]  /*1ca20*/  BRA `(.L_x_2632) ;  /* 0xffffffc800b47947 */ /* 0x000fea000383ffff */
.L_x_2508:
[----:B------:R-:W-:Y:S01]  /*1ca30*/  BSSY B0, `(.L_x_2633) ;  /* 0x0000006000007945 */ /* 0x000fe20003800000 */
[----:B------:R-:W-:-:S07]  /*1ca40*/  IMAD.MOV.U32 R15, RZ, RZ, -0x1 ;  /* 0xffffffffff0f7424 */ /* 0x000fce00078e00ff */
[----:B012-4-:R-:W-:Y:S05]  /*1ca50*/  WARPSYNC.COLLECTIVE R15, `(.L_x_2634) ;  /* 0x000000000f0c7348 */ /* 0x017fea0003c00000 */
[----:B------:R-:W-:Y:S02]  /*1ca60*/  ELECT P6, UR62, PT ;  /* 0x00000000003e782f */ /* 0x000fe400038c0000 */
[----:B------:R-:W-:Y:S01]  /*1ca70*/  MOV R14, UR62 ;  /* 0x0000003e000e7c02 */ /* 0x000fe20008000f00 */
[----:B012-4-:R-:W-:Y:S10]  /*1ca80*/  ENDCOLLECTIVE ;  /* 0x000000000000791b */ /* 0x017ff40003800000 */
.L_x_2634:
[----:B------:R-:W-:Y:S05]  /*1ca90*/  BSYNC B0 ;  /* 0x0000000000007941 */ /* 0x000fea0003800000 */
.L_x_2633:
[----:B------:R-:W-:Y:S05]  /*1caa0*/  BRA `(.L_x_2635) ;  /* 0xffffffc800a87947 */ /* 0x000fea000383ffff */
.L_x_2510:
[----:B0-----:R0:W2:Y:S02]  /*1cab0*/  SYNCS.PHASECHK.TRANS64.TRYWAIT P0, [R6+URZ], R3 ;  /* 0x00000003060075a7 */ /* 0x0010a4000800017f */
[----:B--2---:R-:W-:Y:S05]  /*1cac0*/  @!P0 NANOSLEEP.SYNCS 0x989680 ;  /* 0x009896800000895d */ /* 0x004fea0003900000 */
[----:B------:R-:W2:Y:S02]  /*1cad0*/  @!P0 SYNCS.PHASECHK.TRANS64 P0, [R6+URZ], R3 ;  /* 0x00000003060085a7 */ /* 0x000ea4000800007f */
[----:B--2---:R-:W-:Y:S05]  /*1cae0*/  @!P0 BRA `(.L_x_2510) ;  /* 0xfffffffc00f08947 */ /* 0x004fea000383ffff */
[----:B------:R-:W-:Y:S05]  /*1caf0*/  BRA `(.L_x_2636) ;  /* 0xffffffc800dc7947 */ /* 0x000fea000383ffff */
.L_x_2511:
[----:B--2---:R2:W3:Y:S02]  /*1cb00*/  SYNCS.PHASECHK.TRANS64.TRYWAIT P0, [R7+URZ], R2 ;  /* 0x00000002070075a7 */ /* 0x0044e4000800017f */
[----:B---3--:R-:W-:Y:S05]  /*1cb10*/  @!P0 NANOSLEEP.SYNCS 0x989680 ;  /* 0x009896800000895d */ /* 0x008fea0003900000 */
[----:B------:R-:W3:Y:S02]  /*1cb20*/  @!P0 SYNCS.PHASECHK.TRANS64 P0, [R7+URZ], R2 ;  /* 0x00000002070085a7 */ /* 0x000ee4000800007f */
[----:B---3--:R-:W-:Y:S05]  /*1cb30*/  @!P0 BRA `(.L_x_2511) ;  /* 0xfffffffc00f08947 */ /* 0x008fea000383ffff */
[----:B------:R-:W-:Y:S05]  /*1cb40*/  BRA `(.L_x_2637) ;  /* 0xffffffc800d07947 */ /* 0x000fea000383ffff */
.L_x_2513:
[----:B---3--:R3:W0:Y:S02]  /*1cb50*/  SYNCS.PHASECHK.TRANS64.TRYWAIT P0, [R4+URZ], R3 ;  /* 0x00000003040075a7 */ /* 0x008624000800017f */
[----:B0-----:R-:W-:Y:S05]  /*1cb60*/  @!P0 NANOSLEEP.SYNCS 0x989680 ;  /* 0x009896800000895d */ /* 0x001fea0003900000 */
[----:B------:R-:W0:Y:S02]  /*1cb70*/  @!P0 SYNCS.PHASECHK.TRANS64 P0, [R4+URZ], R3 ;  /* 0x00000003040085a7 */ /* 0x000e24000800007f */
[----:B0-----:R-:W-:Y:S05]  /*1cb80*/  @!P0 BRA `(.L_x_2513) ;  /* 0xfffffffc00f08947 */ /* 0x001fea000383ffff */
[----:B------:R-:W-:Y:S05]  /*1cb90*/  BRA `(.L_x_2638) ;  /* 0xffffffc800d47947 */ /* 0x000fea000383ffff */
.L_x_2639:
        /* <DEDUP_REMOVED lines=14> */
.L_x_2648:


//--------------------- .nv.global.init           --------------------------
	.section	.nv.global.init,"aw",@progbits
.nv.global.init:
	.type		$str$20,@object
	.size		$str$20,($str$21 - $str$20)
$str$20:
        /*0000*/ 	.byte	0x28, 0x61, 0x64, 0x64, 0x72, 0x65, 0x73, 0x73, 0x20, 0x26, 0x20, 0x6d, 0x61, 0x73, 0x6b, 0x29
        /*0010*/ 	.byte	0x20, 0x3d, 0x3d, 0x20, 0x30, 0x00
	.type		$str$21,@object
	.size		$str$21,(__unnamed_4 - $str$21)
$str$21:
        /*0016*/ 	.byte	0x2f, 0x74, 0x6d, 0x70, 0x2f, 0x6f, 0x73, 0x73, 0x5f, 0x6b, 0x65, 0x72, 0x6e, 0x65, 0x6c, 0x73
        /*0026*/ 	.byte	0x5f, 0x73, 0x72, 0x63, 0x2f, 0x66, 0x6c, 0x61, 0x73, 0x68, 0x5f, 0x61, 0x74, 0x74, 0x65, 0x6e
        /*0036*/ 	.byte	0x74, 0x69, 0x6f, 0x6e, 0x2f, 0x63, 0x73, 0x72, 0x63, 0x2f, 0x63, 0x75, 0x74, 0x6c, 0x61, 0x73
        /*0046*/ 	.byte	0x73, 0x2f, 0x69, 0x6e, 0x63, 0x6c, 0x75, 0x64, 0x65, 0x2f, 0x63, 0x75, 0x74, 0x65, 0x2f, 0x70
        /*0056*/ 	.byte	0x6f, 0x69, 0x6e, 0x74, 0x65, 0x72, 0x5f, 0x66, 0x6c, 0x61, 0x67, 0x67, 0x65, 0x64, 0x2e, 0x68
        /*0066*/ 	.byte	0x70, 0x70, 0x00
	.type		__unnamed_4,@object
	.size		__unnamed_4,(__unnamed_9 - __unnamed_4)
__unnamed_4:
        /* <DEDUP_REMOVED lines=23> */
        /*01d9*/ 	.byte	0x3a, 0x43, 0x3c, 0x30, 0x3e, 0x3e, 0x3e, 0x3e, 0x3e, 0x20, 0x26, 0x5d, 0x00
	.type		__unnamed_9,@object
	.size		__unnamed_9,(__unnamed_5 - __unnamed_9)
__unnamed_9:
        /* <DEDUP_REMOVED lines=24> */
        /*0366*/ 	.byte	0x00
	.type		__unnamed_5,@object
	.size		__unnamed_5,(__unnamed_3 - __unnamed_5)
__unnamed_5:
        /* <DEDUP_REMOVED lines=25> */
	.type		__unnamed_3,@object
	.size		__unnamed_3,(__unnamed_2 - __unnamed_3)
__unnamed_3:
        /* <DEDUP_REMOVED lines=28> */
        /*06a8*/ 	.byte	0x32, 0x3e, 0x3e, 0x3e, 0x3e, 0x3e, 0x5d, 0x00
	.type		__unnamed_2,@object
	.size		__unnamed_2,(__unnamed_7 - __unnamed_2)
__unnamed_2:
        /* <DEDUP_REMOVED lines=29> */
	.type		__unnamed_7,@object
	.size		__unnamed_7,(__unnamed_8 - __unnamed_7)
__unnamed_7:
        /* <DEDUP_REMOVED lines=28> */
        /*0a38*/ 	.byte	0x38, 0x38, 0x3e, 0x3e, 0x3e, 0x3e, 0x3e, 0x5d, 0x00
	.type		__unnamed_8,@object
	.size		__unnamed_8,(__unnamed_1 - __unnamed_8)
__unnamed_8:
        /* <DEDUP_REMOVED lines=29> */
	.type		__unnamed_1,@object
	.size		__unnamed_1,(__unnamed_6 - __unnamed_1)
__unnamed_1:
        /* <DEDUP_REMOVED lines=28> */
        /*0dca*/ 	.byte	0x32, 0x3e, 0x3e, 0x3e, 0x3e, 0x3e, 0x20, 0x26, 0x5d, 0x00
	.type		__unnamed_6,@object
	.size		__unnamed_6,(.L_5 - __unnamed_6)
__unnamed_6:
        /* <DEDUP_REMOVED lines=28> */
        /*0f94*/ 	.byte	0x38, 0x38, 0x3e, 0x3e, 0x3e, 0x3e, 0x3e, 0x20, 0x26, 0x5d, 0x00
.L_5:


//--------------------- .nv.shared._ZN7cutlass13device_kernelIN5flash11enable_sm90INS1_16FlashAttnFwdSm90INS1_25CollectiveMainloopFwdSm90ILi2EN4cute5tupleIJNS5_1CILi1EEES8_S8_EEENS6_IJNS7_ILi192EEESA_NS7_ILi64EEEEEELi64ENS_6half_tEfNS_4arch4Sm90ELb0ELb0ELb1ELb0ELb0ELb0ELb0ELb0ELb1ELb1ELb0ELb0EEENS1_21CollectiveEpilogueFwdINS6_IJSA_SB_SA_EEES9_SD_SF_Li384ELb0ELb1ELb0ELb0EEENS1_29StaticPersistentTileSchedulerILb0EEEEEEEEEvNT_6ParamsE --------------------------
	.section	.nv.shared._ZN7cutlass13device_kernelIN5flash11enable_sm90INS1_16FlashAttnFwdSm90INS1_25CollectiveMainloopFwdSm90ILi2EN4cute5tupleIJNS5_1CILi1EEES8_S8_EEENS6_IJNS7_ILi192EEESA_NS7_ILi64EEEEEELi64ENS_6half_tEfNS_4arch4Sm90ELb0ELb0ELb1ELb0ELb0ELb0ELb0ELb0ELb1ELb1ELb0ELb0EEENS1_21CollectiveEpilogueFwdINS6_IJSA_SB_SA_EEES9_SD_SF_Li384ELb0ELb1ELb0ELb0EEENS1_29StaticPersistentTileSchedulerILb0EEEEEEEEEvNT_6ParamsE,"aw",@nobits
	.sectionflags	@""
	.align	16
	.zero		1024


//--------------------- .nv.shared.reserved.0     --------------------------
	.section	.nv.shared.reserved.0,"aw",@nobits
	.weak		__nv_reservedSMEM_offset_0_alias
	.size		__nv_reservedSMEM_offset_0_alias, 0, 0
	.other		__nv_reservedSMEM_offset_0_alias,@"STO_CUDA_RESERVED_SHARED STV_DEFAULT"
__nv_reservedSMEM_offset_0_alias:
	.zero		0


//--------------------- .nv.global                --------------------------
	.section	.nv.global,"aw",@nobits
.nv.global:
	.type		_ZN81_INTERNAL_22e206b4_45_flash_fwd_hdim64_fp16_softcap_packgqa_sm90_cu_3fbc093a_34664cute1_E,@object
	.size		_ZN81_INTERNAL_22e206b4_45_flash_fwd_hdim64_fp16_softcap_packgqa_sm90_cu_3fbc093a_34664cute1_E,(_ZN81_INTERNAL_22e206b4_45_flash_fwd_hdim64_fp16_softcap_packgqa_sm90_cu_3fbc093a_34664cuda3std3__45__cpo6cbeginE - _ZN81_INTERNAL_22e206b4_45_flash_fwd_hdim64_fp16_softcap_packgqa_sm90_cu_3fbc093a_34664cute1_E)
_ZN81_INTERNAL_22e206b4_45_flash_fwd_hdim64_fp16_softcap_packgqa_sm90_cu_3fbc093a_34664cute1_E:
	.zero		1
	.type		_ZN81_INTERNAL_22e206b4_45_flash_fwd_hdim64_fp16_softcap_packgqa_sm90_cu_3fbc093a_34664cuda3std3__45__cpo6cbeginE,@object
	.size		_ZN81_INTERNAL_22e206b4_45_flash_fwd_hdim64_fp16_softcap_packgqa_sm90_cu_3fbc093a_34664cuda3std3__45__cpo6cbeginE,(_ZN81_INTERNAL_22e206b4_45_flash_fwd_hdim64_fp16_softcap_packgqa_sm90_cu_3fbc093a_34664cuda3std3__48in_placeE - _ZN81_INTERNAL_22e206b4_45_flash_fwd_hdim64_fp16_softcap_packgqa_sm90_cu_3fbc093a_34664cuda3std3__45__cpo6cbeginE)
_ZN81_INTERNAL_22e206b4_45_flash_fwd_hdim64_fp16_softcap_packgqa_sm90_cu_3fbc093a_34664cuda3std3__45__cpo6cbeginE:
	.zero		1
	.type		_ZN81_INTERNAL_22e206b4_45_flash_fwd_hdim64_fp16_softcap_packgqa_sm90_cu_3fbc093a_34664cuda3std3__48in_placeE,@object
	.size		_ZN81_INTERNAL_22e206b4_45_flash_fwd_hdim64_fp16_softcap_packgqa_sm90_cu_3fbc093a_34664cuda3std3__48in_placeE,(_ZN81_INTERNAL_22e206b4_45_flash_fwd_hdim64_fp16_softcap_packgqa_sm90_cu_3fbc093a_34664cuda3std6ranges3__45__cpo9iter_moveE - _ZN81_INTERNAL_22e206b4_45_flash_fwd_hdim64_fp16_softcap_packgqa_sm90_cu_3fbc093a_34664cuda3std3__48in_placeE)
_ZN81_INTERNAL_22e206b4_45_flash_fwd_hdim64_fp16_softcap_packgqa_sm90_cu_3fbc093a_34664cuda3std3__48in_placeE:
	.zero		1
	.type		_ZN81_INTERNAL_22e206b4_45_flash_fwd_hdim64_fp16_softcap_packgqa_sm90_cu_3fbc093a_34664cuda3std6ranges3__45__cpo9iter_moveE,@object
	.size		_ZN81_INTERNAL_22e206b4_45_flash_fwd_hdim64_fp16_softcap_packgqa_sm90_cu_3fbc093a_34664cuda3std6ranges3__45__cpo9iter_moveE,(_ZN81_INTERNAL_22e206b4_45_flash_fwd_hdim64_fp16_softcap_packgqa_sm90_cu_3fbc093a_34664cuda3std3__45__cpo5beginE - _ZN81_INTERNAL_22e206b4_45_flash_fwd_hdim64_fp16_softcap_packgqa_sm90_cu_3fbc093a_34664cuda3std6ranges3__45__cpo9iter_moveE)
_ZN81_INTERNAL_22e206b4_45_flash_fwd_hdim64_fp16_softcap_packgqa_sm90_cu_3fbc093a_34664cuda3std6ranges3__45__cpo9iter_moveE:
	.zero		1
	.type		_ZN81_INTERNAL_22e206b4_45_flash_fwd_hdim64_fp16_softcap_packgqa_sm90_cu_3fbc093a_34664cuda3std3__45__cpo5beginE,@object
	.size		_ZN81_INTERNAL_22e206b4_45_flash_fwd_hdim64_fp16_softcap_packgqa_sm90_cu_3fbc093a_34664cuda3std3__45__cpo5beginE,(_ZN81_INTERNAL_22e206b4_45_flash_fwd_hdim64_fp16_softcap_packgqa_sm90_cu_3fbc093a_34664cuda3std3__483_GLOBAL__N__22e206b4_45_flash_fwd_hdim64_fp16_softcap_packgqa_sm90_cu_3fbc093a_34666ignoreE - _ZN81_INTERNAL_22e206b4_45_flash_fwd_hdim64_fp16_softcap_packgqa_sm90_cu_3fbc093a_34664cuda3std3__45__cpo5beginE)
_ZN81_INTERNAL_22e206b4_45_flash_fwd_hdim64_fp16_softcap_packgqa_sm90_cu_3fbc093a_34664cuda3std3__45__cpo5beginE:
	.zero		1
	.type		_ZN81_INTERNAL_22e206b4_45_flash_fwd_hdim64_fp16_softcap_packgqa_sm90_cu_3fbc093a_34664cuda3std3__483_GLOBAL__N__22e206b4_45_flash_fwd_hdim64_fp16_softcap_packgqa_sm90_cu_3fbc093a_34666ignoreE,@object
	.size		_ZN81_INTERNAL_22e206b4_45_flash_fwd_hdim64_fp16_softcap_packgqa_sm90_cu_3fbc093a_34664cuda3std3__483_GLOBAL__N__22e206b4_45_flash_fwd_hdim64_fp16_softcap_packgqa_sm90_cu_3fbc093a_34666ignoreE,(_ZN81_INTERNAL_22e206b4_45_flash_fwd_hdim64_fp16_softcap_packgqa_sm90_cu_3fbc093a_34664cute7productE - _ZN81_INTERNAL_22e206b4_45_flash_fwd_hdim64_fp16_softcap_packgqa_sm90_cu_3fbc093a_34664cuda3std3__483_GLOBAL__N__22e206b4_45_flash_fwd_hdim64_fp16_softcap_packgqa_sm90_cu_3fbc093a_34666ignoreE)
_ZN81_INTERNAL_22e206b4_45_flash_fwd_hdim64_fp16_softcap_packgqa_sm90_cu_3fbc093a_34664cuda3std3__483_GLOBAL__N__22e206b4_45_flash_fwd_hdim64_fp16_softcap_packgqa_sm90_cu_3fbc093a_34666ignoreE:
	.zero		1
	.type		_ZN81_INTERNAL_22e206b4_45_flash_fwd_hdim64_fp16_softcap_packgqa_sm90_cu_3fbc093a_34664cute7productE,@object
	.size		_ZN81_INTERNAL_22e206b4_45_flash_fwd_hdim64_fp16_softcap_packgqa_sm90_cu_3fbc093a_34664cute7productE,(_ZN81_INTERNAL_22e206b4_45_flash_fwd_hdim64_fp16_softcap_packgqa_sm90_cu_3fbc093a_34664cuda3std3__45__cpo3endE - _ZN81_INTERNAL_22e206b4_45_flash_fwd_hdim64_fp16_softcap_packgqa_sm90_cu_3fbc093a_34664cute7productE)
_ZN81_INTERNAL_22e206b4_45_flash_fwd_hdim64_fp16_softcap_packgqa_sm90_cu_3fbc093a_34664cute7productE:
	.zero		1
	.type		_ZN81_INTERNAL_22e206b4_45_flash_fwd_hdim64_fp16_softcap_packgqa_sm90_cu_3fbc093a_34664cuda3std3__45__cpo3endE,@object
	.size		_ZN81_INTERNAL_22e206b4_45_flash_fwd_hdim64_fp16_softcap_packgqa_sm90_cu_3fbc093a_34664cuda3std3__45__cpo3endE,(_ZN81_INTERNAL_22e206b4_45_flash_fwd_hdim64_fp16_softcap_packgqa_sm90_cu_3fbc093a_34664cuda3std3__419piecewise_constructE - _ZN81_INTERNAL_22e206b4_45_flash_fwd_hdim64_fp16_softcap_packgqa_sm90_cu_3fbc093a_34664cuda3std3__45__cpo3endE)
_ZN81_INTERNAL_22e206b4_45_flash_fwd_hdim64_fp16_softcap_packgqa_sm90_cu_3fbc093a_34664cuda3std3__45__cpo3endE:
	.zero		1
	.type		_ZN81_INTERNAL_22e206b4_45_flash_fwd_hdim64_fp16_softcap_packgqa_sm90_cu_3fbc093a_34664cuda3std3__419piecewise_constructE,@object
	.size		_ZN81_INTERNAL_22e206b4_45_flash_fwd_hdim64_fp16_softcap_packgqa_sm90_cu_3fbc093a_34664cuda3std3__419piecewise_constructE,(_ZN81_INTERNAL_22e206b4_45_flash_fwd_hdim64_fp16_softcap_packgqa_sm90_cu_3fbc093a_34664cuda3std3__45__cpo4cendE - _ZN81_INTERNAL_22e206b4_45_flash_fwd_hdim64_fp16_softcap_packgqa_sm90_cu_3fbc093a_34664cuda3std3__419piecewise_constructE)
_ZN81_INTERNAL_22e206b4_45_flash_fwd_hdim64_fp16_softcap_packgqa_sm90_cu_3fbc093a_34664cuda3std3__419piecewise_constructE:
	.zero		1
	.type		_ZN81_INTERNAL_22e206b4_45_flash_fwd_hdim64_fp16_softcap_packgqa_sm90_cu_3fbc093a_34664cuda3std3__45__cpo4cendE,@object
	.size		_ZN81_INTERNAL_22e206b4_45_flash_fwd_hdim64_fp16_softcap_packgqa_sm90_cu_3fbc093a_34664cuda3std3__45__cpo4cendE,(_ZN81_INTERNAL_22e206b4_45_flash_fwd_hdim64_fp16_softcap_packgqa_sm90_cu_3fbc093a_34664cuda3std6ranges3__45__cpo4swapE - _ZN81_INTERNAL_22e206b4_45_flash_fwd_hdim64_fp16_softcap_packgqa_sm90_cu_3fbc093a_34664cuda3std3__45__cpo4cendE)
_ZN81_INTERNAL_22e206b4_45_flash_fwd_hdim64_fp16_softcap_packgqa_sm90_cu_3fbc093a_34664cuda3std3__45__cpo4cendE:
	.zero		1
	.type		_ZN81_INTERNAL_22e206b4_45_flash_fwd_hdim64_fp16_softcap_packgqa_sm90_cu_3fbc093a_34664cuda3std6ranges3__45__cpo4swapE,@object
	.size		_ZN81_INTERNAL_22e206b4_45_flash_fwd_hdim64_fp16_softcap_packgqa_sm90_cu_3fbc093a_34664cuda3std6ranges3__45__cpo4swapE,(.L_16 - _ZN81_INTERNAL_22e206b4_45_flash_fwd_hdim64_fp16_softcap_packgqa_sm90_cu_3fbc093a_34664cuda3std6ranges3__45__cpo4swapE)
_ZN81_INTERNAL_22e206b4_45_flash_fwd_hdim64_fp16_softcap_packgqa_sm90_cu_3fbc093a_34664cuda3std6ranges3__45__cpo4swapE:
	.zero		1
.L_16:


//--------------------- .nv.shared._ZN7cutlass13device_kernelIN5flash11enable_sm90INS1_16FlashAttnFwdSm90INS1_25CollectiveMainloopFwdSm90ILi2EN4cute5tupleIJNS5_1CILi1EEES8_S8_EEENS6_IJNS7_ILi192EEESA_NS7_ILi64EEEEEELi64ENS_6half_tEfNS_4arch4Sm90ELb0ELb0ELb1ELb1ELb0ELb0ELb0ELb0ELb1ELb1ELb0ELb0EEENS1_21CollectiveEpilogueFwdINS6_IJSA_SB_SA_EEES9_SD_SF_Li384ELb1ELb1ELb0ELb0EEENS1_36VarlenDynamicPersistentTileSchedulerILi192ELi192ELi384ELi128ELb0ELb1ELb1ELb0ELb1ELb1EEEEEEEEEvNT_6ParamsE --------------------------
	.section	.nv.shared._ZN7cutlass13device_kernelIN5flash11enable_sm90INS1_16FlashAttnFwdSm90INS1_25CollectiveMainloopFwdSm90ILi2EN4cute5tupleIJNS5_1CILi1EEES8_S8_EEENS6_IJNS7_ILi192EEESA_NS7_ILi64EEEEEELi64ENS_6half_tEfNS_4arch4Sm90ELb0ELb0ELb1ELb1ELb0ELb0ELb0ELb0ELb1ELb1ELb0ELb0EEENS1_21CollectiveEpilogueFwdINS6_IJSA_SB_SA_EEES9_SD_SF_Li384ELb1ELb1ELb0ELb0EEENS1_36VarlenDynamicPersistentTileSchedulerILi192ELi192ELi384ELi128ELb0ELb1ELb1ELb0ELb1ELb1EEEEEEEEEvNT_6ParamsE,"aw",@nobits
	.sectionflags	@""
	.align	16
	.zero		1024


//--------------------- .nv.shared._ZN7cutlass13device_kernelIN5flash11enable_sm90INS1_16FlashAttnFwdSm90INS1_25CollectiveMainloopFwdSm90ILi2EN4cute5tupleIJNS5_1CILi1EEES8_S8_EEENS6_IJNS7_ILi192EEESA_NS7_ILi64EEEEEELi64ENS_6half_tEfNS_4arch4Sm90ELb0ELb0ELb1ELb1ELb0ELb1ELb0ELb0ELb1ELb1ELb0ELb0EEENS1_21CollectiveEpilogueFwdINS6_IJSA_SB_SA_EEES9_SD_SF_Li384ELb1ELb1ELb0ELb0EEENS1_36VarlenDynamicPersistentTileSchedulerILi192ELi192ELi384ELi128ELb0ELb1ELb1ELb0ELb1ELb1EEEEEEEEEvNT_6ParamsE --------------------------
	.section	.nv.shared._ZN7cutlass13device_kernelIN5flash11enable_sm90INS1_16FlashAttnFwdSm90INS1_25CollectiveMainloopFwdSm90ILi2EN4cute5tupleIJNS5_1CILi1EEES8_S8_EEENS6_IJNS7_ILi192EEESA_NS7_ILi64EEEEEELi64ENS_6half_tEfNS_4arch4Sm90ELb0ELb0ELb1ELb1ELb0ELb1ELb0ELb0ELb1ELb1ELb0ELb0EEENS1_21CollectiveEpilogueFwdINS6_IJSA_SB_SA_EEES9_SD_SF_Li384ELb1ELb1ELb0ELb0EEENS1_36VarlenDynamicPersistentTileSchedulerILi192ELi192ELi384ELi128ELb0ELb1ELb1ELb0ELb1ELb1EEEEEEEEEvNT_6ParamsE,"aw",@nobits
	.sectionflags	@""
	.align	16
	.zero		1024


//--------------------- .nv.shared._ZN7cutlass13device_kernelIN5flash11enable_sm90INS1_16FlashAttnFwdSm90INS1_25CollectiveMainloopFwdSm90ILi2EN4cute5tupleIJNS5_1CILi1EEES8_S8_EEENS6_IJNS7_ILi192EEENS7_ILi128EEENS7_ILi64EEEEEELi64ENS_6half_tEfNS_4arch4Sm90ELb0ELb1ELb1ELb0ELb0ELb0ELb0ELb1ELb1ELb1ELb0ELb0EEENS1_21CollectiveEpilogueFwdINS6_IJSA_SC_SB_EEES9_SE_SG_Li384ELb0ELb1ELb0ELb0EEENS1_30DynamicPersistentTileSchedulerILi384ELi128ELb0ELb1ELb1EEEEEEEEEvNT_6ParamsE --------------------------
	.section	.nv.shared._ZN7cutlass13device_kernelIN5flash11enable_sm90INS1_16FlashAttnFwdSm90INS1_25CollectiveMainloopFwdSm90ILi2EN4cute5tupleIJNS5_1CILi1EEES8_S8_EEENS6_IJNS7_ILi192EEENS7_ILi128EEENS7_ILi64EEEEEELi64ENS_6half_tEfNS_4arch4Sm90ELb0ELb1ELb1ELb0ELb0ELb0ELb0ELb1ELb1ELb1ELb0ELb0EEENS1_21CollectiveEpilogueFwdINS6_IJSA_SC_SB_EEES9_SE_SG_Li384ELb0ELb1ELb0ELb0EEENS1_30DynamicPersistentTileSchedulerILi384ELi128ELb0ELb1ELb1EEEEEEEEEvNT_6ParamsE,"aw",@nobits
	.sectionflags	@""
	.align	16
	.zero		1024


//--------------------- .nv.shared._ZN7cutlass13device_kernelIN5flash11enable_sm90INS1_16FlashAttnFwdSm90INS1_25CollectiveMainloopFwdSm90ILi2EN4cute5tupleIJNS5_1CILi1EEES8_S8_EEENS6_IJNS7_ILi192EEENS7_ILi128EEENS7_ILi64EEEEEELi64ENS_6half_tEfNS_4arch4Sm90ELb0ELb1ELb1ELb1ELb0ELb0ELb0ELb1ELb1ELb1ELb0ELb0EEENS1_21CollectiveEpilogueFwdINS6_IJSA_SC_SB_EEES9_SE_SG_Li384ELb1ELb1ELb0ELb0EEENS1_36VarlenDynamicPersistentTileSchedulerILi192ELi128ELi384ELi128ELb0ELb1ELb1ELb1ELb0ELb1EEEEEEEEEvNT_6ParamsE --------------------------
	.section	.nv.shared._ZN7cutlass13device_kernelIN5flash11enable_sm90INS1_16FlashAttnFwdSm90INS1_25CollectiveMainloopFwdSm90ILi2EN4cute5tupleIJNS5_1CILi1EEES8_S8_EEENS6_IJNS7_ILi192EEENS7_ILi128EEENS7_ILi64EEEEEELi64ENS_6half_tEfNS_4arch4Sm90ELb0ELb1ELb1ELb1ELb0ELb0ELb0ELb1ELb1ELb1ELb0ELb0EEENS1_21CollectiveEpilogueFwdINS6_IJSA_SC_SB_EEES9_SE_SG_Li384ELb1ELb1ELb0ELb0EEENS1_36VarlenDynamicPersistentTileSchedulerILi192ELi128ELi384ELi128ELb0ELb1ELb1ELb1ELb0ELb1EEEEEEEEEvNT_6ParamsE,"aw",@nobits
	.sectionflags	@""
	.align	16
	.zero		1024


//--------------------- .nv.shared._ZN7cutlass13device_kernelIN5flash11enable_sm90INS1_16FlashAttnFwdSm90INS1_25CollectiveMainloopFwdSm90ILi2EN4cute5tupleIJNS5_1CILi1EEES8_S8_EEENS6_IJNS7_ILi192EEENS7_ILi128EEENS7_ILi64EEEEEELi64ENS_6half_tEfNS_4arch4Sm90ELb0ELb1ELb1ELb1ELb0ELb1ELb0ELb1ELb1ELb1ELb0ELb0EEENS1_21CollectiveEpilogueFwdINS6_IJSA_SC_SB_EEES9_SE_SG_Li384ELb1ELb1ELb0ELb0EEENS1_36VarlenDynamicPersistentTileSchedulerILi192ELi128ELi384ELi128ELb0ELb1ELb1ELb1ELb0ELb1EEEEEEEEEvNT_6ParamsE --------------------------
	.section	.nv.shared._ZN7cutlass13device_kernelIN5flash11enable_sm90INS1_16FlashAttnFwdSm90INS1_25CollectiveMainloopFwdSm90ILi2EN4cute5tupleIJNS5_1CILi1EEES8_S8_EEENS6_IJNS7_ILi192EEENS7_ILi128EEENS7_ILi64EEEEEELi64ENS_6half_tEfNS_4arch4Sm90ELb0ELb1ELb1ELb1ELb0ELb1ELb0ELb1ELb1ELb1ELb0ELb0EEENS1_21CollectiveEpilogueFwdINS6_IJSA_SC_SB_EEES9_SE_SG_Li384ELb1ELb1ELb0ELb0EEENS1_36VarlenDynamicPersistentTileSchedulerILi192ELi128ELi384ELi128ELb0ELb1ELb1ELb1ELb0ELb1EEEEEEEEEvNT_6ParamsE,"aw",@nobits
	.sectionflags	@""
	.align	16
	.zero		1024


//--------------------- .nv.shared._ZN7cutlass13device_kernelIN5flash11enable_sm90INS1_16FlashAttnFwdSm90INS1_25CollectiveMainloopFwdSm90ILi2EN4cute5tupleIJNS5_1CILi1EEES8_S8_EEENS6_IJNS7_ILi192EEENS7_ILi128EEENS7_ILi64EEEEEELi64ENS_6half_tEfNS_4arch4Sm90ELb1ELb0ELb1ELb0ELb0ELb0ELb0ELb1ELb1ELb1ELb0ELb0EEENS1_21CollectiveEpilogueFwdINS6_IJSA_SC_SB_EEES9_SE_SG_Li384ELb0ELb1ELb0ELb0EEENS1_30DynamicPersistentTileSchedulerILi384ELi128ELb0ELb1ELb1EEEEEEEEEvNT_6ParamsE --------------------------
	.section	.nv.shared._ZN7cutlass13device_kernelIN5flash11enable_sm90INS1_16FlashAttnFwdSm90INS1_25CollectiveMainloopFwdSm90ILi2EN4cute5tupleIJNS5_1CILi1EEES8_S8_EEENS6_IJNS7_ILi192EEENS7_ILi128EEENS7_ILi64EEEEEELi64ENS_6half_tEfNS_4arch4Sm90ELb1ELb0ELb1ELb0ELb0ELb0ELb0ELb1ELb1ELb1ELb0ELb0EEENS1_21CollectiveEpilogueFwdINS6_IJSA_SC_SB_EEES9_SE_SG_Li384ELb0ELb1ELb0ELb0EEENS1_30DynamicPersistentTileSchedulerILi384ELi128ELb0ELb1ELb1EEEEEEEEEvNT_6ParamsE,"aw",@nobits
	.sectionflags	@""
	.align	16
	.zero		1024


//--------------------- .nv.shared._ZN7cutlass13device_kernelIN5flash11enable_sm90INS1_16FlashAttnFwdSm90INS1_25CollectiveMainloopFwdSm90ILi2EN4cute5tupleIJNS5_1CILi1EEES8_S8_EEENS6_IJNS7_ILi192EEENS7_ILi128EEENS7_ILi64EEEEEELi64ENS_6half_tEfNS_4arch4Sm90ELb1ELb0ELb1ELb1ELb0ELb0ELb0ELb1ELb1ELb1ELb0ELb0EEENS1_21CollectiveEpilogueFwdINS6_IJSA_SC_SB_EEES9_SE_SG_Li384ELb1ELb1ELb0ELb0EEENS1_36VarlenDynamicPersistentTileSchedulerILi192ELi128ELi384ELi128ELb0ELb1ELb1ELb1ELb1ELb1EEEEEEEEEvNT_6ParamsE --------------------------
	.section	.nv.shared._ZN7cutlass13device_kernelIN5flash11enable_sm90INS1_16FlashAttnFwdSm90INS1_25CollectiveMainloopFwdSm90ILi2EN4cute5tupleIJNS5_1CILi1EEES8_S8_EEENS6_IJNS7_ILi192EEENS7_ILi128EEENS7_ILi64EEEEEELi64ENS_6half_tEfNS_4arch4Sm90ELb1ELb0ELb1ELb1ELb0ELb0ELb0ELb1ELb1ELb1ELb0ELb0EEENS1_21CollectiveEpilogueFwdINS6_IJSA_SC_SB_EEES9_SE_SG_Li384ELb1ELb1ELb0ELb0EEENS1_36VarlenDynamicPersistentTileSchedulerILi192ELi128ELi384ELi128ELb0ELb1ELb1ELb1ELb1ELb1EEEEEEEEEvNT_6ParamsE,"aw",@nobits
	.sectionflags	@""
	.align	16
	.zero		1024


//--------------------- .nv.shared._ZN7cutlass13device_kernelIN5flash11enable_sm90INS1_16FlashAttnFwdSm90INS1_25CollectiveMainloopFwdSm90ILi2EN4cute5tupleIJNS5_1CILi1EEES8_S8_EEENS6_IJNS7_ILi192EEENS7_ILi128EEENS7_ILi64EEEEEELi64ENS_6half_tEfNS_4arch4Sm90ELb1ELb0ELb1ELb1ELb0ELb1ELb0ELb1ELb1ELb1ELb0ELb0EEENS1_21CollectiveEpilogueFwdINS6_IJSA_SC_SB_EEES9_SE_SG_Li384ELb1ELb1ELb0ELb0EEENS1_36VarlenDynamicPersistentTileSchedulerILi192ELi128ELi384ELi128ELb0ELb1ELb1ELb1ELb1ELb1EEEEEEEEEvNT_6ParamsE --------------------------
	.section	.nv.shared._ZN7cutlass13device_kernelIN5flash11enable_sm90INS1_16FlashAttnFwdSm90INS1_25CollectiveMainloopFwdSm90ILi2EN4cute5tupleIJNS5_1CILi1EEES8_S8_EEENS6_IJNS7_ILi192EEENS7_ILi128EEENS7_ILi64EEEEEELi64ENS_6half_tEfNS_4arch4Sm90ELb1ELb0ELb1ELb1ELb0ELb1ELb0ELb1ELb1ELb1ELb0ELb0EEENS1_21CollectiveEpilogueFwdINS6_IJSA_SC_SB_EEES9_SE_SG_Li384ELb1ELb1ELb0ELb0EEENS1_36VarlenDynamicPersistentTileSchedulerILi192ELi128ELi384ELi128ELb0ELb1ELb1ELb1ELb1ELb1EEEEEEEEEvNT_6ParamsE,"aw",@nobits
	.sectionflags	@""
	.align	16
	.zero		1024


//--------------------- .nv.constant0._ZN7cutlass13device_kernelIN5flash11enable_sm90INS1_16FlashAttnFwdSm90INS1_25CollectiveMainloopFwdSm90ILi2EN4cute5tupleIJNS5_1CILi1EEES8_S8_EEENS6_IJNS7_ILi192EEESA_NS7_ILi64EEEEEELi64ENS_6half_tEfNS_4arch4Sm90ELb0ELb0ELb1ELb0ELb0ELb0ELb0ELb0ELb1ELb1ELb0ELb0EEENS1_21CollectiveEpilogueFwdINS6_IJSA_SB_SA_EEES9_SD_SF_Li384ELb0ELb1ELb0ELb0EEENS1_29StaticPersistentTileSchedulerILb0EEEEEEEEEvNT_6ParamsE --------------------------
	.section	.nv.constant0._ZN7cutlass13device_kernelIN5flash11enable_sm90INS1_16FlashAttnFwdSm90INS1_25CollectiveMainloopFwdSm90ILi2EN4cute5tupleIJNS5_1CILi1EEES8_S8_EEENS6_IJNS7_ILi192EEESA_NS7_ILi64EEEEEELi64ENS_6half_tEfNS_4arch4Sm90ELb0ELb0ELb1ELb0ELb0ELb0ELb0ELb0ELb1ELb1ELb0ELb0EEENS1_21CollectiveEpilogueFwdINS6_IJSA_SB_SA_EEES9_SD_SF_Li384ELb0ELb1ELb0ELb0EEENS1_29StaticPersistentTileSchedulerILb0EEEEEEEEEvNT_6ParamsE,"a",@progbits
	.sectionflags	@""
	.align	4
.nv.constant0._ZN7cutlass13device_kernelIN5flash11enable_sm90INS1_16FlashAttnFwdSm90INS1_25CollectiveMainloopFwdSm90ILi2EN4cute5tupleIJNS5_1CILi1EEES8_S8_EEENS6_IJNS7_ILi192EEESA_NS7_ILi64EEEEEELi64ENS_6half_tEfNS_4arch4Sm90ELb0ELb0ELb1ELb0ELb0ELb0ELb0ELb0ELb1ELb1ELb0ELb0EEENS1_21CollectiveEpilogueFwdINS6_IJSA_SB_SA_EEES9_SD_SF_Li384ELb0ELb1ELb0ELb0EEENS1_29StaticPersistentTileSchedulerILb0EEEEEEEEEvNT_6ParamsE:
	.zero		3200


//--------------------- .nv.constant0._ZN7cutlass13device_kernelIN5flash11enable_sm90INS1_16FlashAttnFwdSm90INS1_25CollectiveMainloopFwdSm90ILi2EN4cute5tupleIJNS5_1CILi1EEES8_S8_EEENS6_IJNS7_ILi192EEESA_NS7_ILi64EEEEEELi64ENS_6half_tEfNS_4arch4Sm90ELb0ELb0ELb1ELb1ELb0ELb0ELb0ELb0ELb1ELb1ELb0ELb0EEENS1_21CollectiveEpilogueFwdINS6_IJSA_SB_SA_EEES9_SD_SF_Li384ELb1ELb1ELb0ELb0EEENS1_36VarlenDynamicPersistentTileSchedulerILi192ELi192ELi384ELi128ELb0ELb1ELb1ELb0ELb1ELb1EEEEEEEEEvNT_6ParamsE --------------------------
	.section	.nv.constant0._ZN7cutlass13device_kernelIN5flash11enable_sm90INS1_16FlashAttnFwdSm90INS1_25CollectiveMainloopFwdSm90ILi2EN4cute5tupleIJNS5_1CILi1EEES8_S8_EEENS6_IJNS7_ILi192EEESA_NS7_ILi64EEEEEELi64ENS_6half_tEfNS_4arch4Sm90ELb0ELb0ELb1ELb1ELb0ELb0ELb0ELb0ELb1ELb1ELb0ELb0EEENS1_21CollectiveEpilogueFwdINS6_IJSA_SB_SA_EEES9_SD_SF_Li384ELb1ELb1ELb0ELb0EEENS1_36VarlenDynamicPersistentTileSchedulerILi192ELi192ELi384ELi128ELb0ELb1ELb1ELb0ELb1ELb1EEEEEEEEEvNT_6ParamsE,"a",@progbits
	.sectionflags	@""
	.align	4
.nv.constant0._ZN7cutlass13device_kernelIN5flash11enable_sm90INS1_16FlashAttnFwdSm90INS1_25CollectiveMainloopFwdSm90ILi2EN4cute5tupleIJNS5_1CILi1EEES8_S8_EEENS6_IJNS7_ILi192EEESA_NS7_ILi64EEEEEELi64ENS_6half_tEfNS_4arch4Sm90ELb0ELb0ELb1ELb1ELb0ELb0ELb0ELb0ELb1ELb1ELb0ELb0EEENS1_21CollectiveEpilogueFwdINS6_IJSA_SB_SA_EEES9_SD_SF_Li384ELb1ELb1ELb0ELb0EEENS1_36VarlenDynamicPersistentTileSchedulerILi192ELi192ELi384ELi128ELb0ELb1ELb1ELb0ELb1ELb1EEEEEEEEEvNT_6ParamsE:
	.zero		3328


//--------------------- .nv.constant0._ZN7cutlass13device_kernelIN5flash11enable_sm90INS1_16FlashAttnFwdSm90INS1_25CollectiveMainloopFwdSm90ILi2EN4cute5tupleIJNS5_1CILi1EEES8_S8_EEENS6_IJNS7_ILi192EEESA_NS7_ILi64EEEEEELi64ENS_6half_tEfNS_4arch4Sm90ELb0ELb0ELb1ELb1ELb0ELb1ELb0ELb0ELb1ELb1ELb0ELb0EEENS1_21CollectiveEpilogueFwdINS6_IJSA_SB_SA_EEES9_SD_SF_Li384ELb1ELb1ELb0ELb0EEENS1_36VarlenDynamicPersistentTileSchedulerILi192ELi192ELi384ELi128ELb0ELb1ELb1ELb0ELb1ELb1EEEEEEEEEvNT_6ParamsE --------------------------
	.section	.nv.constant0._ZN7cutlass13device_kernelIN5flash11enable_sm90INS1_16FlashAttnFwdSm90INS1_25CollectiveMainloopFwdSm90ILi2EN4cute5tupleIJNS5_1CILi1EEES8_S8_EEENS6_IJNS7_ILi192EEESA_NS7_ILi64EEEEEELi64ENS_6half_tEfNS_4arch4Sm90ELb0ELb0ELb1ELb1ELb0ELb1ELb0ELb0ELb1ELb1ELb0ELb0EEENS1_21CollectiveEpilogueFwdINS6_IJSA_SB_SA_EEES9_SD_SF_Li384ELb1ELb1ELb0ELb0EEENS1_36VarlenDynamicPersistentTileSchedulerILi192ELi192ELi384ELi128ELb0ELb1ELb1ELb0ELb1ELb1EEEEEEEEEvNT_6ParamsE,"a",@progbits
	.sectionflags	@""
	.align	4
.nv.constant0._ZN7cutlass13device_kernelIN5flash11enable_sm90INS1_16FlashAttnFwdSm90INS1_25CollectiveMainloopFwdSm90ILi2EN4cute5tupleIJNS5_1CILi1EEES8_S8_EEENS6_IJNS7_ILi192EEESA_NS7_ILi64EEEEEELi64ENS_6half_tEfNS_4arch4Sm90ELb0ELb0ELb1ELb1ELb0ELb1ELb0ELb0ELb1ELb1ELb0ELb0EEENS1_21CollectiveEpilogueFwdINS6_IJSA_SB_SA_EEES9_SD_SF_Li384ELb1ELb1ELb0ELb0EEENS1_36VarlenDynamicPersistentTileSchedulerILi192ELi192ELi384ELi128ELb0ELb1ELb1ELb0ELb1ELb1EEEEEEEEEvNT_6ParamsE:
	.zero		3328


//--------------------- .nv.constant0._ZN7cutlass13device_kernelIN5flash11enable_sm90INS1_16FlashAttnFwdSm90INS1_25CollectiveMainloopFwdSm90ILi2EN4cute5tupleIJNS5_1CILi1EEES8_S8_EEENS6_IJNS7_ILi192EEENS7_ILi128EEENS7_ILi64EEEEEELi64ENS_6half_tEfNS_4arch4Sm90ELb0ELb1ELb1ELb0ELb0ELb0ELb0ELb1ELb1ELb1ELb0ELb0EEENS1_21CollectiveEpilogueFwdINS6_IJSA_SC_SB_EEES9_SE_SG_Li384ELb0ELb1ELb0ELb0EEENS1_30DynamicPersistentTileSchedulerILi384ELi128ELb0ELb1ELb1EEEEEEEEEvNT_6ParamsE --------------------------
	.section	.nv.constant0._ZN7cutlass13device_kernelIN5flash11enable_sm90INS1_16FlashAttnFwdSm90INS1_25CollectiveMainloopFwdSm90ILi2EN4cute5tupleIJNS5_1CILi1EEES8_S8_EEENS6_IJNS7_ILi192EEENS7_ILi128EEENS7_ILi64EEEEEELi64ENS_6half_tEfNS_4arch4Sm90ELb0ELb1ELb1ELb0ELb0ELb0ELb0ELb1ELb1ELb1ELb0ELb0EEENS1_21CollectiveEpilogueFwdINS6_IJSA_SC_SB_EEES9_SE_SG_Li384ELb0ELb1ELb0ELb0EEENS1_30DynamicPersistentTileSchedulerILi384ELi128ELb0ELb1ELb1EEEEEEEEEvNT_6ParamsE,"a",@progbits
	.sectionflags	@""
	.align	4
.nv.constant0._ZN7cutlass13device_kernelIN5flash11enable_sm90INS1_16FlashAttnFwdSm90INS1_25CollectiveMainloopFwdSm90ILi2EN4cute5tupleIJNS5_1CILi1EEES8_S8_EEENS6_IJNS7_ILi192EEENS7_ILi128EEENS7_ILi64EEEEEELi64ENS_6half_tEfNS_4arch4Sm90ELb0ELb1ELb1ELb0ELb0ELb0ELb0ELb1ELb1ELb1ELb0ELb0EEENS1_21CollectiveEpilogueFwdINS6_IJSA_SC_SB_EEES9_SE_SG_Li384ELb0ELb1ELb0ELb0EEENS1_30DynamicPersistentTileSchedulerILi384ELi128ELb0ELb1ELb1EEEEEEEEEvNT_6ParamsE:
	.zero		3328


//--------------------- .nv.constant0._ZN7cutlass13device_kernelIN5flash11enable_sm90INS1_16FlashAttnFwdSm90INS1_25CollectiveMainloopFwdSm90ILi2EN4cute5tupleIJNS5_1CILi1EEES8_S8_EEENS6_IJNS7_ILi192EEENS7_ILi128EEENS7_ILi64EEEEEELi64ENS_6half_tEfNS_4arch4Sm90ELb0ELb1ELb1ELb1ELb0ELb0ELb0ELb1ELb1ELb1ELb0ELb0EEENS1_21CollectiveEpilogueFwdINS6_IJSA_SC_SB_EEES9_SE_SG_Li384ELb1ELb1ELb0ELb0EEENS1_36VarlenDynamicPersistentTileSchedulerILi192ELi128ELi384ELi128ELb0ELb1ELb1ELb1ELb0ELb1EEEEEEEEEvNT_6ParamsE --------------------------
	.section	.nv.constant0._ZN7cutlass13device_kernelIN5flash11enable_sm90INS1_16FlashAttnFwdSm90INS1_25CollectiveMainloopFwdSm90ILi2EN4cute5tupleIJNS5_1CILi1EEES8_S8_EEENS6_IJNS7_ILi192EEENS7_ILi128EEENS7_ILi64EEEEEELi64ENS_6half_tEfNS_4arch4Sm90ELb0ELb1ELb1ELb1ELb0ELb0ELb0ELb1ELb1ELb1ELb0ELb0EEENS1_21CollectiveEpilogueFwdINS6_IJSA_SC_SB_EEES9_SE_SG_Li384ELb1ELb1ELb0ELb0EEENS1_36VarlenDynamicPersistentTileSchedulerILi192ELi128ELi384ELi128ELb0ELb1ELb1ELb1ELb0ELb1EEEEEEEEEvNT_6ParamsE,"a",@progbits
	.sectionflags	@""
	.align	4
.nv.constant0._ZN7cutlass13device_kernelIN5flash11enable_sm90INS1_16FlashAttnFwdSm90INS1_25CollectiveMainloopFwdSm90ILi2EN4cute5tupleIJNS5_1CILi1EEES8_S8_EEENS6_IJNS7_ILi192EEENS7_ILi128EEENS7_ILi64EEEEEELi64ENS_6half_tEfNS_4arch4Sm90ELb0ELb1ELb1ELb1ELb0ELb0ELb0ELb1ELb1ELb1ELb0ELb0EEENS1_21CollectiveEpilogueFwdINS6_IJSA_SC_SB_EEES9_SE_SG_Li384ELb1ELb1ELb0ELb0EEENS1_36VarlenDynamicPersistentTileSchedulerILi192ELi128ELi384ELi128ELb0ELb1ELb1ELb1ELb0ELb1EEEEEEEEEvNT_6ParamsE:
	.zero		3328


//--------------------- .nv.constant0._ZN7cutlass13device_kernelIN5flash11enable_sm90INS1_16FlashAttnFwdSm90INS1_25CollectiveMainloopFwdSm90ILi2EN4cute5tupleIJNS5_1CILi1EEES8_S8_EEENS6_IJNS7_ILi192EEENS7_ILi128EEENS7_ILi64EEEEEELi64ENS_6half_tEfNS_4arch4Sm90ELb0ELb1ELb1ELb1ELb0ELb1ELb0ELb1ELb1ELb1ELb0ELb0EEENS1_21CollectiveEpilogueFwdINS6_IJSA_SC_SB_EEES9_SE_SG_Li384ELb1ELb1ELb0ELb0EEENS1_36VarlenDynamicPersistentTileSchedulerILi192ELi128ELi384ELi128ELb0ELb1ELb1ELb1ELb0ELb1EEEEEEEEEvNT_6ParamsE --------------------------
	.section	.nv.constant0._ZN7cutlass13device_kernelIN5flash11enable_sm90INS1_16FlashAttnFwdSm90INS1_25CollectiveMainloopFwdSm90ILi2EN4cute5tupleIJNS5_1CILi1EEES8_S8_EEENS6_IJNS7_ILi192EEENS7_ILi128EEENS7_ILi64EEEEEELi64ENS_6half_tEfNS_4arch4Sm90ELb0ELb1ELb1ELb1ELb0ELb1ELb0ELb1ELb1ELb1ELb0ELb0EEENS1_21CollectiveEpilogueFwdINS6_IJSA_SC_SB_EEES9_SE_SG_Li384ELb1ELb1ELb0ELb0EEENS1_36VarlenDynamicPersistentTileSchedulerILi192ELi128ELi384ELi128ELb0ELb1ELb1ELb1ELb0ELb1EEEEEEEEEvNT_6ParamsE,"a",@progbits
	.sectionflags	@""
	.align	4
.nv.constant0._ZN7cutlass13device_kernelIN5flash11enable_sm90INS1_16FlashAttnFwdSm90INS1_25CollectiveMainloopFwdSm90ILi2EN4cute5tupleIJNS5_1CILi1EEES8_S8_EEENS6_IJNS7_ILi192EEENS7_ILi128EEENS7_ILi64EEEEEELi64ENS_6half_tEfNS_4arch4Sm90ELb0ELb1ELb1ELb1ELb0ELb1ELb0ELb1ELb1ELb1ELb0ELb0EEENS1_21CollectiveEpilogueFwdINS6_IJSA_SC_SB_EEES9_SE_SG_Li384ELb1ELb1ELb0ELb0EEENS1_36VarlenDynamicPersistentTileSchedulerILi192ELi128ELi384ELi128ELb0ELb1ELb1ELb1ELb0ELb1EEEEEEEEEvNT_6ParamsE:
	.zero		3328


//--------------------- .nv.constant0._ZN7cutlass13device_kernelIN5flash11enable_sm90INS1_16FlashAttnFwdSm90INS1_25CollectiveMainloopFwdSm90ILi2EN4cute5tupleIJNS5_1CILi1EEES8_S8_EEENS6_IJNS7_ILi192EEENS7_ILi128EEENS7_ILi64EEEEEELi64ENS_6half_tEfNS_4arch4Sm90ELb1ELb0ELb1ELb0ELb0ELb0ELb0ELb1ELb1ELb1ELb0ELb0EEENS1_21CollectiveEpilogueFwdINS6_IJSA_SC_SB_EEES9_SE_SG_Li384ELb0ELb1ELb0ELb0EEENS1_30DynamicPersistentTileSchedulerILi384ELi128ELb0ELb1ELb1EEEEEEEEEvNT_6ParamsE --------------------------
	.section	.nv.constant0._ZN7cutlass13device_kernelIN5flash11enable_sm90INS1_16FlashAttnFwdSm90INS1_25CollectiveMainloopFwdSm90ILi2EN4cute5tupleIJNS5_1CILi1EEES8_S8_EEENS6_IJNS7_ILi192EEENS7_ILi128EEENS7_ILi64EEEEEELi64ENS_6half_tEfNS_4arch4Sm90ELb1ELb0ELb1ELb0ELb0ELb0ELb0ELb1ELb1ELb1ELb0ELb0EEENS1_21CollectiveEpilogueFwdINS6_IJSA_SC_SB_EEES9_SE_SG_Li384ELb0ELb1ELb0ELb0EEENS1_30DynamicPersistentTileSchedulerILi384ELi128ELb0ELb1ELb1EEEEEEEEEvNT_6ParamsE,"a",@progbits
	.sectionflags	@""
	.align	4
.nv.constant0._ZN7cutlass13device_kernelIN5flash11enable_sm90INS1_16FlashAttnFwdSm90INS1_25CollectiveMainloopFwdSm90ILi2EN4cute5tupleIJNS5_1CILi1EEES8_S8_EEENS6_IJNS7_ILi192EEENS7_ILi128EEENS7_ILi64EEEEEELi64ENS_6half_tEfNS_4arch4Sm90ELb1ELb0ELb1ELb0ELb0ELb0ELb0ELb1ELb1ELb1ELb0ELb0EEENS1_21CollectiveEpilogueFwdINS6_IJSA_SC_SB_EEES9_SE_SG_Li384ELb0ELb1ELb0ELb0EEENS1_30DynamicPersistentTileSchedulerILi384ELi128ELb0ELb1ELb1EEEEEEEEEvNT_6ParamsE:
	.zero		3328


//--------------------- .nv.constant0._ZN7cutlass13device_kernelIN5flash11enable_sm90INS1_16FlashAttnFwdSm90INS1_25CollectiveMainloopFwdSm90ILi2EN4cute5tupleIJNS5_1CILi1EEES8_S8_EEENS6_IJNS7_ILi192EEENS7_ILi128EEENS7_ILi64EEEEEELi64ENS_6half_tEfNS_4arch4Sm90ELb1ELb0ELb1ELb1ELb0ELb0ELb0ELb1ELb1ELb1ELb0ELb0EEENS1_21CollectiveEpilogueFwdINS6_IJSA_SC_SB_EEES9_SE_SG_Li384ELb1ELb1ELb0ELb0EEENS1_36VarlenDynamicPersistentTileSchedulerILi192ELi128ELi384ELi128ELb0ELb1ELb1ELb1ELb1ELb1EEEEEEEEEvNT_6ParamsE --------------------------
	.section	.nv.constant0._ZN7cutlass13device_kernelIN5flash11enable_sm90INS1_16FlashAttnFwdSm90INS1_25CollectiveMainloopFwdSm90ILi2EN4cute5tupleIJNS5_1CILi1EEES8_S8_EEENS6_IJNS7_ILi192EEENS7_ILi128EEENS7_ILi64EEEEEELi64ENS_6half_tEfNS_4arch4Sm90ELb1ELb0ELb1ELb1ELb0ELb0ELb0ELb1ELb1ELb1ELb0ELb0EEENS1_21CollectiveEpilogueFwdINS6_IJSA_SC_SB_EEES9_SE_SG_Li384ELb1ELb1ELb0ELb0EEENS1_36VarlenDynamicPersistentTileSchedulerILi192ELi128ELi384ELi128ELb0ELb1ELb1ELb1ELb1ELb1EEEEEEEEEvNT_6ParamsE,"a",@progbits
	.sectionflags	@""
	.align	4
.nv.constant0._ZN7cutlass13device_kernelIN5flash11enable_sm90INS1_16FlashAttnFwdSm90INS1_25CollectiveMainloopFwdSm90ILi2EN4cute5tupleIJNS5_1CILi1EEES8_S8_EEENS6_IJNS7_ILi192EEENS7_ILi128EEENS7_ILi64EEEEEELi64ENS_6half_tEfNS_4arch4Sm90ELb1ELb0ELb1ELb1ELb0ELb0ELb0ELb1ELb1ELb1ELb0ELb0EEENS1_21CollectiveEpilogueFwdINS6_IJSA_SC_SB_EEES9_SE_SG_Li384ELb1ELb1ELb0ELb0EEENS1_36VarlenDynamicPersistentTileSchedulerILi192ELi128ELi384ELi128ELb0ELb1ELb1ELb1ELb1ELb1EEEEEEEEEvNT_6ParamsE:
	.zero		3328


//--------------------- .nv.constant0._ZN7cutlass13device_kernelIN5flash11enable_sm90INS1_16FlashAttnFwdSm90INS1_25CollectiveMainloopFwdSm90ILi2EN4cute5tupleIJNS5_1CILi1EEES8_S8_EEENS6_IJNS7_ILi192EEENS7_ILi128EEENS7_ILi64EEEEEELi64ENS_6half_tEfNS_4arch4Sm90ELb1ELb0ELb1ELb1ELb0ELb1ELb0ELb1ELb1ELb1ELb0ELb0EEENS1_21CollectiveEpilogueFwdINS6_IJSA_SC_SB_EEES9_SE_SG_Li384ELb1ELb1ELb0ELb0EEENS1_36VarlenDynamicPersistentTileSchedulerILi192ELi128ELi384ELi128ELb0ELb1ELb1ELb1ELb1ELb1EEEEEEEEEvNT_6ParamsE --------------------------
	.section	.nv.constant0._ZN7cutlass13device_kernelIN5flash11enable_sm90INS1_16FlashAttnFwdSm90INS1_25CollectiveMainloopFwdSm90ILi2EN4cute5tupleIJNS5_1CILi1EEES8_S8_EEENS6_IJNS7_ILi192EEENS7_ILi128EEENS7_ILi64EEEEEELi64ENS_6half_tEfNS_4arch4Sm90ELb1ELb0ELb1ELb1ELb0ELb1ELb0ELb1ELb1ELb1ELb0ELb0EEENS1_21CollectiveEpilogueFwdINS6_IJSA_SC_SB_EEES9_SE_SG_Li384ELb1ELb1ELb0ELb0EEENS1_36VarlenDynamicPersistentTileSchedulerILi192ELi128ELi384ELi128ELb0ELb1ELb1ELb1ELb1ELb1EEEEEEEEEvNT_6ParamsE,"a",@progbits
	.sectionflags	@""
	.align	4
.nv.constant0._ZN7cutlass13device_kernelIN5flash11enable_sm90INS1_16FlashAttnFwdSm90INS1_25CollectiveMainloopFwdSm90ILi2EN4cute5tupleIJNS5_1CILi1EEES8_S8_EEENS6_IJNS7_ILi192EEENS7_ILi128EEENS7_ILi64EEEEEELi64ENS_6half_tEfNS_4arch4Sm90ELb1ELb0ELb1ELb1ELb0ELb1ELb0ELb1ELb1ELb1ELb0ELb0EEENS1_21CollectiveEpilogueFwdINS6_IJSA_SC_SB_EEES9_SE_SG_Li384ELb1ELb1ELb0ELb0EEENS1_36VarlenDynamicPersistentTileSchedulerILi192ELi128ELi384ELi128ELb0ELb1ELb1ELb1ELb1ELb1EEEEEEEEEvNT_6ParamsE:
	.zero		3328


//--------------------- SYMBOLS --------------------------

	.type		.nv.reservedSmem.offset0,@object
	.size		.nv.reservedSmem.offset0,0x4
	.type		__assertfail,@function
